	.target	sm_90a

	.elftype	@"ET_EXEC"


//--------------------- .note.nv.tkinfo           --------------------------
	.section	.note.nv.tkinfo,"",@"SHT_NOTE"
	.sectionflags	@"SHF_NOTE_NV_TKINFO"
	.tkinfo
        /*0018*/ 	.word	0x00000002
        /*0030*/ 	.string	""
        /*0030*/ 	.string	"ptxas"
        /*0030*/ 	.string	"Cuda compilation tools, release 13.0, V13.0.88"
        /*0030*/ 	.string	"Build cuda_13.0.r13.0/compiler.36424714_0"
        /*0030*/ 	.string	"-arch sm_90a -m 64 "



//--------------------- .note.nv.cuinfo           --------------------------
	.section	.note.nv.cuinfo,"",@"SHT_NOTE"
	.sectionflags	@"SHF_NOTE_NV_CUINFO"
        /*0018*/ 	.short	0x0002
        /*001a*/ 	.short	0x005a
        /*001c*/ 	.short	0x0082
	.zero		2


//--------------------- .nv.info                  --------------------------
	.section	.nv.info,"",@"SHT_CUDA_INFO"
	.align	4


	//----- nvinfo : EIATTR_REGCOUNT
	.align		4
        /*0000*/ 	.byte	0x04, 0x2f
        /*0002*/ 	.short	(.L_23 - .L_22)
	.align		4
.L_22:
        /*0004*/ 	.word	index@(_ZN7cutlass13device_kernelIN5flash11enable_sm90INS1_16FlashAttnFwdSm90INS1_25CollectiveMainloopFwdSm90ILi2EN4cute5tupleIJNS5_1CILi1EEES8_S8_EEENS6_IJNS7_ILi128EEENS7_ILi112EEENS7_ILi192EEEEEELi192ENS_6half_tEfNS_4arch4Sm90ELb1ELb0ELb0ELb1ELb0ELb1ELb0ELb1ELb1ELb1ELb1ELb0EEENS1_21CollectiveEpilogueFwdINS6_IJSA_SC_SB_EEES9_SE_SG_Li256ELb1ELb1ELb1ELb0EEENS1_36VarlenDynamicPersistentTileSchedulerILi128ELi112ELi256ELi128ELb1ELb1ELb1ELb1ELb1ELb1EEEEEEEEEvNT_6ParamsE)
        /*0008*/ 	.word	0x000000a8


	//----- nvinfo : EIATTR_FRAME_SIZE
	.align		4
.L_23:
        /*000c*/ 	.byte	0x04, 0x11
        /*000e*/ 	.short	(.L_25 - .L_24)
	.align		4
.L_24:
        /*0010*/ 	.word	index@(_ZN7cutlass13device_kernelIN5flash11enable_sm90INS1_16FlashAttnFwdSm90INS1_25CollectiveMainloopFwdSm90ILi2EN4cute5tupleIJNS5_1CILi1EEES8_S8_EEENS6_IJNS7_ILi128EEENS7_ILi112EEENS7_ILi192EEEEEELi192ENS_6half_tEfNS_4arch4Sm90ELb1ELb0ELb0ELb1ELb0ELb1ELb0ELb1ELb1ELb1ELb1ELb0EEENS1_21CollectiveEpilogueFwdINS6_IJSA_SC_SB_EEES9_SE_SG_Li256ELb1ELb1ELb1ELb0EEENS1_36VarlenDynamicPersistentTileSchedulerILi128ELi112ELi256ELi128ELb1ELb1ELb1ELb1ELb1ELb1EEEEEEEEEvNT_6ParamsE)
        /*0014*/ 	.word	0x00000080


	//----- nvinfo : EIATTR_REGCOUNT
	.align		4
.L_25:
        /*0018*/ 	.byte	0x04, 0x2f
        /*001a*/ 	.short	(.L_27 - .L_26)
	.align		4
.L_26:
        /*001c*/ 	.word	index@(_ZN7cutlass13device_kernelIN5flash11enable_sm90INS1_16FlashAttnFwdSm90INS1_25CollectiveMainloopFwdSm90ILi2EN4cute5tupleIJNS5_1CILi1EEES8_S8_EEENS6_IJNS7_ILi128EEENS7_ILi112EEENS7_ILi192EEEEEELi192ENS_6half_tEfNS_4arch4Sm90ELb1ELb0ELb0ELb1ELb0ELb0ELb0ELb1ELb1ELb1ELb1ELb0EEENS1_21CollectiveEpilogueFwdINS6_IJSA_SC_SB_EEES9_SE_SG_Li256ELb1ELb1ELb1ELb0EEENS1_36VarlenDynamicPersistentTileSchedulerILi128ELi112ELi256ELi128ELb1ELb1ELb1ELb1ELb1ELb1EEEEEEEEEvNT_6ParamsE)
        /*0020*/ 	.word	0x000000a8


	//----- nvinfo : EIATTR_FRAME_SIZE
	.align		4
.L_27:
        /*0024*/ 	.byte	0x04, 0x11
        /*0026*/ 	.short	(.L_29 - .L_28)
	.align		4
.L_28:
        /*0028*/ 	.word	index@(_ZN7cutlass13device_kernelIN5flash11enable_sm90INS1_16FlashAttnFwdSm90INS1_25CollectiveMainloopFwdSm90ILi2EN4cute5tupleIJNS5_1CILi1EEES8_S8_EEENS6_IJNS7_ILi128EEENS7_ILi112EEENS7_ILi192EEEEEELi192ENS_6half_tEfNS_4arch4Sm90ELb1ELb0ELb0ELb1ELb0ELb0ELb0ELb1ELb1ELb1ELb1ELb0EEENS1_21CollectiveEpilogueFwdINS6_IJSA_SC_SB_EEES9_SE_SG_Li256ELb1ELb1ELb1ELb0EEENS1_36VarlenDynamicPersistentTileSchedulerILi128ELi112ELi256ELi128ELb1ELb1ELb1ELb1ELb1ELb1EEEEEEEEEvNT_6ParamsE)
        /*002c*/ 	.word	0x00000068


	//----- nvinfo : EIATTR_REGCOUNT
	.align		4
.L_29:
        /*0030*/ 	.byte	0x04, 0x2f
        /*0032*/ 	.short	(.L_31 - .L_30)
	.align		4
.L_30:
        /*0034*/ 	.word	index@(_ZN7cutlass13device_kernelIN5flash11enable_sm90INS1_16FlashAttnFwdSm90INS1_25CollectiveMainloopFwdSm90ILi2EN4cute5tupleIJNS5_1CILi1EEES8_S8_EEENS6_IJNS7_ILi128EEENS7_ILi112EEENS7_ILi192EEEEEELi192ENS_6half_tEfNS_4arch4Sm90ELb1ELb0ELb0ELb0ELb0ELb0ELb0ELb1ELb1ELb1ELb1ELb0EEENS1_21CollectiveEpilogueFwdINS6_IJSA_SC_SB_EEES9_SE_SG_Li256ELb0ELb1ELb1ELb0EEENS1_19SingleTileSchedulerILb0ELb1ELb1ELi128EEEEEEEEEvNT_6ParamsE)
        /*0038*/ 	.word	0x000000a8


	//----- nvinfo : EIATTR_FRAME_SIZE
	.align		4
.L_31:
        /*003c*/ 	.byte	0x04, 0x11
        /*003e*/ 	.short	(.L_33 - .L_32)
	.align		4
.L_32:
        /*0040*/ 	.word	index@(_ZN7cutlass13device_kernelIN5flash11enable_sm90INS1_16FlashAttnFwdSm90INS1_25CollectiveMainloopFwdSm90ILi2EN4cute5tupleIJNS5_1CILi1EEES8_S8_EEENS6_IJNS7_ILi128EEENS7_ILi112EEENS7_ILi192EEEEEELi192ENS_6half_tEfNS_4arch4Sm90ELb1ELb0ELb0ELb0ELb0ELb0ELb0ELb1ELb1ELb1ELb1ELb0EEENS1_21CollectiveEpilogueFwdINS6_IJSA_SC_SB_EEES9_SE_SG_Li256ELb0ELb1ELb1ELb0EEENS1_19SingleTileSchedulerILb0ELb1ELb1ELi128EEEEEEEEEvNT_6ParamsE)
        /*0044*/ 	.word	0x00000010


	//----- nvinfo : EIATTR_REGCOUNT
	.align		4
.L_33:
        /*0048*/ 	.byte	0x04, 0x2f
        /*004a*/ 	.short	(.L_35 - .L_34)
	.align		4
.L_34:
        /*004c*/ 	.word	index@(_ZN7cutlass13device_kernelIN5flash11enable_sm90INS1_16FlashAttnFwdSm90INS1_25CollectiveMainloopFwdSm90ILi2EN4cute5tupleIJNS5_1CILi1EEES8_S8_EEENS6_IJNS7_ILi128EEENS7_ILi96EEENS7_ILi192EEEEEELi192ENS_6half_tEfNS_4arch4Sm90ELb0ELb1ELb0ELb1ELb0ELb1ELb0ELb1ELb1ELb1ELb1ELb0EEENS1_21CollectiveEpilogueFwdINS6_IJSA_SC_SB_EEES9_SE_SG_Li256ELb1ELb1ELb1ELb0EEENS1_36VarlenDynamicPersistentTileSchedulerILi128ELi96ELi256ELi128ELb1ELb1ELb1ELb1ELb0ELb1EEEEEEEEEvNT_6ParamsE)
        /*0050*/ 	.word	0x000000a8


	//----- nvinfo : EIATTR_FRAME_SIZE
	.align		4
.L_35:
        /*0054*/ 	.byte	0x04, 0x11
        /*0056*/ 	.short	(.L_37 - .L_36)
	.align		4
.L_36:
        /*0058*/ 	.word	index@(_ZN7cutlass13device_kernelIN5flash11enable_sm90INS1_16FlashAttnFwdSm90INS1_25CollectiveMainloopFwdSm90ILi2EN4cute5tupleIJNS5_1CILi1EEES8_S8_EEENS6_IJNS7_ILi128EEENS7_ILi96EEENS7_ILi192EEEEEELi192ENS_6half_tEfNS_4arch4Sm90ELb0ELb1ELb0ELb1ELb0ELb1ELb0ELb1ELb1ELb1ELb1ELb0EEENS1_21CollectiveEpilogueFwdINS6_IJSA_SC_SB_EEES9_SE_SG_Li256ELb1ELb1ELb1ELb0EEENS1_36VarlenDynamicPersistentTileSchedulerILi128ELi96ELi256ELi128ELb1ELb1ELb1ELb1ELb0ELb1EEEEEEEEEvNT_6ParamsE)
        /*005c*/ 	.word	0x00000098


	//----- nvinfo : EIATTR_REGCOUNT
	.align		4
.L_37:
        /*0060*/ 	.byte	0x04, 0x2f
        /*0062*/ 	.short	(.L_39 - .L_38)
	.align		4
.L_38:
        /*0064*/ 	.word	index@(_ZN7cutlass13device_kernelIN5flash11enable_sm90INS1_16FlashAttnFwdSm90INS1_25CollectiveMainloopFwdSm90ILi2EN4cute5tupleIJNS5_1CILi1EEES8_S8_EEENS6_IJNS7_ILi128EEENS7_ILi96EEENS7_ILi192EEEEEELi192ENS_6half_tEfNS_4arch4Sm90ELb0ELb1ELb0ELb1ELb0ELb0ELb0ELb1ELb1ELb1ELb1ELb0EEENS1_21CollectiveEpilogueFwdINS6_IJSA_SC_SB_EEES9_SE_SG_Li256ELb1ELb1ELb1ELb0EEENS1_36VarlenDynamicPersistentTileSchedulerILi128ELi96ELi256ELi128ELb1ELb1ELb1ELb1ELb0ELb1EEEEEEEEEvNT_6ParamsE)
        /*0068*/ 	.word	0x000000a8


	//----- nvinfo : EIATTR_FRAME_SIZE
	.align		4
.L_39:
        /*006c*/ 	.byte	0x04, 0x11
        /*006e*/ 	.short	(.L_41 - .L_40)
	.align		4
.L_40:
        /*0070*/ 	.word	index@(_ZN7cutlass13device_kernelIN5flash11enable_sm90INS1_16FlashAttnFwdSm90INS1_25CollectiveMainloopFwdSm90ILi2EN4cute5tupleIJNS5_1CILi1EEES8_S8_EEENS6_IJNS7_ILi128EEENS7_ILi96EEENS7_ILi192EEEEEELi192ENS_6half_tEfNS_4arch4Sm90ELb0ELb1ELb0ELb1ELb0ELb0ELb0ELb1ELb1ELb1ELb1ELb0EEENS1_21CollectiveEpilogueFwdINS6_IJSA_SC_SB_EEES9_SE_SG_Li256ELb1ELb1ELb1ELb0EEENS1_36VarlenDynamicPersistentTileSchedulerILi128ELi96ELi256ELi128ELb1ELb1ELb1ELb1ELb0ELb1EEEEEEEEEvNT_6ParamsE)
        /*0074*/ 	.word	0x00000060


	//----- nvinfo : EIATTR_REGCOUNT
	.align		4
.L_41:
        /*0078*/ 	.byte	0x04, 0x2f
        /*007a*/ 	.short	(.L_43 - .L_42)
	.align		4
.L_42:
        /*007c*/ 	.word	index@(_ZN7cutlass13device_kernelIN5flash11enable_sm90INS1_16FlashAttnFwdSm90INS1_25CollectiveMainloopFwdSm90ILi2EN4cute5tupleIJNS5_1CILi1EEES8_S8_EEENS6_IJNS7_ILi128EEENS7_ILi96EEENS7_ILi192EEEEEELi192ENS_6half_tEfNS_4arch4Sm90ELb0ELb1ELb0ELb0ELb0ELb0ELb0ELb1ELb1ELb1ELb1ELb0EEENS1_21CollectiveEpilogueFwdINS6_IJSA_SC_SB_EEES9_SE_SG_Li256ELb0ELb1ELb1ELb0EEENS1_19SingleTileSchedulerILb0ELb1ELb1ELi128EEEEEEEEEvNT_6ParamsE)
        /*0080*/ 	.word	0x000000a8


	//----- nvinfo : EIATTR_FRAME_SIZE
	.align		4
.L_43:
        /*0084*/ 	.byte	0x04, 0x11
        /*0086*/ 	.short	(.L_45 - .L_44)
	.align		4
.L_44:
        /*0088*/ 	.word	index@(_ZN7cutlass13device_kernelIN5flash11enable_sm90INS1_16FlashAttnFwdSm90INS1_25CollectiveMainloopFwdSm90ILi2EN4cute5tupleIJNS5_1CILi1EEES8_S8_EEENS6_IJNS7_ILi128EEENS7_ILi96EEENS7_ILi192EEEEEELi192ENS_6half_tEfNS_4arch4Sm90ELb0ELb1ELb0ELb0ELb0ELb0ELb0ELb1ELb1ELb1ELb1ELb0EEENS1_21CollectiveEpilogueFwdINS6_IJSA_SC_SB_EEES9_SE_SG_Li256ELb0ELb1ELb1ELb0EEENS1_19SingleTileSchedulerILb0ELb1ELb1ELi128EEEEEEEEEvNT_6ParamsE)
        /*008c*/ 	.word	0x00000010


	//----- nvinfo : EIATTR_REGCOUNT
	.align		4
.L_45:
        /*0090*/ 	.byte	0x04, 0x2f
        /*0092*/ 	.short	(.L_47 - .L_46)
	.align		4
.L_46:
        /*0094*/ 	.word	index@(_ZN7cutlass13device_kernelIN5flash11enable_sm90INS1_16FlashAttnFwdSm90INS1_25CollectiveMainloopFwdSm90ILi2EN4cute5tupleIJNS5_1CILi1EEES8_S8_EEENS6_IJNS7_ILi128EEENS7_ILi112EEENS7_ILi192EEEEEELi192ENS_6half_tEfNS_4arch4Sm90ELb0ELb0ELb0ELb1ELb0ELb1ELb0ELb1ELb1ELb1ELb1ELb0EEENS1_21CollectiveEpilogueFwdINS6_IJSA_SC_SB_EEES9_SE_SG_Li256ELb1ELb1ELb1ELb0EEENS1_36VarlenDynamicPersistentTileSchedulerILi128ELi112ELi256ELi128ELb1ELb1ELb1ELb0ELb1ELb1EEEEEEEEEvNT_6ParamsE)
        /*0098*/ 	.word	0x000000a8


	//----- nvinfo : EIATTR_FRAME_SIZE
	.align		4
.L_47:
        /*009c*/ 	.byte	0x04, 0x11
        /*009e*/ 	.short	(.L_49 - .L_48)
	.align		4
.L_48:
        /*00a0*/ 	.word	index@(_ZN7cutlass13device_kernelIN5flash11enable_sm90INS1_16FlashAttnFwdSm90INS1_25CollectiveMainloopFwdSm90ILi2EN4cute5tupleIJNS5_1CILi1EEES8_S8_EEENS6_IJNS7_ILi128EEENS7_ILi112EEENS7_ILi192EEEEEELi192ENS_6half_tEfNS_4arch4Sm90ELb0ELb0ELb0ELb1ELb0ELb1ELb0ELb1ELb1ELb1ELb1ELb0EEENS1_21CollectiveEpilogueFwdINS6_IJSA_SC_SB_EEES9_SE_SG_Li256ELb1ELb1ELb1ELb0EEENS1_36VarlenDynamicPersistentTileSchedulerILi128ELi112ELi256ELi128ELb1ELb1ELb1ELb0ELb1ELb1EEEEEEEEEvNT_6ParamsE)
        /*00a4*/ 	.word	0x00000080


	//----- nvinfo : EIATTR_REGCOUNT
	.align		4
.L_49:
        /*00a8*/ 	.byte	0x04, 0x2f
        /*00aa*/ 	.short	(.L_51 - .L_50)
	.align		4
.L_50:
        /*00ac*/ 	.word	index@(_ZN7cutlass13device_kernelIN5flash11enable_sm90INS1_16FlashAttnFwdSm90INS1_25CollectiveMainloopFwdSm90ILi2EN4cute5tupleIJNS5_1CILi1EEES8_S8_EEENS6_IJNS7_ILi128EEENS7_ILi112EEENS7_ILi192EEEEEELi192ENS_6half_tEfNS_4arch4Sm90ELb0ELb0ELb0ELb1ELb0ELb0ELb0ELb1ELb1ELb1ELb1ELb0EEENS1_21CollectiveEpilogueFwdINS6_IJSA_SC_SB_EEES9_SE_SG_Li256ELb1ELb1ELb1ELb0EEENS1_36VarlenDynamicPersistentTileSchedulerILi128ELi112ELi256ELi128ELb1ELb1ELb1ELb0ELb1ELb1EEEEEEEEEvNT_6ParamsE)
        /*00b0*/ 	.word	0x000000a8


	//----- nvinfo : EIATTR_FRAME_SIZE
	.align		4
.L_51:
        /*00b4*/ 	.byte	0x04, 0x11
        /*00b6*/ 	.short	(.L_53 - .L_52)
	.align		4
.L_52:
        /*00b8*/ 	.word	index@(_ZN7cutlass13device_kernelIN5flash11enable_sm90INS1_16FlashAttnFwdSm90INS1_25CollectiveMainloopFwdSm90ILi2EN4cute5tupleIJNS5_1CILi1EEES8_S8_EEENS6_IJNS7_ILi128EEENS7_ILi112EEENS7_ILi192EEEEEELi192ENS_6half_tEfNS_4arch4Sm90ELb0ELb0ELb0ELb1ELb0ELb0ELb0ELb1ELb1ELb1ELb1ELb0EEENS1_21CollectiveEpilogueFwdINS6_IJSA_SC_SB_EEES9_SE_SG_Li256ELb1ELb1ELb1ELb0EEENS1_36VarlenDynamicPersistentTileSchedulerILi128ELi112ELi256ELi128ELb1ELb1ELb1ELb0ELb1ELb1EEEEEEEEEvNT_6ParamsE)
        /*00bc*/ 	.word	0x00000068


	//----- nvinfo : EIATTR_REGCOUNT
	.align		4
.L_53:
        /*00c0*/ 	.byte	0x04, 0x2f
        /*00c2*/ 	.short	(.L_55 - .L_54)
	.align		4
.L_54:
        /*00c4*/ 	.word	index@(_ZN7cutlass13device_kernelIN5flash11enable_sm90INS1_16FlashAttnFwdSm90INS1_25CollectiveMainloopFwdSm90ILi2EN4cute5tupleIJNS5_1CILi1EEES8_S8_EEENS6_IJNS7_ILi128EEENS7_ILi112EEENS7_ILi192EEEEEELi192ENS_6half_tEfNS_4arch4Sm90ELb0ELb0ELb0ELb0ELb0ELb0ELb0ELb1ELb1ELb1ELb1ELb0EEENS1_21CollectiveEpilogueFwdINS6_IJSA_SC_SB_EEES9_SE_SG_Li256ELb0ELb1ELb1ELb0EEENS1_19SingleTileSchedulerILb0ELb1ELb1ELi128EEEEEEEEEvNT_6ParamsE)
        /*00c8*/ 	.word	0x000000a8


	//----- nvinfo : EIATTR_FRAME_SIZE
	.align		4
.L_55:
        /*00cc*/ 	.byte	0x04, 0x11
        /*00ce*/ 	.short	(.L_57 - .L_56)
	.align		4
.L_56:
        /*00d0*/ 	.word	index@(_ZN7cutlass13device_kernelIN5flash11enable_sm90INS1_16FlashAttnFwdSm90INS1_25CollectiveMainloopFwdSm90ILi2EN4cute5tupleIJNS5_1CILi1EEES8_S8_EEENS6_IJNS7_ILi128EEENS7_ILi112EEENS7_ILi192EEEEEELi192ENS_6half_tEfNS_4arch4Sm90ELb0ELb0ELb0ELb0ELb0ELb0ELb0ELb1ELb1ELb1ELb1ELb0EEENS1_21CollectiveEpilogueFwdINS6_IJSA_SC_SB_EEES9_SE_SG_Li256ELb0ELb1ELb1ELb0EEENS1_19SingleTileSchedulerILb0ELb1ELb1ELi128EEEEEEEEEvNT_6ParamsE)
        /*00d4*/ 	.word	0x00000010


	//----- nvinfo : EIATTR_MIN_STACK_SIZE
	.align		4
.L_57:
        /*00d8*/ 	.byte	0x04, 0x12
        /*00da*/ 	.short	(.L_59 - .L_58)
	.align		4
.L_58:
        /*00dc*/ 	.word	index@(_ZN7cutlass13device_kernelIN5flash11enable_sm90INS1_16FlashAttnFwdSm90INS1_25CollectiveMainloopFwdSm90ILi2EN4cute5tupleIJNS5_1CILi1EEES8_S8_EEENS6_IJNS7_ILi128EEENS7_ILi112EEENS7_ILi192EEEEEELi192ENS_6half_tEfNS_4arch4Sm90ELb0ELb0ELb0ELb0ELb0ELb0ELb0ELb1ELb1ELb1ELb1ELb0EEENS1_21CollectiveEpilogueFwdINS6_IJSA_SC_SB_EEES9_SE_SG_Li256ELb0ELb1ELb1ELb0EEENS1_19SingleTileSchedulerILb0ELb1ELb1ELi128EEEEEEEEEvNT_6ParamsE)
        /*00e0*/ 	.word	0x00000010


	//----- nvinfo : EIATTR_MIN_STACK_SIZE
	.align		4
.L_59:
        /*00e4*/ 	.byte	0x04, 0x12
        /*00e6*/ 	.short	(.L_61 - .L_60)
	.align		4
.L_60:
        /*00e8*/ 	.word	index@(_ZN7cutlass13device_kernelIN5flash11enable_sm90INS1_16FlashAttnFwdSm90INS1_25CollectiveMainloopFwdSm90ILi2EN4cute5tupleIJNS5_1CILi1EEES8_S8_EEENS6_IJNS7_ILi128EEENS7_ILi112EEENS7_ILi192EEEEEELi192ENS_6half_tEfNS_4arch4Sm90ELb0ELb0ELb0ELb1ELb0ELb0ELb0ELb1ELb1ELb1ELb1ELb0EEENS1_21CollectiveEpilogueFwdINS6_IJSA_SC_SB_EEES9_SE_SG_Li256ELb1ELb1ELb1ELb0EEENS1_36VarlenDynamicPersistentTileSchedulerILi128ELi112ELi256ELi128ELb1ELb1ELb1ELb0ELb1ELb1EEEEEEEEEvNT_6ParamsE)
        /*00ec*/ 	.word	0x00000068


	//----- nvinfo : EIATTR_MIN_STACK_SIZE
	.align		4
.L_61:
        /*00f0*/ 	.byte	0x04, 0x12
        /*00f2*/ 	.short	(.L_63 - .L_62)
	.align		4
.L_62:
        /*00f4*/ 	.word	index@(_ZN7cutlass13device_kernelIN5flash11enable_sm90INS1_16FlashAttnFwdSm90INS1_25CollectiveMainloopFwdSm90ILi2EN4cute5tupleIJNS5_1CILi1EEES8_S8_EEENS6_IJNS7_ILi128EEENS7_ILi112EEENS7_ILi192EEEEEELi192ENS_6half_tEfNS_4arch4Sm90ELb0ELb0ELb0ELb1ELb0ELb1ELb0ELb1ELb1ELb1ELb1ELb0EEENS1_21CollectiveEpilogueFwdINS6_IJSA_SC_SB_EEES9_SE_SG_Li256ELb1ELb1ELb1ELb0EEENS1_36VarlenDynamicPersistentTileSchedulerILi128ELi112ELi256ELi128ELb1ELb1ELb1ELb0ELb1ELb1EEEEEEEEEvNT_6ParamsE)
        /*00f8*/ 	.word	0x00000080


	//----- nvinfo : EIATTR_MIN_STACK_SIZE
	.align		4
.L_63:
        /*00fc*/ 	.byte	0x04, 0x12
        /*00fe*/ 	.short	(.L_65 - .L_64)
	.align		4
.L_64:
        /*0100*/ 	.word	index@(_ZN7cutlass13device_kernelIN5flash11enable_sm90INS1_16FlashAttnFwdSm90INS1_25CollectiveMainloopFwdSm90ILi2EN4cute5tupleIJNS5_1CILi1EEES8_S8_EEENS6_IJNS7_ILi128EEENS7_ILi96EEENS7_ILi192EEEEEELi192ENS_6half_tEfNS_4arch4Sm90ELb0ELb1ELb0ELb0ELb0ELb0ELb0ELb1ELb1ELb1ELb1ELb0EEENS1_21CollectiveEpilogueFwdINS6_IJSA_SC_SB_EEES9_SE_SG_Li256ELb0ELb1ELb1ELb0EEENS1_19SingleTileSchedulerILb0ELb1ELb1ELi128EEEEEEEEEvNT_6ParamsE)
        /*0104*/ 	.word	0x00000010


	//----- nvinfo : EIATTR_MIN_STACK_SIZE
	.align		4
.L_65:
        /*0108*/ 	.byte	0x04, 0x12
        /*010a*/ 	.short	(.L_67 - .L_66)
	.align		4
.L_66:
        /*010c*/ 	.word	index@(_ZN7cutlass13device_kernelIN5flash11enable_sm90INS1_16FlashAttnFwdSm90INS1_25CollectiveMainloopFwdSm90ILi2EN4cute5tupleIJNS5_1CILi1EEES8_S8_EEENS6_IJNS7_ILi128EEENS7_ILi96EEENS7_ILi192EEEEEELi192ENS_6half_tEfNS_4arch4Sm90ELb0ELb1ELb0ELb1ELb0ELb0ELb0ELb1ELb1ELb1ELb1ELb0EEENS1_21CollectiveEpilogueFwdINS6_IJSA_SC_SB_EEES9_SE_SG_Li256ELb1ELb1ELb1ELb0EEENS1_36VarlenDynamicPersistentTileSchedulerILi128ELi96ELi256ELi128ELb1ELb1ELb1ELb1ELb0ELb1EEEEEEEEEvNT_6ParamsE)
        /*0110*/ 	.word	0x00000060


	//----- nvinfo : EIATTR_MIN_STACK_SIZE
	.align		4
.L_67:
        /*0114*/ 	.byte	0x04, 0x12
        /*0116*/ 	.short	(.L_69 - .L_68)
	.align		4
.L_68:
        /*0118*/ 	.word	index@(_ZN7cutlass13device_kernelIN5flash11enable_sm90INS1_16FlashAttnFwdSm90INS1_25CollectiveMainloopFwdSm90ILi2EN4cute5tupleIJNS5_1CILi1EEES8_S8_EEENS6_IJNS7_ILi128EEENS7_ILi96EEENS7_ILi192EEEEEELi192ENS_6half_tEfNS_4arch4Sm90ELb0ELb1ELb0ELb1ELb0ELb1ELb0ELb1ELb1ELb1ELb1ELb0EEENS1_21CollectiveEpilogueFwdINS6_IJSA_SC_SB_EEES9_SE_SG_Li256ELb1ELb1ELb1ELb0EEENS1_36VarlenDynamicPersistentTileSchedulerILi128ELi96ELi256ELi128ELb1ELb1ELb1ELb1ELb0ELb1EEEEEEEEEvNT_6ParamsE)
        /*011c*/ 	.word	0x00000098


	//----- nvinfo : EIATTR_MIN_STACK_SIZE
	.align		4
.L_69:
        /*0120*/ 	.byte	0x04, 0x12
        /*0122*/ 	.short	(.L_71 - .L_70)
	.align		4
.L_70:
        /*0124*/ 	.word	index@(_ZN7cutlass13device_kernelIN5flash11enable_sm90INS1_16FlashAttnFwdSm90INS1_25CollectiveMainloopFwdSm90ILi2EN4cute5tupleIJNS5_1CILi1EEES8_S8_EEENS6_IJNS7_ILi128EEENS7_ILi112EEENS7_ILi192EEEEEELi192ENS_6half_tEfNS_4arch4Sm90ELb1ELb0ELb0ELb0ELb0ELb0ELb0ELb1ELb1ELb1ELb1ELb0EEENS1_21CollectiveEpilogueFwdINS6_IJSA_SC_SB_EEES9_SE_SG_Li256ELb0ELb1ELb1ELb0EEENS1_19SingleTileSchedulerILb0ELb1ELb1ELi128EEEEEEEEEvNT_6ParamsE)
        /*0128*/ 	.word	0x00000010


	//----- nvinfo : EIATTR_MIN_STACK_SIZE
	.align		4
.L_71:
        /*012c*/ 	.byte	0x04, 0x12
        /*012e*/ 	.short	(.L_73 - .L_72)
	.align		4
.L_72:
        /*0130*/ 	.word	index@(_ZN7cutlass13device_kernelIN5flash11enable_sm90INS1_16FlashAttnFwdSm90INS1_25CollectiveMainloopFwdSm90ILi2EN4cute5tupleIJNS5_1CILi1EEES8_S8_EEENS6_IJNS7_ILi128EEENS7_ILi112EEENS7_ILi192EEEEEELi192ENS_6half_tEfNS_4arch4Sm90ELb1ELb0ELb0ELb1ELb0ELb0ELb0ELb1ELb1ELb1ELb1ELb0EEENS1_21CollectiveEpilogueFwdINS6_IJSA_SC_SB_EEES9_SE_SG_Li256ELb1ELb1ELb1ELb0EEENS1_36VarlenDynamicPersistentTileSchedulerILi128ELi112ELi256ELi128ELb1ELb1ELb1ELb1ELb1ELb1EEEEEEEEEvNT_6ParamsE)
        /*0134*/ 	.word	0x00000068


	//----- nvinfo : EIATTR_MIN_STACK_SIZE
	.align		4
.L_73:
        /*0138*/ 	.byte	0x04, 0x12
        /*013a*/ 	.short	(.L_75 - .L_74)
	.align		4
.L_74:
        /*013c*/ 	.word	index@(_ZN7cutlass13device_kernelIN5flash11enable_sm90INS1_16FlashAttnFwdSm90INS1_25CollectiveMainloopFwdSm90ILi2EN4cute5tupleIJNS5_1CILi1EEES8_S8_EEENS6_IJNS7_ILi128EEENS7_ILi112EEENS7_ILi192EEEEEELi192ENS_6half_tEfNS_4arch4Sm90ELb1ELb0ELb0ELb1ELb0ELb1ELb0ELb1ELb1ELb1ELb1ELb0EEENS1_21CollectiveEpilogueFwdINS6_IJSA_SC_SB_EEES9_SE_SG_Li256ELb1ELb1ELb1ELb0EEENS1_36VarlenDynamicPersistentTileSchedulerILi128ELi112ELi256ELi128ELb1ELb1ELb1ELb1ELb1ELb1EEEEEEEEEvNT_6ParamsE)
        /*0140*/ 	.word	0x00000080
.L_75:


//--------------------- .nv.compat                --------------------------
	.section	.nv.compat,"",@"SHT_CUDA_COMPAT_INFO"
	.align	4
        /*0000*/ 	.byte	0x02, 0x09, 0x01, 0x00, 0x02, 0x02, 0x04, 0x00, 0x02, 0x05, 0x05, 0x00, 0x03, 0x07, 0x01, 0x01
        /*0010*/ 	.byte	0x02, 0x03, 0x01, 0x00, 0x02, 0x06, 0x01, 0x00, 0x04, 0x0b, 0x08, 0x00, 0x00, 0x00, 0x00, 0x00
        /*0020*/ 	.byte	0x00, 0x00, 0x00, 0x00


//--------------------- .nv.info._ZN7cutlass13device_kernelIN5flash11enable_sm90INS1_16FlashAttnFwdSm90INS1_25CollectiveMainloopFwdSm90ILi2EN4cute5tupleIJNS5_1CILi1EEES8_S8_EEENS6_IJNS7_ILi128EEENS7_ILi112EEENS7_ILi192EEEEEELi192ENS_6half_tEfNS_4arch4Sm90ELb0ELb0ELb0ELb0ELb0ELb0ELb0ELb1ELb1ELb1ELb1ELb0EEENS1_21CollectiveEpilogueFwdINS6_IJSA_SC_SB_EEES9_SE_SG_Li256ELb0ELb1ELb1ELb0EEENS1_19SingleTileSchedulerILb0ELb1ELb1ELi128EEEEEEEEEvNT_6ParamsE --------------------------
	.section	.nv.info._ZN7cutlass13device_kernelIN5flash11enable_sm90INS1_16FlashAttnFwdSm90INS1_25CollectiveMainloopFwdSm90ILi2EN4cute5tupleIJNS5_1CILi1EEES8_S8_EEENS6_IJNS7_ILi128EEENS7_ILi112EEENS7_ILi192EEEEEELi192ENS_6half_tEfNS_4arch4Sm90ELb0ELb0ELb0ELb0ELb0ELb0ELb0ELb1ELb1ELb1ELb1ELb0EEENS1_21CollectiveEpilogueFwdINS6_IJSA_SC_SB_EEES9_SE_SG_Li256ELb0ELb1ELb1ELb0EEENS1_19SingleTileSchedulerILb0ELb1ELb1ELi128EEEEEEEEEvNT_6ParamsE,"",@"SHT_CUDA_INFO"
	.sectionflags	@""
	.align	4


	//----- nvinfo : EIATTR_CUDA_API_VERSION
	.align		4
        /*0000*/ 	.byte	0x04, 0x37
        /*0002*/ 	.short	(.L_77 - .L_76)
.L_76:
        /*0004*/ 	.word	0x00000082


	//----- nvinfo : EIATTR_KPARAM_INFO
	.align		4
.L_77:
        /*0008*/ 	.byte	0x04, 0x17
        /*000a*/ 	.short	(.L_79 - .L_78)
.L_78:
        /*000c*/ 	.word	0x00000000
        /*0010*/ 	.short	0x0000
        /*0012*/ 	.short	0x0070
        /*0014*/ 	.byte	0x00, 0xf0, 0x01, 0x28


	//----- nvinfo : EIATTR_SPARSE_MMA_MASK
	.align		4
.L_79:
        /*0018*/ 	.byte	0x03, 0x50
        /*001a*/ 	.short	0x0000


	//----- nvinfo : EIATTR_MAXREG_COUNT
	.align		4
        /*001c*/ 	.byte	0x03, 0x1b
        /*001e*/ 	.short	0x00a8


	//----- nvinfo : EIATTR_NUM_BARRIERS
	.align		4
        /*0020*/ 	.byte	0x02, 0x4c
        /*0022*/ 	.byte	0x09
	.zero		1


	//----- nvinfo : EIATTR_EXTERNS
	.align		4
        /*0024*/ 	.byte	0x04, 0x0f
        /*0026*/ 	.short	(.L_81 - .L_80)


	//   ....[0]....
	.align		4
.L_80:
        /*0028*/ 	.word	index@(__assertfail)


	//----- nvinfo : EIATTR_ANNOTATIONS
	.align		4
.L_81:
        /*002c*/ 	.byte	0x04, 0x55
        /*002e*/ 	.short	(.L_83 - .L_82)


	//   ....[0]....
.L_82:
        /*0030*/ 	.word	0x00000001
        /*0034*/ 	.byte	0x60, 0x09, 0x00, 0x00, 0x01, 0x00, 0x00, 0x00, 0x60, 0x14, 0x00, 0x00, 0x01, 0x00, 0x00, 0x00
        /*0044*/ 	.byte	0x90, 0xd7, 0x00, 0x00, 0x01, 0x00, 0x00, 0x00, 0x80, 0xdc, 0x00, 0x00, 0x01, 0x00, 0x00, 0x00
        /*0054*/ 	.byte	0x00, 0xed, 0x00, 0x00, 0x01, 0x00, 0x00, 0x00, 0xa0, 0xef, 0x00, 0x00, 0x01, 0x00, 0x00, 0x00
        /*0064*/ 	.byte	0x20, 0xf9, 0x00, 0x00, 0x01, 0x00, 0x00, 0x00, 0xf0, 0x02, 0x01, 0x00, 0x01, 0x00, 0x00, 0x00
        /*0074*/ 	.byte	0xd0, 0x11, 0x01, 0x00


	//----- nvinfo : EIATTR_MERCURY_ISA_VERSION
	.align		4
.L_83:
        /*0078*/ 	.byte	0x03, 0x5f
        /*007a*/ 	.short	0x0101


	//----- nvinfo : EIATTR_INT_WARP_WIDE_INSTR_OFFSETS
	.align		4
        /*007c*/ 	.byte	0x04, 0x31
        /*007e*/ 	.short	(.L_85 - .L_84)


	//   ....[0]....
.L_84:
        /*0080*/ 	.word	0x00000130


	//   ....[1]....
        /*0084*/ 	.word	0x00000170


	//   ....[2]....
        /*0088*/ 	.word	0x000001e0


	//----- nvinfo : EIATTR_COOP_GROUP_MASK_REGIDS
	.align		4
.L_85:
        /*008c*/ 	.byte	0x04, 0x29
        /*008e*/ 	.short	(.L_87 - .L_86)


	//   ....[0]....
.L_86:
        /*0090*/ 	.word	0xffffffff


	//   ....[1]....
        /*0094*/ 	.word	0xffffffff


	//   ....[2]....
        /*0098*/ 	.word	0xffffffff


	//   ....[3]....
        /*009c*/ 	.word	0xffffffff


	//   ....[4]....
        /*00a0*/ 	.word	0xffffffff


	//   ....[5]....
        /*00a4*/ 	.word	0xffffffff


	//   ....[6]....
        /*00a8*/ 	.word	0xffffffff


	//   ....[7]....
        /*00ac*/ 	.word	0xffffffff


	//   ....[8]....
        /*00b0*/ 	.word	0xffffffff


	//   ....[9]....
        /*00b4*/ 	.word	0xffffffff


	//   ....[10]....
        /*00b8*/ 	.word	0xffffffff


	//   ....[11]....
        /*00bc*/ 	.word	0xffffffff


	//   ....[12]....
        /*00c0*/ 	.word	0xffffffff


	//   ....[13]....
        /*00c4*/ 	.word	0xffffffff


	//   ....[14]....
        /*00c8*/ 	.word	0xffffffff


	//   ....[15]....
        /*00cc*/ 	.word	0xffffffff


	//   ....[16]....
        /*00d0*/ 	.word	0xffffffff


	//   ....[17]....
        /*00d4*/ 	.word	0xffffffff


	//   ....[18]....
        /*00d8*/ 	.word	0xffffffff


	//   ....[19]....
        /*00dc*/ 	.word	0xffffffff


	//   ....[20]....
        /*00e0*/ 	.word	0xffffffff


	//   ....[21]....
        /*00e4*/ 	.word	0xffffffff


	//   ....[22]....
        /*00e8*/ 	.word	0xffffffff


	//   ....[23]....
        /*00ec*/ 	.word	0xffffffff


	//   ....[24]....
        /*00f0*/ 	.word	0xffffffff


	//   ....[25]....
        /*00f4*/ 	.word	0xffffffff


	//   ....[26]....
        /*00f8*/ 	.word	0xffffffff


	//   ....[27]....
        /*00fc*/ 	.word	0xffffffff


	//   ....[28]....
        /*0100*/ 	.word	0xffffffff


	//   ....[29]....
        /*0104*/ 	.word	0xffffffff


	//   ....[30]....
        /*0108*/ 	.word	0xffffffff


	//   ....[31]....
        /*010c*/ 	.word	0xffffffff


	//   ....[32]....
        /*0110*/ 	.word	0xffffffff


	//   ....[33]....
        /*0114*/ 	.word	0xffffffff


	//   ....[34]....
        /*0118*/ 	.word	0xffffffff


	//   ....[35]....
        /*011c*/ 	.word	0xffffffff


	//   ....[36]....
        /*0120*/ 	.word	0xffffffff


	//   ....[37]....
        /*0124*/ 	.word	0xffffffff


	//   ....[38]....
        /*0128*/ 	.word	0xffffffff


	//   ....[39]....
        /*012c*/ 	.word	0xffffffff


	//   ....[40]....
        /*0130*/ 	.word	0xffffffff


	//   ....[41]....
        /*0134*/ 	.word	0xffffffff


	//   ....[42]....
        /*0138*/ 	.word	0xffffffff


	//   ....[43]....
        /*013c*/ 	.word	0xffffffff


	//   ....[44]....
        /*0140*/ 	.word	0xffffffff


	//   ....[45]....
        /*0144*/ 	.word	0xffffffff


	//   ....[46]....
        /*0148*/ 	.word	0xffffffff


	//   ....[47]....
        /*014c*/ 	.word	0x0500000f


	//   ....[48]....
        /*0150*/ 	.word	0x0500000f


	//   ....[49]....
        /*0154*/ 	.word	0x0500000f


	//   ....[50]....
        /*0158*/ 	.word	0x0500000f


	//   ....[51]....
        /*015c*/ 	.word	0x0500000f


	//   ....[52]....
        /*0160*/ 	.word	0x0500000f


	//   ....[53]....
        /*0164*/ 	.word	0x0500000f


	//   ....[54]....
        /*0168*/ 	.word	0x0500000f


	//   ....[55]....
        /*016c*/ 	.word	0x0500000f


	//   ....[56]....
        /*0170*/ 	.word	0x0500000f


	//   ....[57]....
        /*0174*/ 	.word	0x0500000f


	//   ....[58]....
        /*0178*/ 	.word	0x0500000f


	//   ....[59]....
        /*017c*/ 	.word	0x0500000f


	//   ....[60]....
        /*0180*/ 	.word	0x0500000f


	//   ....[61]....
        /*0184*/ 	.word	0x0500000f


	//   ....[62]....
        /*0188*/ 	.word	0x0500000f


	//   ....[63]....
        /*018c*/ 	.word	0x0500000f


	//   ....[64]....
        /*0190*/ 	.word	0x0500000f


	//----- nvinfo : EIATTR_COOP_GROUP_INSTR_OFFSETS
	.align		4
.L_87:
        /*0194*/ 	.byte	0x04, 0x28
        /*0196*/ 	.short	(.L_89 - .L_88)


	//   ....[0]....
.L_88:
        /*0198*/ 	.word	0x00000060


	//   ....[1]....
        /*019c*/ 	.word	0x00000140


	//   ....[2]....
        /*01a0*/ 	.word	0x00000190


	//   ....[3]....
        /*01a4*/ 	.word	0x000003c0


	//   ....[4]....
        /*01a8*/ 	.word	0x00000520


	//   ....[5]....
        /*01ac*/ 	.word	0x00000640


	//   ....[6]....
        /*01b0*/ 	.word	0x000007a0


	//   ....[7]....
        /*01b4*/ 	.word	0x00001240


	//   ....[8]....
        /*01b8*/ 	.word	0x00004530


	//   ....[9]....
        /*01bc*/ 	.word	0x00004600


	//   ....[10]....
        /*01c0*/ 	.word	0x00004ad0


	//   ....[11]....
        /*01c4*/ 	.word	0x00004b50


	//   ....[12]....
        /*01c8*/ 	.word	0x00008ef0


	//   ....[13]....
        /*01cc*/ 	.word	0x00008f20


	//   ....[14]....
        /*01d0*/ 	.word	0x00009170


	//   ....[15]....
        /*01d4*/ 	.word	0x00009190


	//   ....[16]....
        /*01d8*/ 	.word	0x0000a830


	//   ....[17]....
        /*01dc*/ 	.word	0x0000a840


	//   ....[18]....
        /*01e0*/ 	.word	0x0000a8d0


	//   ....[19]....
        /*01e4*/ 	.word	0x0000a920


	//   ....[20]....
        /*01e8*/ 	.word	0x0000ba30


	//   ....[21]....
        /*01ec*/ 	.word	0x0000ba90


	//   ....[22]....
        /*01f0*/ 	.word	0x0000bad0


	//   ....[23]....
        /*01f4*/ 	.word	0x0000bb10


	//   ....[24]....
        /*01f8*/ 	.word	0x0000bb30


	//   ....[25]....
        /*01fc*/ 	.word	0x0000bb50


	//   ....[26]....
        /*0200*/ 	.word	0x0000c4a0


	//   ....[27]....
        /*0204*/ 	.word	0x0000c4b0


	//   ....[28]....
        /*0208*/ 	.word	0x0000d220


	//   ....[29]....
        /*020c*/ 	.word	0x0000dca0


	//   ....[30]....
        /*0210*/ 	.word	0x0000e6b0


	//   ....[31]....
        /*0214*/ 	.word	0x0000e6c0


	//   ....[32]....
        /*0218*/ 	.word	0x0000e6e0


	//   ....[33]....
        /*021c*/ 	.word	0x0000e740


	//   ....[34]....
        /*0220*/ 	.word	0x0000e7c0


	//   ....[35]....
        /*0224*/ 	.word	0x0000e7f0


	//   ....[36]....
        /*0228*/ 	.word	0x0000e870


	//   ....[37]....
        /*022c*/ 	.word	0x0000e8a0


	//   ....[38]....
        /*0230*/ 	.word	0x0000e920


	//   ....[39]....
        /*0234*/ 	.word	0x0000e960


	//   ....[40]....
        /*0238*/ 	.word	0x0000e9d0


	//   ....[41]....
        /*023c*/ 	.word	0x0000ea00


	//   ....[42]....
        /*0240*/ 	.word	0x0000ea80


	//   ....[43]....
        /*0244*/ 	.word	0x0000eac0


	//   ....[44]....
        /*0248*/ 	.word	0x0000eb30


	//   ....[45]....
        /*024c*/ 	.word	0x0000eb60


	//   ....[46]....
        /*0250*/ 	.word	0x00011160


	//   ....[47]....
        /*0254*/ 	.word	0x00011640


	//   ....[48]....
        /*0258*/ 	.word	0x000117c0


	//   ....[49]....
        /*025c*/ 	.word	0x00011810


	//   ....[50]....
        /*0260*/ 	.word	0x00011950


	//   ....[51]....
        /*0264*/ 	.word	0x000119c0


	//   ....[52]....
        /*0268*/ 	.word	0x00011ac0


	//   ....[53]....
        /*026c*/ 	.word	0x00011b30


	//   ....[54]....
        /*0270*/ 	.word	0x00011c30


	//   ....[55]....
        /*0274*/ 	.word	0x00011ca0


	//   ....[56]....
        /*0278*/ 	.word	0x00011da0


	//   ....[57]....
        /*027c*/ 	.word	0x00011e10


	//   ....[58]....
        /*0280*/ 	.word	0x00011f10


	//   ....[59]....
        /*0284*/ 	.word	0x00011f80


	//   ....[60]....
        /*0288*/ 	.word	0x00012080


	//   ....[61]....
        /*028c*/ 	.word	0x000120e0


	//   ....[62]....
        /*0290*/ 	.word	0x000121d0


	//   ....[63]....
        /*0294*/ 	.word	0x00012220


	//   ....[64]....
        /*0298*/ 	.word	0x00012620


	//----- nvinfo : EIATTR_REG_RECONFIG
	.align		4
.L_89:
        /*029c*/ 	.byte	0x01, 0x54
	.zero		2


	//----- nvinfo : EIATTR_SYSCALL_OFFSETS
	.align		4
        /*02a0*/ 	.byte	0x04, 0x46
        /*02a2*/ 	.short	(.L_91 - .L_90)


	//   ....[0]....
.L_90:
        /*02a4*/ 	.word	0x00001410


	//   ....[1]....
        /*02a8*/ 	.word	0x0000d910


	//   ....[2]....
        /*02ac*/ 	.word	0x0000da50


	//   ....[3]....
        /*02b0*/ 	.word	0x0000db40


	//   ....[4]....
        /*02b4*/ 	.word	0x0000e2b0


	//----- nvinfo : EIATTR_MBARRIER_INSTR_OFFSETS
	.align		4
.L_91:
        /*02b8*/ 	.byte	0x04, 0x39
        /*02ba*/ 	.short	(.L_93 - .L_92)


	//   ....[0]....
.L_92:
        /*02bc*/ 	.word	0x00000270
        /*02c0*/ 	.word	0x000000ff
        /*02c4*/ 	.word	0x00036800
        /*02c8*/ 	.short	0x0100
        /*02ca*/ 	.byte	0x08
	.zero		1


	//   ....[1]....
        /*02cc*/ 	.word	0x00000280
        /*02d0*/ 	.word	0x000000ff
        /*02d4*/ 	.word	0x00036820
        /*02d8*/ 	.short	0x0100
        /*02da*/ 	.byte	0x08
	.zero		1


	//   ....[2]....
        /*02dc*/ 	.word	0x00000370
        /*02e0*/ 	.word	0x000000ff
        /*02e4*/ 	.word	0x00036830
        /*02e8*/ 	.short	0x0100
        /*02ea*/ 	.byte	0x08
	.zero		1


	//   ....[3]....
        /*02ec*/ 	.word	0x00000380
        /*02f0*/ 	.word	0x000000ff
        /*02f4*/ 	.word	0x00036840
        /*02f8*/ 	.short	0x0100
        /*02fa*/ 	.byte	0x08
	.zero		1


	//   ....[4]....
        /*02fc*/ 	.word	0x00000390
        /*0300*/ 	.word	0x000000ff
        /*0304*/ 	.word	0x00036838
        /*0308*/ 	.short	0x0100
        /*030a*/ 	.byte	0x08
	.zero		1


	//   ....[5]....
        /*030c*/ 	.word	0x000003a0
        /*0310*/ 	.word	0x000000ff
        /*0314*/ 	.word	0x00036848
        /*0318*/ 	.short	0x0100
        /*031a*/ 	.byte	0x08
	.zero		1


	//   ....[6]....
        /*031c*/ 	.word	0x000004d0
        /*0320*/ 	.word	0x000000ff
        /*0324*/ 	.word	0x00036850
        /*0328*/ 	.short	0x0100
        /*032a*/ 	.byte	0x08
	.zero		1


	//   ....[7]....
        /*032c*/ 	.word	0x000004e0
        /*0330*/ 	.word	0x000000ff
        /*0334*/ 	.word	0x00036860
        /*0338*/ 	.short	0x0100
        /*033a*/ 	.byte	0x08
	.zero		1


	//   ....[8]....
        /*033c*/ 	.word	0x000004f0
        /*0340*/ 	.word	0x000000ff
        /*0344*/ 	.word	0x00036858
        /*0348*/ 	.short	0x0100
        /*034a*/ 	.byte	0x08
	.zero		1


	//   ....[9]....
        /*034c*/ 	.word	0x00000500
        /*0350*/ 	.word	0x000000ff
        /*0354*/ 	.word	0x00036868
        /*0358*/ 	.short	0x0100
        /*035a*/ 	.byte	0x08
	.zero		1


	//   ....[10]....
        /*035c*/ 	.word	0x000005f0
        /*0360*/ 	.word	0x000000ff
        /*0364*/ 	.word	0x00036870
        /*0368*/ 	.short	0x0100
        /*036a*/ 	.byte	0x06
	.zero		1


	//   ....[11]....
        /*036c*/ 	.word	0x00000600
        /*0370*/ 	.word	0x000000ff
        /*0374*/ 	.word	0x00036880
        /*0378*/ 	.short	0x0100
        /*037a*/ 	.byte	0x06
	.zero		1


	//   ....[12]....
        /*037c*/ 	.word	0x00000610
        /*0380*/ 	.word	0x000000ff
        /*0384*/ 	.word	0x00036878
        /*0388*/ 	.short	0x0100
        /*038a*/ 	.byte	0x06
	.zero		1


	//   ....[13]....
        /*038c*/ 	.word	0x00000620
        /*0390*/ 	.word	0x000000ff
        /*0394*/ 	.word	0x00036888
        /*0398*/ 	.short	0x0100
        /*039a*/ 	.byte	0x06
	.zero		1


	//   ....[14]....
        /*039c*/ 	.word	0x00000750
        /*03a0*/ 	.word	0x000000ff
        /*03a4*/ 	.word	0x00036890
        /*03a8*/ 	.short	0x0100
        /*03aa*/ 	.byte	0x08
	.zero		1


	//   ....[15]....
        /*03ac*/ 	.word	0x00000760
        /*03b0*/ 	.word	0x000000ff
        /*03b4*/ 	.word	0x000368a0
        /*03b8*/ 	.short	0x0100
        /*03ba*/ 	.byte	0x08
	.zero		1


	//   ....[16]....
        /*03bc*/ 	.word	0x00000770
        /*03c0*/ 	.word	0x000000ff
        /*03c4*/ 	.word	0x00036898
        /*03c8*/ 	.short	0x0100
        /*03ca*/ 	.byte	0x08
	.zero		1


	//   ....[17]....
        /*03cc*/ 	.word	0x00000780
        /*03d0*/ 	.word	0x000000ff
        /*03d4*/ 	.word	0x000368a8
        /*03d8*/ 	.short	0x0100
        /*03da*/ 	.byte	0x08
	.zero		1


	//   ....[18]....
        /*03dc*/ 	.word	0x000008b0
        /*03e0*/ 	.word	0x000000ff
        /*03e4*/ 	.word	0x000368b0
        /*03e8*/ 	.short	0x0100
        /*03ea*/ 	.byte	0x08
	.zero		1


	//   ....[19]....
        /*03ec*/ 	.word	0x000008c0
        /*03f0*/ 	.word	0x000000ff
        /*03f4*/ 	.word	0x000368c0
        /*03f8*/ 	.short	0x0100
        /*03fa*/ 	.byte	0x08
	.zero		1


	//   ....[20]....
        /*03fc*/ 	.word	0x000008d0
        /*0400*/ 	.word	0x000000ff
        /*0404*/ 	.word	0x000368b8
        /*0408*/ 	.short	0x0100
        /*040a*/ 	.byte	0x08
	.zero		1


	//   ....[21]....
        /*040c*/ 	.word	0x000008e0
        /*0410*/ 	.word	0x000000ff
        /*0414*/ 	.word	0x000368c8
        /*0418*/ 	.short	0x0100
        /*041a*/ 	.byte	0x08
	.zero		1


	//   ....[22]....
        /*041c*/ 	.word	0x00001440
        /*0420*/ 	.word	0x000000ff
        /*0424*/ 	.word	0x00036800
        /*0428*/ 	.short	0x010a
        /*042a*/ 	.byte	0x04
	.zero		1


	//   ....[23]....
        /*042c*/ 	.word	0x000014e0
        /*0430*/ 	.word	0x000000ff
        /*0434*/ 	.word	0x00036830
        /*0438*/ 	.short	0x010a
        /*043a*/ 	.byte	0x04
	.zero		1


	//   ....[24]....
        /*043c*/ 	.word	0x00001570
        /*0440*/ 	.word	0x000000ff
        /*0444*/ 	.word	0x00036830
        /*0448*/ 	.short	0x010a
        /*044a*/ 	.byte	0x04
	.zero		1


	//   ....[25]....
        /*044c*/ 	.word	0x00005100
        /*0450*/ 	.word	0x00000007
        /*0454*/ 	.word	0x00000000
        /*0458*/ 	.short	0x0101
        /*045a*/ 	.byte	0x3f
	.zero		1


	//   ....[26]....
        /*045c*/ 	.word	0x00005d70
        /*0460*/ 	.word	0x000000ff
        /*0464*/ 	.word	0x00036830
        /*0468*/ 	.short	0x010a
        /*046a*/ 	.byte	0x04
	.zero		1


	//   ....[27]....
        /*046c*/ 	.word	0x00005dc0
        /*0470*/ 	.word	0x000000ff
        /*0474*/ 	.word	0x00036830
        /*0478*/ 	.short	0x010a
        /*047a*/ 	.byte	0x04
	.zero		1


	//   ....[28]....
        /*047c*/ 	.word	0x00008bd0
        /*0480*/ 	.word	0x000000ff
        /*0484*/ 	.word	0x00036850
        /*0488*/ 	.short	0x010a
        /*048a*/ 	.byte	0x05
	.zero		1


	//   ....[29]....
        /*048c*/ 	.word	0x00008c10
        /*0490*/ 	.word	0x000000ff
        /*0494*/ 	.word	0x00036850
        /*0498*/ 	.short	0x010a
        /*049a*/ 	.byte	0x05
	.zero		1


	//   ....[30]....
        /*049c*/ 	.word	0x00009b20
        /*04a0*/ 	.word	0x00000090
        /*04a4*/ 	.word	0x00000000
        /*04a8*/ 	.short	0x0101
        /*04aa*/ 	.byte	0x3f
	.zero		1


	//   ....[31]....
        /*04ac*/ 	.word	0x00009bd0
        /*04b0*/ 	.word	0x00000092
        /*04b4*/ 	.word	0x00000000
        /*04b8*/ 	.short	0x0101
        /*04ba*/ 	.byte	0x3f
	.zero		1


	//   ....[32]....
        /*04bc*/ 	.word	0x0000a790
        /*04c0*/ 	.word	0x00000009
        /*04c4*/ 	.word	0x00036850
        /*04c8*/ 	.short	0x010a
        /*04ca*/ 	.byte	0x3f
	.zero		1


	//   ....[33]....
        /*04cc*/ 	.word	0x0000a7d0
        /*04d0*/ 	.word	0x00000009
        /*04d4*/ 	.word	0x00036850
        /*04d8*/ 	.short	0x010a
        /*04da*/ 	.byte	0x3f
	.zero		1


	//   ....[34]....
        /*04dc*/ 	.word	0x0000ac50
        /*04e0*/ 	.word	0x0000000a
        /*04e4*/ 	.word	0x00000000
        /*04e8*/ 	.short	0x0101
        /*04ea*/ 	.byte	0x3f
	.zero		1


	//   ....[35]....
        /*04ec*/ 	.word	0x0000bb40
        /*04f0*/ 	.word	0x000000ff
        /*04f4*/ 	.word	0x00000000
        /*04f8*/ 	.short	0x0101
        /*04fa*/ 	.byte	0x04
	.zero		1


	//   ....[36]....
        /*04fc*/ 	.word	0x0000dec0
        /*0500*/ 	.word	0x000000ff
        /*0504*/ 	.word	0x00036840
        /*0508*/ 	.short	0x010a
        /*050a*/ 	.byte	0x26
	.zero		1


	//   ....[37]....
        /*050c*/ 	.word	0x0000eca0
        /*0510*/ 	.word	0x000000ff
        /*0514*/ 	.word	0x00036800
        /*0518*/ 	.short	0x0107
        /*051a*/ 	.byte	0x26
	.zero		1


	//   ....[38]....
        /*051c*/ 	.word	0x0000ed10
        /*0520*/ 	.word	0x000000ff
        /*0524*/ 	.word	0x00036800
        /*0528*/ 	.short	0x0101
        /*052a*/ 	.byte	0x26
	.zero		1


	//   ....[39]....
        /*052c*/ 	.word	0x0000ed20
        /*0530*/ 	.word	0x000000ff
        /*0534*/ 	.word	0x00036820
        /*0538*/ 	.short	0x010a
        /*053a*/ 	.byte	0x26
	.zero		1


	//   ....[40]....
        /*053c*/ 	.word	0x0000f130
        /*0540*/ 	.word	0x000000ff
        /*0544*/ 	.word	0x00036848
        /*0548*/ 	.short	0x010a
        /*054a*/ 	.byte	0x26
	.zero		1


	//   ....[41]....
        /*054c*/ 	.word	0x0000f4e0
        /*0550*/ 	.word	0x000000ff
        /*0554*/ 	.word	0x00036860
        /*0558*/ 	.short	0x010a
        /*055a*/ 	.byte	0x26
	.zero		1


	//   ....[42]....
        /*055c*/ 	.word	0x0000fab0
        /*0560*/ 	.word	0x000000ff
        /*0564*/ 	.word	0x00036840
        /*0568*/ 	.short	0x010a
        /*056a*/ 	.byte	0x26
	.zero		1


	//   ....[43]....
        /*056c*/ 	.word	0x0000fe70
        /*0570*/ 	.word	0x000000ff
        /*0574*/ 	.word	0x00036868
        /*0578*/ 	.short	0x010a
        /*057a*/ 	.byte	0x26
	.zero		1


	//   ....[44]....
        /*057c*/ 	.word	0x00010490
        /*0580*/ 	.word	0x000000ff
        /*0584*/ 	.word	0x00036848
        /*0588*/ 	.short	0x010a
        /*058a*/ 	.byte	0x26
	.zero		1


	//   ....[45]....
        /*058c*/ 	.word	0x00010830
        /*0590*/ 	.word	0x000000ff
        /*0594*/ 	.word	0x00036860
        /*0598*/ 	.short	0x010a
        /*059a*/ 	.byte	0x26
	.zero		1


	//   ....[46]....
        /*059c*/ 	.word	0x00010c90
        /*05a0*/ 	.word	0x00000003
        /*05a4*/ 	.word	0x00036860
        /*05a8*/ 	.short	0x010a
        /*05aa*/ 	.byte	0x3f
	.zero		1


	//   ....[47]....
        /*05ac*/ 	.word	0x000110f0
        /*05b0*/ 	.word	0x00000002
        /*05b4*/ 	.word	0x00036820
        /*05b8*/ 	.short	0x010a
        /*05ba*/ 	.byte	0x3f
	.zero		1


	//   ....[48]....
        /*05bc*/ 	.word	0x00011290
        /*05c0*/ 	.word	0x00000007
        /*05c4*/ 	.word	0x00000000
        /*05c8*/ 	.short	0x010a
        /*05ca*/ 	.byte	0x3f
	.zero		1


	//   ....[49]....
        /*05cc*/ 	.word	0x00011300
        /*05d0*/ 	.word	0x00000008
        /*05d4*/ 	.word	0x00000000
        /*05d8*/ 	.short	0x010a
        /*05da*/ 	.byte	0x3f
	.zero		1


	//   ....[50]....
        /*05dc*/ 	.word	0x00011360
        /*05e0*/ 	.word	0x00000007
        /*05e4*/ 	.word	0x00000000
        /*05e8*/ 	.short	0x010a
        /*05ea*/ 	.byte	0x3f
	.zero		1


	//   ....[51]....
        /*05ec*/ 	.word	0x00011390
        /*05f0*/ 	.word	0x00000006
        /*05f4*/ 	.word	0x00000000
        /*05f8*/ 	.short	0x010a
        /*05fa*/ 	.byte	0x3f
	.zero		1


	//   ....[52]....
        /*05fc*/ 	.word	0x00011410
        /*0600*/ 	.word	0x00000003
        /*0604*/ 	.word	0x00036800
        /*0608*/ 	.short	0x010a
        /*060a*/ 	.byte	0x3f
	.zero		1


	//   ....[53]....
        /*060c*/ 	.word	0x00011480
        /*0610*/ 	.word	0x00000003
        /*0614*/ 	.word	0x00036830
        /*0618*/ 	.short	0x010a
        /*061a*/ 	.byte	0x3f
	.zero		1


	//   ....[54]....
        /*061c*/ 	.word	0x000114f0
        /*0620*/ 	.word	0x00000003
        /*0624*/ 	.word	0x00036830
        /*0628*/ 	.short	0x010a
        /*062a*/ 	.byte	0x3f
	.zero		1


	//   ....[55]....
        /*062c*/ 	.word	0x00011550
        /*0630*/ 	.word	0x00000003
        /*0634*/ 	.word	0x00036850
        /*0638*/ 	.short	0x010a
        /*063a*/ 	.byte	0x3f
	.zero		1


	//   ....[56]....
        /*063c*/ 	.word	0x000115a0
        /*0640*/ 	.word	0x00000009
        /*0644*/ 	.word	0x00036850
        /*0648*/ 	.short	0x010a
        /*064a*/ 	.byte	0x3f
	.zero		1


	//   ....[57]....
        /*064c*/ 	.word	0x00011700
        /*0650*/ 	.word	0x00000003
        /*0654*/ 	.word	0x00036840
        /*0658*/ 	.short	0x010a
        /*065a*/ 	.byte	0x3f
	.zero		1


	//   ....[58]....
        /*065c*/ 	.word	0x00012260
        /*0660*/ 	.word	0x00000003
        /*0664*/ 	.word	0x00036820
        /*0668*/ 	.short	0x010a
        /*066a*/ 	.byte	0x3f
	.zero		1


	//   ....[59]....
        /*066c*/ 	.word	0x000122c0
        /*0670*/ 	.word	0x00000003
        /*0674*/ 	.word	0x00036848
        /*0678*/ 	.short	0x010a
        /*067a*/ 	.byte	0x3f
	.zero		1


	//   ....[60]....
        /*067c*/ 	.word	0x00012320
        /*0680*/ 	.word	0x00000003
        /*0684*/ 	.word	0x00036860
        /*0688*/ 	.short	0x010a
        /*068a*/ 	.byte	0x3f
	.zero		1


	//   ....[61]....
        /*068c*/ 	.word	0x00012380
        /*0690*/ 	.word	0x00000003
        /*0694*/ 	.word	0x00036840
        /*0698*/ 	.short	0x010a
        /*069a*/ 	.byte	0x3f
	.zero		1


	//   ....[62]....
        /*069c*/ 	.word	0x000123e0
        /*06a0*/ 	.word	0x00000003
        /*06a4*/ 	.word	0x00036868
        /*06a8*/ 	.short	0x010a
        /*06aa*/ 	.byte	0x3f
	.zero		1


	//   ....[63]....
        /*06ac*/ 	.word	0x00012440
        /*06b0*/ 	.word	0x00000003
        /*06b4*/ 	.word	0x00036848
        /*06b8*/ 	.short	0x010a
        /*06ba*/ 	.byte	0x3f
	.zero		1


	//   ....[64]....
        /*06bc*/ 	.word	0x000124a0
        /*06c0*/ 	.word	0x00000003
        /*06c4*/ 	.word	0x00036860
        /*06c8*/ 	.short	0x010a
        /*06ca*/ 	.byte	0x3f
	.zero		1


	//   ....[65]....
        /*06cc*/ 	.word	0x000124f0
        /*06d0*/ 	.word	0x00000003
        /*06d4*/ 	.word	0x00036860
        /*06d8*/ 	.short	0x010a
        /*06da*/ 	.byte	0x3f
	.zero		1


	//   ....[66]....
        /*06dc*/ 	.word	0x00012540
        /*06e0*/ 	.word	0x00000002
        /*06e4*/ 	.word	0x00036820
        /*06e8*/ 	.short	0x010a
        /*06ea*/ 	.byte	0x3f
	.zero		1


	//   ....[67]....
        /*06ec*/ 	.word	0x000126e0
        /*06f0*/ 	.word	0x00000007
        /*06f4*/ 	.word	0x00000000
        /*06f8*/ 	.short	0x010a
        /*06fa*/ 	.byte	0x3f
	.zero		1


	//   ....[68]....
        /*06fc*/ 	.word	0x00012730
        /*0700*/ 	.word	0x00000008
        /*0704*/ 	.word	0x00000000
        /*0708*/ 	.short	0x010a
        /*070a*/ 	.byte	0x3f
	.zero		1


	//   ....[69]....
        /*070c*/ 	.word	0x00012780
        /*0710*/ 	.word	0x00000007
        /*0714*/ 	.word	0x00000000
        /*0718*/ 	.short	0x010a
        /*071a*/ 	.byte	0x3f
	.zero		1


	//----- nvinfo : EIATTR_NUM_MBARRIERS
	.align		4
.L_93:
        /*071c*/ 	.byte	0x03, 0x38
        /*071e*/ 	.short	0x0016


	//----- nvinfo : EIATTR_EXIT_INSTR_OFFSETS
	.align		4
        /*0720*/ 	.byte	0x04, 0x1c
        /*0722*/ 	.short	(.L_95 - .L_94)


	//   ....[0]....
.L_94:
        /*0724*/ 	.word	0x000113e0


	//----- nvinfo : EIATTR_MAX_THREADS
	.align		4
.L_95:
        /*0728*/ 	.byte	0x04, 0x05
        /*072a*/ 	.short	(.L_97 - .L_96)
.L_96:
        /*072c*/ 	.word	0x00000180
        /*0730*/ 	.word	0x00000001
        /*0734*/ 	.word	0x00000001


	//----- nvinfo : EIATTR_CRS_STACK_SIZE
	.align		4
.L_97:
        /*0738*/ 	.byte	0x04, 0x1e
        /*073a*/ 	.short	(.L_99 - .L_98)
.L_98:
        /*073c*/ 	.word	0x00000000


	//----- nvinfo : EIATTR_CBANK_PARAM_SIZE
	.align		4
.L_99:
        /*0740*/ 	.byte	0x03, 0x19
        /*0742*/ 	.short	0x0a70


	//----- nvinfo : EIATTR_PARAM_CBANK
	.align		4
        /*0744*/ 	.byte	0x04, 0x0a
        /*0746*/ 	.short	(.L_101 - .L_100)
	.align		4
.L_100:
        /*0748*/ 	.word	index@(.nv.constant0._ZN7cutlass13device_kernelIN5flash11enable_sm90INS1_16FlashAttnFwdSm90INS1_25CollectiveMainloopFwdSm90ILi2EN4cute5tupleIJNS5_1CILi1EEES8_S8_EEENS6_IJNS7_ILi128EEENS7_ILi112EEENS7_ILi192EEEEEELi192ENS_6half_tEfNS_4arch4Sm90ELb0ELb0ELb0ELb0ELb0ELb0ELb0ELb1ELb1ELb1ELb1ELb0EEENS1_21CollectiveEpilogueFwdINS6_IJSA_SC_SB_EEES9_SE_SG_Li256ELb0ELb1ELb1ELb0EEENS1_19SingleTileSchedulerILb0ELb1ELb1ELi128EEEEEEEEEvNT_6ParamsE)
        /*074c*/ 	.short	0x0210
        /*074e*/ 	.short	0x0a70


	//----- nvinfo : EIATTR_SW_WAR
	.align		4
.L_101:
        /*0750*/ 	.byte	0x04, 0x36
        /*0752*/ 	.short	(.L_103 - .L_102)
.L_102:
        /*0754*/ 	.word	0x00000008
.L_103:


//--------------------- .nv.info._ZN7cutlass13device_kernelIN5flash11enable_sm90INS1_16FlashAttnFwdSm90INS1_25CollectiveMainloopFwdSm90ILi2EN4cute5tupleIJNS5_1CILi1EEES8_S8_EEENS6_IJNS7_ILi128EEENS7_ILi112EEENS7_ILi192EEEEEELi192ENS_6half_tEfNS_4arch4Sm90ELb0ELb0ELb0ELb1ELb0ELb0ELb0ELb1ELb1ELb1ELb1ELb0EEENS1_21CollectiveEpilogueFwdINS6_IJSA_SC_SB_EEES9_SE_SG_Li256ELb1ELb1ELb1ELb0EEENS1_36VarlenDynamicPersistentTileSchedulerILi128ELi112ELi256ELi128ELb1ELb1ELb1ELb0ELb1ELb1EEEEEEEEEvNT_6ParamsE --------------------------
	.section	.nv.info._ZN7cutlass13device_kernelIN5flash11enable_sm90INS1_16FlashAttnFwdSm90INS1_25CollectiveMainloopFwdSm90ILi2EN4cute5tupleIJNS5_1CILi1EEES8_S8_EEENS6_IJNS7_ILi128EEENS7_ILi112EEENS7_ILi192EEEEEELi192ENS_6half_tEfNS_4arch4Sm90ELb0ELb0ELb0ELb1ELb0ELb0ELb0ELb1ELb1ELb1ELb1ELb0EEENS1_21CollectiveEpilogueFwdINS6_IJSA_SC_SB_EEES9_SE_SG_Li256ELb1ELb1ELb1ELb0EEENS1_36VarlenDynamicPersistentTileSchedulerILi128ELi112ELi256ELi128ELb1ELb1ELb1ELb0ELb1ELb1EEEEEEEEEvNT_6ParamsE,"",@"SHT_CUDA_INFO"
	.sectionflags	@""
	.align	4


	//----- nvinfo : EIATTR_CUDA_API_VERSION
	.align		4
        /*0000*/ 	.byte	0x04, 0x37
        /*0002*/ 	.short	(.L_105 - .L_104)
.L_104:
        /*0004*/ 	.word	0x00000082


	//----- nvinfo : EIATTR_KPARAM_INFO
	.align		4
.L_105:
        /*0008*/ 	.byte	0x04, 0x17
        /*000a*/ 	.short	(.L_107 - .L_106)
.L_106:
        /*000c*/ 	.word	0x00000000
        /*0010*/ 	.short	0x0000
        /*0012*/ 	.short	0x0070
        /*0014*/ 	.byte	0x00, 0xf0, 0x01, 0x2a


	//----- nvinfo : EIATTR_SPARSE_MMA_MASK
	.align		4
.L_107:
        /*0018*/ 	.byte	0x03, 0x50
        /*001a*/ 	.short	0x0000


	//----- nvinfo : EIATTR_MAXREG_COUNT
	.align		4
        /*001c*/ 	.byte	0x03, 0x1b
        /*001e*/ 	.short	0x00a8


	//----- nvinfo : EIATTR_NUM_BARRIERS
	.align		4
        /*0020*/ 	.byte	0x02, 0x4c
        /*0022*/ 	.byte	0x09
	.zero		1


	//----- nvinfo : EIATTR_EXTERNS
	.align		4
        /*0024*/ 	.byte	0x04, 0x0f
        /*0026*/ 	.short	(.L_109 - .L_108)


	//   ....[0]....
	.align		4
.L_108:
        /*0028*/ 	.word	index@(__assertfail)


	//----- nvinfo : EIATTR_ANNOTATIONS
	.align		4
.L_109:
        /*002c*/ 	.byte	0x04, 0x55
        /*002e*/ 	.short	(.L_111 - .L_110)


	//   ....[0]....
.L_110:
        /*0030*/ 	.word	0x00000001
        /*0034*/ 	.byte	0x50, 0x09, 0x00, 0x00, 0x01, 0x00, 0x00, 0x00, 0x60, 0x0a, 0x00, 0x00, 0x01, 0x00, 0x00, 0x00
        /* <DEDUP_REMOVED lines=72> */
        /*04c4*/ 	.byte	0x90, 0x70, 0x01, 0x00


	//----- nvinfo : EIATTR_MERCURY_ISA_VERSION
	.align		4
.L_111:
        /*04c8*/ 	.byte	0x03, 0x5f
        /*04ca*/ 	.short	0x0101


	//----- nvinfo : EIATTR_UNUSED_LOAD_BYTE_OFFSET
	.align		4
        /*04cc*/ 	.byte	0x04, 0x44
        /*04ce*/ 	.short	(.L_113 - .L_112)


	//   ....[0]....
.L_112:
        /*04d0*/ 	.word	0x00000a10
        /*04d4*/ 	.word	0x0000fff0


	//   ....[1]....
        /*04d8*/ 	.word	0x0000b280
        /*04dc*/ 	.word	0x0000fff0


	//----- nvinfo : EIATTR_INT_WARP_WIDE_INSTR_OFFSETS
	.align		4
.L_113:
        /*04e0*/ 	.byte	0x04, 0x31
        /*04e2*/ 	.short	(.L_115 - .L_114)


	//   ....[0]....
.L_114:
        /*04e4*/ 	.word	0x00000130


	//   ....[1]....
        /*04e8*/ 	.word	0x00000170


	//   ....[2]....
        /*04ec*/ 	.word	0x000001e0


	//   ....[3]....
        /*04f0*/ 	.word	0x00008bd0


	//   ....[4]....
        /*04f4*/ 	.word	0x000107d0


	//   ....[5]....
        /*04f8*/ 	.word	0x00010870


	//   ....[6]....
        /*04fc*/ 	.word	0x00014660


	//   ....[7]....
        /*0500*/ 	.word	0x000146d0


	//----- nvinfo : EIATTR_COOP_GROUP_MASK_REGIDS
	.align		4
.L_115:
        /*0504*/ 	.byte	0x04, 0x29
        /*0506*/ 	.short	(.L_117 - .L_116)


	//   ....[0]....
.L_116:
        /*0508*/ 	.word	0xffffffff


	//   ....[1]....
        /*050c*/ 	.word	0xffffffff


	//   ....[2]....
        /*0510*/ 	.word	0xffffffff


	//   ....[3]....
        /*0514*/ 	.word	0xffffffff


	//   ....[4]....
        /*0518*/ 	.word	0xffffffff


	//   ....[5]....
        /*051c*/ 	.word	0xffffffff


	//   ....[6]....
        /*0520*/ 	.word	0xffffffff


	//   ....[7]....
        /*0524*/ 	.word	0xffffffff


	//   ....[8]....
        /*0528*/ 	.word	0xffffffff


	//   ....[9]....
        /*052c*/ 	.word	0xffffffff


	//   ....[10]....
        /*0530*/ 	.word	0xffffffff


	//   ....[11]....
        /*0534*/ 	.word	0xffffffff


	//   ....[12]....
        /*0538*/ 	.word	0xffffffff


	//   ....[13]....
        /*053c*/ 	.word	0xffffffff


	//   ....[14]....
        /*0540*/ 	.word	0xffffffff


	//   ....[15]....
        /*0544*/ 	.word	0xffffffff


	//   ....[16]....
        /*0548*/ 	.word	0xffffffff


	//   ....[17]....
        /*054c*/ 	.word	0xffffffff


	//   ....[18]....
        /*0550*/ 	.word	0xffffffff


	//   ....[19]....
        /*0554*/ 	.word	0xffffffff


	//   ....[20]....
        /*0558*/ 	.word	0xffffffff


	//   ....[21]....
        /*055c*/ 	.word	0xffffffff


	//   ....[22]....
        /*0560*/ 	.word	0xffffffff


	//   ....[23]....
        /*0564*/ 	.word	0xffffffff


	//   ....[24]....
        /*0568*/ 	.word	0xffffffff


	//   ....[25]....
        /*056c*/ 	.word	0xffffffff


	//   ....[26]....
        /*0570*/ 	.word	0xffffffff


	//   ....[27]....
        /*0574*/ 	.word	0xffffffff


	//   ....[28]....
        /*0578*/ 	.word	0xffffffff


	//   ....[29]....
        /*057c*/ 	.word	0xffffffff


	//   ....[30]....
        /*0580*/ 	.word	0xffffffff


	//   ....[31]....
        /*0584*/ 	.word	0xffffffff


	//   ....[32]....
        /*0588*/ 	.word	0xffffffff


	//   ....[33]....
        /*058c*/ 	.word	0xffffffff


	//   ....[34]....
        /*0590*/ 	.word	0xffffffff


	//   ....[35]....
        /*0594*/ 	.word	0xffffffff


	//   ....[36]....
        /*0598*/ 	.word	0xffffffff


	//   ....[37]....
        /*059c*/ 	.word	0xffffffff


	//   ....[38]....
        /*05a0*/ 	.word	0xffffffff


	//   ....[39]....
        /*05a4*/ 	.word	0xffffffff


	//   ....[40]....
        /*05a8*/ 	.word	0xffffffff


	//   ....[41]....
        /*05ac*/ 	.word	0xffffffff


	//   ....[42]....
        /*05b0*/ 	.word	0xffffffff


	//   ....[43]....
        /*05b4*/ 	.word	0xffffffff


	//   ....[44]....
        /*05b8*/ 	.word	0xffffffff


	//   ....[45]....
        /*05bc*/ 	.word	0xffffffff


	//   ....[46]....
        /*05c0*/ 	.word	0xffffffff


	//   ....[47]....
        /*05c4*/ 	.word	0xffffffff


	//   ....[48]....
        /*05c8*/ 	.word	0xffffffff


	//   ....[49]....
        /*05cc*/ 	.word	0xffffffff


	//   ....[50]....
        /*05d0*/ 	.word	0xffffffff


	//   ....[51]....
        /*05d4*/ 	.word	0xffffffff


	//   ....[52]....
        /*05d8*/ 	.word	0xffffffff


	//   ....[53]....
        /*05dc*/ 	.word	0xffffffff


	//   ....[54]....
        /*05e0*/ 	.word	0xffffffff


	//   ....[55]....
        /*05e4*/ 	.word	0xffffffff


	//   ....[56]....
        /*05e8*/ 	.word	0xffffffff


	//   ....[57]....
        /*05ec*/ 	.word	0xffffffff


	//   ....[58]....
        /*05f0*/ 	.word	0xffffffff


	//   ....[59]....
        /*05f4*/ 	.word	0xffffffff


	//   ....[60]....
        /*05f8*/ 	.word	0xffffffff


	//   ....[61]....
        /*05fc*/ 	.word	0xffffffff


	//   ....[62]....
        /*0600*/ 	.word	0xffffffff


	//   ....[63]....
        /*0604*/ 	.word	0xffffffff


	//   ....[64]....
        /*0608*/ 	.word	0xffffffff


	//   ....[65]....
        /*060c*/ 	.word	0xffffffff


	//   ....[66]....
        /*0610*/ 	.word	0xffffffff


	//   ....[67]....
        /*0614*/ 	.word	0xffffffff


	//   ....[68]....
        /*0618*/ 	.word	0xffffffff


	//   ....[69]....
        /*061c*/ 	.word	0xffffffff


	//   ....[70]....
        /*0620*/ 	.word	0xffffffff


	//   ....[71]....
        /*0624*/ 	.word	0xffffffff


	//   ....[72]....
        /*0628*/ 	.word	0xffffffff


	//   ....[73]....
        /*062c*/ 	.word	0xffffffff


	//   ....[74]....
        /*0630*/ 	.word	0xffffffff


	//   ....[75]....
        /*0634*/ 	.word	0xffffffff


	//   ....[76]....
        /*0638*/ 	.word	0xffffffff


	//   ....[77]....
        /*063c*/ 	.word	0xffffffff


	//   ....[78]....
        /*0640*/ 	.word	0xffffffff


	//   ....[79]....
        /*0644*/ 	.word	0xffffffff


	//   ....[80]....
        /*0648*/ 	.word	0xffffffff


	//   ....[81]....
        /*064c*/ 	.word	0xffffffff


	//   ....[82]....
        /*0650*/ 	.word	0xffffffff


	//   ....[83]....
        /*0654*/ 	.word	0xffffffff


	//   ....[84]....
        /*0658*/ 	.word	0xffffffff


	//   ....[85]....
        /*065c*/ 	.word	0xffffffff


	//   ....[86]....
        /*0660*/ 	.word	0xffffffff


	//   ....[87]....
        /*0664*/ 	.word	0xffffffff


	//   ....[88]....
        /*0668*/ 	.word	0xffffffff


	//   ....[89]....
        /*066c*/ 	.word	0xffffffff


	//   ....[90]....
        /*0670*/ 	.word	0xffffffff


	//   ....[91]....
        /*0674*/ 	.word	0xffffffff


	//   ....[92]....
        /*0678*/ 	.word	0xffffffff


	//   ....[93]....
        /*067c*/ 	.word	0xffffffff


	//   ....[94]....
        /*0680*/ 	.word	0xffffffff


	//   ....[95]....
        /*0684*/ 	.word	0xffffffff


	//   ....[96]....
        /*0688*/ 	.word	0xffffffff


	//   ....[97]....
        /*068c*/ 	.word	0x0500000f


	//   ....[98]....
        /*0690*/ 	.word	0x0500000f


	//   ....[99]....
        /*0694*/ 	.word	0x0500000f


	//   ....[100]....
        /*0698*/ 	.word	0x0500000f


	//   ....[101]....
        /*069c*/ 	.word	0x0500000f


	//   ....[102]....
        /*06a0*/ 	.word	0x0500000f


	//   ....[103]....
        /*06a4*/ 	.word	0x0500000f


	//   ....[104]....
        /*06a8*/ 	.word	0x0500000f


	//   ....[105]....
        /*06ac*/ 	.word	0x0500000f


	//   ....[106]....
        /*06b0*/ 	.word	0x0500000f


	//   ....[107]....
        /*06b4*/ 	.word	0x0500000f


	//   ....[108]....
        /*06b8*/ 	.word	0x0500000f


	//   ....[109]....
        /*06bc*/ 	.word	0x0500000f


	//   ....[110]....
        /*06c0*/ 	.word	0x0500000f


	//   ....[111]....
        /*06c4*/ 	.word	0x0500000f


	//   ....[112]....
        /*06c8*/ 	.word	0x0500000f


	//   ....[113]....
        /*06cc*/ 	.word	0x0500000f


	//   ....[114]....
        /*06d0*/ 	.word	0x0500000f


	//   ....[115]....
        /*06d4*/ 	.word	0x0500000f


	//   ....[116]....
        /*06d8*/ 	.word	0x0500000f


	//   ....[117]....
        /*06dc*/ 	.word	0x0500000f


	//   ....[118]....
        /*06e0*/ 	.word	0x0500000f


	//   ....[119]....
        /*06e4*/ 	.word	0x0500000f


	//   ....[120]....
        /*06e8*/ 	.word	0x0500000f


	//   ....[121]....
        /*06ec*/ 	.word	0x0500000f


	//   ....[122]....
        /*06f0*/ 	.word	0x0500000f


	//   ....[123]....
        /*06f4*/ 	.word	0x0500000f


	//   ....[124]....
        /*06f8*/ 	.word	0x0500000f


	//   ....[125]....
        /*06fc*/ 	.word	0x0500000f


	//   ....[126]....
        /*0700*/ 	.word	0x0500000f


	//   ....[127]....
        /*0704*/ 	.word	0x0500000f


	//   ....[128]....
        /*0708*/ 	.word	0x0500000f


	//   ....[129]....
        /*070c*/ 	.word	0x0500000f


	//   ....[130]....
        /*0710*/ 	.word	0x0500000f


	//   ....[131]....
        /*0714*/ 	.word	0x0500000f


	//   ....[132]....
        /*0718*/ 	.word	0x0500000f


	//----- nvinfo : EIATTR_COOP_GROUP_INSTR_OFFSETS
	.align		4
.L_117:
        /*071c*/ 	.byte	0x04, 0x28
        /*071e*/ 	.short	(.L_119 - .L_118)


	//   ....[0]....
.L_118:
        /*0720*/ 	.word	0x00000060


	//   ....[1]....
        /*0724*/ 	.word	0x00000140


	//   ....[2]....
        /*0728*/ 	.word	0x00000190


	//   ....[3]....
        /*072c*/ 	.word	0x000003c0


	//   ....[4]....
        /*0730*/ 	.word	0x00000520


	//   ....[5]....
        /*0734*/ 	.word	0x00000640


	//   ....[6]....
        /*0738*/ 	.word	0x000007a0


	//   ....[7]....
        /*073c*/ 	.word	0x00001c80


	//   ....[8]....
        /*0740*/ 	.word	0x00004c70


	//   ....[9]....
        /*0744*/ 	.word	0x00004ca0


	//   ....[10]....
        /*0748*/ 	.word	0x00005280


	//   ....[11]....
        /*074c*/ 	.word	0x00005390


	//   ....[12]....
        /*0750*/ 	.word	0x00008ea0


	//   ....[13]....
        /*0754*/ 	.word	0x00008ed0


	//   ....[14]....
        /*0758*/ 	.word	0x00009280


	//   ....[15]....
        /*075c*/ 	.word	0x00009540


	//   ....[16]....
        /*0760*/ 	.word	0x0000a6d0


	//   ....[17]....
        /*0764*/ 	.word	0x0000a710


	//   ....[18]....
        /*0768*/ 	.word	0x0000a800


	//   ....[19]....
        /*076c*/ 	.word	0x0000ab00


	//   ....[20]....
        /*0770*/ 	.word	0x0000c180


	//   ....[21]....
        /*0774*/ 	.word	0x0000c190


	//   ....[22]....
        /*0778*/ 	.word	0x0000c1a0


	//   ....[23]....
        /*077c*/ 	.word	0x0000c1d0


	//   ....[24]....
        /*0780*/ 	.word	0x0000cad0


	//   ....[25]....
        /*0784*/ 	.word	0x0000caf0


	//   ....[26]....
        /*0788*/ 	.word	0x0000cc50


	//   ....[27]....
        /*078c*/ 	.word	0x0000cc70


	//   ....[28]....
        /*0790*/ 	.word	0x0000cd80


	//   ....[29]....
        /*0794*/ 	.word	0x0000cda0


	//   ....[30]....
        /*0798*/ 	.word	0x0000cec0


	//   ....[31]....
        /*079c*/ 	.word	0x0000cee0


	//   ....[32]....
        /*07a0*/ 	.word	0x0000d460


	//   ....[33]....
        /*07a4*/ 	.word	0x0000d470


	//   ....[34]....
        /*07a8*/ 	.word	0x0000dac0


	//   ....[35]....
        /*07ac*/ 	.word	0x0000dad0


	//   ....[36]....
        /*07b0*/ 	.word	0x0000eb70


	//   ....[37]....
        /*07b4*/ 	.word	0x0000eba0


	//   ....[38]....
        /*07b8*/ 	.word	0x0000ecd0


	//   ....[39]....
        /*07bc*/ 	.word	0x0000ecf0


	//   ....[40]....
        /*07c0*/ 	.word	0x0000ee00


	//   ....[41]....
        /*07c4*/ 	.word	0x0000ee20


	//   ....[42]....
        /*07c8*/ 	.word	0x0000ef40


	//   ....[43]....
        /*07cc*/ 	.word	0x0000ef60


	//   ....[44]....
        /*07d0*/ 	.word	0x0000f110


	//   ....[45]....
        /*07d4*/ 	.word	0x0000f360


	//   ....[46]....
        /*07d8*/ 	.word	0x0000f390


	//   ....[47]....
        /*07dc*/ 	.word	0x0000f3c0


	//   ....[48]....
        /*07e0*/ 	.word	0x0000f3f0


	//   ....[49]....
        /*07e4*/ 	.word	0x0000f420


	//   ....[50]....
        /*07e8*/ 	.word	0x0000f450


	//   ....[51]....
        /*07ec*/ 	.word	0x0000f600


	//   ....[52]....
        /*07f0*/ 	.word	0x0000f630


	//   ....[53]....
        /*07f4*/ 	.word	0x0000f660


	//   ....[54]....
        /*07f8*/ 	.word	0x0000f690


	//   ....[55]....
        /*07fc*/ 	.word	0x0000f6c0


	//   ....[56]....
        /*0800*/ 	.word	0x0000f6f0


	//   ....[57]....
        /*0804*/ 	.word	0x0000f780


	//   ....[58]....
        /*0808*/ 	.word	0x0000f7b0


	//   ....[59]....
        /*080c*/ 	.word	0x0000f7c0


	//   ....[60]....
        /*0810*/ 	.word	0x0000f870


	//   ....[61]....
        /*0814*/ 	.word	0x00010dd0


	//   ....[62]....
        /*0818*/ 	.word	0x000119e0


	//   ....[63]....
        /*081c*/ 	.word	0x00011a00


	//   ....[64]....
        /*0820*/ 	.word	0x00011a40


	//   ....[65]....
        /*0824*/ 	.word	0x00011a70


	//   ....[66]....
        /*0828*/ 	.word	0x00011b90


	//   ....[67]....
        /*082c*/ 	.word	0x00011ba0


	//   ....[68]....
        /*0830*/ 	.word	0x00011c40


	//   ....[69]....
        /*0834*/ 	.word	0x00011c50


	//   ....[70]....
        /*0838*/ 	.word	0x00011cf0


	//   ....[71]....
        /*083c*/ 	.word	0x00011d00


	//   ....[72]....
        /*0840*/ 	.word	0x00011da0


	//   ....[73]....
        /*0844*/ 	.word	0x00011db0


	//   ....[74]....
        /*0848*/ 	.word	0x00011e30


	//   ....[75]....
        /*084c*/ 	.word	0x00011e60


	//   ....[76]....
        /*0850*/ 	.word	0x00011eb0


	//   ....[77]....
        /*0854*/ 	.word	0x00011ef0


	//   ....[78]....
        /*0858*/ 	.word	0x00014ea0


	//   ....[79]....
        /*085c*/ 	.word	0x00014ed0


	//   ....[80]....
        /*0860*/ 	.word	0x00014f30


	//   ....[81]....
        /*0864*/ 	.word	0x00014f60


	//   ....[82]....
        /*0868*/ 	.word	0x00014f90


	//   ....[83]....
        /*086c*/ 	.word	0x00014fc0


	//   ....[84]....
        /*0870*/ 	.word	0x00014ff0


	//   ....[85]....
        /*0874*/ 	.word	0x00015020


	//   ....[86]....
        /*0878*/ 	.word	0x000151f0


	//   ....[87]....
        /*087c*/ 	.word	0x00015220


	//   ....[88]....
        /*0880*/ 	.word	0x00015250


	//   ....[89]....
        /*0884*/ 	.word	0x00015280


	//   ....[90]....
        /*0888*/ 	.word	0x000152b0


	//   ....[91]....
        /*088c*/ 	.word	0x000152e0


	//   ....[92]....
        /*0890*/ 	.word	0x000153a0


	//   ....[93]....
        /*0894*/ 	.word	0x000153c0


	//   ....[94]....
        /*0898*/ 	.word	0x000153d0


	//   ....[95]....
        /*089c*/ 	.word	0x00015430


	//   ....[96]....
        /*08a0*/ 	.word	0x00015b50


	//   ....[97]....
        /*08a4*/ 	.word	0x00016040


	//   ....[98]....
        /*08a8*/ 	.word	0x000161c0


	//   ....[99]....
        /*08ac*/ 	.word	0x00016210


	//   ....[100]....
        /*08b0*/ 	.word	0x000163d0


	//   ....[101]....
        /*08b4*/ 	.word	0x00016420


	//   ....[102]....
        /*08b8*/ 	.word	0x00016560


	//   ....[103]....
        /*08bc*/ 	.word	0x000165d0


	//   ....[104]....
        /*08c0*/ 	.word	0x00016700


	//   ....[105]....
        /*08c4*/ 	.word	0x00016750


	//   ....[106]....
        /*08c8*/ 	.word	0x00016880


	//   ....[107]....
        /*08cc*/ 	.word	0x000168d0


	//   ....[108]....
        /*08d0*/ 	.word	0x00016a00


	//   ....[109]....
        /*08d4*/ 	.word	0x00016a50


	//   ....[110]....
        /*08d8*/ 	.word	0x00016b60


	//   ....[111]....
        /*08dc*/ 	.word	0x00016bd0


	//   ....[112]....
        /*08e0*/ 	.word	0x00016ce0


	//   ....[113]....
        /*08e4*/ 	.word	0x00016d30


	//   ....[114]....
        /*08e8*/ 	.word	0x00017060


	//   ....[115]....
        /*08ec*/ 	.word	0x00017100


	//   ....[116]....
        /*08f0*/ 	.word	0x000172a0


	//   ....[117]....
        /*08f4*/ 	.word	0x00017320


	//   ....[118]....
        /*08f8*/ 	.word	0x000173a0


	//   ....[119]....
        /*08fc*/ 	.word	0x00017420


	//   ....[120]....
        /*0900*/ 	.word	0x000174a0


	//   ....[121]....
        /*0904*/ 	.word	0x00017530


	//   ....[122]....
        /*0908*/ 	.word	0x000175d0


	//   ....[123]....
        /*090c*/ 	.word	0x00017680


	//   ....[124]....
        /*0910*/ 	.word	0x00017700


	//   ....[125]....
        /*0914*/ 	.word	0x00017780


	//   ....[126]....
        /*0918*/ 	.word	0x00017800


	//   ....[127]....
        /*091c*/ 	.word	0x00017890


	//   ....[128]....
        /*0920*/ 	.word	0x00017910


	//   ....[129]....
        /*0924*/ 	.word	0x000179b0


	//   ....[130]....
        /*0928*/ 	.word	0x00017a00


	//   ....[131]....
        /*092c*/ 	.word	0x00017a90


	//   ....[132]....
        /*0930*/ 	.word	0x00017bc0


	//----- nvinfo : EIATTR_REG_RECONFIG
	.align		4
.L_119:
        /*0934*/ 	.byte	0x01, 0x54
	.zero		2


	//----- nvinfo : EIATTR_SYSCALL_OFFSETS
	.align		4
        /*0938*/ 	.byte	0x04, 0x46
        /*093a*/ 	.short	(.L_121 - .L_120)


	//   ....[0]....
.L_120:
        /*093c*/ 	.word	0x00001e00


	//   ....[1]....
        /*0940*/ 	.word	0x000109e0


	//   ....[2]....
        /*0944*/ 	.word	0x00010b30


	//   ....[3]....
        /*0948*/ 	.word	0x00010c30


	//   ....[4]....
        /*094c*/ 	.word	0x000115c0


	//----- nvinfo : EIATTR_MBARRIER_INSTR_OFFSETS
	.align		4
.L_121:
        /*0950*/ 	.byte	0x04, 0x39
        /*0952*/ 	.short	(.L_123 - .L_122)


	//   ....[0]....
.L_122:
        /*0954*/ 	.word	0x00000270
        /*0958*/ 	.word	0x000000ff
        /*095c*/ 	.word	0x00036800
        /*0960*/ 	.short	0x0100
        /*0962*/ 	.byte	0x08
	.zero		1


	//   ....[1]....
        /*0964*/ 	.word	0x00000280
        /*0968*/ 	.word	0x000000ff
        /*096c*/ 	.word	0x00036820
        /*0970*/ 	.short	0x0100
        /*0972*/ 	.byte	0x08
	.zero		1


	//   ....[2]....
        /*0974*/ 	.word	0x00000370
        /*0978*/ 	.word	0x000000ff
        /*097c*/ 	.word	0x00036830
        /*0980*/ 	.short	0x0100
        /*0982*/ 	.byte	0x08
	.zero		1


	//   ....[3]....
        /*0984*/ 	.word	0x00000380
        /*0988*/ 	.word	0x000000ff
        /*098c*/ 	.word	0x00036840
        /*0990*/ 	.short	0x0100
        /*0992*/ 	.byte	0x08
	.zero		1


	//   ....[4]....
        /*0994*/ 	.word	0x00000390
        /*0998*/ 	.word	0x000000ff
        /*099c*/ 	.word	0x00036838
        /*09a0*/ 	.short	0x0100
        /*09a2*/ 	.byte	0x08
	.zero		1


	//   ....[5]....
        /*09a4*/ 	.word	0x000003a0
        /*09a8*/ 	.word	0x000000ff
        /*09ac*/ 	.word	0x00036848
        /*09b0*/ 	.short	0x0100
        /*09b2*/ 	.byte	0x08
	.zero		1


	//   ....[6]....
        /*09b4*/ 	.word	0x000004d0
        /*09b8*/ 	.word	0x000000ff
        /*09bc*/ 	.word	0x00036850
        /*09c0*/ 	.short	0x0100
        /*09c2*/ 	.byte	0x08
	.zero		1


	//   ....[7]....
        /*09c4*/ 	.word	0x000004e0
        /*09c8*/ 	.word	0x000000ff
        /*09cc*/ 	.word	0x00036860
        /*09d0*/ 	.short	0x0100
        /*09d2*/ 	.byte	0x08
	.zero		1


	//   ....[8]....
        /*09d4*/ 	.word	0x000004f0
        /*09d8*/ 	.word	0x000000ff
        /*09dc*/ 	.word	0x00036858
        /*09e0*/ 	.short	0x0100
        /*09e2*/ 	.byte	0x08
	.zero		1


	//   ....[9]....
        /*09e4*/ 	.word	0x00000500
        /*09e8*/ 	.word	0x000000ff
        /*09ec*/ 	.word	0x00036868
        /*09f0*/ 	.short	0x0100
        /*09f2*/ 	.byte	0x08
	.zero		1


	//   ....[10]....
        /*09f4*/ 	.word	0x000005f0
        /*09f8*/ 	.word	0x000000ff
        /*09fc*/ 	.word	0x00036870
        /*0a00*/ 	.short	0x0100
        /*0a02*/ 	.byte	0x06
	.zero		1


	//   ....[11]....
        /*0a04*/ 	.word	0x00000600
        /*0a08*/ 	.word	0x000000ff
        /*0a0c*/ 	.word	0x00036880
        /*0a10*/ 	.short	0x0100
        /*0a12*/ 	.byte	0x06
	.zero		1


	//   ....[12]....
        /*0a14*/ 	.word	0x00000610
        /*0a18*/ 	.word	0x000000ff
        /*0a1c*/ 	.word	0x00036878
        /*0a20*/ 	.short	0x0100
        /*0a22*/ 	.byte	0x06
	.zero		1


	//   ....[13]....
        /*0a24*/ 	.word	0x00000620
        /*0a28*/ 	.word	0x000000ff
        /*0a2c*/ 	.word	0x00036888
        /*0a30*/ 	.short	0x0100
        /*0a32*/ 	.byte	0x06
	.zero		1


	//   ....[14]....
        /*0a34*/ 	.word	0x00000750
        /*0a38*/ 	.word	0x000000ff
        /*0a3c*/ 	.word	0x00036890
        /*0a40*/ 	.short	0x0100
        /*0a42*/ 	.byte	0x08
	.zero		1


	//   ....[15]....
        /*0a44*/ 	.word	0x00000760
        /*0a48*/ 	.word	0x000000ff
        /*0a4c*/ 	.word	0x000368a0
        /*0a50*/ 	.short	0x0100
        /*0a52*/ 	.byte	0x08
	.zero		1


	//   ....[16]....
        /*0a54*/ 	.word	0x00000770
        /*0a58*/ 	.word	0x000000ff
        /*0a5c*/ 	.word	0x00036898
        /*0a60*/ 	.short	0x0100
        /*0a62*/ 	.byte	0x08
	.zero		1


	//   ....[17]....
        /*0a64*/ 	.word	0x00000780
        /*0a68*/ 	.word	0x000000ff
        /*0a6c*/ 	.word	0x000368a8
        /*0a70*/ 	.short	0x0100
        /*0a72*/ 	.byte	0x08
	.zero		1


	//   ....[18]....
        /*0a74*/ 	.word	0x000008b0
        /*0a78*/ 	.word	0x000000ff
        /*0a7c*/ 	.word	0x000368b0
        /*0a80*/ 	.short	0x0100
        /*0a82*/ 	.byte	0x08
	.zero		1


	//   ....[19]....
        /*0a84*/ 	.word	0x000008c0
        /*0a88*/ 	.word	0x000000ff
        /*0a8c*/ 	.word	0x000368c0
        /*0a90*/ 	.short	0x0100
        /*0a92*/ 	.byte	0x08
	.zero		1


	//   ....[20]....
        /*0a94*/ 	.word	0x000008d0
        /*0a98*/ 	.word	0x000000ff
        /*0a9c*/ 	.word	0x000368b8
        /*0aa0*/ 	.short	0x0100
        /*0aa2*/ 	.byte	0x08
	.zero		1


	//   ....[21]....
        /*0aa4*/ 	.word	0x000008e0
        /*0aa8*/ 	.word	0x000000ff
        /*0aac*/ 	.word	0x000368c8
        /*0ab0*/ 	.short	0x0100
        /*0ab2*/ 	.byte	0x08
	.zero		1


	//   ....[22]....
        /*0ab4*/ 	.word	0x00001eb0
        /*0ab8*/ 	.word	0x00000004
        /*0abc*/ 	.word	0x00036800
        /*0ac0*/ 	.short	0x010a
        /*0ac2*/ 	.byte	0x3f
	.zero		1


	//   ....[23]....
        /*0ac4*/ 	.word	0x00001f50
        /*0ac8*/ 	.word	0x00000000
        /*0acc*/ 	.word	0x00036830
        /*0ad0*/ 	.short	0x010a
        /*0ad2*/ 	.byte	0x3f
	.zero		1


	//   ....[24]....
        /*0ad4*/ 	.word	0x00001fc0
        /*0ad8*/ 	.word	0x00000000
        /*0adc*/ 	.word	0x00036830
        /*0ae0*/ 	.short	0x010a
        /*0ae2*/ 	.byte	0x3f
	.zero		1


	//   ....[25]....
        /*0ae4*/ 	.word	0x00004bc0
        /*0ae8*/ 	.word	0x00000000
        /*0aec*/ 	.word	0x00000000
        /*0af0*/ 	.short	0x0101
        /*0af2*/ 	.byte	0x3f
	.zero		1


	//   ....[26]....
        /*0af4*/ 	.word	0x00006360
        /*0af8*/ 	.word	0x000000ff
        /*0afc*/ 	.word	0x00036830
        /*0b00*/ 	.short	0x010a
        /*0b02*/ 	.byte	0x3c
	.zero		1


	//   ....[27]....
        /*0b04*/ 	.word	0x000063a0
        /*0b08*/ 	.word	0x000000ff
        /*0b0c*/ 	.word	0x00036830
        /*0b10*/ 	.short	0x010a
        /*0b12*/ 	.byte	0x3c
	.zero		1


	//   ....[28]....
        /*0b14*/ 	.word	0x00008b20
        /*0b18*/ 	.word	0x000000ff
        /*0b1c*/ 	.word	0x00036850
        /*0b20*/ 	.short	0x010a
        /*0b22*/ 	.byte	0x0a
	.zero		1


	//   ....[29]....
        /*0b24*/ 	.word	0x00008b60
        /*0b28*/ 	.word	0x000000ff
        /*0b2c*/ 	.word	0x00036850
        /*0b30*/ 	.short	0x010a
        /*0b32*/ 	.byte	0x0a
	.zero		1


	//   ....[30]....
        /*0b34*/ 	.word	0x00009f50
        /*0b38*/ 	.word	0x000000ff
        /*0b3c*/ 	.word	0x00000000
        /*0b40*/ 	.short	0x0101
        /*0b42*/ 	.byte	0x3c
	.zero		1


	//   ....[31]....
        /*0b44*/ 	.word	0x00009fc0
        /*0b48*/ 	.word	0x000000ff
        /*0b4c*/ 	.word	0x00000000
        /*0b50*/ 	.short	0x0101
        /*0b52*/ 	.byte	0x0a
	.zero		1


	//   ....[32]....
        /*0b54*/ 	.word	0x0000a630
        /*0b58*/ 	.word	0x0000000d
        /*0b5c*/ 	.word	0x00036850
        /*0b60*/ 	.short	0x010a
        /*0b62*/ 	.byte	0x3f
	.zero		1


	//   ....[33]....
        /*0b64*/ 	.word	0x0000a670
        /*0b68*/ 	.word	0x0000000d
        /*0b6c*/ 	.word	0x00036850
        /*0b70*/ 	.short	0x010a
        /*0b72*/ 	.byte	0x3f
	.zero		1


	//   ....[34]....
        /*0b74*/ 	.word	0x0000ac20
        /*0b78*/ 	.word	0x0000000b
        /*0b7c*/ 	.word	0x00000000
        /*0b80*/ 	.short	0x0101
        /*0b82*/ 	.byte	0x3f
	.zero		1


	//   ....[35]....
        /*0b84*/ 	.word	0x0000cab0
        /*0b88*/ 	.word	0x000000ff
        /*0b8c*/ 	.word	0x00000000
        /*0b90*/ 	.short	0x0101
        /*0b92*/ 	.byte	0x08
	.zero		1


	//   ....[36]....
        /*0b94*/ 	.word	0x0000d1e0
        /*0b98*/ 	.word	0x000000ff
        /*0b9c*/ 	.word	0x00000000
        /*0ba0*/ 	.short	0x0101
        /*0ba2*/ 	.byte	0x08
	.zero		1


	//   ....[37]....
        /*0ba4*/ 	.word	0x00011050
        /*0ba8*/ 	.word	0x00000000
        /*0bac*/ 	.word	0x00036840
        /*0bb0*/ 	.short	0x010a
        /*0bb2*/ 	.byte	0x3f
	.zero		1


	//   ....[38]....
        /*0bb4*/ 	.word	0x00012010
        /*0bb8*/ 	.word	0x00000012
        /*0bbc*/ 	.word	0x00036800
        /*0bc0*/ 	.short	0x0107
        /*0bc2*/ 	.byte	0x3f
	.zero		1


	//   ....[39]....
        /*0bc4*/ 	.word	0x00012120
        /*0bc8*/ 	.word	0x00000012
        /*0bcc*/ 	.word	0x00036800
        /*0bd0*/ 	.short	0x0101
        /*0bd2*/ 	.byte	0x3f
	.zero		1


	//   ....[40]....
        /*0bd4*/ 	.word	0x00012140
        /*0bd8*/ 	.word	0x00000012
        /*0bdc*/ 	.word	0x00036820
        /*0be0*/ 	.short	0x010a
        /*0be2*/ 	.byte	0x3f
	.zero		1


	//   ....[41]....
        /*0be4*/ 	.word	0x00012510
        /*0be8*/ 	.word	0x00000003
        /*0bec*/ 	.word	0x00036840
        /*0bf0*/ 	.short	0x010a
        /*0bf2*/ 	.byte	0x3f
	.zero		1


	//   ....[42]....
        /*0bf4*/ 	.word	0x000129b0
        /*0bf8*/ 	.word	0x00000003
        /*0bfc*/ 	.word	0x00000060
        /*0c00*/ 	.short	0x010a
        /*0c02*/ 	.byte	0x3f
	.zero		1


	//   ....[43]....
        /*0c04*/ 	.word	0x00013140
        /*0c08*/ 	.word	0x00000003
        /*0c0c*/ 	.word	0x00036840
        /*0c10*/ 	.short	0x010a
        /*0c12*/ 	.byte	0x3f
	.zero		1


	//   ....[44]....
        /*0c14*/ 	.word	0x000135e0
        /*0c18*/ 	.word	0x00000002
        /*0c1c*/ 	.word	0x00000060
        /*0c20*/ 	.short	0x010a
        /*0c22*/ 	.byte	0x3f
	.zero		1


	//   ....[45]....
        /*0c24*/ 	.word	0x00013cb0
        /*0c28*/ 	.word	0x00000002
        /*0c2c*/ 	.word	0x00036840
        /*0c30*/ 	.short	0x010a
        /*0c32*/ 	.byte	0x3f
	.zero		1


	//   ....[46]....
        /*0c34*/ 	.word	0x00014150
        /*0c38*/ 	.word	0x00000002
        /*0c3c*/ 	.word	0x00000060
        /*0c40*/ 	.short	0x010a
        /*0c42*/ 	.byte	0x3f
	.zero		1


	//   ....[47]....
        /*0c44*/ 	.word	0x000147d0
        /*0c48*/ 	.word	0x00000000
        /*0c4c*/ 	.word	0x00036860
        /*0c50*/ 	.short	0x010a
        /*0c52*/ 	.byte	0x3f
	.zero		1


	//   ....[48]....
        /*0c54*/ 	.word	0x00015ad0
        /*0c58*/ 	.word	0x00000000
        /*0c5c*/ 	.word	0x00036820
        /*0c60*/ 	.short	0x010a
        /*0c62*/ 	.byte	0x3f
	.zero		1


	//   ....[49]....
        /*0c64*/ 	.word	0x00015ce0
        /*0c68*/ 	.word	0x00000006
        /*0c6c*/ 	.word	0x00000000
        /*0c70*/ 	.short	0x010a
        /*0c72*/ 	.byte	0x3f
	.zero		1


	//   ....[50]....
        /*0c74*/ 	.word	0x00015d10
        /*0c78*/ 	.word	0x00000007
        /*0c7c*/ 	.word	0x00000000
        /*0c80*/ 	.short	0x010a
        /*0c82*/ 	.byte	0x3f
	.zero		1


	//   ....[51]....
        /*0c84*/ 	.word	0x00015d70
        /*0c88*/ 	.word	0x00000004
        /*0c8c*/ 	.word	0x00000000
        /*0c90*/ 	.short	0x010a
        /*0c92*/ 	.byte	0x3f
	.zero		1


	//   ....[52]....
        /*0c94*/ 	.word	0x00015da0
        /*0c98*/ 	.word	0x00000003
        /*0c9c*/ 	.word	0x00000000
        /*0ca0*/ 	.short	0x010a
        /*0ca2*/ 	.byte	0x3f
	.zero		1


	//   ....[53]....
        /*0ca4*/ 	.word	0x00015e00
        /*0ca8*/ 	.word	0x00000004
        /*0cac*/ 	.word	0x00036800
        /*0cb0*/ 	.short	0x010a
        /*0cb2*/ 	.byte	0x3f
	.zero		1


	//   ....[54]....
        /*0cb4*/ 	.word	0x00015e50
        /*0cb8*/ 	.word	0x00000000
        /*0cbc*/ 	.word	0x00036830
        /*0cc0*/ 	.short	0x010a
        /*0cc2*/ 	.byte	0x3f
	.zero		1


	//   ....[55]....
        /*0cc4*/ 	.word	0x00015eb0
        /*0cc8*/ 	.word	0x00000003
        /*0ccc*/ 	.word	0x00036830
        /*0cd0*/ 	.short	0x010a
        /*0cd2*/ 	.byte	0x3f
	.zero		1


	//   ....[56]....
        /*0cd4*/ 	.word	0x00015f10
        /*0cd8*/ 	.word	0x00000002
        /*0cdc*/ 	.word	0x00036850
        /*0ce0*/ 	.short	0x010a
        /*0ce2*/ 	.byte	0x3f
	.zero		1


	//   ....[57]....
        /*0ce4*/ 	.word	0x00015f60
        /*0ce8*/ 	.word	0x0000000d
        /*0cec*/ 	.word	0x00036850
        /*0cf0*/ 	.short	0x010a
        /*0cf2*/ 	.byte	0x3f
	.zero		1


	//   ....[58]....
        /*0cf4*/ 	.word	0x00016100
        /*0cf8*/ 	.word	0x00000000
        /*0cfc*/ 	.word	0x00036840
        /*0d00*/ 	.short	0x010a
        /*0d02*/ 	.byte	0x3f
	.zero		1


	//   ....[59]....
        /*0d04*/ 	.word	0x00016d70
        /*0d08*/ 	.word	0x00000012
        /*0d0c*/ 	.word	0x00036820
        /*0d10*/ 	.short	0x010a
        /*0d12*/ 	.byte	0x3f
	.zero		1


	//   ....[60]....
        /*0d14*/ 	.word	0x00016dc0
        /*0d18*/ 	.word	0x00000003
        /*0d1c*/ 	.word	0x00036840
        /*0d20*/ 	.short	0x010a
        /*0d22*/ 	.byte	0x3f
	.zero		1


	//   ....[61]....
        /*0d24*/ 	.word	0x00016e10
        /*0d28*/ 	.word	0x00000003
        /*0d2c*/ 	.word	0x00000060
        /*0d30*/ 	.short	0x010a
        /*0d32*/ 	.byte	0x3f
	.zero		1


	//   ....[62]....
        /*0d34*/ 	.word	0x00016e60
        /*0d38*/ 	.word	0x00000003
        /*0d3c*/ 	.word	0x00036840
        /*0d40*/ 	.short	0x010a
        /*0d42*/ 	.byte	0x3f
	.zero		1


	//   ....[63]....
        /*0d44*/ 	.word	0x00016eb0
        /*0d48*/ 	.word	0x00000002
        /*0d4c*/ 	.word	0x00000060
        /*0d50*/ 	.short	0x010a
        /*0d52*/ 	.byte	0x3f
	.zero		1


	//   ....[64]....
        /*0d54*/ 	.word	0x00016f00
        /*0d58*/ 	.word	0x00000002
        /*0d5c*/ 	.word	0x00036840
        /*0d60*/ 	.short	0x010a
        /*0d62*/ 	.byte	0x3f
	.zero		1


	//   ....[65]....
        /*0d64*/ 	.word	0x00016f50
        /*0d68*/ 	.word	0x00000002
        /*0d6c*/ 	.word	0x00000060
        /*0d70*/ 	.short	0x010a
        /*0d72*/ 	.byte	0x3f
	.zero		1


	//   ....[66]....
        /*0d74*/ 	.word	0x00016fa0
        /*0d78*/ 	.word	0x00000000
        /*0d7c*/ 	.word	0x00036860
        /*0d80*/ 	.short	0x010a
        /*0d82*/ 	.byte	0x3f
	.zero		1


	//   ....[67]....
        /*0d84*/ 	.word	0x00017ae0
        /*0d88*/ 	.word	0x00000000
        /*0d8c*/ 	.word	0x00036820
        /*0d90*/ 	.short	0x010a
        /*0d92*/ 	.byte	0x3f
	.zero		1


	//   ....[68]....
        /*0d94*/ 	.word	0x00017c80
        /*0d98*/ 	.word	0x00000006
        /*0d9c*/ 	.word	0x00000000
        /*0da0*/ 	.short	0x010a
        /*0da2*/ 	.byte	0x3f
	.zero		1


	//   ....[69]....
        /*0da4*/ 	.word	0x00017cd0
        /*0da8*/ 	.word	0x00000007
        /*0dac*/ 	.word	0x00000000
        /*0db0*/ 	.short	0x010a
        /*0db2*/ 	.byte	0x3f
	.zero		1


	//   ....[70]....
        /*0db4*/ 	.word	0x00017d20
        /*0db8*/ 	.word	0x00000004
        /*0dbc*/ 	.word	0x00000000
        /*0dc0*/ 	.short	0x010a
        /*0dc2*/ 	.byte	0x3f
	.zero		1


	//----- nvinfo : EIATTR_NUM_MBARRIERS
	.align		4
.L_123:
        /*0dc4*/ 	.byte	0x03, 0x38
        /*0dc6*/ 	.short	0x0016


	//----- nvinfo : EIATTR_EXIT_INSTR_OFFSETS
	.align		4
        /*0dc8*/ 	.byte	0x04, 0x1c
        /*0dca*/ 	.short	(.L_125 - .L_124)


	//   ....[0]....
.L_124:
        /*0dcc*/ 	.word	0x00000a50


	//   ....[1]....
        /*0dd0*/ 	.word	0x0000f0b0


	//   ....[2]....
        /*0dd4*/ 	.word	0x00015df0


	//----- nvinfo : EIATTR_MAX_THREADS
	.align		4
.L_125:
        /*0dd8*/ 	.byte	0x04, 0x05
        /*0dda*/ 	.short	(.L_127 - .L_126)
.L_126:
        /*0ddc*/ 	.word	0x00000180
        /*0de0*/ 	.word	0x00000001
        /*0de4*/ 	.word	0x00000001


	//----- nvinfo : EIATTR_CRS_STACK_SIZE
	.align		4
.L_127:
        /*0de8*/ 	.byte	0x04, 0x1e
        /*0dea*/ 	.short	(.L_129 - .L_128)
.L_128:
        /*0dec*/ 	.word	0x00000000


	//----- nvinfo : EIATTR_CBANK_PARAM_SIZE
	.align		4
.L_129:
        /*0df0*/ 	.byte	0x03, 0x19
        /*0df2*/ 	.short	0x0af0


	//----- nvinfo : EIATTR_PARAM_CBANK
	.align		4
        /*0df4*/ 	.byte	0x04, 0x0a
        /*0df6*/ 	.short	(.L_131 - .L_130)
	.align		4
.L_130:
        /*0df8*/ 	.word	index@(.nv.constant0._ZN7cutlass13device_kernelIN5flash11enable_sm90INS1_16FlashAttnFwdSm90INS1_25CollectiveMainloopFwdSm90ILi2EN4cute5tupleIJNS5_1CILi1EEES8_S8_EEENS6_IJNS7_ILi128EEENS7_ILi112EEENS7_ILi192EEEEEELi192ENS_6half_tEfNS_4arch4Sm90ELb0ELb0ELb0ELb1ELb0ELb0ELb0ELb1ELb1ELb1ELb1ELb0EEENS1_21CollectiveEpilogueFwdINS6_IJSA_SC_SB_EEES9_SE_SG_Li256ELb1ELb1ELb1ELb0EEENS1_36VarlenDynamicPersistentTileSchedulerILi128ELi112ELi256ELi128ELb1ELb1ELb1ELb0ELb1ELb1EEEEEEEEEvNT_6ParamsE)
        /*0dfc*/ 	.short	0x0210
        /*0dfe*/ 	.short	0x0af0


	//----- nvinfo : EIATTR_SW_WAR
	.align		4
.L_131:
        /*0e00*/ 	.byte	0x04, 0x36
        /*0e02*/ 	.short	(.L_133 - .L_132)
.L_132:
        /*0e04*/ 	.word	0x00000008
.L_133:


//--------------------- .nv.info._ZN7cutlass13device_kernelIN5flash11enable_sm90INS1_16FlashAttnFwdSm90INS1_25CollectiveMainloopFwdSm90ILi2EN4cute5tupleIJNS5_1CILi1EEES8_S8_EEENS6_IJNS7_ILi128EEENS7_ILi112EEENS7_ILi192EEEEEELi192ENS_6half_tEfNS_4arch4Sm90ELb0ELb0ELb0ELb1ELb0ELb1ELb0ELb1ELb1ELb1ELb1ELb0EEENS1_21CollectiveEpilogueFwdINS6_IJSA_SC_SB_EEES9_SE_SG_Li256ELb1ELb1ELb1ELb0EEENS1_36VarlenDynamicPersistentTileSchedulerILi128ELi112ELi256ELi128ELb1ELb1ELb1ELb0ELb1ELb1EEEEEEEEEvNT_6ParamsE --------------------------
	.section	.nv.info._ZN7cutlass13device_kernelIN5flash11enable_sm90INS1_16FlashAttnFwdSm90INS1_25CollectiveMainloopFwdSm90ILi2EN4cute5tupleIJNS5_1CILi1EEES8_S8_EEENS6_IJNS7_ILi128EEENS7_ILi112EEENS7_ILi192EEEEEELi192ENS_6half_tEfNS_4arch4Sm90ELb0ELb0ELb0ELb1ELb0ELb1ELb0ELb1ELb1ELb1ELb1ELb0EEENS1_21CollectiveEpilogueFwdINS6_IJSA_SC_SB_EEES9_SE_SG_Li256ELb1ELb1ELb1ELb0EEENS1_36VarlenDynamicPersistentTileSchedulerILi128ELi112ELi256ELi128ELb1ELb1ELb1ELb0ELb1ELb1EEEEEEEEEvNT_6ParamsE,"",@"SHT_CUDA_INFO"
	.sectionflags	@""
	.align	4


	//----- nvinfo : EIATTR_CUDA_API_VERSION
	.align		4
        /*0000*/ 	.byte	0x04, 0x37
        /*0002*/ 	.short	(.L_135 - .L_134)
.L_134:
        /*0004*/ 	.word	0x00000082


	//----- nvinfo : EIATTR_KPARAM_INFO
	.align		4
.L_135:
        /*0008*/ 	.byte	0x04, 0x17
        /*000a*/ 	.short	(.L_137 - .L_136)
.L_136:
        /*000c*/ 	.word	0x00000000
        /*0010*/ 	.short	0x0000
        /*0012*/ 	.short	0x0070
        /*0014*/ 	.byte	0x00, 0xf0, 0x01, 0x2a


	//----- nvinfo : EIATTR_SPARSE_MMA_MASK
	.align		4
.L_137:
        /*0018*/ 	.byte	0x03, 0x50
        /*001a*/ 	.short	0x0000


	//----- nvinfo : EIATTR_MAXREG_COUNT
	.align		4
        /*001c*/ 	.byte	0x03, 0x1b
        /*001e*/ 	.short	0x00a8


	//----- nvinfo : EIATTR_NUM_BARRIERS
	.align		4
        /*0020*/ 	.byte	0x02, 0x4c
        /*0022*/ 	.byte	0x10
	.zero		1


	//----- nvinfo : EIATTR_EXTERNS
	.align		4
        /*0024*/ 	.byte	0x04, 0x0f
        /*0026*/ 	.short	(.L_139 - .L_138)


	//   ....[0]....
	.align		4
.L_138:
        /*0028*/ 	.word	index@(__assertfail)


	//----- nvinfo : EIATTR_ANNOTATIONS
	.align		4
.L_139:
        /*002c*/ 	.byte	0x04, 0x55
        /*002e*/ 	.short	(.L_141 - .L_140)


	//   ....[0]....
.L_140:
        /* <DEDUP_REMOVED lines=107> */
        /*06d4*/ 	.byte	0xf0, 0x9f, 0x02, 0x00, 0x01, 0x00, 0x00, 0x00, 0x90, 0xa0, 0x02, 0x00


	//----- nvinfo : EIATTR_MERCURY_ISA_VERSION
	.align		4
.L_141:
        /*06e0*/ 	.byte	0x03, 0x5f
        /*06e2*/ 	.short	0x0101


	//----- nvinfo : EIATTR_UNUSED_LOAD_BYTE_OFFSET
	.align		4
        /*06e4*/ 	.byte	0x04, 0x44
        /*06e6*/ 	.short	(.L_143 - .L_142)


	//   ....[0]....
.L_142:
        /*06e8*/ 	.word	0x00000ab0
        /*06ec*/ 	.word	0x0000fff0


	//   ....[1]....
        /*06f0*/ 	.word	0x0001c4a0
        /*06f4*/ 	.word	0x0000fff0


	//----- nvinfo : EIATTR_INT_WARP_WIDE_INSTR_OFFSETS
	.align		4
.L_143:
        /*06f8*/ 	.byte	0x04, 0x31
        /*06fa*/ 	.short	(.L_145 - .L_144)


	//   ....[0]....
.L_144:
        /*06fc*/ 	.word	0x00000190


	//   ....[1]....
        /*0700*/ 	.word	0x000001d0


	//   ....[2]....
        /*0704*/ 	.word	0x00000240


	//   ....[3]....
        /*0708*/ 	.word	0x00023090


	//   ....[4]....
        /*070c*/ 	.word	0x00023120


	//   ....[5]....
        /*0710*/ 	.word	0x00026eb0


	//   ....[6]....
        /*0714*/ 	.word	0x00026f10


	//----- nvinfo : EIATTR_COOP_GROUP_MASK_REGIDS
	.align		4
.L_145:
        /*0718*/ 	.byte	0x04, 0x29
        /*071a*/ 	.short	(.L_147 - .L_146)


	//   ....[0]....
.L_146:
        /*071c*/ 	.word	0xffffffff


	//   ....[1]....
        /*0720*/ 	.word	0xffffffff


	//   ....[2]....
        /*0724*/ 	.word	0xffffffff


	//   ....[3]....
        /*0728*/ 	.word	0xffffffff


	//   ....[4]....
        /*072c*/ 	.word	0xffffffff


	//   ....[5]....
        /*0730*/ 	.word	0xffffffff


	//   ....[6]....
        /*0734*/ 	.word	0xffffffff


	//   ....[7]....
        /*0738*/ 	.word	0xffffffff


	//   ....[8]....
        /*073c*/ 	.word	0xffffffff


	//   ....[9]....
        /*0740*/ 	.word	0xffffffff


	//   ....[10]....
        /*0744*/ 	.word	0xffffffff


	//   ....[11]....
        /*0748*/ 	.word	0xffffffff


	//   ....[12]....
        /*074c*/ 	.word	0xffffffff


	//   ....[13]....
        /*0750*/ 	.word	0xffffffff


	//   ....[14]....
        /*0754*/ 	.word	0xffffffff


	//   ....[15]....
        /*0758*/ 	.word	0xffffffff


	//   ....[16]....
        /*075c*/ 	.word	0xffffffff


	//   ....[17]....
        /*0760*/ 	.word	0xffffffff


	//   ....[18]....
        /*0764*/ 	.word	0xffffffff


	//   ....[19]....
        /*0768*/ 	.word	0xffffffff


	//   ....[20]....
        /*076c*/ 	.word	0xffffffff


	//   ....[21]....
        /*0770*/ 	.word	0xffffffff


	//   ....[22]....
        /*0774*/ 	.word	0xffffffff


	//   ....[23]....
        /*0778*/ 	.word	0xffffffff


	//   ....[24]....
        /*077c*/ 	.word	0xffffffff


	//   ....[25]....
        /*0780*/ 	.word	0xffffffff


	//   ....[26]....
        /*0784*/ 	.word	0xffffffff


	//   ....[27]....
        /*0788*/ 	.word	0xffffffff


	//   ....[28]....
        /*078c*/ 	.word	0xffffffff


	//   ....[29]....
        /*0790*/ 	.word	0xffffffff


	//   ....[30]....
        /*0794*/ 	.word	0xffffffff


	//   ....[31]....
        /*0798*/ 	.word	0xffffffff


	//   ....[32]....
        /*079c*/ 	.word	0xffffffff


	//   ....[33]....
        /*07a0*/ 	.word	0xffffffff


	//   ....[34]....
        /*07a4*/ 	.word	0xffffffff


	//   ....[35]....
        /*07a8*/ 	.word	0xffffffff


	//   ....[36]....
        /*07ac*/ 	.word	0xffffffff


	//   ....[37]....
        /*07b0*/ 	.word	0xffffffff


	//   ....[38]....
        /*07b4*/ 	.word	0xffffffff


	//   ....[39]....
        /*07b8*/ 	.word	0xffffffff


	//   ....[40]....
        /*07bc*/ 	.word	0xffffffff


	//   ....[41]....
        /*07c0*/ 	.word	0xffffffff


	//   ....[42]....
        /*07c4*/ 	.word	0xffffffff


	//   ....[43]....
        /*07c8*/ 	.word	0xffffffff


	//   ....[44]....
        /*07cc*/ 	.word	0xffffffff


	//   ....[45]....
        /*07d0*/ 	.word	0xffffffff


	//   ....[46]....
        /*07d4*/ 	.word	0xffffffff


	//   ....[47]....
        /*07d8*/ 	.word	0xffffffff


	//   ....[48]....
        /*07dc*/ 	.word	0xffffffff


	//   ....[49]....
        /*07e0*/ 	.word	0xffffffff


	//   ....[50]....
        /*07e4*/ 	.word	0xffffffff


	//   ....[51]....
        /*07e8*/ 	.word	0xffffffff


	//   ....[52]....
        /*07ec*/ 	.word	0xffffffff


	//   ....[53]....
        /*07f0*/ 	.word	0xffffffff


	//   ....[54]....
        /*07f4*/ 	.word	0xffffffff


	//   ....[55]....
        /*07f8*/ 	.word	0xffffffff


	//   ....[56]....
        /*07fc*/ 	.word	0xffffffff


	//   ....[57]....
        /*0800*/ 	.word	0xffffffff


	//   ....[58]....
        /*0804*/ 	.word	0xffffffff


	//   ....[59]....
        /*0808*/ 	.word	0xffffffff


	//   ....[60]....
        /*080c*/ 	.word	0xffffffff


	//   ....[61]....
        /*0810*/ 	.word	0xffffffff


	//   ....[62]....
        /*0814*/ 	.word	0xffffffff


	//   ....[63]....
        /*0818*/ 	.word	0xffffffff


	//   ....[64]....
        /*081c*/ 	.word	0xffffffff


	//   ....[65]....
        /*0820*/ 	.word	0xffffffff


	//   ....[66]....
        /*0824*/ 	.word	0xffffffff


	//   ....[67]....
        /*0828*/ 	.word	0xffffffff


	//   ....[68]....
        /*082c*/ 	.word	0xffffffff


	//   ....[69]....
        /*0830*/ 	.word	0xffffffff


	//   ....[70]....
        /*0834*/ 	.word	0xffffffff


	//   ....[71]....
        /*0838*/ 	.word	0xffffffff


	//   ....[72]....
        /*083c*/ 	.word	0xffffffff


	//   ....[73]....
        /*0840*/ 	.word	0xffffffff


	//   ....[74]....
        /*0844*/ 	.word	0xffffffff


	//   ....[75]....
        /*0848*/ 	.word	0xffffffff


	//   ....[76]....
        /*084c*/ 	.word	0xffffffff


	//   ....[77]....
        /*0850*/ 	.word	0xffffffff


	//   ....[78]....
        /*0854*/ 	.word	0xffffffff


	//   ....[79]....
        /*0858*/ 	.word	0xffffffff


	//   ....[80]....
        /*085c*/ 	.word	0xffffffff


	//   ....[81]....
        /*0860*/ 	.word	0xffffffff


	//   ....[82]....
        /*0864*/ 	.word	0xffffffff


	//   ....[83]....
        /*0868*/ 	.word	0xffffffff


	//   ....[84]....
        /*086c*/ 	.word	0xffffffff


	//   ....[85]....
        /*0870*/ 	.word	0xffffffff


	//   ....[86]....
        /*0874*/ 	.word	0xffffffff


	//   ....[87]....
        /*0878*/ 	.word	0xffffffff


	//   ....[88]....
        /*087c*/ 	.word	0xffffffff


	//   ....[89]....
        /*0880*/ 	.word	0xffffffff


	//   ....[90]....
        /*0884*/ 	.word	0xffffffff


	//   ....[91]....
        /*0888*/ 	.word	0xffffffff


	//   ....[92]....
        /*088c*/ 	.word	0xffffffff


	//   ....[93]....
        /*0890*/ 	.word	0xffffffff


	//   ....[94]....
        /*0894*/ 	.word	0xffffffff


	//   ....[95]....
        /*0898*/ 	.word	0xffffffff


	//   ....[96]....
        /*089c*/ 	.word	0xffffffff


	//   ....[97]....
        /*08a0*/ 	.word	0xffffffff


	//   ....[98]....
        /*08a4*/ 	.word	0xffffffff


	//   ....[99]....
        /*08a8*/ 	.word	0xffffffff


	//   ....[100]....
        /*08ac*/ 	.word	0xffffffff


	//   ....[101]....
        /*08b0*/ 	.word	0xffffffff


	//   ....[102]....
        /*08b4*/ 	.word	0xffffffff


	//   ....[103]....
        /*08b8*/ 	.word	0xffffffff


	//   ....[104]....
        /*08bc*/ 	.word	0xffffffff


	//   ....[105]....
        /*08c0*/ 	.word	0xffffffff


	//   ....[106]....
        /*08c4*/ 	.word	0x0500000f


	//   ....[107]....
        /*08c8*/ 	.word	0x0500000f


	//   ....[108]....
        /*08cc*/ 	.word	0x0500000f


	//   ....[109]....
        /*08d0*/ 	.word	0x0500000f


	//   ....[110]....
        /*08d4*/ 	.word	0x0500000f


	//   ....[111]....
        /*08d8*/ 	.word	0x0500000f


	//   ....[112]....
        /*08dc*/ 	.word	0x0500000f


	//   ....[113]....
        /*08e0*/ 	.word	0x0500000f


	//   ....[114]....
        /*08e4*/ 	.word	0x0500000f


	//   ....[115]....
        /*08e8*/ 	.word	0x0500000f


	//   ....[116]....
        /*08ec*/ 	.word	0x0500000f


	//   ....[117]....
        /*08f0*/ 	.word	0x0500000f


	//   ....[118]....
        /*08f4*/ 	.word	0x0500000f


	//   ....[119]....
        /*08f8*/ 	.word	0x0500000f


	//   ....[120]....
        /*08fc*/ 	.word	0x0500000f


	//   ....[121]....
        /*0900*/ 	.word	0x0500000f


	//   ....[122]....
        /*0904*/ 	.word	0x0500000f


	//   ....[123]....
        /*0908*/ 	.word	0x0500000f


	//   ....[124]....
        /*090c*/ 	.word	0x0500000f


	//   ....[125]....
        /*0910*/ 	.word	0x0500000f


	//   ....[126]....
        /*0914*/ 	.word	0x0500000f


	//   ....[127]....
        /*0918*/ 	.word	0x0500000f


	//   ....[128]....
        /*091c*/ 	.word	0x0500000f


	//   ....[129]....
        /*0920*/ 	.word	0x0500000f


	//   ....[130]....
        /*0924*/ 	.word	0x0500000f


	//   ....[131]....
        /*0928*/ 	.word	0x0500000f


	//   ....[132]....
        /*092c*/ 	.word	0x0500000f


	//   ....[133]....
        /*0930*/ 	.word	0x0500000f


	//   ....[134]....
        /*0934*/ 	.word	0x0500000f


	//   ....[135]....
        /*0938*/ 	.word	0x0500000f


	//   ....[136]....
        /*093c*/ 	.word	0x0500000f


	//   ....[137]....
        /*0940*/ 	.word	0x0500000f


	//   ....[138]....
        /*0944*/ 	.word	0x0500000f


	//   ....[139]....
        /*0948*/ 	.word	0x0500000f


	//   ....[140]....
        /*094c*/ 	.word	0x0500000f


	//   ....[141]....
        /*0950*/ 	.word	0x0500000f


	//   ....[142]....
        /*0954*/ 	.word	0x0500000f


	//   ....[143]....
        /*0958*/ 	.word	0x0500000f


	//   ....[144]....
        /*095c*/ 	.word	0x0500000f


	//   ....[145]....
        /*0960*/ 	.word	0x0500000f


	//   ....[146]....
        /*0964*/ 	.word	0x0500000f


	//   ....[147]....
        /*0968*/ 	.word	0x0500000f


	//   ....[148]....
        /*096c*/ 	.word	0x0500000f


	//   ....[149]....
        /*0970*/ 	.word	0x0500000f


	//   ....[150]....
        /*0974*/ 	.word	0x0500000f


	//----- nvinfo : EIATTR_COOP_GROUP_INSTR_OFFSETS
	.align		4
.L_147:
        /*0978*/ 	.byte	0x04, 0x28
        /*097a*/ 	.short	(.L_149 - .L_148)


	//   ....[0]....
.L_148:
        /*097c*/ 	.word	0x00000060


	//   ....[1]....
        /*0980*/ 	.word	0x000001a0


	//   ....[2]....
        /*0984*/ 	.word	0x000001f0


	//   ....[3]....
        /*0988*/ 	.word	0x00000420


	//   ....[4]....
        /*098c*/ 	.word	0x00000580


	//   ....[5]....
        /*0990*/ 	.word	0x000006a0


	//   ....[6]....
        /*0994*/ 	.word	0x00000800


	//   ....[7]....
        /*0998*/ 	.word	0x0000af90


	//   ....[8]....
        /*099c*/ 	.word	0x0000b520


	//   ....[9]....
        /*09a0*/ 	.word	0x0000b530


	//   ....[10]....
        /*09a4*/ 	.word	0x0000b540


	//   ....[11]....
        /*09a8*/ 	.word	0x0000b550


	//   ....[12]....
        /*09ac*/ 	.word	0x0000e0e0


	//   ....[13]....
        /*09b0*/ 	.word	0x0000e0f0


	//   ....[14]....
        /*09b4*/ 	.word	0x0000e100


	//   ....[15]....
        /*09b8*/ 	.word	0x0000e110


	//   ....[16]....
        /*09bc*/ 	.word	0x00014e50


	//   ....[17]....
        /*09c0*/ 	.word	0x00014f00


	//   ....[18]....
        /*09c4*/ 	.word	0x00015400


	//   ....[19]....
        /*09c8*/ 	.word	0x00015480


	//   ....[20]....
        /*09cc*/ 	.word	0x0001a000


	//   ....[21]....
        /*09d0*/ 	.word	0x0001a020


	//   ....[22]....
        /*09d4*/ 	.word	0x0001a7f0


	//   ....[23]....
        /*09d8*/ 	.word	0x0001a810


	//   ....[24]....
        /*09dc*/ 	.word	0x0001bc50


	//   ....[25]....
        /*09e0*/ 	.word	0x0001bc60


	//   ....[26]....
        /*09e4*/ 	.word	0x0001bc90


	//   ....[27]....
        /*09e8*/ 	.word	0x0001bca0


	//   ....[28]....
        /*09ec*/ 	.word	0x0001d220


	//   ....[29]....
        /*09f0*/ 	.word	0x0001d230


	//   ....[30]....
        /*09f4*/ 	.word	0x0001d240


	//   ....[31]....
        /*09f8*/ 	.word	0x0001d250


	//   ....[32]....
        /*09fc*/ 	.word	0x0001db20


	//   ....[33]....
        /*0a00*/ 	.word	0x0001db40


	//   ....[34]....
        /*0a04*/ 	.word	0x0001dca0


	//   ....[35]....
        /*0a08*/ 	.word	0x0001dcc0


	//   ....[36]....
        /*0a0c*/ 	.word	0x0001ddc0


	//   ....[37]....
        /*0a10*/ 	.word	0x0001dde0


	//   ....[38]....
        /*0a14*/ 	.word	0x0001def0


	//   ....[39]....
        /*0a18*/ 	.word	0x0001df10


	//   ....[40]....
        /*0a1c*/ 	.word	0x0001e430


	//   ....[41]....
        /*0a20*/ 	.word	0x0001e470


	//   ....[42]....
        /*0a24*/ 	.word	0x0001ec50


	//   ....[43]....
        /*0a28*/ 	.word	0x0001ec60


	//   ....[44]....
        /*0a2c*/ 	.word	0x0001fbe0


	//   ....[45]....
        /*0a30*/ 	.word	0x0001fc10


	//   ....[46]....
        /*0a34*/ 	.word	0x0001fd10


	//   ....[47]....
        /*0a38*/ 	.word	0x0001fd30


	//   ....[48]....
        /*0a3c*/ 	.word	0x0001fe30


	//   ....[49]....
        /*0a40*/ 	.word	0x0001fe50


	//   ....[50]....
        /*0a44*/ 	.word	0x0001ff60


	//   ....[51]....
        /*0a48*/ 	.word	0x0001ff80


	//   ....[52]....
        /*0a4c*/ 	.word	0x00020110


	//   ....[53]....
        /*0a50*/ 	.word	0x00020340


	//   ....[54]....
        /*0a54*/ 	.word	0x00020370


	//   ....[55]....
        /*0a58*/ 	.word	0x000203a0


	//   ....[56]....
        /*0a5c*/ 	.word	0x000203d0


	//   ....[57]....
        /*0a60*/ 	.word	0x00020400


	//   ....[58]....
        /*0a64*/ 	.word	0x00020430


	//   ....[59]....
        /*0a68*/ 	.word	0x000205d0


	//   ....[60]....
        /*0a6c*/ 	.word	0x00020600


	//   ....[61]....
        /*0a70*/ 	.word	0x00020630


	//   ....[62]....
        /*0a74*/ 	.word	0x00020660


	//   ....[63]....
        /*0a78*/ 	.word	0x00020690


	//   ....[64]....
        /*0a7c*/ 	.word	0x000206c0


	//   ....[65]....
        /*0a80*/ 	.word	0x00020750


	//   ....[66]....
        /*0a84*/ 	.word	0x00020780


	//   ....[67]....
        /*0a88*/ 	.word	0x00020790


	//   ....[68]....
        /*0a8c*/ 	.word	0x00020840


	//   ....[69]....
        /*0a90*/ 	.word	0x000218e0


	//   ....[70]....
        /*0a94*/ 	.word	0x00023670


	//   ....[71]....
        /*0a98*/ 	.word	0x00024270


	//   ....[72]....
        /*0a9c*/ 	.word	0x00024290


	//   ....[73]....
        /*0aa0*/ 	.word	0x000242d0


	//   ....[74]....
        /*0aa4*/ 	.word	0x00024300


	//   ....[75]....
        /*0aa8*/ 	.word	0x000243e0


	//   ....[76]....
        /*0aac*/ 	.word	0x00024430


	//   ....[77]....
        /*0ab0*/ 	.word	0x000244d0


	//   ....[78]....
        /*0ab4*/ 	.word	0x000244e0


	//   ....[79]....
        /*0ab8*/ 	.word	0x00024580


	//   ....[80]....
        /*0abc*/ 	.word	0x00024590


	//   ....[81]....
        /*0ac0*/ 	.word	0x00024630


	//   ....[82]....
        /*0ac4*/ 	.word	0x00024640


	//   ....[83]....
        /*0ac8*/ 	.word	0x000246c0


	//   ....[84]....
        /*0acc*/ 	.word	0x000246f0


	//   ....[85]....
        /*0ad0*/ 	.word	0x00024740


	//   ....[86]....
        /*0ad4*/ 	.word	0x00024780


	//   ....[87]....
        /*0ad8*/ 	.word	0x000276e0


	//   ....[88]....
        /*0adc*/ 	.word	0x00027710


	//   ....[89]....
        /*0ae0*/ 	.word	0x00027770


	//   ....[90]....
        /*0ae4*/ 	.word	0x000277a0


	//   ....[91]....
        /*0ae8*/ 	.word	0x000277d0


	//   ....[92]....
        /*0aec*/ 	.word	0x00027800


	//   ....[93]....
        /*0af0*/ 	.word	0x00027830


	//   ....[94]....
        /*0af4*/ 	.word	0x00027860


	//   ....[95]....
        /*0af8*/ 	.word	0x00027a20


	//   ....[96]....
        /*0afc*/ 	.word	0x00027a50


	//   ....[97]....
        /*0b00*/ 	.word	0x00027a80


	//   ....[98]....
        /*0b04*/ 	.word	0x00027ab0


	//   ....[99]....
        /*0b08*/ 	.word	0x00027ae0


	//   ....[100]....
        /*0b0c*/ 	.word	0x00027b10


	//   ....[101]....
        /*0b10*/ 	.word	0x00027bd0


	//   ....[102]....
        /*0b14*/ 	.word	0x00027bf0


	//   ....[103]....
        /*0b18*/ 	.word	0x00027c00


	//   ....[104]....
        /*0b1c*/ 	.word	0x00027c60


	//   ....[105]....
        /*0b20*/ 	.word	0x00028380


	//   ....[106]....
        /*0b24*/ 	.word	0x000287c0


	//   ....[107]....
        /*0b28*/ 	.word	0x00028850


	//   ....[108]....
        /*0b2c*/ 	.word	0x000288a0


	//   ....[109]....
        /*0b30*/ 	.word	0x000288f0


	//   ....[110]....
        /*0b34*/ 	.word	0x000289d0


	//   ....[111]....
        /*0b38*/ 	.word	0x00028a60


	//   ....[112]....
        /*0b3c*/ 	.word	0x00028ac0


	//   ....[113]....
        /*0b40*/ 	.word	0x00028b20


	//   ....[114]....
        /*0b44*/ 	.word	0x00028d70


	//   ....[115]....
        /*0b48*/ 	.word	0x00029050


	//   ....[116]....
        /*0b4c*/ 	.word	0x000291c0


	//   ....[117]....
        /*0b50*/ 	.word	0x00029210


	//   ....[118]....
        /*0b54*/ 	.word	0x00029270


	//   ....[119]....
        /*0b58*/ 	.word	0x00029340


	//   ....[120]....
        /*0b5c*/ 	.word	0x00029480


	//   ....[121]....
        /*0b60*/ 	.word	0x00029570


	//   ....[122]....
        /*0b64*/ 	.word	0x00029650


	//   ....[123]....
        /*0b68*/ 	.word	0x00029760


	//   ....[124]....
        /*0b6c*/ 	.word	0x000297c0


	//   ....[125]....
        /*0b70*/ 	.word	0x000298d0


	//   ....[126]....
        /*0b74*/ 	.word	0x00029930


	//   ....[127]....
        /*0b78*/ 	.word	0x00029a40


	//   ....[128]....
        /*0b7c*/ 	.word	0x00029aa0


	//   ....[129]....
        /*0b80*/ 	.word	0x00029b90


	//   ....[130]....
        /*0b84*/ 	.word	0x00029c10


	//   ....[131]....
        /*0b88*/ 	.word	0x00029cf0


	//   ....[132]....
        /*0b8c*/ 	.word	0x0002a060


	//   ....[133]....
        /*0b90*/ 	.word	0x0002a100


	//   ....[134]....
        /*0b94*/ 	.word	0x0002a2a0


	//   ....[135]....
        /*0b98*/ 	.word	0x0002a320


	//   ....[136]....
        /*0b9c*/ 	.word	0x0002a3a0


	//   ....[137]....
        /*0ba0*/ 	.word	0x0002a420


	//   ....[138]....
        /*0ba4*/ 	.word	0x0002a4a0


	//   ....[139]....
        /*0ba8*/ 	.word	0x0002a530


	//   ....[140]....
        /*0bac*/ 	.word	0x0002a5d0


	//   ....[141]....
        /*0bb0*/ 	.word	0x0002a680


	//   ....[142]....
        /*0bb4*/ 	.word	0x0002a700


	//   ....[143]....
        /*0bb8*/ 	.word	0x0002a780


	//   ....[144]....
        /*0bbc*/ 	.word	0x0002a800


	//   ....[145]....
        /*0bc0*/ 	.word	0x0002a890


	//   ....[146]....
        /*0bc4*/ 	.word	0x0002a910


	//   ....[147]....
        /*0bc8*/ 	.word	0x0002a9b0


	//   ....[148]....
        /*0bcc*/ 	.word	0x0002aa00


	//   ....[149]....
        /*0bd0*/ 	.word	0x0002aa90


	//   ....[150]....
        /*0bd4*/ 	.word	0x0002abc0


	//----- nvinfo : EIATTR_REG_RECONFIG
	.align		4
.L_149:
        /*0bd8*/ 	.byte	0x01, 0x54
	.zero		2


	//----- nvinfo : EIATTR_SYSCALL_OFFSETS
	.align		4
        /*0bdc*/ 	.byte	0x04, 0x46
        /*0bde*/ 	.short	(.L_151 - .L_150)


	//   ....[0]....
.L_150:
        /*0be0*/ 	.word	0x00001cf0


	//   ....[1]....
        /*0be4*/ 	.word	0x00001e40


	//   ....[2]....
        /*0be8*/ 	.word	0x0000b120


	//   ....[3]....
        /*0bec*/ 	.word	0x0000b4a0


	//   ....[4]....
        /*0bf0*/ 	.word	0x00023290


	//   ....[5]....
        /*0bf4*/ 	.word	0x000233e0


	//   ....[6]....
        /*0bf8*/ 	.word	0x000234d0


	//   ....[7]....
        /*0bfc*/ 	.word	0x00023e50


	//----- nvinfo : EIATTR_MBARRIER_INSTR_OFFSETS
	.align		4
.L_151:
        /*0c00*/ 	.byte	0x04, 0x39
        /*0c02*/ 	.short	(.L_153 - .L_152)


	//   ....[0]....
.L_152:
        /*0c04*/ 	.word	0x000002d0
        /*0c08*/ 	.word	0x000000ff
        /*0c0c*/ 	.word	0x00036800
        /*0c10*/ 	.short	0x0100
        /*0c12*/ 	.byte	0x08
	.zero		1


	//   ....[1]....
        /*0c14*/ 	.word	0x000002e0
        /*0c18*/ 	.word	0x000000ff
        /*0c1c*/ 	.word	0x00036820
        /*0c20*/ 	.short	0x0100
        /*0c22*/ 	.byte	0x08
	.zero		1


	//   ....[2]....
        /*0c24*/ 	.word	0x000003d0
        /*0c28*/ 	.word	0x000000ff
        /*0c2c*/ 	.word	0x00036830
        /*0c30*/ 	.short	0x0100
        /*0c32*/ 	.byte	0x08
	.zero		1


	//   ....[3]....
        /*0c34*/ 	.word	0x000003e0
        /*0c38*/ 	.word	0x000000ff
        /*0c3c*/ 	.word	0x00036840
        /*0c40*/ 	.short	0x0100
        /*0c42*/ 	.byte	0x08
	.zero		1


	//   ....[4]....
        /*0c44*/ 	.word	0x000003f0
        /*0c48*/ 	.word	0x000000ff
        /*0c4c*/ 	.word	0x00036838
        /*0c50*/ 	.short	0x0100
        /*0c52*/ 	.byte	0x08
	.zero		1


	//   ....[5]....
        /*0c54*/ 	.word	0x00000400
        /*0c58*/ 	.word	0x000000ff
        /*0c5c*/ 	.word	0x00036848
        /*0c60*/ 	.short	0x0100
        /*0c62*/ 	.byte	0x08
	.zero		1


	//   ....[6]....
        /*0c64*/ 	.word	0x00000530
        /*0c68*/ 	.word	0x000000ff
        /*0c6c*/ 	.word	0x00036850
        /*0c70*/ 	.short	0x0100
        /*0c72*/ 	.byte	0x08
	.zero		1


	//   ....[7]....
        /*0c74*/ 	.word	0x00000540
        /*0c78*/ 	.word	0x000000ff
        /*0c7c*/ 	.word	0x00036860
        /*0c80*/ 	.short	0x0100
        /*0c82*/ 	.byte	0x08
	.zero		1


	//   ....[8]....
        /*0c84*/ 	.word	0x00000550
        /*0c88*/ 	.word	0x000000ff
        /*0c8c*/ 	.word	0x00036858
        /*0c90*/ 	.short	0x0100
        /*0c92*/ 	.byte	0x08
	.zero		1


	//   ....[9]....
        /*0c94*/ 	.word	0x00000560
        /*0c98*/ 	.word	0x000000ff
        /*0c9c*/ 	.word	0x00036868
        /*0ca0*/ 	.short	0x0100
        /*0ca2*/ 	.byte	0x08
	.zero		1


	//   ....[10]....
        /*0ca4*/ 	.word	0x00000650
        /*0ca8*/ 	.word	0x000000ff
        /*0cac*/ 	.word	0x00036870
        /*0cb0*/ 	.short	0x0100
        /*0cb2*/ 	.byte	0x06
	.zero		1


	//   ....[11]....
        /*0cb4*/ 	.word	0x00000660
        /*0cb8*/ 	.word	0x000000ff
        /*0cbc*/ 	.word	0x00036880
        /*0cc0*/ 	.short	0x0100
        /*0cc2*/ 	.byte	0x06
	.zero		1


	//   ....[12]....
        /*0cc4*/ 	.word	0x00000670
        /*0cc8*/ 	.word	0x000000ff
        /*0ccc*/ 	.word	0x00036878
        /*0cd0*/ 	.short	0x0100
        /*0cd2*/ 	.byte	0x06
	.zero		1


	//   ....[13]....
        /*0cd4*/ 	.word	0x00000680
        /*0cd8*/ 	.word	0x000000ff
        /*0cdc*/ 	.word	0x00036888
        /*0ce0*/ 	.short	0x0100
        /*0ce2*/ 	.byte	0x06
	.zero		1


	//   ....[14]....
        /*0ce4*/ 	.word	0x000007b0
        /*0ce8*/ 	.word	0x000000ff
        /*0cec*/ 	.word	0x00036890
        /*0cf0*/ 	.short	0x0100
        /*0cf2*/ 	.byte	0x08
	.zero		1


	//   ....[15]....
        /*0cf4*/ 	.word	0x000007c0
        /*0cf8*/ 	.word	0x000000ff
        /*0cfc*/ 	.word	0x000368a0
        /*0d00*/ 	.short	0x0100
        /*0d02*/ 	.byte	0x08
	.zero		1


	//   ....[16]....
        /*0d04*/ 	.word	0x000007d0
        /*0d08*/ 	.word	0x000000ff
        /*0d0c*/ 	.word	0x00036898
        /*0d10*/ 	.short	0x0100
        /*0d12*/ 	.byte	0x08
	.zero		1


	//   ....[17]....
        /*0d14*/ 	.word	0x000007e0
        /*0d18*/ 	.word	0x000000ff
        /*0d1c*/ 	.word	0x000368a8
        /*0d20*/ 	.short	0x0100
        /*0d22*/ 	.byte	0x08
	.zero		1


	//   ....[18]....
        /*0d24*/ 	.word	0x00000910
        /*0d28*/ 	.word	0x000000ff
        /*0d2c*/ 	.word	0x000368b0
        /*0d30*/ 	.short	0x0100
        /*0d32*/ 	.byte	0x08
	.zero		1


	//   ....[19]....
        /*0d34*/ 	.word	0x00000920
        /*0d38*/ 	.word	0x000000ff
        /*0d3c*/ 	.word	0x000368c0
        /*0d40*/ 	.short	0x0100
        /*0d42*/ 	.byte	0x08
	.zero		1


	//   ....[20]....
        /*0d44*/ 	.word	0x00000930
        /*0d48*/ 	.word	0x000000ff
        /*0d4c*/ 	.word	0x000368b8
        /*0d50*/ 	.short	0x0100
        /*0d52*/ 	.byte	0x08
	.zero		1


	//   ....[21]....
        /*0d54*/ 	.word	0x00000940
        /*0d58*/ 	.word	0x000000ff
        /*0d5c*/ 	.word	0x000368c8
        /*0d60*/ 	.short	0x0100
        /*0d62*/ 	.byte	0x08
	.zero		1


	//   ....[22]....
        /*0d64*/ 	.word	0x000039a0
        /*0d68*/ 	.word	0x00000061
        /*0d6c*/ 	.word	0x00036890
        /*0d70*/ 	.short	0x010a
        /*0d72*/ 	.byte	0x3f
	.zero		1


	//   ....[23]....
        /*0d74*/ 	.word	0x00006d70
        /*0d78*/ 	.word	0x00000061
        /*0d7c*/ 	.word	0x00036890
        /*0d80*/ 	.short	0x010a
        /*0d82*/ 	.byte	0x3f
	.zero		1


	//   ....[24]....
        /*0d84*/ 	.word	0x00009e50
        /*0d88*/ 	.word	0x00000061
        /*0d8c*/ 	.word	0x00036890
        /*0d90*/ 	.short	0x010a
        /*0d92*/ 	.byte	0x3f
	.zero		1


	//   ....[25]....
        /*0d94*/ 	.word	0x0000a220
        /*0d98*/ 	.word	0x00000028
        /*0d9c*/ 	.word	0x00000000
        /*0da0*/ 	.short	0x0101
        /*0da2*/ 	.byte	0x3f
	.zero		1


	//   ....[26]....
        /*0da4*/ 	.word	0x0000a260
        /*0da8*/ 	.word	0x00000061
        /*0dac*/ 	.word	0x000368b0
        /*0db0*/ 	.short	0x010a
        /*0db2*/ 	.byte	0x3f
	.zero		1


	//   ....[27]....
        /*0db4*/ 	.word	0x0000a8e0
        /*0db8*/ 	.word	0x00000061
        /*0dbc*/ 	.word	0x00000000
        /*0dc0*/ 	.short	0x0101
        /*0dc2*/ 	.byte	0x3f
	.zero		1


	//   ....[28]....
        /*0dc4*/ 	.word	0x0000b1a0
        /*0dc8*/ 	.word	0x00000010
        /*0dcc*/ 	.word	0x00036800
        /*0dd0*/ 	.short	0x010a
        /*0dd2*/ 	.byte	0x3f
	.zero		1


	//   ....[29]....
        /*0dd4*/ 	.word	0x0000b1f0
        /*0dd8*/ 	.word	0x00000010
        /*0ddc*/ 	.word	0x00036800
        /*0de0*/ 	.short	0x010a
        /*0de2*/ 	.byte	0x3f
	.zero		1


	//   ....[30]....
        /*0de4*/ 	.word	0x0000bd60
        /*0de8*/ 	.word	0x00000010
        /*0dec*/ 	.word	0x00036800
        /*0df0*/ 	.short	0x010a
        /*0df2*/ 	.byte	0x3f
	.zero		1


	//   ....[31]....
        /*0df4*/ 	.word	0x0000e6b0
        /*0df8*/ 	.word	0x00000010
        /*0dfc*/ 	.word	0x00036800
        /*0e00*/ 	.short	0x010a
        /*0e02*/ 	.byte	0x3f
	.zero		1


	//   ....[32]....
        /*0e04*/ 	.word	0x00011190
        /*0e08*/ 	.word	0x00000003
        /*0e0c*/ 	.word	0x00036830
        /*0e10*/ 	.short	0x010a
        /*0e12*/ 	.byte	0x3f
	.zero		1


	//   ....[33]....
        /*0e14*/ 	.word	0x00011210
        /*0e18*/ 	.word	0x00000003
        /*0e1c*/ 	.word	0x00036830
        /*0e20*/ 	.short	0x010a
        /*0e22*/ 	.byte	0x3f
	.zero		1


	//   ....[34]....
        /*0e24*/ 	.word	0x00014ef0
        /*0e28*/ 	.word	0x00000003
        /*0e2c*/ 	.word	0x00000000
        /*0e30*/ 	.short	0x0101
        /*0e32*/ 	.byte	0x3f
	.zero		1


	//   ....[35]....
        /*0e34*/ 	.word	0x00016570
        /*0e38*/ 	.word	0x0000000b
        /*0e3c*/ 	.word	0x00036830
        /*0e40*/ 	.short	0x010a
        /*0e42*/ 	.byte	0x3f
	.zero		1


	//   ....[36]....
        /*0e44*/ 	.word	0x000165f0
        /*0e48*/ 	.word	0x0000000b
        /*0e4c*/ 	.word	0x00036830
        /*0e50*/ 	.short	0x010a
        /*0e52*/ 	.byte	0x3f
	.zero		1


	//   ....[37]....
        /*0e54*/ 	.word	0x00019c60
        /*0e58*/ 	.word	0x00000009
        /*0e5c*/ 	.word	0x00036850
        /*0e60*/ 	.short	0x010a
        /*0e62*/ 	.byte	0x3f
	.zero		1


	//   ....[38]....
        /*0e64*/ 	.word	0x00019cb0
        /*0e68*/ 	.word	0x00000009
        /*0e6c*/ 	.word	0x00036850
        /*0e70*/ 	.short	0x010a
        /*0e72*/ 	.byte	0x3f
	.zero		1


	//   ....[39]....
        /*0e74*/ 	.word	0x0001b000
        /*0e78*/ 	.word	0x0000000d
        /*0e7c*/ 	.word	0x00000000
        /*0e80*/ 	.short	0x0101
        /*0e82*/ 	.byte	0x3f
	.zero		1


	//   ....[40]....
        /*0e84*/ 	.word	0x0001b060
        /*0e88*/ 	.word	0x00000009
        /*0e8c*/ 	.word	0x00000000
        /*0e90*/ 	.short	0x0101
        /*0e92*/ 	.byte	0x3f
	.zero		1


	//   ....[41]....
        /*0e94*/ 	.word	0x0001b840
        /*0e98*/ 	.word	0x00000006
        /*0e9c*/ 	.word	0x00036850
        /*0ea0*/ 	.short	0x010a
        /*0ea2*/ 	.byte	0x3f
	.zero		1


	//   ....[42]....
        /*0ea4*/ 	.word	0x0001b8e0
        /*0ea8*/ 	.word	0x00000006
        /*0eac*/ 	.word	0x00036850
        /*0eb0*/ 	.short	0x010a
        /*0eb2*/ 	.byte	0x3f
	.zero		1


	//   ....[43]....
        /*0eb4*/ 	.word	0x0001be30
        /*0eb8*/ 	.word	0x0000000c
        /*0ebc*/ 	.word	0x00000000
        /*0ec0*/ 	.short	0x0101
        /*0ec2*/ 	.byte	0x3f
	.zero		1


	//   ....[44]....
        /*0ec4*/ 	.word	0x0001db50
        /*0ec8*/ 	.word	0x00000000
        /*0ecc*/ 	.word	0x00000000
        /*0ed0*/ 	.short	0x0101
        /*0ed2*/ 	.byte	0x3f
	.zero		1


	//   ....[45]....
        /*0ed4*/ 	.word	0x0001e2c0
        /*0ed8*/ 	.word	0x00000004
        /*0edc*/ 	.word	0x00000000
        /*0ee0*/ 	.short	0x0101
        /*0ee2*/ 	.byte	0x3f
	.zero		1


	//   ....[46]....
        /*0ee4*/ 	.word	0x000219c0
        /*0ee8*/ 	.word	0x00000012
        /*0eec*/ 	.word	0x00036820
        /*0ef0*/ 	.short	0x010a
        /*0ef2*/ 	.byte	0x3f
	.zero		1


	//   ....[47]....
        /*0ef4*/ 	.word	0x00021a90
        /*0ef8*/ 	.word	0x00000005
        /*0efc*/ 	.word	0x000368a0
        /*0f00*/ 	.short	0x010a
        /*0f02*/ 	.byte	0x3f
	.zero		1


	//   ....[48]....
        /*0f04*/ 	.word	0x00021ed0
        /*0f08*/ 	.word	0x00000005
        /*0f0c*/ 	.word	0x000368c0
        /*0f10*/ 	.short	0x010a
        /*0f12*/ 	.byte	0x3f
	.zero		1


	//   ....[49]....
        /*0f14*/ 	.word	0x00022460
        /*0f18*/ 	.word	0x00000007
        /*0f1c*/ 	.word	0x000368a0
        /*0f20*/ 	.short	0x010a
        /*0f22*/ 	.byte	0x3f
	.zero		1


	//   ....[50]....
        /*0f24*/ 	.word	0x00022890
        /*0f28*/ 	.word	0x00000007
        /*0f2c*/ 	.word	0x000368c0
        /*0f30*/ 	.short	0x010a
        /*0f32*/ 	.byte	0x3f
	.zero		1


	//   ....[51]....
        /*0f34*/ 	.word	0x000238e0
        /*0f38*/ 	.word	0x00000000
        /*0f3c*/ 	.word	0x00036840
        /*0f40*/ 	.short	0x010a
        /*0f42*/ 	.byte	0x3f
	.zero		1


	//   ....[52]....
        /*0f44*/ 	.word	0x00024890
        /*0f48*/ 	.word	0x00000012
        /*0f4c*/ 	.word	0x00036800
        /*0f50*/ 	.short	0x0107
        /*0f52*/ 	.byte	0x3f
	.zero		1


	//   ....[53]....
        /*0f54*/ 	.word	0x000249a0
        /*0f58*/ 	.word	0x00000012
        /*0f5c*/ 	.word	0x00036800
        /*0f60*/ 	.short	0x0101
        /*0f62*/ 	.byte	0x3f
	.zero		1


	//   ....[54]....
        /*0f64*/ 	.word	0x000249c0
        /*0f68*/ 	.word	0x00000012
        /*0f6c*/ 	.word	0x00036820
        /*0f70*/ 	.short	0x010a
        /*0f72*/ 	.byte	0x3f
	.zero		1


	//   ....[55]....
        /*0f74*/ 	.word	0x00024d80
        /*0f78*/ 	.word	0x00000003
        /*0f7c*/ 	.word	0x00036840
        /*0f80*/ 	.short	0x010a
        /*0f82*/ 	.byte	0x3f
	.zero		1


	//   ....[56]....
        /*0f84*/ 	.word	0x00025220
        /*0f88*/ 	.word	0x00000003
        /*0f8c*/ 	.word	0x00000060
        /*0f90*/ 	.short	0x010a
        /*0f92*/ 	.byte	0x3f
	.zero		1


	//   ....[57]....
        /*0f94*/ 	.word	0x000259a0
        /*0f98*/ 	.word	0x00000003
        /*0f9c*/ 	.word	0x00036840
        /*0fa0*/ 	.short	0x010a
        /*0fa2*/ 	.byte	0x3f
	.zero		1


	//   ....[58]....
        /*0fa4*/ 	.word	0x00025e40
        /*0fa8*/ 	.word	0x00000002
        /*0fac*/ 	.word	0x00000060
        /*0fb0*/ 	.short	0x010a
        /*0fb2*/ 	.byte	0x3f
	.zero		1


	//   ....[59]....
        /*0fb4*/ 	.word	0x00026500
        /*0fb8*/ 	.word	0x00000002
        /*0fbc*/ 	.word	0x00036840
        /*0fc0*/ 	.short	0x010a
        /*0fc2*/ 	.byte	0x3f
	.zero		1


	//   ....[60]....
        /*0fc4*/ 	.word	0x000269a0
        /*0fc8*/ 	.word	0x00000002
        /*0fcc*/ 	.word	0x00000060
        /*0fd0*/ 	.short	0x010a
        /*0fd2*/ 	.byte	0x3f
	.zero		1


	//   ....[61]....
        /*0fd4*/ 	.word	0x00027010
        /*0fd8*/ 	.word	0x00000000
        /*0fdc*/ 	.word	0x00036860
        /*0fe0*/ 	.short	0x010a
        /*0fe2*/ 	.byte	0x3f
	.zero		1


	//   ....[62]....
        /*0fe4*/ 	.word	0x00028300
        /*0fe8*/ 	.word	0x00000000
        /*0fec*/ 	.word	0x00036820
        /*0ff0*/ 	.short	0x010a
        /*0ff2*/ 	.byte	0x3f
	.zero		1


	//   ....[63]....
        /*0ff4*/ 	.word	0x00028500
        /*0ff8*/ 	.word	0x00000006
        /*0ffc*/ 	.word	0x00000000
        /*1000*/ 	.short	0x010a
        /*1002*/ 	.byte	0x3f
	.zero		1


	//   ....[64]....
        /*1004*/ 	.word	0x00028530
        /*1008*/ 	.word	0x00000007
        /*100c*/ 	.word	0x00000000
        /*1010*/ 	.short	0x010a
        /*1012*/ 	.byte	0x3f
	.zero		1


	//   ....[65]....
        /*1014*/ 	.word	0x00028590
        /*1018*/ 	.word	0x00000004
        /*101c*/ 	.word	0x00000000
        /*1020*/ 	.short	0x010a
        /*1022*/ 	.byte	0x3f
	.zero		1


	//   ....[66]....
        /*1024*/ 	.word	0x000285c0
        /*1028*/ 	.word	0x00000003
        /*102c*/ 	.word	0x00000000
        /*1030*/ 	.short	0x010a
        /*1032*/ 	.byte	0x3f
	.zero		1


	//   ....[67]....
        /*1034*/ 	.word	0x00028620
        /*1038*/ 	.word	0x00000061
        /*103c*/ 	.word	0x00036890
        /*1040*/ 	.short	0x010a
        /*1042*/ 	.byte	0x3f
	.zero		1


	//   ....[68]....
        /*1044*/ 	.word	0x00028670
        /*1048*/ 	.word	0x00000061
        /*104c*/ 	.word	0x00036890
        /*1050*/ 	.short	0x010a
        /*1052*/ 	.byte	0x3f
	.zero		1


	//   ....[69]....
        /*1054*/ 	.word	0x000286c0
        /*1058*/ 	.word	0x00000061
        /*105c*/ 	.word	0x00036890
        /*1060*/ 	.short	0x010a
        /*1062*/ 	.byte	0x3f
	.zero		1


	//   ....[70]....
        /*1064*/ 	.word	0x00028710
        /*1068*/ 	.word	0x00000061
        /*106c*/ 	.word	0x000368b0
        /*1070*/ 	.short	0x010a
        /*1072*/ 	.byte	0x3f
	.zero		1


	//   ....[71]....
        /*1074*/ 	.word	0x00028920
        /*1078*/ 	.word	0x00000010
        /*107c*/ 	.word	0x00036800
        /*1080*/ 	.short	0x010a
        /*1082*/ 	.byte	0x3f
	.zero		1


	//   ....[72]....
        /*1084*/ 	.word	0x00028b50
        /*1088*/ 	.word	0x00000010
        /*108c*/ 	.word	0x00036800
        /*1090*/ 	.short	0x010a
        /*1092*/ 	.byte	0x3f
	.zero		1


	//   ....[73]....
        /*1094*/ 	.word	0x00028ba0
        /*1098*/ 	.word	0x00000003
        /*109c*/ 	.word	0x00036830
        /*10a0*/ 	.short	0x010a
        /*10a2*/ 	.byte	0x3f
	.zero		1


	//   ....[74]....
        /*10a4*/ 	.word	0x00028bf0
        /*10a8*/ 	.word	0x0000000b
        /*10ac*/ 	.word	0x00036830
        /*10b0*/ 	.short	0x010a
        /*10b2*/ 	.byte	0x3f
	.zero		1


	//   ....[75]....
        /*10b4*/ 	.word	0x00028c40
        /*10b8*/ 	.word	0x00000009
        /*10bc*/ 	.word	0x00036850
        /*10c0*/ 	.short	0x010a
        /*10c2*/ 	.byte	0x3f
	.zero		1


	//   ....[76]....
        /*10c4*/ 	.word	0x00028c90
        /*10c8*/ 	.word	0x00000006
        /*10cc*/ 	.word	0x00036850
        /*10d0*/ 	.short	0x010a
        /*10d2*/ 	.byte	0x3f
	.zero		1


	//   ....[77]....
        /*10d4*/ 	.word	0x00028e30
        /*10d8*/ 	.word	0x00000012
        /*10dc*/ 	.word	0x00036820
        /*10e0*/ 	.short	0x010a
        /*10e2*/ 	.byte	0x3f
	.zero		1


	//   ....[78]....
        /*10e4*/ 	.word	0x00028e80
        /*10e8*/ 	.word	0x00000005
        /*10ec*/ 	.word	0x000368a0
        /*10f0*/ 	.short	0x010a
        /*10f2*/ 	.byte	0x3f
	.zero		1


	//   ....[79]....
        /*10f4*/ 	.word	0x00028ed0
        /*10f8*/ 	.word	0x00000005
        /*10fc*/ 	.word	0x000368c0
        /*1100*/ 	.short	0x010a
        /*1102*/ 	.byte	0x3f
	.zero		1


	//   ....[80]....
        /*1104*/ 	.word	0x00028f20
        /*1108*/ 	.word	0x00000007
        /*110c*/ 	.word	0x000368a0
        /*1110*/ 	.short	0x010a
        /*1112*/ 	.byte	0x3f
	.zero		1


	//   ....[81]....
        /*1114*/ 	.word	0x00028f70
        /*1118*/ 	.word	0x00000007
        /*111c*/ 	.word	0x000368c0
        /*1120*/ 	.short	0x010a
        /*1122*/ 	.byte	0x3f
	.zero		1


	//   ....[82]....
        /*1124*/ 	.word	0x00029110
        /*1128*/ 	.word	0x00000000
        /*112c*/ 	.word	0x00036840
        /*1130*/ 	.short	0x010a
        /*1132*/ 	.byte	0x3f
	.zero		1


	//   ....[83]....
        /*1134*/ 	.word	0x00029d70
        /*1138*/ 	.word	0x00000012
        /*113c*/ 	.word	0x00036820
        /*1140*/ 	.short	0x010a
        /*1142*/ 	.byte	0x3f
	.zero		1


	//   ....[84]....
        /*1144*/ 	.word	0x00029dc0
        /*1148*/ 	.word	0x00000003
        /*114c*/ 	.word	0x00036840
        /*1150*/ 	.short	0x010a
        /*1152*/ 	.byte	0x3f
	.zero		1


	//   ....[85]....
        /*1154*/ 	.word	0x00029e10
        /*1158*/ 	.word	0x00000003
        /*115c*/ 	.word	0x00000060
        /*1160*/ 	.short	0x010a
        /*1162*/ 	.byte	0x3f
	.zero		1


	//   ....[86]....
        /*1164*/ 	.word	0x00029e60
        /*1168*/ 	.word	0x00000003
        /*116c*/ 	.word	0x00036840
        /*1170*/ 	.short	0x010a
        /*1172*/ 	.byte	0x3f
	.zero		1


	//   ....[87]....
        /*1174*/ 	.word	0x00029eb0
        /*1178*/ 	.word	0x00000002
        /*117c*/ 	.word	0x00000060
        /*1180*/ 	.short	0x010a
        /*1182*/ 	.byte	0x3f
	.zero		1


	//   ....[88]....
        /*1184*/ 	.word	0x00029f00
        /*1188*/ 	.word	0x00000002
        /*118c*/ 	.word	0x00036840
        /*1190*/ 	.short	0x010a
        /*1192*/ 	.byte	0x3f
	.zero		1


	//   ....[89]....
        /*1194*/ 	.word	0x00029f50
        /*1198*/ 	.word	0x00000002
        /*119c*/ 	.word	0x00000060
        /*11a0*/ 	.short	0x010a
        /*11a2*/ 	.byte	0x3f
	.zero		1


	//   ....[90]....
        /*11a4*/ 	.word	0x00029fa0
        /*11a8*/ 	.word	0x00000000
        /*11ac*/ 	.word	0x00036860
        /*11b0*/ 	.short	0x010a
        /*11b2*/ 	.byte	0x3f
	.zero		1


	//   ....[91]....
        /*11b4*/ 	.word	0x0002aae0
        /*11b8*/ 	.word	0x00000000
        /*11bc*/ 	.word	0x00036820
        /*11c0*/ 	.short	0x010a
        /*11c2*/ 	.byte	0x3f
	.zero		1


	//   ....[92]....
        /*11c4*/ 	.word	0x0002ac80
        /*11c8*/ 	.word	0x00000006
        /*11cc*/ 	.word	0x00000000
        /*11d0*/ 	.short	0x010a
        /*11d2*/ 	.byte	0x3f
	.zero		1


	//   ....[93]....
        /*11d4*/ 	.word	0x0002acd0
        /*11d8*/ 	.word	0x00000007
        /*11dc*/ 	.word	0x00000000
        /*11e0*/ 	.short	0x010a
        /*11e2*/ 	.byte	0x3f
	.zero		1


	//   ....[94]....
        /*11e4*/ 	.word	0x0002ad20
        /*11e8*/ 	.word	0x00000004
        /*11ec*/ 	.word	0x00000000
        /*11f0*/ 	.short	0x010a
        /*11f2*/ 	.byte	0x3f
	.zero		1


	//----- nvinfo : EIATTR_NUM_MBARRIERS
	.align		4
.L_153:
        /*11f4*/ 	.byte	0x03, 0x38
        /*11f6*/ 	.short	0x0016


	//----- nvinfo : EIATTR_EXIT_INSTR_OFFSETS
	.align		4
        /*11f8*/ 	.byte	0x04, 0x1c
        /*11fa*/ 	.short	(.L_155 - .L_154)


	//   ....[0]....
.L_154:
        /*11fc*/ 	.word	0x00028610


	//----- nvinfo : EIATTR_MAX_THREADS
	.align		4
.L_155:
        /*1200*/ 	.byte	0x04, 0x05
        /*1202*/ 	.short	(.L_157 - .L_156)
.L_156:
        /*1204*/ 	.word	0x00000180
        /*1208*/ 	.word	0x00000001
        /*120c*/ 	.word	0x00000001


	//----- nvinfo : EIATTR_CRS_STACK_SIZE
	.align		4
.L_157:
        /*1210*/ 	.byte	0x04, 0x1e
        /*1212*/ 	.short	(.L_159 - .L_158)
.L_158:
        /*1214*/ 	.word	0x00000000


	//----- nvinfo : EIATTR_CBANK_PARAM_SIZE
	.align		4
.L_159:
        /*1218*/ 	.byte	0x03, 0x19
        /*121a*/ 	.short	0x0af0


	//----- nvinfo : EIATTR_PARAM_CBANK
	.align		4
        /*121c*/ 	.byte	0x04, 0x0a
        /*121e*/ 	.short	(.L_161 - .L_160)
	.align		4
.L_160:
        /*1220*/ 	.word	index@(.nv.constant0._ZN7cutlass13device_kernelIN5flash11enable_sm90INS1_16FlashAttnFwdSm90INS1_25CollectiveMainloopFwdSm90ILi2EN4cute5tupleIJNS5_1CILi1EEES8_S8_EEENS6_IJNS7_ILi128EEENS7_ILi112EEENS7_ILi192EEEEEELi192ENS_6half_tEfNS_4arch4Sm90ELb0ELb0ELb0ELb1ELb0ELb1ELb0ELb1ELb1ELb1ELb1ELb0EEENS1_21CollectiveEpilogueFwdINS6_IJSA_SC_SB_EEES9_SE_SG_Li256ELb1ELb1ELb1ELb0EEENS1_36VarlenDynamicPersistentTileSchedulerILi128ELi112ELi256ELi128ELb1ELb1ELb1ELb0ELb1ELb1EEEEEEEEEvNT_6ParamsE)
        /*1224*/ 	.short	0x0210
        /*1226*/ 	.short	0x0af0


	//----- nvinfo : EIATTR_SW_WAR
	.align		4
.L_161:
        /*1228*/ 	.byte	0x04, 0x36
        /*122a*/ 	.short	(.L_163 - .L_162)
.L_162:
        /*122c*/ 	.word	0x00000008
.L_163:


//--------------------- .nv.info._ZN7cutlass13device_kernelIN5flash11enable_sm90INS1_16FlashAttnFwdSm90INS1_25CollectiveMainloopFwdSm90ILi2EN4cute5tupleIJNS5_1CILi1EEES8_S8_EEENS6_IJNS7_ILi128EEENS7_ILi96EEENS7_ILi192EEEEEELi192ENS_6half_tEfNS_4arch4Sm90ELb0ELb1ELb0ELb0ELb0ELb0ELb0ELb1ELb1ELb1ELb1ELb0EEENS1_21CollectiveEpilogueFwdINS6_IJSA_SC_SB_EEES9_SE_SG_Li256ELb0ELb1ELb1ELb0EEENS1_19SingleTileSchedulerILb0ELb1ELb1ELi128EEEEEEEEEvNT_6ParamsE --------------------------
	.section	.nv.info._ZN7cutlass13device_kernelIN5flash11enable_sm90INS1_16FlashAttnFwdSm90INS1_25CollectiveMainloopFwdSm90ILi2EN4cute5tupleIJNS5_1CILi1EEES8_S8_EEENS6_IJNS7_ILi128EEENS7_ILi96EEENS7_ILi192EEEEEELi192ENS_6half_tEfNS_4arch4Sm90ELb0ELb1ELb0ELb0ELb0ELb0ELb0ELb1ELb1ELb1ELb1ELb0EEENS1_21CollectiveEpilogueFwdINS6_IJSA_SC_SB_EEES9_SE_SG_Li256ELb0ELb1ELb1ELb0EEENS1_19SingleTileSchedulerILb0ELb1ELb1ELi128EEEEEEEEEvNT_6ParamsE,"",@"SHT_CUDA_INFO"
	.sectionflags	@""
	.align	4


	//----- nvinfo : EIATTR_CUDA_API_VERSION
	.align		4
        /*0000*/ 	.byte	0x04, 0x37
        /*0002*/ 	.short	(.L_165 - .L_164)
.L_164:
        /*0004*/ 	.word	0x00000082


	//----- nvinfo : EIATTR_KPARAM_INFO
	.align		4
.L_165:
        /*0008*/ 	.byte	0x04, 0x17
        /*000a*/ 	.short	(.L_167 - .L_166)
.L_166:
        /*000c*/ 	.word	0x00000000
        /*0010*/ 	.short	0x0000
        /*0012*/ 	.short	0x0070
        /*0014*/ 	.byte	0x00, 0xf0, 0x01, 0x28


	//----- nvinfo : EIATTR_SPARSE_MMA_MASK
	.align		4
.L_167:
        /*0018*/ 	.byte	0x03, 0x50
        /*001a*/ 	.short	0x0000


	//----- nvinfo : EIATTR_MAXREG_COUNT
	.align		4
        /*001c*/ 	.byte	0x03, 0x1b
        /*001e*/ 	.short	0x00a8


	//----- nvinfo : EIATTR_NUM_BARRIERS
	.align		4
        /*0020*/ 	.byte	0x02, 0x4c
        /*0022*/ 	.byte	0x09
	.zero		1


	//----- nvinfo : EIATTR_EXTERNS
	.align		4
        /*0024*/ 	.byte	0x04, 0x0f
        /*0026*/ 	.short	(.L_169 - .L_168)


	//   ....[0]....
	.align		4
.L_168:
        /*0028*/ 	.word	index@(__assertfail)


	//----- nvinfo : EIATTR_ANNOTATIONS
	.align		4
.L_169:
        /*002c*/ 	.byte	0x04, 0x55
        /*002e*/ 	.short	(.L_171 - .L_170)


	//   ....[0]....
.L_170:
        /*0030*/ 	.word	0x00000001
        /*0034*/ 	.byte	0x60, 0x09, 0x00, 0x00, 0x01, 0x00, 0x00, 0x00, 0xb0, 0x18, 0x00, 0x00, 0x01, 0x00, 0x00, 0x00
        /*0044*/ 	.byte	0x70, 0x02, 0x01, 0x00, 0x01, 0x00, 0x00, 0x00, 0x60, 0x07, 0x01, 0x00, 0x01, 0x00, 0x00, 0x00
        /*0054*/ 	.byte	0xc0, 0x17, 0x01, 0x00, 0x01, 0x00, 0x00, 0x00, 0x60, 0x1a, 0x01, 0x00, 0x01, 0x00, 0x00, 0x00
        /*0064*/ 	.byte	0xe0, 0x23, 0x01, 0x00, 0x01, 0x00, 0x00, 0x00, 0xb0, 0x2d, 0x01, 0x00, 0x01, 0x00, 0x00, 0x00
        /*0074*/ 	.byte	0x90, 0x3c, 0x01, 0x00


	//----- nvinfo : EIATTR_MERCURY_ISA_VERSION
	.align		4
.L_171:
        /*0078*/ 	.byte	0x03, 0x5f
        /*007a*/ 	.short	0x0101


	//----- nvinfo : EIATTR_INT_WARP_WIDE_INSTR_OFFSETS
	.align		4
        /*007c*/ 	.byte	0x04, 0x31
        /*007e*/ 	.short	(.L_173 - .L_172)


	//   ....[0]....
.L_172:
        /*0080*/ 	.word	0x00000130


	//   ....[1]....
        /*0084*/ 	.word	0x00000170


	//   ....[2]....
        /*0088*/ 	.word	0x000001e0


	//----- nvinfo : EIATTR_COOP_GROUP_MASK_REGIDS
	.align		4
.L_173:
        /*008c*/ 	.byte	0x04, 0x29
        /*008e*/ 	.short	(.L_175 - .L_174)


	//   ....[0]....
.L_174:
        /*0090*/ 	.word	0xffffffff


	//   ....[1]....
        /*0094*/ 	.word	0xffffffff


	//   ....[2]....
        /*0098*/ 	.word	0xffffffff


	//   ....[3]....
        /*009c*/ 	.word	0xffffffff


	//   ....[4]....
        /*00a0*/ 	.word	0xffffffff


	//   ....[5]....
        /*00a4*/ 	.word	0xffffffff


	//   ....[6]....
        /*00a8*/ 	.word	0xffffffff


	//   ....[7]....
        /*00ac*/ 	.word	0xffffffff


	//   ....[8]....
        /*00b0*/ 	.word	0xffffffff


	//   ....[9]....
        /*00b4*/ 	.word	0xffffffff


	//   ....[10]....
        /*00b8*/ 	.word	0xffffffff


	//   ....[11]....
        /*00bc*/ 	.word	0xffffffff


	//   ....[12]....
        /*00c0*/ 	.word	0xffffffff


	//   ....[13]....
        /*00c4*/ 	.word	0xffffffff


	//   ....[14]....
        /*00c8*/ 	.word	0xffffffff


	//   ....[15]....
        /*00cc*/ 	.word	0xffffffff


	//   ....[16]....
        /*00d0*/ 	.word	0xffffffff


	//   ....[17]....
        /*00d4*/ 	.word	0xffffffff


	//   ....[18]....
        /*00d8*/ 	.word	0xffffffff


	//   ....[19]....
        /*00dc*/ 	.word	0xffffffff


	//   ....[20]....
        /*00e0*/ 	.word	0xffffffff


	//   ....[21]....
        /*00e4*/ 	.word	0xffffffff


	//   ....[22]....
        /*00e8*/ 	.word	0xffffffff


	//   ....[23]....
        /*00ec*/ 	.word	0xffffffff


	//   ....[24]....
        /*00f0*/ 	.word	0xffffffff


	//   ....[25]....
        /*00f4*/ 	.word	0xffffffff


	//   ....[26]....
        /*00f8*/ 	.word	0xffffffff


	//   ....[27]....
        /*00fc*/ 	.word	0xffffffff


	//   ....[28]....
        /*0100*/ 	.word	0xffffffff


	//   ....[29]....
        /*0104*/ 	.word	0xffffffff


	//   ....[30]....
        /*0108*/ 	.word	0xffffffff


	//   ....[31]....
        /*010c*/ 	.word	0xffffffff


	//   ....[32]....
        /*0110*/ 	.word	0xffffffff


	//   ....[33]....
        /*0114*/ 	.word	0xffffffff


	//   ....[34]....
        /*0118*/ 	.word	0xffffffff


	//   ....[35]....
        /*011c*/ 	.word	0xffffffff


	//   ....[36]....
        /*0120*/ 	.word	0xffffffff


	//   ....[37]....
        /*0124*/ 	.word	0xffffffff


	//   ....[38]....
        /*0128*/ 	.word	0xffffffff


	//   ....[39]....
        /*012c*/ 	.word	0xffffffff


	//   ....[40]....
        /*0130*/ 	.word	0xffffffff


	//   ....[41]....
        /*0134*/ 	.word	0xffffffff


	//   ....[42]....
        /*0138*/ 	.word	0xffffffff


	//   ....[43]....
        /*013c*/ 	.word	0xffffffff


	//   ....[44]....
        /*0140*/ 	.word	0xffffffff


	//   ....[45]....
        /*0144*/ 	.word	0xffffffff


	//   ....[46]....
        /*0148*/ 	.word	0xffffffff


	//   ....[47]....
        /*014c*/ 	.word	0xffffffff


	//   ....[48]....
        /*0150*/ 	.word	0xffffffff


	//   ....[49]....
        /*0154*/ 	.word	0xffffffff


	//   ....[50]....
        /*0158*/ 	.word	0xffffffff


	//   ....[51]....
        /*015c*/ 	.word	0xffffffff


	//   ....[52]....
        /*0160*/ 	.word	0xffffffff


	//   ....[53]....
        /*0164*/ 	.word	0xffffffff


	//   ....[54]....
        /*0168*/ 	.word	0xffffffff


	//   ....[55]....
        /*016c*/ 	.word	0xffffffff


	//   ....[56]....
        /*0170*/ 	.word	0xffffffff


	//   ....[57]....
        /*0174*/ 	.word	0xffffffff


	//   ....[58]....
        /*0178*/ 	.word	0xffffffff


	//   ....[59]....
        /*017c*/ 	.word	0xffffffff


	//   ....[60]....
        /*0180*/ 	.word	0xffffffff


	//   ....[61]....
        /*0184*/ 	.word	0x0500000f


	//   ....[62]....
        /*0188*/ 	.word	0x0500000f


	//   ....[63]....
        /*018c*/ 	.word	0x0500000f


	//   ....[64]....
        /*0190*/ 	.word	0x0500000f


	//   ....[65]....
        /*0194*/ 	.word	0x0500000f


	//   ....[66]....
        /*0198*/ 	.word	0x0500000f


	//   ....[67]....
        /*019c*/ 	.word	0x0500000f


	//   ....[68]....
        /*01a0*/ 	.word	0x0500000f


	//   ....[69]....
        /*01a4*/ 	.word	0x0500000f


	//   ....[70]....
        /*01a8*/ 	.word	0x0500000f


	//   ....[71]....
        /*01ac*/ 	.word	0x0500000f


	//   ....[72]....
        /*01b0*/ 	.word	0x0500000f


	//   ....[73]....
        /*01b4*/ 	.word	0x0500000f


	//   ....[74]....
        /*01b8*/ 	.word	0x0500000f


	//   ....[75]....
        /*01bc*/ 	.word	0x0500000f


	//   ....[76]....
        /*01c0*/ 	.word	0x0500000f


	//   ....[77]....
        /*01c4*/ 	.word	0x0500000f


	//   ....[78]....
        /*01c8*/ 	.word	0x0500000f


	//----- nvinfo : EIATTR_COOP_GROUP_INSTR_OFFSETS
	.align		4
.L_175:
        /*01cc*/ 	.byte	0x04, 0x28
        /*01ce*/ 	.short	(.L_177 - .L_176)


	//   ....[0]....
.L_176:
        /*01d0*/ 	.word	0x00000060


	//   ....[1]....
        /*01d4*/ 	.word	0x00000140


	//   ....[2]....
        /*01d8*/ 	.word	0x00000190


	//   ....[3]....
        /*01dc*/ 	.word	0x000003c0


	//   ....[4]....
        /*01e0*/ 	.word	0x00000520


	//   ....[5]....
        /*01e4*/ 	.word	0x00000640


	//   ....[6]....
        /*01e8*/ 	.word	0x000007a0


	//   ....[7]....
        /*01ec*/ 	.word	0x000016b0


	//   ....[8]....
        /*01f0*/ 	.word	0x00002320


	//   ....[9]....
        /*01f4*/ 	.word	0x00002c60


	//   ....[10]....
        /*01f8*/ 	.word	0x000032d0


	//   ....[11]....
        /*01fc*/ 	.word	0x00003400


	//   ....[12]....
        /*0200*/ 	.word	0x000039d0


	//   ....[13]....
        /*0204*/ 	.word	0x00003a60


	//   ....[14]....
        /*0208*/ 	.word	0x000056d0


	//   ....[15]....
        /*020c*/ 	.word	0x00005900


	//   ....[16]....
        /*0210*/ 	.word	0x00006690


	//   ....[17]....
        /*0214*/ 	.word	0x000067a0


	//   ....[18]....
        /*0218*/ 	.word	0x00006d70


	//   ....[19]....
        /*021c*/ 	.word	0x00006de0


	//   ....[20]....
        /*0220*/ 	.word	0x00008910


	//   ....[21]....
        /*0224*/ 	.word	0x00008930


	//   ....[22]....
        /*0228*/ 	.word	0x00008f20


	//   ....[23]....
        /*022c*/ 	.word	0x00008fa0


	//   ....[24]....
        /*0230*/ 	.word	0x0000a730


	//   ....[25]....
        /*0234*/ 	.word	0x0000a960


	//   ....[26]....
        /*0238*/ 	.word	0x0000b700


	//   ....[27]....
        /*023c*/ 	.word	0x0000b820


	//   ....[28]....
        /*0240*/ 	.word	0x0000be70


	//   ....[29]....
        /*0244*/ 	.word	0x0000bee0


	//   ....[30]....
        /*0248*/ 	.word	0x0000ceb0


	//   ....[31]....
        /*024c*/ 	.word	0x0000cee0


	//   ....[32]....
        /*0250*/ 	.word	0x0000cfd0


	//   ....[33]....
        /*0254*/ 	.word	0x0000cfe0


	//   ....[34]....
        /*0258*/ 	.word	0x0000e070


	//   ....[35]....
        /*025c*/ 	.word	0x0000e0b0


	//   ....[36]....
        /*0260*/ 	.word	0x0000e0f0


	//   ....[37]....
        /*0264*/ 	.word	0x0000e130


	//   ....[38]....
        /*0268*/ 	.word	0x0000e170


	//   ....[39]....
        /*026c*/ 	.word	0x0000e190


	//   ....[40]....
        /*0270*/ 	.word	0x0000eb10


	//   ....[41]....
        /*0274*/ 	.word	0x0000eb20


	//   ....[42]....
        /*0278*/ 	.word	0x0000f890


	//   ....[43]....
        /*027c*/ 	.word	0x00010780


	//   ....[44]....
        /*0280*/ 	.word	0x00011140


	//   ....[45]....
        /*0284*/ 	.word	0x00011180


	//   ....[46]....
        /*0288*/ 	.word	0x000111b0


	//   ....[47]....
        /*028c*/ 	.word	0x00011200


	//   ....[48]....
        /*0290*/ 	.word	0x00011290


	//   ....[49]....
        /*0294*/ 	.word	0x000112b0


	//   ....[50]....
        /*0298*/ 	.word	0x00011340


	//   ....[51]....
        /*029c*/ 	.word	0x00011370


	//   ....[52]....
        /*02a0*/ 	.word	0x000113f0


	//   ....[53]....
        /*02a4*/ 	.word	0x00011420


	//   ....[54]....
        /*02a8*/ 	.word	0x000114a0


	//   ....[55]....
        /*02ac*/ 	.word	0x000114d0


	//   ....[56]....
        /*02b0*/ 	.word	0x00011550


	//   ....[57]....
        /*02b4*/ 	.word	0x00011580


	//   ....[58]....
        /*02b8*/ 	.word	0x000115f0


	//   ....[59]....
        /*02bc*/ 	.word	0x00011620


	//   ....[60]....
        /*02c0*/ 	.word	0x00013c20


	//   ....[61]....
        /*02c4*/ 	.word	0x00014260


	//   ....[62]....
        /*02c8*/ 	.word	0x000143d0


	//   ....[63]....
        /*02cc*/ 	.word	0x00014430


	//   ....[64]....
        /*02d0*/ 	.word	0x00014570


	//   ....[65]....
        /*02d4*/ 	.word	0x000145e0


	//   ....[66]....
        /*02d8*/ 	.word	0x000146e0


	//   ....[67]....
        /*02dc*/ 	.word	0x00014750


	//   ....[68]....
        /*02e0*/ 	.word	0x00014850


	//   ....[69]....
        /*02e4*/ 	.word	0x000148c0


	//   ....[70]....
        /*02e8*/ 	.word	0x000149c0


	//   ....[71]....
        /*02ec*/ 	.word	0x00014a30


	//   ....[72]....
        /*02f0*/ 	.word	0x00014b30


	//   ....[73]....
        /*02f4*/ 	.word	0x00014ba0


	//   ....[74]....
        /*02f8*/ 	.word	0x00014ca0


	//   ....[75]....
        /*02fc*/ 	.word	0x00014d00


	//   ....[76]....
        /*0300*/ 	.word	0x00014df0


	//   ....[77]....
        /*0304*/ 	.word	0x00014e40


	//   ....[78]....
        /*0308*/ 	.word	0x00015240


	//----- nvinfo : EIATTR_REG_RECONFIG
	.align		4
.L_177:
        /*030c*/ 	.byte	0x01, 0x54
	.zero		2


	//----- nvinfo : EIATTR_SYSCALL_OFFSETS
	.align		4
        /*0310*/ 	.byte	0x04, 0x46
        /*0312*/ 	.short	(.L_179 - .L_178)


	//   ....[0]....
.L_178:
        /*0314*/ 	.word	0x00001870


	//   ....[1]....
        /*0318*/ 	.word	0x000103f0


	//   ....[2]....
        /*031c*/ 	.word	0x00010530


	//   ....[3]....
        /*0320*/ 	.word	0x00010620


	//   ....[4]....
        /*0324*/ 	.word	0x00010d90


	//----- nvinfo : EIATTR_MBARRIER_INSTR_OFFSETS
	.align		4
.L_179:
        /*0328*/ 	.byte	0x04, 0x39
        /*032a*/ 	.short	(.L_181 - .L_180)


	//   ....[0]....
.L_180:
        /*032c*/ 	.word	0x00000270
        /*0330*/ 	.word	0x000000ff
        /*0334*/ 	.word	0x00030800
        /*0338*/ 	.short	0x0100
        /*033a*/ 	.byte	0x08
	.zero		1


	//   ....[1]....
        /*033c*/ 	.word	0x00000280
        /*0340*/ 	.word	0x000000ff
        /*0344*/ 	.word	0x00030820
        /*0348*/ 	.short	0x0100
        /*034a*/ 	.byte	0x08
	.zero		1


	//   ....[2]....
        /*034c*/ 	.word	0x00000370
        /*0350*/ 	.word	0x000000ff
        /*0354*/ 	.word	0x00030830
        /*0358*/ 	.short	0x0100
        /*035a*/ 	.byte	0x08
	.zero		1


	//   ....[3]....
        /*035c*/ 	.word	0x00000380
        /*0360*/ 	.word	0x000000ff
        /*0364*/ 	.word	0x00030840
        /*0368*/ 	.short	0x0100
        /*036a*/ 	.byte	0x08
	.zero		1


	//   ....[4]....
        /*036c*/ 	.word	0x00000390
        /*0370*/ 	.word	0x000000ff
        /*0374*/ 	.word	0x00030838
        /*0378*/ 	.short	0x0100
        /*037a*/ 	.byte	0x08
	.zero		1


	//   ....[5]....
        /*037c*/ 	.word	0x000003a0
        /*0380*/ 	.word	0x000000ff
        /*0384*/ 	.word	0x00030848
        /*0388*/ 	.short	0x0100
        /*038a*/ 	.byte	0x08
	.zero		1


	//   ....[6]....
        /*038c*/ 	.word	0x000004d0
        /*0390*/ 	.word	0x000000ff
        /*0394*/ 	.word	0x00030850
        /*0398*/ 	.short	0x0100
        /*039a*/ 	.byte	0x08
	.zero		1


	//   ....[7]....
        /*039c*/ 	.word	0x000004e0
        /*03a0*/ 	.word	0x000000ff
        /*03a4*/ 	.word	0x00030860
        /*03a8*/ 	.short	0x0100
        /*03aa*/ 	.byte	0x08
	.zero		1


	//   ....[8]....
        /*03ac*/ 	.word	0x000004f0
        /*03b0*/ 	.word	0x000000ff
        /*03b4*/ 	.word	0x00030858
        /*03b8*/ 	.short	0x0100
        /*03ba*/ 	.byte	0x08
	.zero		1


	//   ....[9]....
        /*03bc*/ 	.word	0x00000500
        /*03c0*/ 	.word	0x000000ff
        /*03c4*/ 	.word	0x00030868
        /*03c8*/ 	.short	0x0100
        /*03ca*/ 	.byte	0x08
	.zero		1


	//   ....[10]....
        /*03cc*/ 	.word	0x000005f0
        /*03d0*/ 	.word	0x000000ff
        /*03d4*/ 	.word	0x00030870
        /*03d8*/ 	.short	0x0100
        /*03da*/ 	.byte	0x06
	.zero		1


	//   ....[11]....
        /*03dc*/ 	.word	0x00000600
        /*03e0*/ 	.word	0x000000ff
        /*03e4*/ 	.word	0x00030880
        /*03e8*/ 	.short	0x0100
        /*03ea*/ 	.byte	0x06
	.zero		1


	//   ....[12]....
        /*03ec*/ 	.word	0x00000610
        /*03f0*/ 	.word	0x000000ff
        /*03f4*/ 	.word	0x00030878
        /*03f8*/ 	.short	0x0100
        /*03fa*/ 	.byte	0x06
	.zero		1


	//   ....[13]....
        /*03fc*/ 	.word	0x00000620
        /*0400*/ 	.word	0x000000ff
        /*0404*/ 	.word	0x00030888
        /*0408*/ 	.short	0x0100
        /*040a*/ 	.byte	0x06
	.zero		1


	//   ....[14]....
        /*040c*/ 	.word	0x00000750
        /*0410*/ 	.word	0x000000ff
        /*0414*/ 	.word	0x00030890
        /*0418*/ 	.short	0x0100
        /*041a*/ 	.byte	0x08
	.zero		1


	//   ....[15]....
        /*041c*/ 	.word	0x00000760
        /*0420*/ 	.word	0x000000ff
        /*0424*/ 	.word	0x000308a0
        /*0428*/ 	.short	0x0100
        /*042a*/ 	.byte	0x08
	.zero		1


	//   ....[16]....
        /*042c*/ 	.word	0x00000770
        /*0430*/ 	.word	0x000000ff
        /*0434*/ 	.word	0x00030898
        /*0438*/ 	.short	0x0100
        /*043a*/ 	.byte	0x08
	.zero		1


	//   ....[17]....
        /*043c*/ 	.word	0x00000780
        /*0440*/ 	.word	0x000000ff
        /*0444*/ 	.word	0x000308a8
        /*0448*/ 	.short	0x0100
        /*044a*/ 	.byte	0x08
	.zero		1


	//   ....[18]....
        /*044c*/ 	.word	0x000008b0
        /*0450*/ 	.word	0x000000ff
        /*0454*/ 	.word	0x000308b0
        /*0458*/ 	.short	0x0100
        /*045a*/ 	.byte	0x08
	.zero		1


	//   ....[19]....
        /*045c*/ 	.word	0x000008c0
        /*0460*/ 	.word	0x000000ff
        /*0464*/ 	.word	0x000308c0
        /*0468*/ 	.short	0x0100
        /*046a*/ 	.byte	0x08
	.zero		1


	//   ....[20]....
        /*046c*/ 	.word	0x000008d0
        /*0470*/ 	.word	0x000000ff
        /*0474*/ 	.word	0x000308b8
        /*0478*/ 	.short	0x0100
        /*047a*/ 	.byte	0x08
	.zero		1


	//   ....[21]....
        /*047c*/ 	.word	0x000008e0
        /*0480*/ 	.word	0x000000ff
        /*0484*/ 	.word	0x000308c8
        /*0488*/ 	.short	0x0100
        /*048a*/ 	.byte	0x08
	.zero		1


	//   ....[22]....
        /*048c*/ 	.word	0x00001890
        /*0490*/ 	.word	0x000000ff
        /*0494*/ 	.word	0x00030800
        /*0498*/ 	.short	0x010a
        /*049a*/ 	.byte	0x39
	.zero		1


	//   ....[23]....
        /*049c*/ 	.word	0x00001920
        /*04a0*/ 	.word	0x000000ff
        /*04a4*/ 	.word	0x00030830
        /*04a8*/ 	.short	0x010a
        /*04aa*/ 	.byte	0x39
	.zero		1


	//   ....[24]....
        /*04ac*/ 	.word	0x000019b0
        /*04b0*/ 	.word	0x000000ff
        /*04b4*/ 	.word	0x00030830
        /*04b8*/ 	.short	0x010a
        /*04ba*/ 	.byte	0x39
	.zero		1


	//   ....[25]....
        /*04bc*/ 	.word	0x00002380
        /*04c0*/ 	.word	0x00000000
        /*04c4*/ 	.word	0x00000000
        /*04c8*/ 	.short	0x0101
        /*04ca*/ 	.byte	0x3f
	.zero		1


	//   ....[26]....
        /*04cc*/ 	.word	0x000048a0
        /*04d0*/ 	.word	0x000000ff
        /*04d4*/ 	.word	0x00030830
        /*04d8*/ 	.short	0x010a
        /*04da*/ 	.byte	0x3d
	.zero		1


	//   ....[27]....
        /*04dc*/ 	.word	0x000048e0
        /*04e0*/ 	.word	0x000000ff
        /*04e4*/ 	.word	0x00030830
        /*04e8*/ 	.short	0x010a
        /*04ea*/ 	.byte	0x3d
	.zero		1


	//   ....[28]....
        /*04ec*/ 	.word	0x00005340
        /*04f0*/ 	.word	0x000000ff
        /*04f4*/ 	.word	0x00030850
        /*04f8*/ 	.short	0x010a
        /*04fa*/ 	.byte	0x0b
	.zero		1


	//   ....[29]....
        /*04fc*/ 	.word	0x00005380
        /*0500*/ 	.word	0x000000ff
        /*0504*/ 	.word	0x00030850
        /*0508*/ 	.short	0x010a
        /*050a*/ 	.byte	0x0b
	.zero		1


	//   ....[30]....
        /*050c*/ 	.word	0x00005700
        /*0510*/ 	.word	0x00000000
        /*0514*/ 	.word	0x00000000
        /*0518*/ 	.short	0x0101
        /*051a*/ 	.byte	0x3f
	.zero		1


	//   ....[31]....
        /*051c*/ 	.word	0x00007200
        /*0520*/ 	.word	0x0000007f
        /*0524*/ 	.word	0x00000000
        /*0528*/ 	.short	0x0101
        /*052a*/ 	.byte	0x3f
	.zero		1


	//   ....[32]....
        /*052c*/ 	.word	0x00007b10
        /*0530*/ 	.word	0x000000ff
        /*0534*/ 	.word	0x00030830
        /*0538*/ 	.short	0x010a
        /*053a*/ 	.byte	0x38
	.zero		1


	//   ....[33]....
        /*053c*/ 	.word	0x00007b50
        /*0540*/ 	.word	0x000000ff
        /*0544*/ 	.word	0x00030830
        /*0548*/ 	.short	0x010a
        /*054a*/ 	.byte	0x38
	.zero		1


	//   ....[34]....
        /*054c*/ 	.word	0x000085b0
        /*0550*/ 	.word	0x000000ff
        /*0554*/ 	.word	0x00030850
        /*0558*/ 	.short	0x010a
        /*055a*/ 	.byte	0x0b
	.zero		1


	//   ....[35]....
        /*055c*/ 	.word	0x000085f0
        /*0560*/ 	.word	0x000000ff
        /*0564*/ 	.word	0x00030850
        /*0568*/ 	.short	0x010a
        /*056a*/ 	.byte	0x0b
	.zero		1


	//   ....[36]....
        /*056c*/ 	.word	0x00009420
        /*0570*/ 	.word	0x00000078
        /*0574*/ 	.word	0x00000000
        /*0578*/ 	.short	0x0101
        /*057a*/ 	.byte	0x3f
	.zero		1


	//   ....[37]....
        /*057c*/ 	.word	0x000094c0
        /*0580*/ 	.word	0x00000078
        /*0584*/ 	.word	0x00000000
        /*0588*/ 	.short	0x0101
        /*058a*/ 	.byte	0x3f
	.zero		1


	//   ....[38]....
        /*058c*/ 	.word	0x00009920
        /*0590*/ 	.word	0x000000ff
        /*0594*/ 	.word	0x00030830
        /*0598*/ 	.short	0x010a
        /*059a*/ 	.byte	0x38
	.zero		1


	//   ....[39]....
        /*059c*/ 	.word	0x00009960
        /*05a0*/ 	.word	0x000000ff
        /*05a4*/ 	.word	0x00030830
        /*05a8*/ 	.short	0x010a
        /*05aa*/ 	.byte	0x38
	.zero		1


	//   ....[40]....
        /*05ac*/ 	.word	0x0000a3c0
        /*05b0*/ 	.word	0x000000ff
        /*05b4*/ 	.word	0x00030850
        /*05b8*/ 	.short	0x010a
        /*05ba*/ 	.byte	0x0b
	.zero		1


	//   ....[41]....
        /*05bc*/ 	.word	0x0000a400
        /*05c0*/ 	.word	0x000000ff
        /*05c4*/ 	.word	0x00030850
        /*05c8*/ 	.short	0x010a
        /*05ca*/ 	.byte	0x0b
	.zero		1


	//   ....[42]....
        /*05cc*/ 	.word	0x0000a760
        /*05d0*/ 	.word	0x00000000
        /*05d4*/ 	.word	0x00000000
        /*05d8*/ 	.short	0x0101
        /*05da*/ 	.byte	0x3f
	.zero		1


	//   ....[43]....
        /*05dc*/ 	.word	0x0000c270
        /*05e0*/ 	.word	0x0000007f
        /*05e4*/ 	.word	0x00000000
        /*05e8*/ 	.short	0x0101
        /*05ea*/ 	.byte	0x3f
	.zero		1


	//   ....[44]....
        /*05ec*/ 	.word	0x0000ce20
        /*05f0*/ 	.word	0x000000ff
        /*05f4*/ 	.word	0x00030850
        /*05f8*/ 	.short	0x010a
        /*05fa*/ 	.byte	0x07
	.zero		1


	//   ....[45]....
        /*05fc*/ 	.word	0x0000ce60
        /*0600*/ 	.word	0x000000ff
        /*0604*/ 	.word	0x00030850
        /*0608*/ 	.short	0x010a
        /*060a*/ 	.byte	0x07
	.zero		1


	//   ....[46]....
        /*060c*/ 	.word	0x0000d2c0
        /*0610*/ 	.word	0x0000000c
        /*0614*/ 	.word	0x00000000
        /*0618*/ 	.short	0x0101
        /*061a*/ 	.byte	0x3f
	.zero		1


	//   ....[47]....
        /*061c*/ 	.word	0x0000e1a0
        /*0620*/ 	.word	0x000000ff
        /*0624*/ 	.word	0x00000000
        /*0628*/ 	.short	0x0101
        /*062a*/ 	.byte	0x04
	.zero		1


	//   ....[48]....
        /*062c*/ 	.word	0x000109a0
        /*0630*/ 	.word	0x000000ff
        /*0634*/ 	.word	0x00030840
        /*0638*/ 	.short	0x010a
        /*063a*/ 	.byte	0x26
	.zero		1


	//   ....[49]....
        /*063c*/ 	.word	0x00011760
        /*0640*/ 	.word	0x000000ff
        /*0644*/ 	.word	0x00030800
        /*0648*/ 	.short	0x0107
        /*064a*/ 	.byte	0x26
	.zero		1


	//   ....[50]....
        /*064c*/ 	.word	0x000117d0
        /*0650*/ 	.word	0x000000ff
        /*0654*/ 	.word	0x00030800
        /*0658*/ 	.short	0x0101
        /*065a*/ 	.byte	0x26
	.zero		1


	//   ....[51]....
        /*065c*/ 	.word	0x000117e0
        /*0660*/ 	.word	0x000000ff
        /*0664*/ 	.word	0x00030820
        /*0668*/ 	.short	0x010a
        /*066a*/ 	.byte	0x26
	.zero		1


	//   ....[52]....
        /*066c*/ 	.word	0x00011bf0
        /*0670*/ 	.word	0x000000ff
        /*0674*/ 	.word	0x00030848
        /*0678*/ 	.short	0x010a
        /*067a*/ 	.byte	0x26
	.zero		1


	//   ....[53]....
        /*067c*/ 	.word	0x00011fa0
        /*0680*/ 	.word	0x000000ff
        /*0684*/ 	.word	0x00030860
        /*0688*/ 	.short	0x010a
        /*068a*/ 	.byte	0x26
	.zero		1


	//   ....[54]....
        /*068c*/ 	.word	0x00012570
        /*0690*/ 	.word	0x000000ff
        /*0694*/ 	.word	0x00030840
        /*0698*/ 	.short	0x010a
        /*069a*/ 	.byte	0x26
	.zero		1


	//   ....[55]....
        /*069c*/ 	.word	0x00012930
        /*06a0*/ 	.word	0x000000ff
        /*06a4*/ 	.word	0x00030868
        /*06a8*/ 	.short	0x010a
        /*06aa*/ 	.byte	0x26
	.zero		1


	//   ....[56]....
        /*06ac*/ 	.word	0x00012f50
        /*06b0*/ 	.word	0x000000ff
        /*06b4*/ 	.word	0x00030848
        /*06b8*/ 	.short	0x010a
        /*06ba*/ 	.byte	0x26
	.zero		1


	//   ....[57]....
        /*06bc*/ 	.word	0x000132f0
        /*06c0*/ 	.word	0x000000ff
        /*06c4*/ 	.word	0x00030860
        /*06c8*/ 	.short	0x010a
        /*06ca*/ 	.byte	0x26
	.zero		1


	//   ....[58]....
        /*06cc*/ 	.word	0x00013750
        /*06d0*/ 	.word	0x00000003
        /*06d4*/ 	.word	0x00030860
        /*06d8*/ 	.short	0x010a
        /*06da*/ 	.byte	0x3f
	.zero		1


	//   ....[59]....
        /*06dc*/ 	.word	0x00013bb0
        /*06e0*/ 	.word	0x00000002
        /*06e4*/ 	.word	0x00030820
        /*06e8*/ 	.short	0x010a
        /*06ea*/ 	.byte	0x3f
	.zero		1


	//   ....[60]....
        /*06ec*/ 	.word	0x00013d50
        /*06f0*/ 	.word	0x00000007
        /*06f4*/ 	.word	0x00000000
        /*06f8*/ 	.short	0x010a
        /*06fa*/ 	.byte	0x3f
	.zero		1


	//   ....[61]....
        /*06fc*/ 	.word	0x00013dc0
        /*0700*/ 	.word	0x00000008
        /*0704*/ 	.word	0x00000000
        /*0708*/ 	.short	0x010a
        /*070a*/ 	.byte	0x3f
	.zero		1


	//   ....[62]....
        /*070c*/ 	.word	0x00013e20
        /*0710*/ 	.word	0x00000007
        /*0714*/ 	.word	0x00000000
        /*0718*/ 	.short	0x010a
        /*071a*/ 	.byte	0x3f
	.zero		1


	//   ....[63]....
        /*071c*/ 	.word	0x00013e50
        /*0720*/ 	.word	0x00000006
        /*0724*/ 	.word	0x00000000
        /*0728*/ 	.short	0x010a
        /*072a*/ 	.byte	0x3f
	.zero		1


	//   ....[64]....
        /*072c*/ 	.word	0x00013ec0
        /*0730*/ 	.word	0x00000003
        /*0734*/ 	.word	0x00030800
        /*0738*/ 	.short	0x010a
        /*073a*/ 	.byte	0x3f
	.zero		1


	//   ....[65]....
        /*073c*/ 	.word	0x00013f20
        /*0740*/ 	.word	0x00000003
        /*0744*/ 	.word	0x00030830
        /*0748*/ 	.short	0x010a
        /*074a*/ 	.byte	0x3f
	.zero		1


	//   ....[66]....
        /*074c*/ 	.word	0x00013f80
        /*0750*/ 	.word	0x0000000f
        /*0754*/ 	.word	0x00030830
        /*0758*/ 	.short	0x010a
        /*075a*/ 	.byte	0x3f
	.zero		1


	//   ....[67]....
        /*075c*/ 	.word	0x00013fe0
        /*0760*/ 	.word	0x00000003
        /*0764*/ 	.word	0x00030850
        /*0768*/ 	.short	0x010a
        /*076a*/ 	.byte	0x3f
	.zero		1


	//   ....[68]....
        /*076c*/ 	.word	0x00014040
        /*0770*/ 	.word	0x00000005
        /*0774*/ 	.word	0x00030830
        /*0778*/ 	.short	0x010a
        /*077a*/ 	.byte	0x3f
	.zero		1


	//   ....[69]....
        /*077c*/ 	.word	0x000140a0
        /*0780*/ 	.word	0x00000003
        /*0784*/ 	.word	0x00030850
        /*0788*/ 	.short	0x010a
        /*078a*/ 	.byte	0x3f
	.zero		1


	//   ....[70]....
        /*078c*/ 	.word	0x00014100
        /*0790*/ 	.word	0x00000005
        /*0794*/ 	.word	0x00030830
        /*0798*/ 	.short	0x010a
        /*079a*/ 	.byte	0x3f
	.zero		1


	//   ....[71]....
        /*079c*/ 	.word	0x00014160
        /*07a0*/ 	.word	0x00000003
        /*07a4*/ 	.word	0x00030850
        /*07a8*/ 	.short	0x010a
        /*07aa*/ 	.byte	0x3f
	.zero		1


	//   ....[72]....
        /*07ac*/ 	.word	0x000141c0
        /*07b0*/ 	.word	0x00000003
        /*07b4*/ 	.word	0x00030850
        /*07b8*/ 	.short	0x010a
        /*07ba*/ 	.byte	0x3f
	.zero		1


	//   ....[73]....
        /*07bc*/ 	.word	0x00014320
        /*07c0*/ 	.word	0x00000003
        /*07c4*/ 	.word	0x00030840
        /*07c8*/ 	.short	0x010a
        /*07ca*/ 	.byte	0x3f
	.zero		1


	//   ....[74]....
        /*07cc*/ 	.word	0x00014e80
        /*07d0*/ 	.word	0x00000003
        /*07d4*/ 	.word	0x00030820
        /*07d8*/ 	.short	0x010a
        /*07da*/ 	.byte	0x3f
	.zero		1


	//   ....[75]....
        /*07dc*/ 	.word	0x00014ee0
        /*07e0*/ 	.word	0x00000003
        /*07e4*/ 	.word	0x00030848
        /*07e8*/ 	.short	0x010a
        /*07ea*/ 	.byte	0x3f
	.zero		1


	//   ....[76]....
        /*07ec*/ 	.word	0x00014f40
        /*07f0*/ 	.word	0x00000003
        /*07f4*/ 	.word	0x00030860
        /*07f8*/ 	.short	0x010a
        /*07fa*/ 	.byte	0x3f
	.zero		1


	//   ....[77]....
        /*07fc*/ 	.word	0x00014fa0
        /*0800*/ 	.word	0x00000003
        /*0804*/ 	.word	0x00030840
        /*0808*/ 	.short	0x010a
        /*080a*/ 	.byte	0x3f
	.zero		1


	//   ....[78]....
        /*080c*/ 	.word	0x00015000
        /*0810*/ 	.word	0x00000003
        /*0814*/ 	.word	0x00030868
        /*0818*/ 	.short	0x010a
        /*081a*/ 	.byte	0x3f
	.zero		1


	//   ....[79]....
        /*081c*/ 	.word	0x00015060
        /*0820*/ 	.word	0x00000003
        /*0824*/ 	.word	0x00030848
        /*0828*/ 	.short	0x010a
        /*082a*/ 	.byte	0x3f
	.zero		1


	//   ....[80]....
        /*082c*/ 	.word	0x000150c0
        /*0830*/ 	.word	0x00000003
        /*0834*/ 	.word	0x00030860
        /*0838*/ 	.short	0x010a
        /*083a*/ 	.byte	0x3f
	.zero		1


	//   ....[81]....
        /*083c*/ 	.word	0x00015110
        /*0840*/ 	.word	0x00000003
        /*0844*/ 	.word	0x00030860
        /*0848*/ 	.short	0x010a
        /*084a*/ 	.byte	0x3f
	.zero		1


	//   ....[82]....
        /*084c*/ 	.word	0x00015160
        /*0850*/ 	.word	0x00000002
        /*0854*/ 	.word	0x00030820
        /*0858*/ 	.short	0x010a
        /*085a*/ 	.byte	0x3f
	.zero		1


	//   ....[83]....
        /*085c*/ 	.word	0x00015300
        /*0860*/ 	.word	0x00000007
        /*0864*/ 	.word	0x00000000
        /*0868*/ 	.short	0x010a
        /*086a*/ 	.byte	0x3f
	.zero		1


	//   ....[84]....
        /*086c*/ 	.word	0x00015350
        /*0870*/ 	.word	0x00000008
        /*0874*/ 	.word	0x00000000
        /*0878*/ 	.short	0x010a
        /*087a*/ 	.byte	0x3f
	.zero		1


	//   ....[85]....
        /*087c*/ 	.word	0x000153a0
        /*0880*/ 	.word	0x00000007
        /*0884*/ 	.word	0x00000000
        /*0888*/ 	.short	0x010a
        /*088a*/ 	.byte	0x3f
	.zero		1


	//----- nvinfo : EIATTR_NUM_MBARRIERS
	.align		4
.L_181:
        /*088c*/ 	.byte	0x03, 0x38
        /*088e*/ 	.short	0x0016


	//----- nvinfo : EIATTR_EXIT_INSTR_OFFSETS
	.align		4
        /*0890*/ 	.byte	0x04, 0x1c
        /*0892*/ 	.short	(.L_183 - .L_182)


	//   ....[0]....
.L_182:
        /*0894*/ 	.word	0x00013ea0


	//----- nvinfo : EIATTR_MAX_THREADS
	.align		4
.L_183:
        /*0898*/ 	.byte	0x04, 0x05
        /*089a*/ 	.short	(.L_185 - .L_184)
.L_184:
        /*089c*/ 	.word	0x00000180
        /*08a0*/ 	.word	0x00000001
        /*08a4*/ 	.word	0x00000001


	//----- nvinfo : EIATTR_CRS_STACK_SIZE
	.align		4
.L_185:
        /*08a8*/ 	.byte	0x04, 0x1e
        /*08aa*/ 	.short	(.L_187 - .L_186)
.L_186:
        /*08ac*/ 	.word	0x00000000


	//----- nvinfo : EIATTR_CBANK_PARAM_SIZE
	.align		4
.L_187:
        /*08b0*/ 	.byte	0x03, 0x19
        /*08b2*/ 	.short	0x0a70


	//----- nvinfo : EIATTR_PARAM_CBANK
	.align		4
        /*08b4*/ 	.byte	0x04, 0x0a
        /*08b6*/ 	.short	(.L_189 - .L_188)
	.align		4
.L_188:
        /*08b8*/ 	.word	index@(.nv.constant0._ZN7cutlass13device_kernelIN5flash11enable_sm90INS1_16FlashAttnFwdSm90INS1_25CollectiveMainloopFwdSm90ILi2EN4cute5tupleIJNS5_1CILi1EEES8_S8_EEENS6_IJNS7_ILi128EEENS7_ILi96EEENS7_ILi192EEEEEELi192ENS_6half_tEfNS_4arch4Sm90ELb0ELb1ELb0ELb0ELb0ELb0ELb0ELb1ELb1ELb1ELb1ELb0EEENS1_21CollectiveEpilogueFwdINS6_IJSA_SC_SB_EEES9_SE_SG_Li256ELb0ELb1ELb1ELb0EEENS1_19SingleTileSchedulerILb0ELb1ELb1ELi128EEEEEEEEEvNT_6ParamsE)
        /*08bc*/ 	.short	0x0210
        /*08be*/ 	.short	0x0a70


	//----- nvinfo : EIATTR_SW_WAR
	.align		4
.L_189:
        /*08c0*/ 	.byte	0x04, 0x36
        /*08c2*/ 	.short	(.L_191 - .L_190)
.L_190:
        /*08c4*/ 	.word	0x00000008
.L_191:


//--------------------- .nv.info._ZN7cutlass13device_kernelIN5flash11enable_sm90INS1_16FlashAttnFwdSm90INS1_25CollectiveMainloopFwdSm90ILi2EN4cute5tupleIJNS5_1CILi1EEES8_S8_EEENS6_IJNS7_ILi128EEENS7_ILi96EEENS7_ILi192EEEEEELi192ENS_6half_tEfNS_4arch4Sm90ELb0ELb1ELb0ELb1ELb0ELb0ELb0ELb1ELb1ELb1ELb1ELb0EEENS1_21CollectiveEpilogueFwdINS6_IJSA_SC_SB_EEES9_SE_SG_Li256ELb1ELb1ELb1ELb0EEENS1_36VarlenDynamicPersistentTileSchedulerILi128ELi96ELi256ELi128ELb1ELb1ELb1ELb1ELb0ELb1EEEEEEEEEvNT_6ParamsE --------------------------
	.section	.nv.info._ZN7cutlass13device_kernelIN5flash11enable_sm90INS1_16FlashAttnFwdSm90INS1_25CollectiveMainloopFwdSm90ILi2EN4cute5tupleIJNS5_1CILi1EEES8_S8_EEENS6_IJNS7_ILi128EEENS7_ILi96EEENS7_ILi192EEEEEELi192ENS_6half_tEfNS_4arch4Sm90ELb0ELb1ELb0ELb1ELb0ELb0ELb0ELb1ELb1ELb1ELb1ELb0EEENS1_21CollectiveEpilogueFwdINS6_IJSA_SC_SB_EEES9_SE_SG_Li256ELb1ELb1ELb1ELb0EEENS1_36VarlenDynamicPersistentTileSchedulerILi128ELi96ELi256ELi128ELb1ELb1ELb1ELb1ELb0ELb1EEEEEEEEEvNT_6ParamsE,"",@"SHT_CUDA_INFO"
	.sectionflags	@""
	.align	4


	//----- nvinfo : EIATTR_CUDA_API_VERSION
	.align		4
        /*0000*/ 	.byte	0x04, 0x37
        /*0002*/ 	.short	(.L_193 - .L_192)
.L_192:
        /*0004*/ 	.word	0x00000082


	//----- nvinfo : EIATTR_KPARAM_INFO
	.align		4
.L_193:
        /*0008*/ 	.byte	0x04, 0x17
        /*000a*/ 	.short	(.L_195 - .L_194)
.L_194:
        /*000c*/ 	.word	0x00000000
        /*0010*/ 	.short	0x0000
        /*0012*/ 	.short	0x0070
        /*0014*/ 	.byte	0x00, 0xf0, 0x01, 0x2a


	//----- nvinfo : EIATTR_SPARSE_MMA_MASK
	.align		4
.L_195:
        /*0018*/ 	.byte	0x03, 0x50
        /*001a*/ 	.short	0x0000


	//----- nvinfo : EIATTR_MAXREG_COUNT
	.align		4
        /*001c*/ 	.byte	0x03, 0x1b
        /*001e*/ 	.short	0x00a8


	//----- nvinfo : EIATTR_NUM_BARRIERS
	.align		4
        /*0020*/ 	.byte	0x02, 0x4c
        /*0022*/ 	.byte	0x09
	.zero		1


	//----- nvinfo : EIATTR_EXTERNS
	.align		4
        /*0024*/ 	.byte	0x04, 0x0f
        /*0026*/ 	.short	(.L_197 - .L_196)


	//   ....[0]....
	.align		4
.L_196:
        /*0028*/ 	.word	index@(__assertfail)


	//----- nvinfo : EIATTR_ANNOTATIONS
	.align		4
.L_197:
        /*002c*/ 	.byte	0x04, 0x55
        /*002e*/ 	.short	(.L_199 - .L_198)


	//   ....[0]....
.L_198:
        /* <DEDUP_REMOVED lines=79> */


	//----- nvinfo : EIATTR_MERCURY_ISA_VERSION
	.align		4
.L_199:
        /*0510*/ 	.byte	0x03, 0x5f
        /*0512*/ 	.short	0x0101


	//----- nvinfo : EIATTR_UNUSED_LOAD_BYTE_OFFSET
	.align		4
        /*0514*/ 	.byte	0x04, 0x44
        /*0516*/ 	.short	(.L_201 - .L_200)


	//   ....[0]....
.L_200:
        /*0518*/ 	.word	0x00000a10
        /*051c*/ 	.word	0x0000fff0


	//   ....[1]....
        /*0520*/ 	.word	0x0000e400
        /*0524*/ 	.word	0x0000fff0


	//----- nvinfo : EIATTR_INT_WARP_WIDE_INSTR_OFFSETS
	.align		4
.L_201:
        /*0528*/ 	.byte	0x04, 0x31
        /*052a*/ 	.short	(.L_203 - .L_202)


	//   ....[0]....
.L_202:
        /*052c*/ 	.word	0x00000130


	//   ....[1]....
        /*0530*/ 	.word	0x00000170


	//   ....[2]....
        /*0534*/ 	.word	0x000001e0


	//   ....[3]....
        /*0538*/ 	.word	0x00013fc0


	//   ....[4]....
        /*053c*/ 	.word	0x00014060


	//   ....[5]....
        /*0540*/ 	.word	0x00017ed0


	//   ....[6]....
        /*0544*/ 	.word	0x00017f40


	//----- nvinfo : EIATTR_COOP_GROUP_MASK_REGIDS
	.align		4
.L_203:
        /*0548*/ 	.byte	0x04, 0x29
        /*054a*/ 	.short	(.L_205 - .L_204)


	//   ....[0]....
.L_204:
        /*054c*/ 	.word	0xffffffff


	//   ....[1]....
        /*0550*/ 	.word	0xffffffff


	//   ....[2]....
        /*0554*/ 	.word	0xffffffff


	//   ....[3]....
        /*0558*/ 	.word	0xffffffff


	//   ....[4]....
        /*055c*/ 	.word	0xffffffff


	//   ....[5]....
        /*0560*/ 	.word	0xffffffff


	//   ....[6]....
        /*0564*/ 	.word	0xffffffff


	//   ....[7]....
        /*0568*/ 	.word	0xffffffff


	//   ....[8]....
        /*056c*/ 	.word	0xffffffff


	//   ....[9]....
        /*0570*/ 	.word	0xffffffff


	//   ....[10]....
        /*0574*/ 	.word	0xffffffff


	//   ....[11]....
        /*0578*/ 	.word	0xffffffff


	//   ....[12]....
        /*057c*/ 	.word	0xffffffff


	//   ....[13]....
        /*0580*/ 	.word	0xffffffff


	//   ....[14]....
        /*0584*/ 	.word	0xffffffff


	//   ....[15]....
        /*0588*/ 	.word	0xffffffff


	//   ....[16]....
        /*058c*/ 	.word	0xffffffff


	//   ....[17]....
        /*0590*/ 	.word	0xffffffff


	//   ....[18]....
        /*0594*/ 	.word	0xffffffff


	//   ....[19]....
        /*0598*/ 	.word	0xffffffff


	//   ....[20]....
        /*059c*/ 	.word	0xffffffff


	//   ....[21]....
        /*05a0*/ 	.word	0xffffffff


	//   ....[22]....
        /*05a4*/ 	.word	0xffffffff


	//   ....[23]....
        /*05a8*/ 	.word	0xffffffff


	//   ....[24]....
        /*05ac*/ 	.word	0xffffffff


	//   ....[25]....
        /*05b0*/ 	.word	0xffffffff


	//   ....[26]....
        /*05b4*/ 	.word	0xffffffff


	//   ....[27]....
        /*05b8*/ 	.word	0xffffffff


	//   ....[28]....
        /*05bc*/ 	.word	0xffffffff


	//   ....[29]....
        /*05c0*/ 	.word	0xffffffff


	//   ....[30]....
        /*05c4*/ 	.word	0xffffffff


	//   ....[31]....
        /*05c8*/ 	.word	0xffffffff


	//   ....[32]....
        /*05cc*/ 	.word	0xffffffff


	//   ....[33]....
        /*05d0*/ 	.word	0xffffffff


	//   ....[34]....
        /*05d4*/ 	.word	0xffffffff


	//   ....[35]....
        /*05d8*/ 	.word	0xffffffff


	//   ....[36]....
        /*05dc*/ 	.word	0xffffffff


	//   ....[37]....
        /*05e0*/ 	.word	0xffffffff


	//   ....[38]....
        /*05e4*/ 	.word	0xffffffff


	//   ....[39]....
        /*05e8*/ 	.word	0xffffffff


	//   ....[40]....
        /*05ec*/ 	.word	0xffffffff


	//   ....[41]....
        /*05f0*/ 	.word	0xffffffff


	//   ....[42]....
        /*05f4*/ 	.word	0xffffffff


	//   ....[43]....
        /*05f8*/ 	.word	0xffffffff


	//   ....[44]....
        /*05fc*/ 	.word	0xffffffff


	//   ....[45]....
        /*0600*/ 	.word	0xffffffff


	//   ....[46]....
        /*0604*/ 	.word	0xffffffff


	//   ....[47]....
        /*0608*/ 	.word	0xffffffff


	//   ....[48]....
        /*060c*/ 	.word	0xffffffff


	//   ....[49]....
        /*0610*/ 	.word	0xffffffff


	//   ....[50]....
        /*0614*/ 	.word	0xffffffff


	//   ....[51]....
        /*0618*/ 	.word	0xffffffff


	//   ....[52]....
        /*061c*/ 	.word	0xffffffff


	//   ....[53]....
        /*0620*/ 	.word	0xffffffff


	//   ....[54]....
        /*0624*/ 	.word	0xffffffff


	//   ....[55]....
        /*0628*/ 	.word	0xffffffff


	//   ....[56]....
        /*062c*/ 	.word	0xffffffff


	//   ....[57]....
        /*0630*/ 	.word	0xffffffff


	//   ....[58]....
        /*0634*/ 	.word	0xffffffff


	//   ....[59]....
        /*0638*/ 	.word	0xffffffff


	//   ....[60]....
        /*063c*/ 	.word	0xffffffff


	//   ....[61]....
        /*0640*/ 	.word	0xffffffff


	//   ....[62]....
        /*0644*/ 	.word	0xffffffff


	//   ....[63]....
        /*0648*/ 	.word	0xffffffff


	//   ....[64]....
        /*064c*/ 	.word	0xffffffff


	//   ....[65]....
        /*0650*/ 	.word	0xffffffff


	//   ....[66]....
        /*0654*/ 	.word	0xffffffff


	//   ....[67]....
        /*0658*/ 	.word	0xffffffff


	//   ....[68]....
        /*065c*/ 	.word	0xffffffff


	//   ....[69]....
        /*0660*/ 	.word	0xffffffff


	//   ....[70]....
        /*0664*/ 	.word	0xffffffff


	//   ....[71]....
        /*0668*/ 	.word	0xffffffff


	//   ....[72]....
        /*066c*/ 	.word	0xffffffff


	//   ....[73]....
        /*0670*/ 	.word	0xffffffff


	//   ....[74]....
        /*0674*/ 	.word	0xffffffff


	//   ....[75]....
        /*0678*/ 	.word	0xffffffff


	//   ....[76]....
        /*067c*/ 	.word	0xffffffff


	//   ....[77]....
        /*0680*/ 	.word	0xffffffff


	//   ....[78]....
        /*0684*/ 	.word	0xffffffff


	//   ....[79]....
        /*0688*/ 	.word	0xffffffff


	//   ....[80]....
        /*068c*/ 	.word	0xffffffff


	//   ....[81]....
        /*0690*/ 	.word	0xffffffff


	//   ....[82]....
        /*0694*/ 	.word	0xffffffff


	//   ....[83]....
        /*0698*/ 	.word	0xffffffff


	//   ....[84]....
        /*069c*/ 	.word	0xffffffff


	//   ....[85]....
        /*06a0*/ 	.word	0xffffffff


	//   ....[86]....
        /*06a4*/ 	.word	0xffffffff


	//   ....[87]....
        /*06a8*/ 	.word	0xffffffff


	//   ....[88]....
        /*06ac*/ 	.word	0xffffffff


	//   ....[89]....
        /*06b0*/ 	.word	0xffffffff


	//   ....[90]....
        /*06b4*/ 	.word	0xffffffff


	//   ....[91]....
        /*06b8*/ 	.word	0xffffffff


	//   ....[92]....
        /*06bc*/ 	.word	0xffffffff


	//   ....[93]....
        /*06c0*/ 	.word	0xffffffff


	//   ....[94]....
        /*06c4*/ 	.word	0xffffffff


	//   ....[95]....
        /*06c8*/ 	.word	0xffffffff


	//   ....[96]....
        /*06cc*/ 	.word	0xffffffff


	//   ....[97]....
        /*06d0*/ 	.word	0xffffffff


	//   ....[98]....
        /*06d4*/ 	.word	0xffffffff


	//   ....[99]....
        /*06d8*/ 	.word	0xffffffff


	//   ....[100]....
        /*06dc*/ 	.word	0xffffffff


	//   ....[101]....
        /*06e0*/ 	.word	0xffffffff


	//   ....[102]....
        /*06e4*/ 	.word	0xffffffff


	//   ....[103]....
        /*06e8*/ 	.word	0xffffffff


	//   ....[104]....
        /*06ec*/ 	.word	0xffffffff


	//   ....[105]....
        /*06f0*/ 	.word	0xffffffff


	//   ....[106]....
        /*06f4*/ 	.word	0xffffffff


	//   ....[107]....
        /*06f8*/ 	.word	0xffffffff


	//   ....[108]....
        /*06fc*/ 	.word	0xffffffff


	//   ....[109]....
        /*0700*/ 	.word	0xffffffff


	//   ....[110]....
        /*0704*/ 	.word	0xffffffff


	//   ....[111]....
        /*0708*/ 	.word	0x0500000f


	//   ....[112]....
        /*070c*/ 	.word	0x0500000f


	//   ....[113]....
        /*0710*/ 	.word	0x0500000f


	//   ....[114]....
        /*0714*/ 	.word	0x0500000f


	//   ....[115]....
        /*0718*/ 	.word	0x0500000f


	//   ....[116]....
        /*071c*/ 	.word	0x0500000f


	//   ....[117]....
        /*0720*/ 	.word	0x0500000f


	//   ....[118]....
        /*0724*/ 	.word	0x0500000f


	//   ....[119]....
        /*0728*/ 	.word	0x0500000f


	//   ....[120]....
        /*072c*/ 	.word	0x0500000f


	//   ....[121]....
        /*0730*/ 	.word	0x0500000f


	//   ....[122]....
        /*0734*/ 	.word	0x0500000f


	//   ....[123]....
        /*0738*/ 	.word	0x0500000f


	//   ....[124]....
        /*073c*/ 	.word	0x0500000f


	//   ....[125]....
        /*0740*/ 	.word	0x0500000f


	//   ....[126]....
        /*0744*/ 	.word	0x0500000f


	//   ....[127]....
        /*0748*/ 	.word	0x0500000f


	//   ....[128]....
        /*074c*/ 	.word	0x0500000f


	//   ....[129]....
        /*0750*/ 	.word	0x0500000f


	//   ....[130]....
        /*0754*/ 	.word	0x0500000f


	//   ....[131]....
        /*0758*/ 	.word	0x0500000f


	//   ....[132]....
        /*075c*/ 	.word	0x0500000f


	//   ....[133]....
        /*0760*/ 	.word	0x0500000f


	//   ....[134]....
        /*0764*/ 	.word	0x0500000f


	//   ....[135]....
        /*0768*/ 	.word	0x0500000f


	//   ....[136]....
        /*076c*/ 	.word	0x0500000f


	//   ....[137]....
        /*0770*/ 	.word	0x0500000f


	//   ....[138]....
        /*0774*/ 	.word	0x0500000f


	//   ....[139]....
        /*0778*/ 	.word	0x0500000f


	//   ....[140]....
        /*077c*/ 	.word	0x0500000f


	//   ....[141]....
        /*0780*/ 	.word	0x0500000f


	//   ....[142]....
        /*0784*/ 	.word	0x0500000f


	//   ....[143]....
        /*0788*/ 	.word	0x0500000f


	//   ....[144]....
        /*078c*/ 	.word	0x0500000f


	//   ....[145]....
        /*0790*/ 	.word	0x0500000f


	//   ....[146]....
        /*0794*/ 	.word	0x0500000f


	//----- nvinfo : EIATTR_COOP_GROUP_INSTR_OFFSETS
	.align		4
.L_205:
        /*0798*/ 	.byte	0x04, 0x28
        /*079a*/ 	.short	(.L_207 - .L_206)


	//   ....[0]....
.L_206:
        /*079c*/ 	.word	0x00000060


	//   ....[1]....
        /*07a0*/ 	.word	0x00000140


	//   ....[2]....
        /*07a4*/ 	.word	0x00000190


	//   ....[3]....
        /*07a8*/ 	.word	0x000003c0


	//   ....[4]....
        /*07ac*/ 	.word	0x00000520


	//   ....[5]....
        /*07b0*/ 	.word	0x00000640


	//   ....[6]....
        /*07b4*/ 	.word	0x000007a0


	//   ....[7]....
        /*07b8*/ 	.word	0x00002170


	//   ....[8]....
        /*07bc*/ 	.word	0x00002940


	//   ....[9]....
        /*07c0*/ 	.word	0x00002de0


	//   ....[10]....
        /*07c4*/ 	.word	0x00003b70


	//   ....[11]....
        /*07c8*/ 	.word	0x00003c80


	//   ....[12]....
        /*07cc*/ 	.word	0x00004360


	//   ....[13]....
        /*07d0*/ 	.word	0x00004410


	//   ....[14]....
        /*07d4*/ 	.word	0x00005f10


	//   ....[15]....
        /*07d8*/ 	.word	0x00006970


	//   ....[16]....
        /*07dc*/ 	.word	0x00006ff0


	//   ....[17]....
        /*07e0*/ 	.word	0x00007110


	//   ....[18]....
        /*07e4*/ 	.word	0x00007720


	//   ....[19]....
        /*07e8*/ 	.word	0x00007780


	//   ....[20]....
        /*07ec*/ 	.word	0x00009200


	//   ....[21]....
        /*07f0*/ 	.word	0x00009230


	//   ....[22]....
        /*07f4*/ 	.word	0x000095b0


	//   ....[23]....
        /*07f8*/ 	.word	0x00009610


	//   ....[24]....
        /*07fc*/ 	.word	0x0000b080


	//   ....[25]....
        /*0800*/ 	.word	0x0000baf0


	//   ....[26]....
        /*0804*/ 	.word	0x0000c190


	//   ....[27]....
        /*0808*/ 	.word	0x0000c2b0


	//   ....[28]....
        /*080c*/ 	.word	0x0000c880


	//   ....[29]....
        /*0810*/ 	.word	0x0000c8f0


	//   ....[30]....
        /*0814*/ 	.word	0x0000d930


	//   ....[31]....
        /*0818*/ 	.word	0x0000d970


	//   ....[32]....
        /*081c*/ 	.word	0x0000daa0


	//   ....[33]....
        /*0820*/ 	.word	0x0000dac0


	//   ....[34]....
        /*0824*/ 	.word	0x0000f2d0


	//   ....[35]....
        /*0828*/ 	.word	0x0000f2e0


	//   ....[36]....
        /*082c*/ 	.word	0x0000f2f0


	//   ....[37]....
        /*0830*/ 	.word	0x0000f300


	//   ....[38]....
        /*0834*/ 	.word	0x0000fbc0


	//   ....[39]....
        /*0838*/ 	.word	0x0000fbf0


	//   ....[40]....
        /*083c*/ 	.word	0x0000fd30


	//   ....[41]....
        /*0840*/ 	.word	0x0000fd50


	//   ....[42]....
        /*0844*/ 	.word	0x0000fe60


	//   ....[43]....
        /*0848*/ 	.word	0x0000fe80


	//   ....[44]....
        /*084c*/ 	.word	0x0000ffa0


	//   ....[45]....
        /*0850*/ 	.word	0x0000ffc0


	//   ....[46]....
        /*0854*/ 	.word	0x00010490


	//   ....[47]....
        /*0858*/ 	.word	0x000104a0


	//   ....[48]....
        /*085c*/ 	.word	0x00010af0


	//   ....[49]....
        /*0860*/ 	.word	0x00010b00


	//   ....[50]....
        /*0864*/ 	.word	0x00011bc0


	//   ....[51]....
        /*0868*/ 	.word	0x00011bf0


	//   ....[52]....
        /*086c*/ 	.word	0x00011d10


	//   ....[53]....
        /*0870*/ 	.word	0x00011d30


	//   ....[54]....
        /*0874*/ 	.word	0x00011e40


	//   ....[55]....
        /*0878*/ 	.word	0x00011e60


	//   ....[56]....
        /*087c*/ 	.word	0x00011f80


	//   ....[57]....
        /*0880*/ 	.word	0x00011fa0


	//   ....[58]....
        /*0884*/ 	.word	0x00012150


	//   ....[59]....
        /*0888*/ 	.word	0x00012370


	//   ....[60]....
        /*088c*/ 	.word	0x000123a0


	//   ....[61]....
        /*0890*/ 	.word	0x000123d0


	//   ....[62]....
        /*0894*/ 	.word	0x00012400


	//   ....[63]....
        /*0898*/ 	.word	0x00012430


	//   ....[64]....
        /*089c*/ 	.word	0x00012460


	//   ....[65]....
        /*08a0*/ 	.word	0x00012610


	//   ....[66]....
        /*08a4*/ 	.word	0x00012640


	//   ....[67]....
        /*08a8*/ 	.word	0x00012670


	//   ....[68]....
        /*08ac*/ 	.word	0x000126a0


	//   ....[69]....
        /*08b0*/ 	.word	0x000126d0


	//   ....[70]....
        /*08b4*/ 	.word	0x00012700


	//   ....[71]....
        /*08b8*/ 	.word	0x000127a0


	//   ....[72]....
        /*08bc*/ 	.word	0x000127d0


	//   ....[73]....
        /*08c0*/ 	.word	0x000127e0


	//   ....[74]....
        /*08c4*/ 	.word	0x00012810


	//   ....[75]....
        /*08c8*/ 	.word	0x000145b0


	//   ....[76]....
        /*08cc*/ 	.word	0x000151d0


	//   ....[77]....
        /*08d0*/ 	.word	0x000151f0


	//   ....[78]....
        /*08d4*/ 	.word	0x00015200


	//   ....[79]....
        /*08d8*/ 	.word	0x00015230


	//   ....[80]....
        /*08dc*/ 	.word	0x00015350


	//   ....[81]....
        /*08e0*/ 	.word	0x00015360


	//   ....[82]....
        /*08e4*/ 	.word	0x00015400


	//   ....[83]....
        /*08e8*/ 	.word	0x00015410


	//   ....[84]....
        /*08ec*/ 	.word	0x000154b0


	//   ....[85]....
        /*08f0*/ 	.word	0x000154c0


	//   ....[86]....
        /*08f4*/ 	.word	0x00015560


	//   ....[87]....
        /*08f8*/ 	.word	0x00015570


	//   ....[88]....
        /*08fc*/ 	.word	0x000155f0


	//   ....[89]....
        /*0900*/ 	.word	0x00015620


	//   ....[90]....
        /*0904*/ 	.word	0x00015670


	//   ....[91]....
        /*0908*/ 	.word	0x000156b0


	//   ....[92]....
        /*090c*/ 	.word	0x00018730


	//   ....[93]....
        /*0910*/ 	.word	0x000187b0


	//   ....[94]....
        /*0914*/ 	.word	0x000187e0


	//   ....[95]....
        /*0918*/ 	.word	0x000187f0


	//   ....[96]....
        /*091c*/ 	.word	0x00018820


	//   ....[97]....
        /*0920*/ 	.word	0x00018850


	//   ....[98]....
        /*0924*/ 	.word	0x00018880


	//   ....[99]....
        /*0928*/ 	.word	0x000188b0


	//   ....[100]....
        /*092c*/ 	.word	0x00018a80


	//   ....[101]....
        /*0930*/ 	.word	0x00018ab0


	//   ....[102]....
        /*0934*/ 	.word	0x00018ae0


	//   ....[103]....
        /*0938*/ 	.word	0x00018b10


	//   ....[104]....
        /*093c*/ 	.word	0x00018b40


	//   ....[105]....
        /*0940*/ 	.word	0x00018b70


	//   ....[106]....
        /*0944*/ 	.word	0x00018c40


	//   ....[107]....
        /*0948*/ 	.word	0x00018c60


	//   ....[108]....
        /*094c*/ 	.word	0x00018c70


	//   ....[109]....
        /*0950*/ 	.word	0x00018cf0


	//   ....[110]....
        /*0954*/ 	.word	0x00019840


	//   ....[111]....
        /*0958*/ 	.word	0x00019ef0


	//   ....[112]....
        /*095c*/ 	.word	0x0001a0d0


	//   ....[113]....
        /*0960*/ 	.word	0x0001a120


	//   ....[114]....
        /*0964*/ 	.word	0x0001a250


	//   ....[115]....
        /*0968*/ 	.word	0x0001a2a0


	//   ....[116]....
        /*096c*/ 	.word	0x0001a3e0


	//   ....[117]....
        /*0970*/ 	.word	0x0001a450


	//   ....[118]....
        /*0974*/ 	.word	0x0001a580


	//   ....[119]....
        /*0978*/ 	.word	0x0001a5d0


	//   ....[120]....
        /*097c*/ 	.word	0x0001a700


	//   ....[121]....
        /*0980*/ 	.word	0x0001a750


	//   ....[122]....
        /*0984*/ 	.word	0x0001a880


	//   ....[123]....
        /*0988*/ 	.word	0x0001a8d0


	//   ....[124]....
        /*098c*/ 	.word	0x0001a9e0


	//   ....[125]....
        /*0990*/ 	.word	0x0001aa50


	//   ....[126]....
        /*0994*/ 	.word	0x0001ab60


	//   ....[127]....
        /*0998*/ 	.word	0x0001abb0


	//   ....[128]....
        /*099c*/ 	.word	0x0001aee0


	//   ....[129]....
        /*09a0*/ 	.word	0x0001af80


	//   ....[130]....
        /*09a4*/ 	.word	0x0001b120


	//   ....[131]....
        /*09a8*/ 	.word	0x0001b1a0


	//   ....[132]....
        /*09ac*/ 	.word	0x0001b220


	//   ....[133]....
        /*09b0*/ 	.word	0x0001b2a0


	//   ....[134]....
        /*09b4*/ 	.word	0x0001b320


	//   ....[135]....
        /*09b8*/ 	.word	0x0001b3b0


	//   ....[136]....
        /*09bc*/ 	.word	0x0001b450


	//   ....[137]....
        /*09c0*/ 	.word	0x0001b500


	//   ....[138]....
        /*09c4*/ 	.word	0x0001b580


	//   ....[139]....
        /*09c8*/ 	.word	0x0001b600


	//   ....[140]....
        /*09cc*/ 	.word	0x0001b680


	//   ....[141]....
        /*09d0*/ 	.word	0x0001b710


	//   ....[142]....
        /*09d4*/ 	.word	0x0001b790


	//   ....[143]....
        /*09d8*/ 	.word	0x0001b840


	//   ....[144]....
        /*09dc*/ 	.word	0x0001b890


	//   ....[145]....
        /*09e0*/ 	.word	0x0001b950


	//   ....[146]....
        /*09e4*/ 	.word	0x0001ba80


	//----- nvinfo : EIATTR_REG_RECONFIG
	.align		4
.L_207:
        /*09e8*/ 	.byte	0x01, 0x54
	.zero		2


	//----- nvinfo : EIATTR_SYSCALL_OFFSETS
	.align		4
        /*09ec*/ 	.byte	0x04, 0x46
        /*09ee*/ 	.short	(.L_209 - .L_208)


	//   ....[0]....
.L_208:
        /*09f0*/ 	.word	0x000022f0


	//   ....[1]....
        /*09f4*/ 	.word	0x000141d0


	//   ....[2]....
        /*09f8*/ 	.word	0x00014320


	//   ....[3]....
        /*09fc*/ 	.word	0x00014410


	//   ....[4]....
        /*0a00*/ 	.word	0x00014cf0


	//----- nvinfo : EIATTR_MBARRIER_INSTR_OFFSETS
	.align		4
.L_209:
        /*0a04*/ 	.byte	0x04, 0x39
        /*0a06*/ 	.short	(.L_211 - .L_210)


	//   ....[0]....
.L_210:
        /*0a08*/ 	.word	0x00000270
        /*0a0c*/ 	.word	0x000000ff
        /*0a10*/ 	.word	0x00030800
        /*0a14*/ 	.short	0x0100
        /*0a16*/ 	.byte	0x08
	.zero		1


	//   ....[1]....
        /*0a18*/ 	.word	0x00000280
        /*0a1c*/ 	.word	0x000000ff
        /*0a20*/ 	.word	0x00030820
        /*0a24*/ 	.short	0x0100
        /*0a26*/ 	.byte	0x08
	.zero		1


	//   ....[2]....
        /*0a28*/ 	.word	0x00000370
        /*0a2c*/ 	.word	0x000000ff
        /*0a30*/ 	.word	0x00030830
        /*0a34*/ 	.short	0x0100
        /*0a36*/ 	.byte	0x08
	.zero		1


	//   ....[3]....
        /*0a38*/ 	.word	0x00000380
        /*0a3c*/ 	.word	0x000000ff
        /*0a40*/ 	.word	0x00030840
        /*0a44*/ 	.short	0x0100
        /*0a46*/ 	.byte	0x08
	.zero		1


	//   ....[4]....
        /*0a48*/ 	.word	0x00000390
        /*0a4c*/ 	.word	0x000000ff
        /*0a50*/ 	.word	0x00030838
        /*0a54*/ 	.short	0x0100
        /*0a56*/ 	.byte	0x08
	.zero		1


	//   ....[5]....
        /*0a58*/ 	.word	0x000003a0
        /*0a5c*/ 	.word	0x000000ff
        /*0a60*/ 	.word	0x00030848
        /*0a64*/ 	.short	0x0100
        /*0a66*/ 	.byte	0x08
	.zero		1


	//   ....[6]....
        /*0a68*/ 	.word	0x000004d0
        /*0a6c*/ 	.word	0x000000ff
        /*0a70*/ 	.word	0x00030850
        /*0a74*/ 	.short	0x0100
        /*0a76*/ 	.byte	0x08
	.zero		1


	//   ....[7]....
        /*0a78*/ 	.word	0x000004e0
        /*0a7c*/ 	.word	0x000000ff
        /*0a80*/ 	.word	0x00030860
        /*0a84*/ 	.short	0x0100
        /*0a86*/ 	.byte	0x08
	.zero		1


	//   ....[8]....
        /*0a88*/ 	.word	0x000004f0
        /*0a8c*/ 	.word	0x000000ff
        /*0a90*/ 	.word	0x00030858
        /*0a94*/ 	.short	0x0100
        /*0a96*/ 	.byte	0x08
	.zero		1


	//   ....[9]....
        /*0a98*/ 	.word	0x00000500
        /*0a9c*/ 	.word	0x000000ff
        /*0aa0*/ 	.word	0x00030868
        /*0aa4*/ 	.short	0x0100
        /*0aa6*/ 	.byte	0x08
	.zero		1


	//   ....[10]....
        /*0aa8*/ 	.word	0x000005f0
        /*0aac*/ 	.word	0x000000ff
        /*0ab0*/ 	.word	0x00030870
        /*0ab4*/ 	.short	0x0100
        /*0ab6*/ 	.byte	0x06
	.zero		1


	//   ....[11]....
        /*0ab8*/ 	.word	0x00000600
        /*0abc*/ 	.word	0x000000ff
        /*0ac0*/ 	.word	0x00030880
        /*0ac4*/ 	.short	0x0100
        /*0ac6*/ 	.byte	0x06
	.zero		1


	//   ....[12]....
        /*0ac8*/ 	.word	0x00000610
        /*0acc*/ 	.word	0x000000ff
        /*0ad0*/ 	.word	0x00030878
        /*0ad4*/ 	.short	0x0100
        /*0ad6*/ 	.byte	0x06
	.zero		1


	//   ....[13]....
        /*0ad8*/ 	.word	0x00000620
        /*0adc*/ 	.word	0x000000ff
        /*0ae0*/ 	.word	0x00030888
        /*0ae4*/ 	.short	0x0100
        /*0ae6*/ 	.byte	0x06
	.zero		1


	//   ....[14]....
        /*0ae8*/ 	.word	0x00000750
        /*0aec*/ 	.word	0x000000ff
        /*0af0*/ 	.word	0x00030890
        /*0af4*/ 	.short	0x0100
        /*0af6*/ 	.byte	0x08
	.zero		1


	//   ....[15]....
        /*0af8*/ 	.word	0x00000760
        /*0afc*/ 	.word	0x000000ff
        /*0b00*/ 	.word	0x000308a0
        /*0b04*/ 	.short	0x0100
        /*0b06*/ 	.byte	0x08
	.zero		1


	//   ....[16]....
        /*0b08*/ 	.word	0x00000770
        /*0b0c*/ 	.word	0x000000ff
        /*0b10*/ 	.word	0x00030898
        /*0b14*/ 	.short	0x0100
        /*0b16*/ 	.byte	0x08
	.zero		1


	//   ....[17]....
        /*0b18*/ 	.word	0x00000780
        /*0b1c*/ 	.word	0x000000ff
        /*0b20*/ 	.word	0x000308a8
        /*0b24*/ 	.short	0x0100
        /*0b26*/ 	.byte	0x08
	.zero		1


	//   ....[18]....
        /*0b28*/ 	.word	0x000008b0
        /*0b2c*/ 	.word	0x000000ff
        /*0b30*/ 	.word	0x000308b0
        /*0b34*/ 	.short	0x0100
        /*0b36*/ 	.byte	0x08
	.zero		1


	//   ....[19]....
        /*0b38*/ 	.word	0x000008c0
        /*0b3c*/ 	.word	0x000000ff
        /*0b40*/ 	.word	0x000308c0
        /*0b44*/ 	.short	0x0100
        /*0b46*/ 	.byte	0x08
	.zero		1


	//   ....[20]....
        /*0b48*/ 	.word	0x000008d0
        /*0b4c*/ 	.word	0x000000ff
        /*0b50*/ 	.word	0x000308b8
        /*0b54*/ 	.short	0x0100
        /*0b56*/ 	.byte	0x08
	.zero		1


	//   ....[21]....
        /*0b58*/ 	.word	0x000008e0
        /*0b5c*/ 	.word	0x000000ff
        /*0b60*/ 	.word	0x000308c8
        /*0b64*/ 	.short	0x0100
        /*0b66*/ 	.byte	0x08
	.zero		1


	//   ....[22]....
        /*0b68*/ 	.word	0x00002370
        /*0b6c*/ 	.word	0x000000ff
        /*0b70*/ 	.word	0x00030800
        /*0b74*/ 	.short	0x010a
        /*0b76*/ 	.byte	0x25
	.zero		1


	//   ....[23]....
        /*0b78*/ 	.word	0x00002420
        /*0b7c*/ 	.word	0x00000003
        /*0b80*/ 	.word	0x00030830
        /*0b84*/ 	.short	0x010a
        /*0b86*/ 	.byte	0x3f
	.zero		1


	//   ....[24]....
        /*0b88*/ 	.word	0x00002490
        /*0b8c*/ 	.word	0x00000003
        /*0b90*/ 	.word	0x00030830
        /*0b94*/ 	.short	0x010a
        /*0b96*/ 	.byte	0x3f
	.zero		1


	//   ....[25]....
        /*0b98*/ 	.word	0x00002c30
        /*0b9c*/ 	.word	0x00000000
        /*0ba0*/ 	.word	0x00000000
        /*0ba4*/ 	.short	0x0101
        /*0ba6*/ 	.byte	0x3f
	.zero		1


	//   ....[26]....
        /*0ba8*/ 	.word	0x000050e0
        /*0bac*/ 	.word	0x000000ff
        /*0bb0*/ 	.word	0x00030830
        /*0bb4*/ 	.short	0x010a
        /*0bb6*/ 	.byte	0x06
	.zero		1


	//   ....[27]....
        /*0bb8*/ 	.word	0x00005140
        /*0bbc*/ 	.word	0x000000ff
        /*0bc0*/ 	.word	0x00030830
        /*0bc4*/ 	.short	0x010a
        /*0bc6*/ 	.byte	0x06
	.zero		1


	//   ....[28]....
        /*0bc8*/ 	.word	0x00005ba0
        /*0bcc*/ 	.word	0x000000ff
        /*0bd0*/ 	.word	0x00030850
        /*0bd4*/ 	.short	0x010a
        /*0bd6*/ 	.byte	0x05
	.zero		1


	//   ....[29]....
        /*0bd8*/ 	.word	0x00005be0
        /*0bdc*/ 	.word	0x000000ff
        /*0be0*/ 	.word	0x00030850
        /*0be4*/ 	.short	0x010a
        /*0be6*/ 	.byte	0x05
	.zero		1


	//   ....[30]....
        /*0be8*/ 	.word	0x00005f30
        /*0bec*/ 	.word	0x00000000
        /*0bf0*/ 	.word	0x00000000
        /*0bf4*/ 	.short	0x0101
        /*0bf6*/ 	.byte	0x3f
	.zero		1


	//   ....[31]....
        /*0bf8*/ 	.word	0x00007600
        /*0bfc*/ 	.word	0x00000085
        /*0c00*/ 	.word	0x00000000
        /*0c04*/ 	.short	0x0101
        /*0c06*/ 	.byte	0x3f
	.zero		1


	//   ....[32]....
        /*0c08*/ 	.word	0x00008470
        /*0c0c*/ 	.word	0x000000ff
        /*0c10*/ 	.word	0x00030830
        /*0c14*/ 	.short	0x010a
        /*0c16*/ 	.byte	0x05
	.zero		1


	//   ....[33]....
        /*0c18*/ 	.word	0x000084d0
        /*0c1c*/ 	.word	0x000000ff
        /*0c20*/ 	.word	0x00030830
        /*0c24*/ 	.short	0x010a
        /*0c26*/ 	.byte	0x05
	.zero		1


	//   ....[34]....
        /*0c28*/ 	.word	0x00008f30
        /*0c2c*/ 	.word	0x000000ff
        /*0c30*/ 	.word	0x00030850
        /*0c34*/ 	.short	0x010a
        /*0c36*/ 	.byte	0x05
	.zero		1


	//   ....[35]....
        /*0c38*/ 	.word	0x00008f70
        /*0c3c*/ 	.word	0x000000ff
        /*0c40*/ 	.word	0x00030850
        /*0c44*/ 	.short	0x010a
        /*0c46*/ 	.byte	0x05
	.zero		1


	//   ....[36]....
        /*0c48*/ 	.word	0x00009c50
        /*0c4c*/ 	.word	0x0000007b
        /*0c50*/ 	.word	0x00000000
        /*0c54*/ 	.short	0x0101
        /*0c56*/ 	.byte	0x3f
	.zero		1


	//   ....[37]....
        /*0c58*/ 	.word	0x00009cd0
        /*0c5c*/ 	.word	0x00000006
        /*0c60*/ 	.word	0x00000000
        /*0c64*/ 	.short	0x0101
        /*0c66*/ 	.byte	0x3f
	.zero		1


	//   ....[38]....
        /*0c68*/ 	.word	0x0000a280
        /*0c6c*/ 	.word	0x000000ff
        /*0c70*/ 	.word	0x00030830
        /*0c74*/ 	.short	0x010a
        /*0c76*/ 	.byte	0x05
	.zero		1


	//   ....[39]....
        /*0c78*/ 	.word	0x0000a2e0
        /*0c7c*/ 	.word	0x000000ff
        /*0c80*/ 	.word	0x00030830
        /*0c84*/ 	.short	0x010a
        /*0c86*/ 	.byte	0x05
	.zero		1


	//   ....[40]....
        /*0c88*/ 	.word	0x0000ad40
        /*0c8c*/ 	.word	0x000000ff
        /*0c90*/ 	.word	0x00030850
        /*0c94*/ 	.short	0x010a
        /*0c96*/ 	.byte	0x05
	.zero		1


	//   ....[41]....
        /*0c98*/ 	.word	0x0000ad80
        /*0c9c*/ 	.word	0x000000ff
        /*0ca0*/ 	.word	0x00030850
        /*0ca4*/ 	.short	0x010a
        /*0ca6*/ 	.byte	0x05
	.zero		1


	//   ....[42]....
        /*0ca8*/ 	.word	0x0000b0d0
        /*0cac*/ 	.word	0x00000000
        /*0cb0*/ 	.word	0x00000000
        /*0cb4*/ 	.short	0x0101
        /*0cb6*/ 	.byte	0x3f
	.zero		1


	//   ....[43]....
        /*0cb8*/ 	.word	0x0000c7a0
        /*0cbc*/ 	.word	0x00000085
        /*0cc0*/ 	.word	0x00000000
        /*0cc4*/ 	.short	0x0101
        /*0cc6*/ 	.byte	0x3f
	.zero		1


	//   ....[44]....
        /*0cc8*/ 	.word	0x0000d8a0
        /*0ccc*/ 	.word	0x000000ff
        /*0cd0*/ 	.word	0x00030850
        /*0cd4*/ 	.short	0x010a
        /*0cd6*/ 	.byte	0x05
	.zero		1


	//   ....[45]....
        /*0cd8*/ 	.word	0x0000d8e0
        /*0cdc*/ 	.word	0x000000ff
        /*0ce0*/ 	.word	0x00030850
        /*0ce4*/ 	.short	0x010a
        /*0ce6*/ 	.byte	0x05
	.zero		1


	//   ....[46]....
        /*0ce8*/ 	.word	0x0000dda0
        /*0cec*/ 	.word	0x0000000a
        /*0cf0*/ 	.word	0x00000000
        /*0cf4*/ 	.short	0x0101
        /*0cf6*/ 	.byte	0x3f
	.zero		1


	//   ....[47]....
        /*0cf8*/ 	.word	0x0000fbd0
        /*0cfc*/ 	.word	0x000000ff
        /*0d00*/ 	.word	0x00000000
        /*0d04*/ 	.short	0x0101
        /*0d06*/ 	.byte	0x08
	.zero		1


	//   ....[48]....
        /*0d08*/ 	.word	0x000102c0
        /*0d0c*/ 	.word	0x000000ff
        /*0d10*/ 	.word	0x00000000
        /*0d14*/ 	.short	0x0101
        /*0d16*/ 	.byte	0x08
	.zero		1


	//   ....[49]....
        /*0d18*/ 	.word	0x00014820
        /*0d1c*/ 	.word	0x00000000
        /*0d20*/ 	.word	0x00030840
        /*0d24*/ 	.short	0x010a
        /*0d26*/ 	.byte	0x3f
	.zero		1


	//   ....[50]....
        /*0d28*/ 	.word	0x000157d0
        /*0d2c*/ 	.word	0x00000013
        /*0d30*/ 	.word	0x00030800
        /*0d34*/ 	.short	0x0107
        /*0d36*/ 	.byte	0x3f
	.zero		1


	//   ....[51]....
        /*0d38*/ 	.word	0x000158e0
        /*0d3c*/ 	.word	0x00000013
        /*0d40*/ 	.word	0x00030800
        /*0d44*/ 	.short	0x0101
        /*0d46*/ 	.byte	0x3f
	.zero		1


	//   ....[52]....
        /*0d48*/ 	.word	0x00015900
        /*0d4c*/ 	.word	0x00000013
        /*0d50*/ 	.word	0x00030820
        /*0d54*/ 	.short	0x010a
        /*0d56*/ 	.byte	0x3f
	.zero		1


	//   ....[53]....
        /*0d58*/ 	.word	0x00015d30
        /*0d5c*/ 	.word	0x00000003
        /*0d60*/ 	.word	0x00030840
        /*0d64*/ 	.short	0x010a
        /*0d66*/ 	.byte	0x3f
	.zero		1


	//   ....[54]....
        /*0d68*/ 	.word	0x000161e0
        /*0d6c*/ 	.word	0x00000003
        /*0d70*/ 	.word	0x00000060
        /*0d74*/ 	.short	0x010a
        /*0d76*/ 	.byte	0x3f
	.zero		1


	//   ....[55]....
        /*0d78*/ 	.word	0x00016980
        /*0d7c*/ 	.word	0x00000003
        /*0d80*/ 	.word	0x00030840
        /*0d84*/ 	.short	0x010a
        /*0d86*/ 	.byte	0x3f
	.zero		1


	//   ....[56]....
        /*0d88*/ 	.word	0x00016e30
        /*0d8c*/ 	.word	0x00000002
        /*0d90*/ 	.word	0x00000060
        /*0d94*/ 	.short	0x010a
        /*0d96*/ 	.byte	0x3f
	.zero		1


	//   ....[57]....
        /*0d98*/ 	.word	0x00017510
        /*0d9c*/ 	.word	0x00000002
        /*0da0*/ 	.word	0x00030840
        /*0da4*/ 	.short	0x010a
        /*0da6*/ 	.byte	0x3f
	.zero		1


	//   ....[58]....
        /*0da8*/ 	.word	0x000179c0
        /*0dac*/ 	.word	0x00000002
        /*0db0*/ 	.word	0x00000060
        /*0db4*/ 	.short	0x010a
        /*0db6*/ 	.byte	0x3f
	.zero		1


	//   ....[59]....
        /*0db8*/ 	.word	0x00018040
        /*0dbc*/ 	.word	0x00000000
        /*0dc0*/ 	.word	0x00030860
        /*0dc4*/ 	.short	0x010a
        /*0dc6*/ 	.byte	0x3f
	.zero		1


	//   ....[60]....
        /*0dc8*/ 	.word	0x000197c0
        /*0dcc*/ 	.word	0x00000000
        /*0dd0*/ 	.word	0x00030820
        /*0dd4*/ 	.short	0x010a
        /*0dd6*/ 	.byte	0x3f
	.zero		1


	//   ....[61]....
        /*0dd8*/ 	.word	0x000199a0
        /*0ddc*/ 	.word	0x00000006
        /*0de0*/ 	.word	0x00000000
        /*0de4*/ 	.short	0x010a
        /*0de6*/ 	.byte	0x3f
	.zero		1


	//   ....[62]....
        /*0de8*/ 	.word	0x00019a10
        /*0dec*/ 	.word	0x00000007
        /*0df0*/ 	.word	0x00000000
        /*0df4*/ 	.short	0x010a
        /*0df6*/ 	.byte	0x3f
	.zero		1


	//   ....[63]....
        /*0df8*/ 	.word	0x00019a80
        /*0dfc*/ 	.word	0x00000004
        /*0e00*/ 	.word	0x00000000
        /*0e04*/ 	.short	0x010a
        /*0e06*/ 	.byte	0x3f
	.zero		1


	//   ....[64]....
        /*0e08*/ 	.word	0x00019ab0
        /*0e0c*/ 	.word	0x00000003
        /*0e10*/ 	.word	0x00000000
        /*0e14*/ 	.short	0x010a
        /*0e16*/ 	.byte	0x3f
	.zero		1


	//   ....[65]....
        /*0e18*/ 	.word	0x00019b20
        /*0e1c*/ 	.word	0x00000003
        /*0e20*/ 	.word	0x00030800
        /*0e24*/ 	.short	0x010a
        /*0e26*/ 	.byte	0x3f
	.zero		1


	//   ....[66]....
        /*0e28*/ 	.word	0x00019b70
        /*0e2c*/ 	.word	0x00000003
        /*0e30*/ 	.word	0x00030830
        /*0e34*/ 	.short	0x010a
        /*0e36*/ 	.byte	0x3f
	.zero		1


	//   ....[67]....
        /*0e38*/ 	.word	0x00019bd0
        /*0e3c*/ 	.word	0x0000000c
        /*0e40*/ 	.word	0x00030830
        /*0e44*/ 	.short	0x010a
        /*0e46*/ 	.byte	0x3f
	.zero		1


	//   ....[68]....
        /*0e48*/ 	.word	0x00019c30
        /*0e4c*/ 	.word	0x00000009
        /*0e50*/ 	.word	0x00030850
        /*0e54*/ 	.short	0x010a
        /*0e56*/ 	.byte	0x3f
	.zero		1


	//   ....[69]....
        /*0e58*/ 	.word	0x00019c90
        /*0e5c*/ 	.word	0x00000003
        /*0e60*/ 	.word	0x00030830
        /*0e64*/ 	.short	0x010a
        /*0e66*/ 	.byte	0x3f
	.zero		1


	//   ....[70]....
        /*0e68*/ 	.word	0x00019cf0
        /*0e6c*/ 	.word	0x00000002
        /*0e70*/ 	.word	0x00030850
        /*0e74*/ 	.short	0x010a
        /*0e76*/ 	.byte	0x3f
	.zero		1


	//   ....[71]....
        /*0e78*/ 	.word	0x00019d50
        /*0e7c*/ 	.word	0x00000003
        /*0e80*/ 	.word	0x00030830
        /*0e84*/ 	.short	0x010a
        /*0e86*/ 	.byte	0x3f
	.zero		1


	//   ....[72]....
        /*0e88*/ 	.word	0x00019db0
        /*0e8c*/ 	.word	0x00000002
        /*0e90*/ 	.word	0x00030850
        /*0e94*/ 	.short	0x010a
        /*0e96*/ 	.byte	0x3f
	.zero		1


	//   ....[73]....
        /*0e98*/ 	.word	0x00019e10
        /*0e9c*/ 	.word	0x00000005
        /*0ea0*/ 	.word	0x00030850
        /*0ea4*/ 	.short	0x010a
        /*0ea6*/ 	.byte	0x3f
	.zero		1


	//   ....[74]....
        /*0ea8*/ 	.word	0x00019fb0
        /*0eac*/ 	.word	0x00000000
        /*0eb0*/ 	.word	0x00030840
        /*0eb4*/ 	.short	0x010a
        /*0eb6*/ 	.byte	0x3f
	.zero		1


	//   ....[75]....
        /*0eb8*/ 	.word	0x0001abf0
        /*0ebc*/ 	.word	0x00000013
        /*0ec0*/ 	.word	0x00030820
        /*0ec4*/ 	.short	0x010a
        /*0ec6*/ 	.byte	0x3f
	.zero		1


	//   ....[76]....
        /*0ec8*/ 	.word	0x0001ac40
        /*0ecc*/ 	.word	0x00000003
        /*0ed0*/ 	.word	0x00030840
        /*0ed4*/ 	.short	0x010a
        /*0ed6*/ 	.byte	0x3f
	.zero		1


	//   ....[77]....
        /*0ed8*/ 	.word	0x0001ac90
        /*0edc*/ 	.word	0x00000003
        /*0ee0*/ 	.word	0x00000060
        /*0ee4*/ 	.short	0x010a
        /*0ee6*/ 	.byte	0x3f
	.zero		1


	//   ....[78]....
        /*0ee8*/ 	.word	0x0001ace0
        /*0eec*/ 	.word	0x00000003
        /*0ef0*/ 	.word	0x00030840
        /*0ef4*/ 	.short	0x010a
        /*0ef6*/ 	.byte	0x3f
	.zero		1


	//   ....[79]....
        /*0ef8*/ 	.word	0x0001ad30
        /*0efc*/ 	.word	0x00000002
        /*0f00*/ 	.word	0x00000060
        /*0f04*/ 	.short	0x010a
        /*0f06*/ 	.byte	0x3f
	.zero		1


	//   ....[80]....
        /*0f08*/ 	.word	0x0001ad80
        /*0f0c*/ 	.word	0x00000002
        /*0f10*/ 	.word	0x00030840
        /*0f14*/ 	.short	0x010a
        /*0f16*/ 	.byte	0x3f
	.zero		1


	//   ....[81]....
        /*0f18*/ 	.word	0x0001add0
        /*0f1c*/ 	.word	0x00000002
        /*0f20*/ 	.word	0x00000060
        /*0f24*/ 	.short	0x010a
        /*0f26*/ 	.byte	0x3f
	.zero		1


	//   ....[82]....
        /*0f28*/ 	.word	0x0001ae20
        /*0f2c*/ 	.word	0x00000000
        /*0f30*/ 	.word	0x00030860
        /*0f34*/ 	.short	0x010a
        /*0f36*/ 	.byte	0x3f
	.zero		1


	//   ....[83]....
        /*0f38*/ 	.word	0x0001b9a0
        /*0f3c*/ 	.word	0x00000000
        /*0f40*/ 	.word	0x00030820
        /*0f44*/ 	.short	0x010a
        /*0f46*/ 	.byte	0x3f
	.zero		1


	//   ....[84]....
        /*0f48*/ 	.word	0x0001bb40
        /*0f4c*/ 	.word	0x00000006
        /*0f50*/ 	.word	0x00000000
        /*0f54*/ 	.short	0x010a
        /*0f56*/ 	.byte	0x3f
	.zero		1


	//   ....[85]....
        /*0f58*/ 	.word	0x0001bb90
        /*0f5c*/ 	.word	0x00000007
        /*0f60*/ 	.word	0x00000000
        /*0f64*/ 	.short	0x010a
        /*0f66*/ 	.byte	0x3f
	.zero		1


	//   ....[86]....
        /*0f68*/ 	.word	0x0001bbe0
        /*0f6c*/ 	.word	0x00000004
        /*0f70*/ 	.word	0x00000000
        /*0f74*/ 	.short	0x010a
        /*0f76*/ 	.byte	0x3f
	.zero		1


	//----- nvinfo : EIATTR_NUM_MBARRIERS
	.align		4
.L_211:
        /*0f78*/ 	.byte	0x03, 0x38
        /*0f7a*/ 	.short	0x0016


	//----- nvinfo : EIATTR_EXIT_INSTR_OFFSETS
	.align		4
        /*0f7c*/ 	.byte	0x04, 0x1c
        /*0f7e*/ 	.short	(.L_213 - .L_212)


	//   ....[0]....
.L_212:
        /*0f80*/ 	.word	0x00000a50


	//   ....[1]....
        /*0f84*/ 	.word	0x000120f0


	//   ....[2]....
        /*0f88*/ 	.word	0x00019b00


	//----- nvinfo : EIATTR_MAX_THREADS
	.align		4
.L_213:
        /*0f8c*/ 	.byte	0x04, 0x05
        /*0f8e*/ 	.short	(.L_215 - .L_214)
.L_214:
        /*0f90*/ 	.word	0x00000180
        /*0f94*/ 	.word	0x00000001
        /*0f98*/ 	.word	0x00000001


	//----- nvinfo : EIATTR_CRS_STACK_SIZE
	.align		4
.L_215:
        /*0f9c*/ 	.byte	0x04, 0x1e
        /*0f9e*/ 	.short	(.L_217 - .L_216)
.L_216:
        /*0fa0*/ 	.word	0x00000000


	//----- nvinfo : EIATTR_CBANK_PARAM_SIZE
	.align		4
.L_217:
        /*0fa4*/ 	.byte	0x03, 0x19
        /*0fa6*/ 	.short	0x0af0


	//----- nvinfo : EIATTR_PARAM_CBANK
	.align		4
        /*0fa8*/ 	.byte	0x04, 0x0a
        /*0faa*/ 	.short	(.L_219 - .L_218)
	.align		4
.L_218:
        /*0fac*/ 	.word	index@(.nv.constant0._ZN7cutlass13device_kernelIN5flash11enable_sm90INS1_16FlashAttnFwdSm90INS1_25CollectiveMainloopFwdSm90ILi2EN4cute5tupleIJNS5_1CILi1EEES8_S8_EEENS6_IJNS7_ILi128EEENS7_ILi96EEENS7_ILi192EEEEEELi192ENS_6half_tEfNS_4arch4Sm90ELb0ELb1ELb0ELb1ELb0ELb0ELb0ELb1ELb1ELb1ELb1ELb0EEENS1_21CollectiveEpilogueFwdINS6_IJSA_SC_SB_EEES9_SE_SG_Li256ELb1ELb1ELb1ELb0EEENS1_36VarlenDynamicPersistentTileSchedulerILi128ELi96ELi256ELi128ELb1ELb1ELb1ELb1ELb0ELb1EEEEEEEEEvNT_6ParamsE)
        /*0fb0*/ 	.short	0x0210
        /*0fb2*/ 	.short	0x0af0


	//----- nvinfo : EIATTR_SW_WAR
	.align		4
.L_219:
        /*0fb4*/ 	.byte	0x04, 0x36
        /*0fb6*/ 	.short	(.L_221 - .L_220)
.L_220:
        /*0fb8*/ 	.word	0x00000008
.L_221:


//--------------------- .nv.info._ZN7cutlass13device_kernelIN5flash11enable_sm90INS1_16FlashAttnFwdSm90INS1_25CollectiveMainloopFwdSm90ILi2EN4cute5tupleIJNS5_1CILi1EEES8_S8_EEENS6_IJNS7_ILi128EEENS7_ILi96EEENS7_ILi192EEEEEELi192ENS_6half_tEfNS_4arch4Sm90ELb0ELb1ELb0ELb1ELb0ELb1ELb0ELb1ELb1ELb1ELb1ELb0EEENS1_21CollectiveEpilogueFwdINS6_IJSA_SC_SB_EEES9_SE_SG_Li256ELb1ELb1ELb1ELb0EEENS1_36VarlenDynamicPersistentTileSchedulerILi128ELi96ELi256ELi128ELb1ELb1ELb1ELb1ELb0ELb1EEEEEEEEEvNT_6ParamsE --------------------------
	.section	.nv.info._ZN7cutlass13device_kernelIN5flash11enable_sm90INS1_16FlashAttnFwdSm90INS1_25CollectiveMainloopFwdSm90ILi2EN4cute5tupleIJNS5_1CILi1EEES8_S8_EEENS6_IJNS7_ILi128EEENS7_ILi96EEENS7_ILi192EEEEEELi192ENS_6half_tEfNS_4arch4Sm90ELb0ELb1ELb0ELb1ELb0ELb1ELb0ELb1ELb1ELb1ELb1ELb0EEENS1_21CollectiveEpilogueFwdINS6_IJSA_SC_SB_EEES9_SE_SG_Li256ELb1ELb1ELb1ELb0EEENS1_36VarlenDynamicPersistentTileSchedulerILi128ELi96ELi256ELi128ELb1ELb1ELb1ELb1ELb0ELb1EEEEEEEEEvNT_6ParamsE,"",@"SHT_CUDA_INFO"
	.sectionflags	@""
	.align	4


	//----- nvinfo : EIATTR_CUDA_API_VERSION
	.align		4
        /*0000*/ 	.byte	0x04, 0x37
        /*0002*/ 	.short	(.L_223 - .L_222)
.L_222:
        /*0004*/ 	.word	0x00000082


	//----- nvinfo : EIATTR_KPARAM_INFO
	.align		4
.L_223:
        /*0008*/ 	.byte	0x04, 0x17
        /*000a*/ 	.short	(.L_225 - .L_224)
.L_224:
        /*000c*/ 	.word	0x00000000
        /*0010*/ 	.short	0x0000
        /*0012*/ 	.short	0x0070
        /*0014*/ 	.byte	0x00, 0xf0, 0x01, 0x2a


	//----- nvinfo : EIATTR_SPARSE_MMA_MASK
	.align		4
.L_225:
        /*0018*/ 	.byte	0x03, 0x50
        /*001a*/ 	.short	0x0000


	//----- nvinfo : EIATTR_MAXREG_COUNT
	.align		4
        /*001c*/ 	.byte	0x03, 0x1b
        /*001e*/ 	.short	0x00a8


	//----- nvinfo : EIATTR_NUM_BARRIERS
	.align		4
        /*0020*/ 	.byte	0x02, 0x4c
        /*0022*/ 	.byte	0x10
	.zero		1


	//----- nvinfo : EIATTR_EXTERNS
	.align		4
        /*0024*/ 	.byte	0x04, 0x0f
        /*0026*/ 	.short	(.L_227 - .L_226)


	//   ....[0]....
	.align		4
.L_226:
        /*0028*/ 	.word	index@(__assertfail)


	//----- nvinfo : EIATTR_ANNOTATIONS
	.align		4
.L_227:
        /*002c*/ 	.byte	0x04, 0x55
        /*002e*/ 	.short	(.L_229 - .L_228)


	//   ....[0]....
.L_228:
        /* <DEDUP_REMOVED lines=115> */


	//----- nvinfo : EIATTR_MERCURY_ISA_VERSION
	.align		4
.L_229:
        /*0750*/ 	.byte	0x03, 0x5f
        /*0752*/ 	.short	0x0101


	//----- nvinfo : EIATTR_UNUSED_LOAD_BYTE_OFFSET
	.align		4
        /*0754*/ 	.byte	0x04, 0x44
        /*0756*/ 	.short	(.L_231 - .L_230)


	//   ....[0]....
.L_230:
        /*0758*/ 	.word	0x00000a80
        /*075c*/ 	.word	0x0000fff0


	//   ....[1]....
        /*0760*/ 	.word	0x0001f3b0
        /*0764*/ 	.word	0x0000fff0


	//----- nvinfo : EIATTR_INT_WARP_WIDE_INSTR_OFFSETS
	.align		4
.L_231:
        /*0768*/ 	.byte	0x04, 0x31
        /*076a*/ 	.short	(.L_233 - .L_232)


	//   ....[0]....
.L_232:
        /*076c*/ 	.word	0x00000180


	//   ....[1]....
        /*0770*/ 	.word	0x000001c0


	//   ....[2]....
        /*0774*/ 	.word	0x00000280


	//   ....[3]....
        /*0778*/ 	.word	0x00026ab0


	//   ....[4]....
        /*077c*/ 	.word	0x00026b40


	//   ....[5]....
        /*0780*/ 	.word	0x0002a940


	//   ....[6]....
        /*0784*/ 	.word	0x0002a9a0


	//----- nvinfo : EIATTR_COOP_GROUP_MASK_REGIDS
	.align		4
.L_233:
        /*0788*/ 	.byte	0x04, 0x29
        /*078a*/ 	.short	(.L_235 - .L_234)


	//   ....[0]....
.L_234:
        /*078c*/ 	.word	0xffffffff


	//   ....[1]....
        /*0790*/ 	.word	0xffffffff


	//   ....[2]....
        /*0794*/ 	.word	0xffffffff


	//   ....[3]....
        /*0798*/ 	.word	0xffffffff


	//   ....[4]....
        /*079c*/ 	.word	0xffffffff


	//   ....[5]....
        /*07a0*/ 	.word	0xffffffff


	//   ....[6]....
        /*07a4*/ 	.word	0xffffffff


	//   ....[7]....
        /*07a8*/ 	.word	0xffffffff


	//   ....[8]....
        /*07ac*/ 	.word	0xffffffff


	//   ....[9]....
        /*07b0*/ 	.word	0xffffffff


	//   ....[10]....
        /*07b4*/ 	.word	0xffffffff


	//   ....[11]....
        /*07b8*/ 	.word	0xffffffff


	//   ....[12]....
        /*07bc*/ 	.word	0xffffffff


	//   ....[13]....
        /*07c0*/ 	.word	0xffffffff


	//   ....[14]....
        /*07c4*/ 	.word	0xffffffff


	//   ....[15]....
        /*07c8*/ 	.word	0xffffffff


	//   ....[16]....
        /*07cc*/ 	.word	0xffffffff


	//   ....[17]....
        /*07d0*/ 	.word	0xffffffff


	//   ....[18]....
        /*07d4*/ 	.word	0xffffffff


	//   ....[19]....
        /*07d8*/ 	.word	0xffffffff


	//   ....[20]....
        /*07dc*/ 	.word	0xffffffff


	//   ....[21]....
        /*07e0*/ 	.word	0xffffffff


	//   ....[22]....
        /*07e4*/ 	.word	0xffffffff


	//   ....[23]....
        /*07e8*/ 	.word	0xffffffff


	//   ....[24]....
        /*07ec*/ 	.word	0xffffffff


	//   ....[25]....
        /*07f0*/ 	.word	0xffffffff


	//   ....[26]....
        /*07f4*/ 	.word	0xffffffff


	//   ....[27]....
        /*07f8*/ 	.word	0xffffffff


	//   ....[28]....
        /*07fc*/ 	.word	0xffffffff


	//   ....[29]....
        /*0800*/ 	.word	0xffffffff


	//   ....[30]....
        /*0804*/ 	.word	0xffffffff


	//   ....[31]....
        /*0808*/ 	.word	0xffffffff


	//   ....[32]....
        /*080c*/ 	.word	0xffffffff


	//   ....[33]....
        /*0810*/ 	.word	0xffffffff


	//   ....[34]....
        /*0814*/ 	.word	0xffffffff


	//   ....[35]....
        /*0818*/ 	.word	0xffffffff


	//   ....[36]....
        /*081c*/ 	.word	0xffffffff


	//   ....[37]....
        /*0820*/ 	.word	0xffffffff


	//   ....[38]....
        /*0824*/ 	.word	0xffffffff


	//   ....[39]....
        /*0828*/ 	.word	0xffffffff


	//   ....[40]....
        /*082c*/ 	.word	0xffffffff


	//   ....[41]....
        /*0830*/ 	.word	0xffffffff


	//   ....[42]....
        /*0834*/ 	.word	0xffffffff


	//   ....[43]....
        /*0838*/ 	.word	0xffffffff


	//   ....[44]....
        /*083c*/ 	.word	0xffffffff


	//   ....[45]....
        /*0840*/ 	.word	0xffffffff


	//   ....[46]....
        /*0844*/ 	.word	0xffffffff


	//   ....[47]....
        /*0848*/ 	.word	0xffffffff


	//   ....[48]....
        /*084c*/ 	.word	0xffffffff


	//   ....[49]....
        /*0850*/ 	.word	0xffffffff


	//   ....[50]....
        /*0854*/ 	.word	0xffffffff


	//   ....[51]....
        /*0858*/ 	.word	0xffffffff


	//   ....[52]....
        /*085c*/ 	.word	0xffffffff


	//   ....[53]....
        /*0860*/ 	.word	0xffffffff


	//   ....[54]....
        /*0864*/ 	.word	0xffffffff


	//   ....[55]....
        /*0868*/ 	.word	0xffffffff


	//   ....[56]....
        /*086c*/ 	.word	0xffffffff


	//   ....[57]....
        /*0870*/ 	.word	0xffffffff


	//   ....[58]....
        /*0874*/ 	.word	0xffffffff


	//   ....[59]....
        /*0878*/ 	.word	0xffffffff


	//   ....[60]....
        /*087c*/ 	.word	0xffffffff


	//   ....[61]....
        /*0880*/ 	.word	0xffffffff


	//   ....[62]....
        /*0884*/ 	.word	0xffffffff


	//   ....[63]....
        /*0888*/ 	.word	0xffffffff


	//   ....[64]....
        /*088c*/ 	.word	0xffffffff


	//   ....[65]....
        /*0890*/ 	.word	0xffffffff


	//   ....[66]....
        /*0894*/ 	.word	0xffffffff


	//   ....[67]....
        /*0898*/ 	.word	0xffffffff


	//   ....[68]....
        /*089c*/ 	.word	0xffffffff


	//   ....[69]....
        /*08a0*/ 	.word	0xffffffff


	//   ....[70]....
        /*08a4*/ 	.word	0xffffffff


	//   ....[71]....
        /*08a8*/ 	.word	0xffffffff


	//   ....[72]....
        /*08ac*/ 	.word	0xffffffff


	//   ....[73]....
        /*08b0*/ 	.word	0xffffffff


	//   ....[74]....
        /*08b4*/ 	.word	0xffffffff


	//   ....[75]....
        /*08b8*/ 	.word	0xffffffff


	//   ....[76]....
        /*08bc*/ 	.word	0xffffffff


	//   ....[77]....
        /*08c0*/ 	.word	0xffffffff


	//   ....[78]....
        /*08c4*/ 	.word	0xffffffff


	//   ....[79]....
        /*08c8*/ 	.word	0xffffffff


	//   ....[80]....
        /*08cc*/ 	.word	0xffffffff


	//   ....[81]....
        /*08d0*/ 	.word	0xffffffff


	//   ....[82]....
        /*08d4*/ 	.word	0xffffffff


	//   ....[83]....
        /*08d8*/ 	.word	0xffffffff


	//   ....[84]....
        /*08dc*/ 	.word	0xffffffff


	//   ....[85]....
        /*08e0*/ 	.word	0xffffffff


	//   ....[86]....
        /*08e4*/ 	.word	0xffffffff


	//   ....[87]....
        /*08e8*/ 	.word	0xffffffff


	//   ....[88]....
        /*08ec*/ 	.word	0xffffffff


	//   ....[89]....
        /*08f0*/ 	.word	0xffffffff


	//   ....[90]....
        /*08f4*/ 	.word	0xffffffff


	//   ....[91]....
        /*08f8*/ 	.word	0xffffffff


	//   ....[92]....
        /*08fc*/ 	.word	0xffffffff


	//   ....[93]....
        /*0900*/ 	.word	0xffffffff


	//   ....[94]....
        /*0904*/ 	.word	0xffffffff


	//   ....[95]....
        /*0908*/ 	.word	0xffffffff


	//   ....[96]....
        /*090c*/ 	.word	0xffffffff


	//   ....[97]....
        /*0910*/ 	.word	0xffffffff


	//   ....[98]....
        /*0914*/ 	.word	0xffffffff


	//   ....[99]....
        /*0918*/ 	.word	0xffffffff


	//   ....[100]....
        /*091c*/ 	.word	0xffffffff


	//   ....[101]....
        /*0920*/ 	.word	0xffffffff


	//   ....[102]....
        /*0924*/ 	.word	0xffffffff


	//   ....[103]....
        /*0928*/ 	.word	0xffffffff


	//   ....[104]....
        /*092c*/ 	.word	0xffffffff


	//   ....[105]....
        /*0930*/ 	.word	0xffffffff


	//   ....[106]....
        /*0934*/ 	.word	0xffffffff


	//   ....[107]....
        /*0938*/ 	.word	0xffffffff


	//   ....[108]....
        /*093c*/ 	.word	0xffffffff


	//   ....[109]....
        /*0940*/ 	.word	0xffffffff


	//   ....[110]....
        /*0944*/ 	.word	0xffffffff


	//   ....[111]....
        /*0948*/ 	.word	0xffffffff


	//   ....[112]....
        /*094c*/ 	.word	0xffffffff


	//   ....[113]....
        /*0950*/ 	.word	0xffffffff


	//   ....[114]....
        /*0954*/ 	.word	0xffffffff


	//   ....[115]....
        /*0958*/ 	.word	0xffffffff


	//   ....[116]....
        /*095c*/ 	.word	0xffffffff


	//   ....[117]....
        /*0960*/ 	.word	0xffffffff


	//   ....[118]....
        /*0964*/ 	.word	0xffffffff


	//   ....[119]....
        /*0968*/ 	.word	0xffffffff


	//   ....[120]....
        /*096c*/ 	.word	0xffffffff


	//   ....[121]....
        /*0970*/ 	.word	0xffffffff


	//   ....[122]....
        /*0974*/ 	.word	0xffffffff


	//   ....[123]....
        /*0978*/ 	.word	0xffffffff


	//   ....[124]....
        /*097c*/ 	.word	0xffffffff


	//   ....[125]....
        /*0980*/ 	.word	0xffffffff


	//   ....[126]....
        /*0984*/ 	.word	0xffffffff


	//   ....[127]....
        /*0988*/ 	.word	0xffffffff


	//   ....[128]....
        /*098c*/ 	.word	0x0500000f


	//   ....[129]....
        /*0990*/ 	.word	0x0500000f


	//   ....[130]....
        /*0994*/ 	.word	0x0500000f


	//   ....[131]....
        /*0998*/ 	.word	0x0500000f


	//   ....[132]....
        /*099c*/ 	.word	0x0500000f


	//   ....[133]....
        /*09a0*/ 	.word	0x0500000f


	//   ....[134]....
        /*09a4*/ 	.word	0x0500000f


	//   ....[135]....
        /*09a8*/ 	.word	0x0500000f


	//   ....[136]....
        /*09ac*/ 	.word	0x0500000f


	//   ....[137]....
        /*09b0*/ 	.word	0x0500000f


	//   ....[138]....
        /*09b4*/ 	.word	0x0500000f


	//   ....[139]....
        /*09b8*/ 	.word	0x0500000f


	//   ....[140]....
        /*09bc*/ 	.word	0x0500000f


	//   ....[141]....
        /*09c0*/ 	.word	0x0500000f


	//   ....[142]....
        /*09c4*/ 	.word	0x0500000f


	//   ....[143]....
        /*09c8*/ 	.word	0x0500000f


	//   ....[144]....
        /*09cc*/ 	.word	0x0500000f


	//   ....[145]....
        /*09d0*/ 	.word	0x0500000f


	//   ....[146]....
        /*09d4*/ 	.word	0x0500000f


	//   ....[147]....
        /*09d8*/ 	.word	0x0500000f


	//   ....[148]....
        /*09dc*/ 	.word	0x0500000f


	//   ....[149]....
        /*09e0*/ 	.word	0x0500000f


	//   ....[150]....
        /*09e4*/ 	.word	0x0500000f


	//   ....[151]....
        /*09e8*/ 	.word	0x0500000f


	//   ....[152]....
        /*09ec*/ 	.word	0x0500000f


	//   ....[153]....
        /*09f0*/ 	.word	0x0500000f


	//   ....[154]....
        /*09f4*/ 	.word	0x0500000f


	//   ....[155]....
        /*09f8*/ 	.word	0x0500000f


	//   ....[156]....
        /*09fc*/ 	.word	0x0500000f


	//   ....[157]....
        /*0a00*/ 	.word	0x0500000f


	//   ....[158]....
        /*0a04*/ 	.word	0x0500000f


	//   ....[159]....
        /*0a08*/ 	.word	0x0500000f


	//   ....[160]....
        /*0a0c*/ 	.word	0x0500000f


	//   ....[161]....
        /*0a10*/ 	.word	0x0500000f


	//   ....[162]....
        /*0a14*/ 	.word	0x0500000f


	//   ....[163]....
        /*0a18*/ 	.word	0x0500000f


	//   ....[164]....
        /*0a1c*/ 	.word	0x0500000f


	//   ....[165]....
        /*0a20*/ 	.word	0x0500000f


	//   ....[166]....
        /*0a24*/ 	.word	0x0500000f


	//   ....[167]....
        /*0a28*/ 	.word	0x0500000f


	//   ....[168]....
        /*0a2c*/ 	.word	0x0500000f


	//   ....[169]....
        /*0a30*/ 	.word	0x0500000f


	//   ....[170]....
        /*0a34*/ 	.word	0x0500000f


	//   ....[171]....
        /*0a38*/ 	.word	0x0500000f


	//   ....[172]....
        /*0a3c*/ 	.word	0x0500000f


	//   ....[173]....
        /*0a40*/ 	.word	0x0500000f


	//   ....[174]....
        /*0a44*/ 	.word	0x0500000f


	//   ....[175]....
        /*0a48*/ 	.word	0x0500000f


	//   ....[176]....
        /*0a4c*/ 	.word	0x0500000f


	//   ....[177]....
        /*0a50*/ 	.word	0x0500000f


	//   ....[178]....
        /*0a54*/ 	.word	0x0500000f


	//   ....[179]....
        /*0a58*/ 	.word	0x0500000f


	//   ....[180]....
        /*0a5c*/ 	.word	0x0500000f


	//----- nvinfo : EIATTR_COOP_GROUP_INSTR_OFFSETS
	.align		4
.L_235:
        /*0a60*/ 	.byte	0x04, 0x28
        /*0a62*/ 	.short	(.L_237 - .L_236)


	//   ....[0]....
.L_236:
        /*0a64*/ 	.word	0x00000060


	//   ....[1]....
        /*0a68*/ 	.word	0x00000190


	//   ....[2]....
        /*0a6c*/ 	.word	0x00000290


	//   ....[3]....
        /*0a70*/ 	.word	0x00000400


	//   ....[4]....
        /*0a74*/ 	.word	0x00000560


	//   ....[5]....
        /*0a78*/ 	.word	0x00000680


	//   ....[6]....
        /*0a7c*/ 	.word	0x000007e0


	//   ....[7]....
        /*0a80*/ 	.word	0x0000b460


	//   ....[8]....
        /*0a84*/ 	.word	0x0000bb80


	//   ....[9]....
        /*0a88*/ 	.word	0x0000bb90


	//   ....[10]....
        /*0a8c*/ 	.word	0x0000bba0


	//   ....[11]....
        /*0a90*/ 	.word	0x0000bbb0


	//   ....[12]....
        /*0a94*/ 	.word	0x0000c360


	//   ....[13]....
        /*0a98*/ 	.word	0x0000c370


	//   ....[14]....
        /*0a9c*/ 	.word	0x0000c380


	//   ....[15]....
        /*0aa0*/ 	.word	0x0000c390


	//   ....[16]....
        /*0aa4*/ 	.word	0x0000f1a0


	//   ....[17]....
        /*0aa8*/ 	.word	0x0000f1b0


	//   ....[18]....
        /*0aac*/ 	.word	0x0000f1c0


	//   ....[19]....
        /*0ab0*/ 	.word	0x0000f1d0


	//   ....[20]....
        /*0ab4*/ 	.word	0x0000f7b0


	//   ....[21]....
        /*0ab8*/ 	.word	0x0000f7c0


	//   ....[22]....
        /*0abc*/ 	.word	0x0000f7d0


	//   ....[23]....
        /*0ac0*/ 	.word	0x0000f7e0


	//   ....[24]....
        /*0ac4*/ 	.word	0x00012fd0


	//   ....[25]....
        /*0ac8*/ 	.word	0x000132c0


	//   ....[26]....
        /*0acc*/ 	.word	0x00013fe0


	//   ....[27]....
        /*0ad0*/ 	.word	0x000140f0


	//   ....[28]....
        /*0ad4*/ 	.word	0x00014640


	//   ....[29]....
        /*0ad8*/ 	.word	0x00014700


	//   ....[30]....
        /*0adc*/ 	.word	0x00016750


	//   ....[31]....
        /*0ae0*/ 	.word	0x00016970


	//   ....[32]....
        /*0ae4*/ 	.word	0x00017810


	//   ....[33]....
        /*0ae8*/ 	.word	0x00017930


	//   ....[34]....
        /*0aec*/ 	.word	0x00017f30


	//   ....[35]....
        /*0af0*/ 	.word	0x00017fb0


	//   ....[36]....
        /*0af4*/ 	.word	0x00019da0


	//   ....[37]....
        /*0af8*/ 	.word	0x00019dc0


	//   ....[38]....
        /*0afc*/ 	.word	0x0001a3a0


	//   ....[39]....
        /*0b00*/ 	.word	0x0001a3c0


	//   ....[40]....
        /*0b04*/ 	.word	0x0001c000


	//   ....[41]....
        /*0b08*/ 	.word	0x0001c200


	//   ....[42]....
        /*0b0c*/ 	.word	0x0001d080


	//   ....[43]....
        /*0b10*/ 	.word	0x0001d1a0


	//   ....[44]....
        /*0b14*/ 	.word	0x0001d750


	//   ....[45]....
        /*0b18*/ 	.word	0x0001d7b0


	//   ....[46]....
        /*0b1c*/ 	.word	0x0001e8d0


	//   ....[47]....
        /*0b20*/ 	.word	0x0001eb40


	//   ....[48]....
        /*0b24*/ 	.word	0x0001ebb0


	//   ....[49]....
        /*0b28*/ 	.word	0x0001ebc0


	//   ....[50]....
        /*0b2c*/ 	.word	0x00020110


	//   ....[51]....
        /*0b30*/ 	.word	0x00020120


	//   ....[52]....
        /*0b34*/ 	.word	0x00020130


	//   ....[53]....
        /*0b38*/ 	.word	0x00020140


	//   ....[54]....
        /*0b3c*/ 	.word	0x00020a30


	//   ....[55]....
        /*0b40*/ 	.word	0x00020a60


	//   ....[56]....
        /*0b44*/ 	.word	0x00020ba0


	//   ....[57]....
        /*0b48*/ 	.word	0x00020bc0


	//   ....[58]....
        /*0b4c*/ 	.word	0x00020cc0


	//   ....[59]....
        /*0b50*/ 	.word	0x00020ce0


	//   ....[60]....
        /*0b54*/ 	.word	0x00020df0


	//   ....[61]....
        /*0b58*/ 	.word	0x00020e10


	//   ....[62]....
        /*0b5c*/ 	.word	0x00021360


	//   ....[63]....
        /*0b60*/ 	.word	0x00021390


	//   ....[64]....
        /*0b64*/ 	.word	0x00021a60


	//   ....[65]....
        /*0b68*/ 	.word	0x00021a70


	//   ....[66]....
        /*0b6c*/ 	.word	0x000229e0


	//   ....[67]....
        /*0b70*/ 	.word	0x00022a10


	//   ....[68]....
        /*0b74*/ 	.word	0x00022b30


	//   ....[69]....
        /*0b78*/ 	.word	0x00022b50


	//   ....[70]....
        /*0b7c*/ 	.word	0x00022c50


	//   ....[71]....
        /*0b80*/ 	.word	0x00022c70


	//   ....[72]....
        /*0b84*/ 	.word	0x00022d80


	//   ....[73]....
        /*0b88*/ 	.word	0x00022da0


	//   ....[74]....
        /*0b8c*/ 	.word	0x00022f30


	//   ....[75]....
        /*0b90*/ 	.word	0x00023140


	//   ....[76]....
        /*0b94*/ 	.word	0x00023170


	//   ....[77]....
        /*0b98*/ 	.word	0x000231a0


	//   ....[78]....
        /*0b9c*/ 	.word	0x000231d0


	//   ....[79]....
        /*0ba0*/ 	.word	0x00023200


	//   ....[80]....
        /*0ba4*/ 	.word	0x00023230


	//   ....[81]....
        /*0ba8*/ 	.word	0x000233d0


	//   ....[82]....
        /*0bac*/ 	.word	0x00023400


	//   ....[83]....
        /*0bb0*/ 	.word	0x00023430


	//   ....[84]....
        /*0bb4*/ 	.word	0x00023460


	//   ....[85]....
        /*0bb8*/ 	.word	0x00023490


	//   ....[86]....
        /*0bbc*/ 	.word	0x000234c0


	//   ....[87]....
        /*0bc0*/ 	.word	0x00023560


	//   ....[88]....
        /*0bc4*/ 	.word	0x00023590


	//   ....[89]....
        /*0bc8*/ 	.word	0x000235a0


	//   ....[90]....
        /*0bcc*/ 	.word	0x000235d0


	//   ....[91]....
        /*0bd0*/ 	.word	0x00024ea0


	//   ....[92]....
        /*0bd4*/ 	.word	0x00027080


	//   ....[93]....
        /*0bd8*/ 	.word	0x00027c80


	//   ....[94]....
        /*0bdc*/ 	.word	0x00027ca0


	//   ....[95]....
        /*0be0*/ 	.word	0x00027cb0


	//   ....[96]....
        /*0be4*/ 	.word	0x00027ce0


	//   ....[97]....
        /*0be8*/ 	.word	0x00027e00


	//   ....[98]....
        /*0bec*/ 	.word	0x00027e10


	//   ....[99]....
        /*0bf0*/ 	.word	0x00027eb0


	//   ....[100]....
        /*0bf4*/ 	.word	0x00027ec0


	//   ....[101]....
        /*0bf8*/ 	.word	0x00027f60


	//   ....[102]....
        /*0bfc*/ 	.word	0x00027f70


	//   ....[103]....
        /*0c00*/ 	.word	0x00028010


	//   ....[104]....
        /*0c04*/ 	.word	0x00028020


	//   ....[105]....
        /*0c08*/ 	.word	0x000280a0


	//   ....[106]....
        /*0c0c*/ 	.word	0x000280d0


	//   ....[107]....
        /*0c10*/ 	.word	0x00028120


	//   ....[108]....
        /*0c14*/ 	.word	0x00028160


	//   ....[109]....
        /*0c18*/ 	.word	0x0002b190


	//   ....[110]....
        /*0c1c*/ 	.word	0x0002b1c0


	//   ....[111]....
        /*0c20*/ 	.word	0x0002b220


	//   ....[112]....
        /*0c24*/ 	.word	0x0002b250


	//   ....[113]....
        /*0c28*/ 	.word	0x0002b280


	//   ....[114]....
        /*0c2c*/ 	.word	0x0002b2b0


	//   ....[115]....
        /*0c30*/ 	.word	0x0002b2e0


	//   ....[116]....
        /*0c34*/ 	.word	0x0002b310


	//   ....[117]....
        /*0c38*/ 	.word	0x0002b4d0


	//   ....[118]....
        /*0c3c*/ 	.word	0x0002b500


	//   ....[119]....
        /*0c40*/ 	.word	0x0002b530


	//   ....[120]....
        /*0c44*/ 	.word	0x0002b560


	//   ....[121]....
        /*0c48*/ 	.word	0x0002b590


	//   ....[122]....
        /*0c4c*/ 	.word	0x0002b5c0


	//   ....[123]....
        /*0c50*/ 	.word	0x0002b690


	//   ....[124]....
        /*0c54*/ 	.word	0x0002b6b0


	//   ....[125]....
        /*0c58*/ 	.word	0x0002b6c0


	//   ....[126]....
        /*0c5c*/ 	.word	0x0002b740


	//   ....[127]....
        /*0c60*/ 	.word	0x0002c280


	//   ....[128]....
        /*0c64*/ 	.word	0x0002c6c0


	//   ....[129]....
        /*0c68*/ 	.word	0x0002c750


	//   ....[130]....
        /*0c6c*/ 	.word	0x0002c7a0


	//   ....[131]....
        /*0c70*/ 	.word	0x0002c7f0


	//   ....[132]....
        /*0c74*/ 	.word	0x0002c880


	//   ....[133]....
        /*0c78*/ 	.word	0x0002c910


	//   ....[134]....
        /*0c7c*/ 	.word	0x0002c960


	//   ....[135]....
        /*0c80*/ 	.word	0x0002c9b0


	//   ....[136]....
        /*0c84*/ 	.word	0x0002caa0


	//   ....[137]....
        /*0c88*/ 	.word	0x0002cb30


	//   ....[138]....
        /*0c8c*/ 	.word	0x0002cb80


	//   ....[139]....
        /*0c90*/ 	.word	0x0002cbe0


	//   ....[140]....
        /*0c94*/ 	.word	0x0002cc80


	//   ....[141]....
        /*0c98*/ 	.word	0x0002cd10


	//   ....[142]....
        /*0c9c*/ 	.word	0x0002cd60


	//   ....[143]....
        /*0ca0*/ 	.word	0x0002cdb0


	//   ....[144]....
        /*0ca4*/ 	.word	0x0002d150


	//   ....[145]....
        /*0ca8*/ 	.word	0x0002d430


	//   ....[146]....
        /*0cac*/ 	.word	0x0002d610


	//   ....[147]....
        /*0cb0*/ 	.word	0x0002d660


	//   ....[148]....
        /*0cb4*/ 	.word	0x0002d6c0


	//   ....[149]....
        /*0cb8*/ 	.word	0x0002d760


	//   ....[150]....
        /*0cbc*/ 	.word	0x0002d830


	//   ....[151]....
        /*0cc0*/ 	.word	0x0002d930


	//   ....[152]....
        /*0cc4*/ 	.word	0x0002da00


	//   ....[153]....
        /*0cc8*/ 	.word	0x0002db10


	//   ....[154]....
        /*0ccc*/ 	.word	0x0002db70


	//   ....[155]....
        /*0cd0*/ 	.word	0x0002dc80


	//   ....[156]....
        /*0cd4*/ 	.word	0x0002dce0


	//   ....[157]....
        /*0cd8*/ 	.word	0x0002ddf0


	//   ....[158]....
        /*0cdc*/ 	.word	0x0002de50


	//   ....[159]....
        /*0ce0*/ 	.word	0x0002df50


	//   ....[160]....
        /*0ce4*/ 	.word	0x0002dfc0


	//   ....[161]....
        /*0ce8*/ 	.word	0x0002e0a0


	//   ....[162]....
        /*0cec*/ 	.word	0x0002e410


	//   ....[163]....
        /*0cf0*/ 	.word	0x0002e4b0


	//   ....[164]....
        /*0cf4*/ 	.word	0x0002e650


	//   ....[165]....
        /*0cf8*/ 	.word	0x0002e6d0


	//   ....[166]....
        /*0cfc*/ 	.word	0x0002e750


	//   ....[167]....
        /*0d00*/ 	.word	0x0002e7d0


	//   ....[168]....
        /*0d04*/ 	.word	0x0002e850


	//   ....[169]....
        /*0d08*/ 	.word	0x0002e8e0


	//   ....[170]....
        /*0d0c*/ 	.word	0x0002e980


	//   ....[171]....
        /*0d10*/ 	.word	0x0002ea30


	//   ....[172]....
        /*0d14*/ 	.word	0x0002eab0


	//   ....[173]....
        /*0d18*/ 	.word	0x0002eb30


	//   ....[174]....
        /*0d1c*/ 	.word	0x0002ebb0


	//   ....[175]....
        /*0d20*/ 	.word	0x0002ec40


	//   ....[176]....
        /*0d24*/ 	.word	0x0002ecc0


	//   ....[177]....
        /*0d28*/ 	.word	0x0002ed70


	//   ....[178]....
        /*0d2c*/ 	.word	0x0002edc0


	//   ....[179]....
        /*0d30*/ 	.word	0x0002ee80


	//   ....[180]....
        /*0d34*/ 	.word	0x0002efb0


	//----- nvinfo : EIATTR_REG_RECONFIG
	.align		4
.L_237:
        /*0d38*/ 	.byte	0x01, 0x54
	.zero		2


	//----- nvinfo : EIATTR_SYSCALL_OFFSETS
	.align		4
        /*0d3c*/ 	.byte	0x04, 0x46
        /*0d3e*/ 	.short	(.L_239 - .L_238)


	//   ....[0]....
.L_238:
        /*0d40*/ 	.word	0x00002000


	//   ....[1]....
        /*0d44*/ 	.word	0x00002150


	//   ....[2]....
        /*0d48*/ 	.word	0x0000b5d0


	//   ....[3]....
        /*0d4c*/ 	.word	0x0000b8c0


	//   ....[4]....
        /*0d50*/ 	.word	0x00026cb0


	//   ....[5]....
        /*0d54*/ 	.word	0x00026e00


	//   ....[6]....
        /*0d58*/ 	.word	0x00026ef0


	//   ....[7]....
        /*0d5c*/ 	.word	0x000277b0


	//----- nvinfo : EIATTR_MBARRIER_INSTR_OFFSETS
	.align		4
.L_239:
        /*0d60*/ 	.byte	0x04, 0x39
        /*0d62*/ 	.short	(.L_241 - .L_240)


	//   ....[0]....
.L_240:
        /*0d64*/ 	.word	0x000002b0
        /*0d68*/ 	.word	0x000000ff
        /*0d6c*/ 	.word	0x00030800
        /*0d70*/ 	.short	0x0100
        /*0d72*/ 	.byte	0x08
	.zero		1


	//   ....[1]....
        /*0d74*/ 	.word	0x000002c0
        /*0d78*/ 	.word	0x000000ff
        /*0d7c*/ 	.word	0x00030820
        /*0d80*/ 	.short	0x0100
        /*0d82*/ 	.byte	0x08
	.zero		1


	//   ....[2]....
        /*0d84*/ 	.word	0x000003b0
        /*0d88*/ 	.word	0x000000ff
        /*0d8c*/ 	.word	0x00030830
        /*0d90*/ 	.short	0x0100
        /*0d92*/ 	.byte	0x08
	.zero		1


	//   ....[3]....
        /*0d94*/ 	.word	0x000003c0
        /*0d98*/ 	.word	0x000000ff
        /*0d9c*/ 	.word	0x00030840
        /*0da0*/ 	.short	0x0100
        /*0da2*/ 	.byte	0x08
	.zero		1


	//   ....[4]....
        /*0da4*/ 	.word	0x000003d0
        /*0da8*/ 	.word	0x000000ff
        /*0dac*/ 	.word	0x00030838
        /*0db0*/ 	.short	0x0100
        /*0db2*/ 	.byte	0x08
	.zero		1


	//   ....[5]....
        /*0db4*/ 	.word	0x000003e0
        /*0db8*/ 	.word	0x000000ff
        /*0dbc*/ 	.word	0x00030848
        /*0dc0*/ 	.short	0x0100
        /*0dc2*/ 	.byte	0x08
	.zero		1


	//   ....[6]....
        /*0dc4*/ 	.word	0x00000510
        /*0dc8*/ 	.word	0x000000ff
        /*0dcc*/ 	.word	0x00030850
        /*0dd0*/ 	.short	0x0100
        /*0dd2*/ 	.byte	0x08
	.zero		1


	//   ....[7]....
        /*0dd4*/ 	.word	0x00000520
        /*0dd8*/ 	.word	0x000000ff
        /*0ddc*/ 	.word	0x00030860
        /*0de0*/ 	.short	0x0100
        /*0de2*/ 	.byte	0x08
	.zero		1


	//   ....[8]....
        /*0de4*/ 	.word	0x00000530
        /*0de8*/ 	.word	0x000000ff
        /*0dec*/ 	.word	0x00030858
        /*0df0*/ 	.short	0x0100
        /*0df2*/ 	.byte	0x08
	.zero		1


	//   ....[9]....
        /*0df4*/ 	.word	0x00000540
        /*0df8*/ 	.word	0x000000ff
        /*0dfc*/ 	.word	0x00030868
        /*0e00*/ 	.short	0x0100
        /*0e02*/ 	.byte	0x08
	.zero		1


	//   ....[10]....
        /*0e04*/ 	.word	0x00000630
        /*0e08*/ 	.word	0x000000ff
        /*0e0c*/ 	.word	0x00030870
        /*0e10*/ 	.short	0x0100
        /*0e12*/ 	.byte	0x06
	.zero		1


	//   ....[11]....
        /*0e14*/ 	.word	0x00000640
        /*0e18*/ 	.word	0x000000ff
        /*0e1c*/ 	.word	0x00030880
        /*0e20*/ 	.short	0x0100
        /*0e22*/ 	.byte	0x06
	.zero		1


	//   ....[12]....
        /*0e24*/ 	.word	0x00000650
        /*0e28*/ 	.word	0x000000ff
        /*0e2c*/ 	.word	0x00030878
        /*0e30*/ 	.short	0x0100
        /*0e32*/ 	.byte	0x06
	.zero		1


	//   ....[13]....
        /*0e34*/ 	.word	0x00000660
        /*0e38*/ 	.word	0x000000ff
        /*0e3c*/ 	.word	0x00030888
        /*0e40*/ 	.short	0x0100
        /*0e42*/ 	.byte	0x06
	.zero		1


	//   ....[14]....
        /*0e44*/ 	.word	0x00000790
        /*0e48*/ 	.word	0x000000ff
        /*0e4c*/ 	.word	0x00030890
        /*0e50*/ 	.short	0x0100
        /*0e52*/ 	.byte	0x08
	.zero		1


	//   ....[15]....
        /*0e54*/ 	.word	0x000007a0
        /*0e58*/ 	.word	0x000000ff
        /*0e5c*/ 	.word	0x000308a0
        /*0e60*/ 	.short	0x0100
        /*0e62*/ 	.byte	0x08
	.zero		1


	//   ....[16]....
        /*0e64*/ 	.word	0x000007b0
        /*0e68*/ 	.word	0x000000ff
        /*0e6c*/ 	.word	0x00030898
        /*0e70*/ 	.short	0x0100
        /*0e72*/ 	.byte	0x08
	.zero		1


	//   ....[17]....
        /*0e74*/ 	.word	0x000007c0
        /*0e78*/ 	.word	0x000000ff
        /*0e7c*/ 	.word	0x000308a8
        /*0e80*/ 	.short	0x0100
        /*0e82*/ 	.byte	0x08
	.zero		1


	//   ....[18]....
        /*0e84*/ 	.word	0x000008f0
        /*0e88*/ 	.word	0x000000ff
        /*0e8c*/ 	.word	0x000308b0
        /*0e90*/ 	.short	0x0100
        /*0e92*/ 	.byte	0x08
	.zero		1


	//   ....[19]....
        /*0e94*/ 	.word	0x00000900
        /*0e98*/ 	.word	0x000000ff
        /*0e9c*/ 	.word	0x000308c0
        /*0ea0*/ 	.short	0x0100
        /*0ea2*/ 	.byte	0x08
	.zero		1


	//   ....[20]....
        /*0ea4*/ 	.word	0x00000910
        /*0ea8*/ 	.word	0x000000ff
        /*0eac*/ 	.word	0x000308b8
        /*0eb0*/ 	.short	0x0100
        /*0eb2*/ 	.byte	0x08
	.zero		1


	//   ....[21]....
        /*0eb4*/ 	.word	0x00000920
        /*0eb8*/ 	.word	0x000000ff
        /*0ebc*/ 	.word	0x000308c8
        /*0ec0*/ 	.short	0x0100
        /*0ec2*/ 	.byte	0x08
	.zero		1


	//   ....[22]....
        /*0ec4*/ 	.word	0x00003c40
        /*0ec8*/ 	.word	0x00000056
        /*0ecc*/ 	.word	0x00030890
        /*0ed0*/ 	.short	0x010a
        /*0ed2*/ 	.byte	0x3f
	.zero		1


	//   ....[23]....
        /*0ed4*/ 	.word	0x00006fa0
        /*0ed8*/ 	.word	0x00000056
        /*0edc*/ 	.word	0x00030890
        /*0ee0*/ 	.short	0x010a
        /*0ee2*/ 	.byte	0x3f
	.zero		1


	//   ....[24]....
        /*0ee4*/ 	.word	0x0000a040
        /*0ee8*/ 	.word	0x00000056
        /*0eec*/ 	.word	0x00030890
        /*0ef0*/ 	.short	0x010a
        /*0ef2*/ 	.byte	0x3f
	.zero		1


	//   ....[25]....
        /*0ef4*/ 	.word	0x0000a410
        /*0ef8*/ 	.word	0x0000001c
        /*0efc*/ 	.word	0x00000000
        /*0f00*/ 	.short	0x0101
        /*0f02*/ 	.byte	0x3f
	.zero		1


	//   ....[26]....
        /*0f04*/ 	.word	0x0000a450
        /*0f08*/ 	.word	0x00000056
        /*0f0c*/ 	.word	0x000308b0
        /*0f10*/ 	.short	0x010a
        /*0f12*/ 	.byte	0x3f
	.zero		1


	//   ....[27]....
        /*0f14*/ 	.word	0x0000a980
        /*0f18*/ 	.word	0x00000056
        /*0f1c*/ 	.word	0x00000000
        /*0f20*/ 	.short	0x0101
        /*0f22*/ 	.byte	0x3f
	.zero		1


	//   ....[28]....
        /*0f24*/ 	.word	0x0000b650
        /*0f28*/ 	.word	0x00000010
        /*0f2c*/ 	.word	0x00030800
        /*0f30*/ 	.short	0x010a
        /*0f32*/ 	.byte	0x3f
	.zero		1


	//   ....[29]....
        /*0f34*/ 	.word	0x0000b6a0
        /*0f38*/ 	.word	0x00000010
        /*0f3c*/ 	.word	0x00030800
        /*0f40*/ 	.short	0x010a
        /*0f42*/ 	.byte	0x3f
	.zero		1


	//   ....[30]....
        /*0f44*/ 	.word	0x0000ca40
        /*0f48*/ 	.word	0x00000010
        /*0f4c*/ 	.word	0x00030800
        /*0f50*/ 	.short	0x010a
        /*0f52*/ 	.byte	0x3f
	.zero		1


	//   ....[31]....
        /*0f54*/ 	.word	0x0000fc00
        /*0f58*/ 	.word	0x00000010
        /*0f5c*/ 	.word	0x00030800
        /*0f60*/ 	.short	0x010a
        /*0f62*/ 	.byte	0x3f
	.zero		1


	//   ....[32]....
        /*0f64*/ 	.word	0x000125f0
        /*0f68*/ 	.word	0x00000005
        /*0f6c*/ 	.word	0x00030830
        /*0f70*/ 	.short	0x010a
        /*0f72*/ 	.byte	0x3f
	.zero		1


	//   ....[33]....
        /*0f74*/ 	.word	0x00012660
        /*0f78*/ 	.word	0x00000005
        /*0f7c*/ 	.word	0x00030830
        /*0f80*/ 	.short	0x010a
        /*0f82*/ 	.byte	0x3f
	.zero		1


	//   ....[34]....
        /*0f84*/ 	.word	0x00013130
        /*0f88*/ 	.word	0x00000000
        /*0f8c*/ 	.word	0x00000000
        /*0f90*/ 	.short	0x0101
        /*0f92*/ 	.byte	0x3f
	.zero		1


	//   ....[35]....
        /*0f94*/ 	.word	0x000155b0
        /*0f98*/ 	.word	0x00000000
        /*0f9c*/ 	.word	0x00030830
        /*0fa0*/ 	.short	0x010a
        /*0fa2*/ 	.byte	0x3f
	.zero		1


	//   ....[36]....
        /*0fa4*/ 	.word	0x00015630
        /*0fa8*/ 	.word	0x00000000
        /*0fac*/ 	.word	0x00030830
        /*0fb0*/ 	.short	0x010a
        /*0fb2*/ 	.byte	0x3f
	.zero		1


	//   ....[37]....
        /*0fb4*/ 	.word	0x00016320
        /*0fb8*/ 	.word	0x00000002
        /*0fbc*/ 	.word	0x00030850
        /*0fc0*/ 	.short	0x010a
        /*0fc2*/ 	.byte	0x3f
	.zero		1


	//   ....[38]....
        /*0fc4*/ 	.word	0x00016370
        /*0fc8*/ 	.word	0x00000002
        /*0fcc*/ 	.word	0x00030850
        /*0fd0*/ 	.short	0x010a
        /*0fd2*/ 	.byte	0x3f
	.zero		1


	//   ....[39]....
        /*0fd4*/ 	.word	0x00016770
        /*0fd8*/ 	.word	0x00000000
        /*0fdc*/ 	.word	0x00000000
        /*0fe0*/ 	.short	0x0101
        /*0fe2*/ 	.byte	0x3f
	.zero		1


	//   ....[40]....
        /*0fe4*/ 	.word	0x000179b0
        /*0fe8*/ 	.word	0x00000002
        /*0fec*/ 	.word	0x00000000
        /*0ff0*/ 	.short	0x0101
        /*0ff2*/ 	.byte	0x3f
	.zero		1


	//   ....[41]....
        /*0ff4*/ 	.word	0x00018cd0
        /*0ff8*/ 	.word	0x00000003
        /*0ffc*/ 	.word	0x00030830
        /*1000*/ 	.short	0x010a
        /*1002*/ 	.byte	0x3f
	.zero		1


	//   ....[42]....
        /*1004*/ 	.word	0x00018d50
        /*1008*/ 	.word	0x00000003
        /*100c*/ 	.word	0x00030830
        /*1010*/ 	.short	0x010a
        /*1012*/ 	.byte	0x3f
	.zero		1


	//   ....[43]....
        /*1014*/ 	.word	0x00019a40
        /*1018*/ 	.word	0x0000000f
        /*101c*/ 	.word	0x00030850
        /*1020*/ 	.short	0x010a
        /*1022*/ 	.byte	0x3f
	.zero		1


	//   ....[44]....
        /*1024*/ 	.word	0x00019a90
        /*1028*/ 	.word	0x0000000f
        /*102c*/ 	.word	0x00030850
        /*1030*/ 	.short	0x010a
        /*1032*/ 	.byte	0x3f
	.zero		1


	//   ....[45]....
        /*1034*/ 	.word	0x0001aa30
        /*1038*/ 	.word	0x00000086
        /*103c*/ 	.word	0x00000000
        /*1040*/ 	.short	0x0101
        /*1042*/ 	.byte	0x3f
	.zero		1


	//   ....[46]....
        /*1044*/ 	.word	0x0001aa80
        /*1048*/ 	.word	0x0000000f
        /*104c*/ 	.word	0x00000000
        /*1050*/ 	.short	0x0101
        /*1052*/ 	.byte	0x3f
	.zero		1


	//   ....[47]....
        /*1054*/ 	.word	0x0001ae50
        /*1058*/ 	.word	0x00000004
        /*105c*/ 	.word	0x00030830
        /*1060*/ 	.short	0x010a
        /*1062*/ 	.byte	0x3f
	.zero		1


	//   ....[48]....
        /*1064*/ 	.word	0x0001aed0
        /*1068*/ 	.word	0x00000004
        /*106c*/ 	.word	0x00030830
        /*1070*/ 	.short	0x010a
        /*1072*/ 	.byte	0x3f
	.zero		1


	//   ....[49]....
        /*1074*/ 	.word	0x0001bba0
        /*1078*/ 	.word	0x0000000e
        /*107c*/ 	.word	0x00030850
        /*1080*/ 	.short	0x010a
        /*1082*/ 	.byte	0x3f
	.zero		1


	//   ....[50]....
        /*1084*/ 	.word	0x0001bbf0
        /*1088*/ 	.word	0x0000000e
        /*108c*/ 	.word	0x00030850
        /*1090*/ 	.short	0x010a
        /*1092*/ 	.byte	0x3f
	.zero		1


	//   ....[51]....
        /*1094*/ 	.word	0x0001c070
        /*1098*/ 	.word	0x00000000
        /*109c*/ 	.word	0x00000000
        /*10a0*/ 	.short	0x0101
        /*10a2*/ 	.byte	0x3f
	.zero		1


	//   ....[52]....
        /*10a4*/ 	.word	0x0001da10
        /*10a8*/ 	.word	0x00000002
        /*10ac*/ 	.word	0x00000000
        /*10b0*/ 	.short	0x0101
        /*10b2*/ 	.byte	0x3f
	.zero		1


	//   ....[53]....
        /*10b4*/ 	.word	0x0001e7d0
        /*10b8*/ 	.word	0x00000002
        /*10bc*/ 	.word	0x00030850
        /*10c0*/ 	.short	0x010a
        /*10c2*/ 	.byte	0x3f
	.zero		1


	//   ....[54]....
        /*10c4*/ 	.word	0x0001e870
        /*10c8*/ 	.word	0x00000002
        /*10cc*/ 	.word	0x00030850
        /*10d0*/ 	.short	0x010a
        /*10d2*/ 	.byte	0x3f
	.zero		1


	//   ....[55]....
        /*10d4*/ 	.word	0x0001ed40
        /*10d8*/ 	.word	0x00000008
        /*10dc*/ 	.word	0x00000000
        /*10e0*/ 	.short	0x0101
        /*10e2*/ 	.byte	0x3f
	.zero		1


	//   ....[56]....
        /*10e4*/ 	.word	0x00020a50
        /*10e8*/ 	.word	0x00000000
        /*10ec*/ 	.word	0x00000000
        /*10f0*/ 	.short	0x0101
        /*10f2*/ 	.byte	0x3f
	.zero		1


	//   ....[57]....
        /*10f4*/ 	.word	0x00021210
        /*10f8*/ 	.word	0x00000002
        /*10fc*/ 	.word	0x00000000
        /*1100*/ 	.short	0x0101
        /*1102*/ 	.byte	0x3f
	.zero		1


	//   ....[58]....
        /*1104*/ 	.word	0x00024f80
        /*1108*/ 	.word	0x00000013
        /*110c*/ 	.word	0x00030820
        /*1110*/ 	.short	0x010a
        /*1112*/ 	.byte	0x3f
	.zero		1


	//   ....[59]....
        /*1114*/ 	.word	0x00025050
        /*1118*/ 	.word	0x00000007
        /*111c*/ 	.word	0x000308a0
        /*1120*/ 	.short	0x010a
        /*1122*/ 	.byte	0x3f
	.zero		1


	//   ....[60]....
        /*1124*/ 	.word	0x00025490
        /*1128*/ 	.word	0x00000007
        /*112c*/ 	.word	0x000308c0
        /*1130*/ 	.short	0x010a
        /*1132*/ 	.byte	0x3f
	.zero		1


	//   ....[61]....
        /*1134*/ 	.word	0x00025a20
        /*1138*/ 	.word	0x00000008
        /*113c*/ 	.word	0x000308a0
        /*1140*/ 	.short	0x010a
        /*1142*/ 	.byte	0x3f
	.zero		1


	//   ....[62]....
        /*1144*/ 	.word	0x00025e50
        /*1148*/ 	.word	0x00000008
        /*114c*/ 	.word	0x000308c0
        /*1150*/ 	.short	0x010a
        /*1152*/ 	.byte	0x3f
	.zero		1


	//   ....[63]....
        /*1154*/ 	.word	0x000272e0
        /*1158*/ 	.word	0x00000000
        /*115c*/ 	.word	0x00030840
        /*1160*/ 	.short	0x010a
        /*1162*/ 	.byte	0x3f
	.zero		1


	//   ....[64]....
        /*1164*/ 	.word	0x00028270
        /*1168*/ 	.word	0x00000013
        /*116c*/ 	.word	0x00030800
        /*1170*/ 	.short	0x0107
        /*1172*/ 	.byte	0x3f
	.zero		1


	//   ....[65]....
        /*1174*/ 	.word	0x00028380
        /*1178*/ 	.word	0x00000013
        /*117c*/ 	.word	0x00030800
        /*1180*/ 	.short	0x0101
        /*1182*/ 	.byte	0x3f
	.zero		1


	//   ....[66]....
        /*1184*/ 	.word	0x000283a0
        /*1188*/ 	.word	0x00000013
        /*118c*/ 	.word	0x00030820
        /*1190*/ 	.short	0x010a
        /*1192*/ 	.byte	0x3f
	.zero		1


	//   ....[67]....
        /*1194*/ 	.word	0x000287c0
        /*1198*/ 	.word	0x00000003
        /*119c*/ 	.word	0x00030840
        /*11a0*/ 	.short	0x010a
        /*11a2*/ 	.byte	0x3f
	.zero		1


	//   ....[68]....
        /*11a4*/ 	.word	0x00028c70
        /*11a8*/ 	.word	0x00000003
        /*11ac*/ 	.word	0x00000060
        /*11b0*/ 	.short	0x010a
        /*11b2*/ 	.byte	0x3f
	.zero		1


	//   ....[69]....
        /*11b4*/ 	.word	0x00029400
        /*11b8*/ 	.word	0x00000003
        /*11bc*/ 	.word	0x00030840
        /*11c0*/ 	.short	0x010a
        /*11c2*/ 	.byte	0x3f
	.zero		1


	//   ....[70]....
        /*11c4*/ 	.word	0x000298b0
        /*11c8*/ 	.word	0x00000002
        /*11cc*/ 	.word	0x00000060
        /*11d0*/ 	.short	0x010a
        /*11d2*/ 	.byte	0x3f
	.zero		1


	//   ....[71]....
        /*11d4*/ 	.word	0x00029f80
        /*11d8*/ 	.word	0x00000002
        /*11dc*/ 	.word	0x00030840
        /*11e0*/ 	.short	0x010a
        /*11e2*/ 	.byte	0x3f
	.zero		1


	//   ....[72]....
        /*11e4*/ 	.word	0x0002a430
        /*11e8*/ 	.word	0x00000002
        /*11ec*/ 	.word	0x00000060
        /*11f0*/ 	.short	0x010a
        /*11f2*/ 	.byte	0x3f
	.zero		1


	//   ....[73]....
        /*11f4*/ 	.word	0x0002aaa0
        /*11f8*/ 	.word	0x00000000
        /*11fc*/ 	.word	0x00030860
        /*1200*/ 	.short	0x010a
        /*1202*/ 	.byte	0x3f
	.zero		1


	//   ....[74]....
        /*1204*/ 	.word	0x0002c200
        /*1208*/ 	.word	0x00000000
        /*120c*/ 	.word	0x00030820
        /*1210*/ 	.short	0x010a
        /*1212*/ 	.byte	0x3f
	.zero		1


	//   ....[75]....
        /*1214*/ 	.word	0x0002c3b0
        /*1218*/ 	.word	0x00000006
        /*121c*/ 	.word	0x00000000
        /*1220*/ 	.short	0x010a
        /*1222*/ 	.byte	0x3f
	.zero		1


	//   ....[76]....
        /*1224*/ 	.word	0x0002c420
        /*1228*/ 	.word	0x00000007
        /*122c*/ 	.word	0x00000000
        /*1230*/ 	.short	0x010a
        /*1232*/ 	.byte	0x3f
	.zero		1


	//   ....[77]....
        /*1234*/ 	.word	0x0002c490
        /*1238*/ 	.word	0x00000004
        /*123c*/ 	.word	0x00000000
        /*1240*/ 	.short	0x010a
        /*1242*/ 	.byte	0x3f
	.zero		1


	//   ....[78]....
        /*1244*/ 	.word	0x0002c4c0
        /*1248*/ 	.word	0x00000003
        /*124c*/ 	.word	0x00000000
        /*1250*/ 	.short	0x010a
        /*1252*/ 	.byte	0x3f
	.zero		1


	//   ....[79]....
        /*1254*/ 	.word	0x0002c520
        /*1258*/ 	.word	0x00000056
        /*125c*/ 	.word	0x00030890
        /*1260*/ 	.short	0x010a
        /*1262*/ 	.byte	0x3f
	.zero		1


	//   ....[80]....
        /*1264*/ 	.word	0x0002c570
        /*1268*/ 	.word	0x00000056
        /*126c*/ 	.word	0x00030890
        /*1270*/ 	.short	0x010a
        /*1272*/ 	.byte	0x3f
	.zero		1


	//   ....[81]....
        /*1274*/ 	.word	0x0002c5c0
        /*1278*/ 	.word	0x00000056
        /*127c*/ 	.word	0x00030890
        /*1280*/ 	.short	0x010a
        /*1282*/ 	.byte	0x3f
	.zero		1


	//   ....[82]....
        /*1284*/ 	.word	0x0002c610
        /*1288*/ 	.word	0x00000056
        /*128c*/ 	.word	0x000308b0
        /*1290*/ 	.short	0x010a
        /*1292*/ 	.byte	0x3f
	.zero		1


	//   ....[83]....
        /*1294*/ 	.word	0x0002c9f0
        /*1298*/ 	.word	0x00000010
        /*129c*/ 	.word	0x00030800
        /*12a0*/ 	.short	0x010a
        /*12a2*/ 	.byte	0x3f
	.zero		1


	//   ....[84]....
        /*12a4*/ 	.word	0x0002cdf0
        /*12a8*/ 	.word	0x00000010
        /*12ac*/ 	.word	0x00030800
        /*12b0*/ 	.short	0x010a
        /*12b2*/ 	.byte	0x3f
	.zero		1


	//   ....[85]....
        /*12b4*/ 	.word	0x0002ce40
        /*12b8*/ 	.word	0x00000005
        /*12bc*/ 	.word	0x00030830
        /*12c0*/ 	.short	0x010a
        /*12c2*/ 	.byte	0x3f
	.zero		1


	//   ....[86]....
        /*12c4*/ 	.word	0x0002ce90
        /*12c8*/ 	.word	0x00000000
        /*12cc*/ 	.word	0x00030830
        /*12d0*/ 	.short	0x010a
        /*12d2*/ 	.byte	0x3f
	.zero		1


	//   ....[87]....
        /*12d4*/ 	.word	0x0002cee0
        /*12d8*/ 	.word	0x00000002
        /*12dc*/ 	.word	0x00030850
        /*12e0*/ 	.short	0x010a
        /*12e2*/ 	.byte	0x3f
	.zero		1


	//   ....[88]....
        /*12e4*/ 	.word	0x0002cf30
        /*12e8*/ 	.word	0x00000003
        /*12ec*/ 	.word	0x00030830
        /*12f0*/ 	.short	0x010a
        /*12f2*/ 	.byte	0x3f
	.zero		1


	//   ....[89]....
        /*12f4*/ 	.word	0x0002cf80
        /*12f8*/ 	.word	0x0000000f
        /*12fc*/ 	.word	0x00030850
        /*1300*/ 	.short	0x010a
        /*1302*/ 	.byte	0x3f
	.zero		1


	//   ....[90]....
        /*1304*/ 	.word	0x0002cfd0
        /*1308*/ 	.word	0x00000004
        /*130c*/ 	.word	0x00030830
        /*1310*/ 	.short	0x010a
        /*1312*/ 	.byte	0x3f
	.zero		1


	//   ....[91]....
        /*1314*/ 	.word	0x0002d020
        /*1318*/ 	.word	0x0000000e
        /*131c*/ 	.word	0x00030850
        /*1320*/ 	.short	0x010a
        /*1322*/ 	.byte	0x3f
	.zero		1


	//   ....[92]....
        /*1324*/ 	.word	0x0002d070
        /*1328*/ 	.word	0x00000002
        /*132c*/ 	.word	0x00030850
        /*1330*/ 	.short	0x010a
        /*1332*/ 	.byte	0x3f
	.zero		1


	//   ....[93]....
        /*1334*/ 	.word	0x0002d210
        /*1338*/ 	.word	0x00000013
        /*133c*/ 	.word	0x00030820
        /*1340*/ 	.short	0x010a
        /*1342*/ 	.byte	0x3f
	.zero		1


	//   ....[94]....
        /*1344*/ 	.word	0x0002d260
        /*1348*/ 	.word	0x00000007
        /*134c*/ 	.word	0x000308a0
        /*1350*/ 	.short	0x010a
        /*1352*/ 	.byte	0x3f
	.zero		1


	//   ....[95]....
        /*1354*/ 	.word	0x0002d2b0
        /*1358*/ 	.word	0x00000007
        /*135c*/ 	.word	0x000308c0
        /*1360*/ 	.short	0x010a
        /*1362*/ 	.byte	0x3f
	.zero		1


	//   ....[96]....
        /*1364*/ 	.word	0x0002d300
        /*1368*/ 	.word	0x00000008
        /*136c*/ 	.word	0x000308a0
        /*1370*/ 	.short	0x010a
        /*1372*/ 	.byte	0x3f
	.zero		1


	//   ....[97]....
        /*1374*/ 	.word	0x0002d350
        /*1378*/ 	.word	0x00000008
        /*137c*/ 	.word	0x000308c0
        /*1380*/ 	.short	0x010a
        /*1382*/ 	.byte	0x3f
	.zero		1


	//   ....[98]....
        /*1384*/ 	.word	0x0002d4f0
        /*1388*/ 	.word	0x00000000
        /*138c*/ 	.word	0x00030840
        /*1390*/ 	.short	0x010a
        /*1392*/ 	.byte	0x3f
	.zero		1


	//   ....[99]....
        /*1394*/ 	.word	0x0002e120
        /*1398*/ 	.word	0x00000013
        /*139c*/ 	.word	0x00030820
        /*13a0*/ 	.short	0x010a
        /*13a2*/ 	.byte	0x3f
	.zero		1


	//   ....[100]....
        /*13a4*/ 	.word	0x0002e170
        /*13a8*/ 	.word	0x00000003
        /*13ac*/ 	.word	0x00030840
        /*13b0*/ 	.short	0x010a
        /*13b2*/ 	.byte	0x3f
	.zero		1


	//   ....[101]....
        /*13b4*/ 	.word	0x0002e1c0
        /*13b8*/ 	.word	0x00000003
        /*13bc*/ 	.word	0x00000060
        /*13c0*/ 	.short	0x010a
        /*13c2*/ 	.byte	0x3f
	.zero		1


	//   ....[102]....
        /*13c4*/ 	.word	0x0002e210
        /*13c8*/ 	.word	0x00000003
        /*13cc*/ 	.word	0x00030840
        /*13d0*/ 	.short	0x010a
        /*13d2*/ 	.byte	0x3f
	.zero		1


	//   ....[103]....
        /*13d4*/ 	.word	0x0002e260
        /*13d8*/ 	.word	0x00000002
        /*13dc*/ 	.word	0x00000060
        /*13e0*/ 	.short	0x010a
        /*13e2*/ 	.byte	0x3f
	.zero		1


	//   ....[104]....
        /*13e4*/ 	.word	0x0002e2b0
        /*13e8*/ 	.word	0x00000002
        /*13ec*/ 	.word	0x00030840
        /*13f0*/ 	.short	0x010a
        /*13f2*/ 	.byte	0x3f
	.zero		1


	//   ....[105]....
        /*13f4*/ 	.word	0x0002e300
        /*13f8*/ 	.word	0x00000002
        /*13fc*/ 	.word	0x00000060
        /*1400*/ 	.short	0x010a
        /*1402*/ 	.byte	0x3f
	.zero		1


	//   ....[106]....
        /*1404*/ 	.word	0x0002e350
        /*1408*/ 	.word	0x00000000
        /*140c*/ 	.word	0x00030860
        /*1410*/ 	.short	0x010a
        /*1412*/ 	.byte	0x3f
	.zero		1


	//   ....[107]....
        /*1414*/ 	.word	0x0002eed0
        /*1418*/ 	.word	0x00000000
        /*141c*/ 	.word	0x00030820
        /*1420*/ 	.short	0x010a
        /*1422*/ 	.byte	0x3f
	.zero		1


	//   ....[108]....
        /*1424*/ 	.word	0x0002f070
        /*1428*/ 	.word	0x00000006
        /*142c*/ 	.word	0x00000000
        /*1430*/ 	.short	0x010a
        /*1432*/ 	.byte	0x3f
	.zero		1


	//   ....[109]....
        /*1434*/ 	.word	0x0002f0c0
        /*1438*/ 	.word	0x00000007
        /*143c*/ 	.word	0x00000000
        /*1440*/ 	.short	0x010a
        /*1442*/ 	.byte	0x3f
	.zero		1


	//   ....[110]....
        /*1444*/ 	.word	0x0002f110
        /*1448*/ 	.word	0x00000004
        /*144c*/ 	.word	0x00000000
        /*1450*/ 	.short	0x010a
        /*1452*/ 	.byte	0x3f
	.zero		1


	//----- nvinfo : EIATTR_NUM_MBARRIERS
	.align		4
.L_241:
        /*1454*/ 	.byte	0x03, 0x38
        /*1456*/ 	.short	0x0016


	//----- nvinfo : EIATTR_EXIT_INSTR_OFFSETS
	.align		4
        /*1458*/ 	.byte	0x04, 0x1c
        /*145a*/ 	.short	(.L_243 - .L_242)


	//   ....[0]....
.L_242:
        /*145c*/ 	.word	0x0002c510


	//----- nvinfo : EIATTR_MAX_THREADS
	.align		4
.L_243:
        /*1460*/ 	.byte	0x04, 0x05
        /*1462*/ 	.short	(.L_245 - .L_244)
.L_244:
        /*1464*/ 	.word	0x00000180
        /*1468*/ 	.word	0x00000001
        /*146c*/ 	.word	0x00000001


	//----- nvinfo : EIATTR_CRS_STACK_SIZE
	.align		4
.L_245:
        /*1470*/ 	.byte	0x04, 0x1e
        /*1472*/ 	.short	(.L_247 - .L_246)
.L_246:
        /*1474*/ 	.word	0x00000000


	//----- nvinfo : EIATTR_CBANK_PARAM_SIZE
	.align		4
.L_247:
        /*1478*/ 	.byte	0x03, 0x19
        /*147a*/ 	.short	0x0af0


	//----- nvinfo : EIATTR_PARAM_CBANK
	.align		4
        /*147c*/ 	.byte	0x04, 0x0a
        /*147e*/ 	.short	(.L_249 - .L_248)
	.align		4
.L_248:
        /*1480*/ 	.word	index@(.nv.constant0._ZN7cutlass13device_kernelIN5flash11enable_sm90INS1_16FlashAttnFwdSm90INS1_25CollectiveMainloopFwdSm90ILi2EN4cute5tupleIJNS5_1CILi1EEES8_S8_EEENS6_IJNS7_ILi128EEENS7_ILi96EEENS7_ILi192EEEEEELi192ENS_6half_tEfNS_4arch4Sm90ELb0ELb1ELb0ELb1ELb0ELb1ELb0ELb1ELb1ELb1ELb1ELb0EEENS1_21CollectiveEpilogueFwdINS6_IJSA_SC_SB_EEES9_SE_SG_Li256ELb1ELb1ELb1ELb0EEENS1_36VarlenDynamicPersistentTileSchedulerILi128ELi96ELi256ELi128ELb1ELb1ELb1ELb1ELb0ELb1EEEEEEEEEvNT_6ParamsE)
        /*1484*/ 	.short	0x0210
        /*1486*/ 	.short	0x0af0


	//----- nvinfo : EIATTR_SW_WAR
	.align		4
.L_249:
        /*1488*/ 	.byte	0x04, 0x36
        /*148a*/ 	.short	(.L_251 - .L_250)
.L_250:
        /*148c*/ 	.word	0x00000008
.L_251:


//--------------------- .nv.info._ZN7cutlass13device_kernelIN5flash11enable_sm90INS1_16FlashAttnFwdSm90INS1_25CollectiveMainloopFwdSm90ILi2EN4cute5tupleIJNS5_1CILi1EEES8_S8_EEENS6_IJNS7_ILi128EEENS7_ILi112EEENS7_ILi192EEEEEELi192ENS_6half_tEfNS_4arch4Sm90ELb1ELb0ELb0ELb0ELb0ELb0ELb0ELb1ELb1ELb1ELb1ELb0EEENS1_21CollectiveEpilogueFwdINS6_IJSA_SC_SB_EEES9_SE_SG_Li256ELb0ELb1ELb1ELb0EEENS1_19SingleTileSchedulerILb0ELb1ELb1ELi128EEEEEEEEEvNT_6ParamsE --------------------------
	.section	.nv.info._ZN7cutlass13device_kernelIN5flash11enable_sm90INS1_16FlashAttnFwdSm90INS1_25CollectiveMainloopFwdSm90ILi2EN4cute5tupleIJNS5_1CILi1EEES8_S8_EEENS6_IJNS7_ILi128EEENS7_ILi112EEENS7_ILi192EEEEEELi192ENS_6half_tEfNS_4arch4Sm90ELb1ELb0ELb0ELb0ELb0ELb0ELb0ELb1ELb1ELb1ELb1ELb0EEENS1_21CollectiveEpilogueFwdINS6_IJSA_SC_SB_EEES9_SE_SG_Li256ELb0ELb1ELb1ELb0EEENS1_19SingleTileSchedulerILb0ELb1ELb1ELi128EEEEEEEEEvNT_6ParamsE,"",@"SHT_CUDA_INFO"
	.sectionflags	@""
	.align	4


	//----- nvinfo : EIATTR_CUDA_API_VERSION
	.align		4
        /*0000*/ 	.byte	0x04, 0x37
        /*0002*/ 	.short	(.L_253 - .L_252)
.L_252:
        /*0004*/ 	.word	0x00000082


	//----- nvinfo : EIATTR_KPARAM_INFO
	.align		4
.L_253:
        /*0008*/ 	.byte	0x04, 0x17
        /*000a*/ 	.short	(.L_255 - .L_254)
.L_254:
        /*000c*/ 	.word	0x00000000
        /*0010*/ 	.short	0x0000
        /*0012*/ 	.short	0x0070
        /*0014*/ 	.byte	0x00, 0xf0, 0x01, 0x28


	//----- nvinfo : EIATTR_SPARSE_MMA_MASK
	.align		4
.L_255:
        /*0018*/ 	.byte	0x03, 0x50
        /*001a*/ 	.short	0x0000


	//----- nvinfo : EIATTR_MAXREG_COUNT
	.align		4
        /*001c*/ 	.byte	0x03, 0x1b
        /*001e*/ 	.short	0x00a8


	//----- nvinfo : EIATTR_NUM_BARRIERS
	.align		4
        /*0020*/ 	.byte	0x02, 0x4c
        /*0022*/ 	.byte	0x09
	.zero		1


	//----- nvinfo : EIATTR_EXTERNS
	.align		4
        /*0024*/ 	.byte	0x04, 0x0f
        /*0026*/ 	.short	(.L_257 - .L_256)


	//   ....[0]....
	.align		4
.L_256:
        /*0028*/ 	.word	index@(__assertfail)


	//----- nvinfo : EIATTR_ANNOTATIONS
	.align		4
.L_257:
        /*002c*/ 	.byte	0x04, 0x55
        /*002e*/ 	.short	(.L_259 - .L_258)


	//   ....[0]....
.L_258:
        /* <DEDUP_REMOVED lines=9> */


	//----- nvinfo : EIATTR_MERCURY_ISA_VERSION
	.align		4
.L_259:
        /*00a8*/ 	.byte	0x03, 0x5f
        /*00aa*/ 	.short	0x0101


	//----- nvinfo : EIATTR_INT_WARP_WIDE_INSTR_OFFSETS
	.align		4
        /*00ac*/ 	.byte	0x04, 0x31
        /*00ae*/ 	.short	(.L_261 - .L_260)


	//   ....[0]....
.L_260:
        /*00b0*/ 	.word	0x00000130


	//   ....[1]....
        /*00b4*/ 	.word	0x00000170


	//   ....[2]....
        /*00b8*/ 	.word	0x000001e0


	//----- nvinfo : EIATTR_COOP_GROUP_MASK_REGIDS
	.align		4
.L_261:
        /*00bc*/ 	.byte	0x04, 0x29
        /*00be*/ 	.short	(.L_263 - .L_262)


	//   ....[0]....
.L_262:
        /*00c0*/ 	.word	0xffffffff


	//   ....[1]....
        /*00c4*/ 	.word	0xffffffff


	//   ....[2]....
        /*00c8*/ 	.word	0xffffffff


	//   ....[3]....
        /*00cc*/ 	.word	0xffffffff


	//   ....[4]....
        /*00d0*/ 	.word	0xffffffff


	//   ....[5]....
        /*00d4*/ 	.word	0xffffffff


	//   ....[6]....
        /*00d8*/ 	.word	0xffffffff


	//   ....[7]....
        /*00dc*/ 	.word	0xffffffff


	//   ....[8]....
        /*00e0*/ 	.word	0xffffffff


	//   ....[9]....
        /*00e4*/ 	.word	0xffffffff


	//   ....[10]....
        /*00e8*/ 	.word	0xffffffff


	//   ....[11]....
        /*00ec*/ 	.word	0xffffffff


	//   ....[12]....
        /*00f0*/ 	.word	0xffffffff


	//   ....[13]....
        /*00f4*/ 	.word	0xffffffff


	//   ....[14]....
        /*00f8*/ 	.word	0xffffffff


	//   ....[15]....
        /*00fc*/ 	.word	0xffffffff


	//   ....[16]....
        /*0100*/ 	.word	0xffffffff


	//   ....[17]....
        /*0104*/ 	.word	0xffffffff


	//   ....[18]....
        /*0108*/ 	.word	0xffffffff


	//   ....[19]....
        /*010c*/ 	.word	0xffffffff


	//   ....[20]....
        /*0110*/ 	.word	0xffffffff


	//   ....[21]....
        /*0114*/ 	.word	0xffffffff


	//   ....[22]....
        /*0118*/ 	.word	0xffffffff


	//   ....[23]....
        /*011c*/ 	.word	0xffffffff


	//   ....[24]....
        /*0120*/ 	.word	0xffffffff


	//   ....[25]....
        /*0124*/ 	.word	0xffffffff


	//   ....[26]....
        /*0128*/ 	.word	0xffffffff


	//   ....[27]....
        /*012c*/ 	.word	0xffffffff


	//   ....[28]....
        /*0130*/ 	.word	0xffffffff


	//   ....[29]....
        /*0134*/ 	.word	0xffffffff


	//   ....[30]....
        /*0138*/ 	.word	0xffffffff


	//   ....[31]....
        /*013c*/ 	.word	0xffffffff


	//   ....[32]....
        /*0140*/ 	.word	0xffffffff


	//   ....[33]....
        /*0144*/ 	.word	0xffffffff


	//   ....[34]....
        /*0148*/ 	.word	0xffffffff


	//   ....[35]....
        /*014c*/ 	.word	0xffffffff


	//   ....[36]....
        /*0150*/ 	.word	0xffffffff


	//   ....[37]....
        /*0154*/ 	.word	0xffffffff


	//   ....[38]....
        /*0158*/ 	.word	0xffffffff


	//   ....[39]....
        /*015c*/ 	.word	0xffffffff


	//   ....[40]....
        /*0160*/ 	.word	0xffffffff


	//   ....[41]....
        /*0164*/ 	.word	0xffffffff


	//   ....[42]....
        /*0168*/ 	.word	0xffffffff


	//   ....[43]....
        /*016c*/ 	.word	0xffffffff


	//   ....[44]....
        /*0170*/ 	.word	0xffffffff


	//   ....[45]....
        /*0174*/ 	.word	0xffffffff


	//   ....[46]....
        /*0178*/ 	.word	0xffffffff


	//   ....[47]....
        /*017c*/ 	.word	0xffffffff


	//   ....[48]....
        /*0180*/ 	.word	0xffffffff


	//   ....[49]....
        /*0184*/ 	.word	0xffffffff


	//   ....[50]....
        /*0188*/ 	.word	0xffffffff


	//   ....[51]....
        /*018c*/ 	.word	0xffffffff


	//   ....[52]....
        /*0190*/ 	.word	0xffffffff


	//   ....[53]....
        /*0194*/ 	.word	0xffffffff


	//   ....[54]....
        /*0198*/ 	.word	0xffffffff


	//   ....[55]....
        /*019c*/ 	.word	0x0500000f


	//   ....[56]....
        /*01a0*/ 	.word	0x0500000f


	//   ....[57]....
        /*01a4*/ 	.word	0x0500000f


	//   ....[58]....
        /*01a8*/ 	.word	0x0500000f


	//   ....[59]....
        /*01ac*/ 	.word	0x0500000f


	//   ....[60]....
        /*01b0*/ 	.word	0x0500000f


	//   ....[61]....
        /*01b4*/ 	.word	0x0500000f


	//   ....[62]....
        /*01b8*/ 	.word	0x0500000f


	//   ....[63]....
        /*01bc*/ 	.word	0x0500000f


	//   ....[64]....
        /*01c0*/ 	.word	0x0500000f


	//   ....[65]....
        /*01c4*/ 	.word	0x0500000f


	//   ....[66]....
        /*01c8*/ 	.word	0x0500000f


	//   ....[67]....
        /*01cc*/ 	.word	0x0500000f


	//   ....[68]....
        /*01d0*/ 	.word	0x0500000f


	//   ....[69]....
        /*01d4*/ 	.word	0x0500000f


	//   ....[70]....
        /*01d8*/ 	.word	0x0500000f


	//   ....[71]....
        /*01dc*/ 	.word	0x0500000f


	//   ....[72]....
        /*01e0*/ 	.word	0x0500000f


	//----- nvinfo : EIATTR_COOP_GROUP_INSTR_OFFSETS
	.align		4
.L_263:
        /*01e4*/ 	.byte	0x04, 0x28
        /*01e6*/ 	.short	(.L_265 - .L_264)


	//   ....[0]....
.L_264:
        /*01e8*/ 	.word	0x00000060


	//   ....[1]....
        /*01ec*/ 	.word	0x00000140


	//   ....[2]....
        /*01f0*/ 	.word	0x00000190


	//   ....[3]....
        /*01f4*/ 	.word	0x000003c0


	//   ....[4]....
        /*01f8*/ 	.word	0x00000520


	//   ....[5]....
        /*01fc*/ 	.word	0x00000640


	//   ....[6]....
        /*0200*/ 	.word	0x000007a0


	//   ....[7]....
        /*0204*/ 	.word	0x00001390


	//   ....[8]....
        /*0208*/ 	.word	0x00003880


	//   ....[9]....
        /*020c*/ 	.word	0x000038c0


	//   ....[10]....
        /*0210*/ 	.word	0x00004130


	//   ....[11]....
        /*0214*/ 	.word	0x00004270


	//   ....[12]....
        /*0218*/ 	.word	0x00004a20


	//   ....[13]....
        /*021c*/ 	.word	0x00004ab0


	//   ....[14]....
        /*0220*/ 	.word	0x000081e0


	//   ....[15]....
        /*0224*/ 	.word	0x00008210


	//   ....[16]....
        /*0228*/ 	.word	0x00008aa0


	//   ....[17]....
        /*022c*/ 	.word	0x00008ae0


	//   ....[18]....
        /*0230*/ 	.word	0x000091a0


	//   ....[19]....
        /*0234*/ 	.word	0x000091f0


	//   ....[20]....
        /*0238*/ 	.word	0x0000c8e0


	//   ....[21]....
        /*023c*/ 	.word	0x0000c910


	//   ....[22]....
        /*0240*/ 	.word	0x0000cd30


	//   ....[23]....
        /*0244*/ 	.word	0x0000cda0


	//   ....[24]....
        /*0248*/ 	.word	0x0000e1f0


	//   ....[25]....
        /*024c*/ 	.word	0x0000e210


	//   ....[26]....
        /*0250*/ 	.word	0x0000e2c0


	//   ....[27]....
        /*0254*/ 	.word	0x0000e320


	//   ....[28]....
        /*0258*/ 	.word	0x0000f410


	//   ....[29]....
        /*025c*/ 	.word	0x0000f450


	//   ....[30]....
        /*0260*/ 	.word	0x0000f490


	//   ....[31]....
        /*0264*/ 	.word	0x0000f4d0


	//   ....[32]....
        /*0268*/ 	.word	0x0000f510


	//   ....[33]....
        /*026c*/ 	.word	0x0000f530


	//   ....[34]....
        /*0270*/ 	.word	0x0000feb0


	//   ....[35]....
        /*0274*/ 	.word	0x0000fec0


	//   ....[36]....
        /*0278*/ 	.word	0x00010c30


	//   ....[37]....
        /*027c*/ 	.word	0x000117c0


	//   ....[38]....
        /*0280*/ 	.word	0x00012190


	//   ....[39]....
        /*0284*/ 	.word	0x000121d0


	//   ....[40]....
        /*0288*/ 	.word	0x00012200


	//   ....[41]....
        /*028c*/ 	.word	0x00012250


	//   ....[42]....
        /*0290*/ 	.word	0x000122d0


	//   ....[43]....
        /*0294*/ 	.word	0x00012300


	//   ....[44]....
        /*0298*/ 	.word	0x00012380


	//   ....[45]....
        /*029c*/ 	.word	0x000123b0


	//   ....[46]....
        /*02a0*/ 	.word	0x00012430


	//   ....[47]....
        /*02a4*/ 	.word	0x00012470


	//   ....[48]....
        /*02a8*/ 	.word	0x000124e0


	//   ....[49]....
        /*02ac*/ 	.word	0x00012510


	//   ....[50]....
        /*02b0*/ 	.word	0x00012590


	//   ....[51]....
        /*02b4*/ 	.word	0x000125d0


	//   ....[52]....
        /*02b8*/ 	.word	0x00012640


	//   ....[53]....
        /*02bc*/ 	.word	0x00012670


	//   ....[54]....
        /*02c0*/ 	.word	0x00014cb0


	//   ....[55]....
        /*02c4*/ 	.word	0x00015250


	//   ....[56]....
        /*02c8*/ 	.word	0x000153d0


	//   ....[57]....
        /*02cc*/ 	.word	0x00015420


	//   ....[58]....
        /*02d0*/ 	.word	0x00015560


	//   ....[59]....
        /*02d4*/ 	.word	0x000155d0


	//   ....[60]....
        /*02d8*/ 	.word	0x000156d0


	//   ....[61]....
        /*02dc*/ 	.word	0x00015740


	//   ....[62]....
        /*02e0*/ 	.word	0x00015840


	//   ....[63]....
        /*02e4*/ 	.word	0x000158b0


	//   ....[64]....
        /*02e8*/ 	.word	0x000159b0


	//   ....[65]....
        /*02ec*/ 	.word	0x00015a20


	//   ....[66]....
        /*02f0*/ 	.word	0x00015b20


	//   ....[67]....
        /*02f4*/ 	.word	0x00015b90


	//   ....[68]....
        /*02f8*/ 	.word	0x00015c90


	//   ....[69]....
        /*02fc*/ 	.word	0x00015cf0


	//   ....[70]....
        /*0300*/ 	.word	0x00015de0


	//   ....[71]....
        /*0304*/ 	.word	0x00015e30


	//   ....[72]....
        /*0308*/ 	.word	0x00016230


	//----- nvinfo : EIATTR_REG_RECONFIG
	.align		4
.L_265:
        /*030c*/ 	.byte	0x01, 0x54
	.zero		2


	//----- nvinfo : EIATTR_SYSCALL_OFFSETS
	.align		4
        /*0310*/ 	.byte	0x04, 0x46
        /*0312*/ 	.short	(.L_267 - .L_266)


	//   ....[0]....
.L_266:
        /*0314*/ 	.word	0x00001560


	//   ....[1]....
        /*0318*/ 	.word	0x00011440


	//   ....[2]....
        /*031c*/ 	.word	0x00011580


	//   ....[3]....
        /*0320*/ 	.word	0x00011670


	//   ....[4]....
        /*0324*/ 	.word	0x00011dd0


	//----- nvinfo : EIATTR_MBARRIER_INSTR_OFFSETS
	.align		4
.L_267:
        /*0328*/ 	.byte	0x04, 0x39
        /*032a*/ 	.short	(.L_269 - .L_268)


	//   ....[0]....
.L_268:
        /*032c*/ 	.word	0x00000270
        /*0330*/ 	.word	0x000000ff
        /*0334*/ 	.word	0x00036800
        /*0338*/ 	.short	0x0100
        /*033a*/ 	.byte	0x08
	.zero		1


	//   ....[1]....
        /*033c*/ 	.word	0x00000280
        /*0340*/ 	.word	0x000000ff
        /*0344*/ 	.word	0x00036820
        /*0348*/ 	.short	0x0100
        /*034a*/ 	.byte	0x08
	.zero		1


	//   ....[2]....
        /*034c*/ 	.word	0x00000370
        /*0350*/ 	.word	0x000000ff
        /*0354*/ 	.word	0x00036830
        /*0358*/ 	.short	0x0100
        /*035a*/ 	.byte	0x08
	.zero		1


	//   ....[3]....
        /*035c*/ 	.word	0x00000380
        /*0360*/ 	.word	0x000000ff
        /*0364*/ 	.word	0x00036840
        /*0368*/ 	.short	0x0100
        /*036a*/ 	.byte	0x08
	.zero		1


	//   ....[4]....
        /*036c*/ 	.word	0x00000390
        /*0370*/ 	.word	0x000000ff
        /*0374*/ 	.word	0x00036838
        /*0378*/ 	.short	0x0100
        /*037a*/ 	.byte	0x08
	.zero		1


	//   ....[5]....
        /*037c*/ 	.word	0x000003a0
        /*0380*/ 	.word	0x000000ff
        /*0384*/ 	.word	0x00036848
        /*0388*/ 	.short	0x0100
        /*038a*/ 	.byte	0x08
	.zero		1


	//   ....[6]....
        /*038c*/ 	.word	0x000004d0
        /*0390*/ 	.word	0x000000ff
        /*0394*/ 	.word	0x00036850
        /*0398*/ 	.short	0x0100
        /*039a*/ 	.byte	0x08
	.zero		1


	//   ....[7]....
        /*039c*/ 	.word	0x000004e0
        /*03a0*/ 	.word	0x000000ff
        /*03a4*/ 	.word	0x00036860
        /*03a8*/ 	.short	0x0100
        /*03aa*/ 	.byte	0x08
	.zero		1


	//   ....[8]....
        /*03ac*/ 	.word	0x000004f0
        /*03b0*/ 	.word	0x000000ff
        /*03b4*/ 	.word	0x00036858
        /*03b8*/ 	.short	0x0100
        /*03ba*/ 	.byte	0x08
	.zero		1


	//   ....[9]....
        /*03bc*/ 	.word	0x00000500
        /*03c0*/ 	.word	0x000000ff
        /*03c4*/ 	.word	0x00036868
        /*03c8*/ 	.short	0x0100
        /*03ca*/ 	.byte	0x08
	.zero		1


	//   ....[10]....
        /*03cc*/ 	.word	0x000005f0
        /*03d0*/ 	.word	0x000000ff
        /*03d4*/ 	.word	0x00036870
        /*03d8*/ 	.short	0x0100
        /*03da*/ 	.byte	0x06
	.zero		1


	//   ....[11]....
        /*03dc*/ 	.word	0x00000600
        /*03e0*/ 	.word	0x000000ff
        /*03e4*/ 	.word	0x00036880
        /*03e8*/ 	.short	0x0100
        /*03ea*/ 	.byte	0x06
	.zero		1


	//   ....[12]....
        /*03ec*/ 	.word	0x00000610
        /*03f0*/ 	.word	0x000000ff
        /*03f4*/ 	.word	0x00036878
        /*03f8*/ 	.short	0x0100
        /*03fa*/ 	.byte	0x06
	.zero		1


	//   ....[13]....
        /*03fc*/ 	.word	0x00000620
        /*0400*/ 	.word	0x000000ff
        /*0404*/ 	.word	0x00036888
        /*0408*/ 	.short	0x0100
        /*040a*/ 	.byte	0x06
	.zero		1


	//   ....[14]....
        /*040c*/ 	.word	0x00000750
        /*0410*/ 	.word	0x000000ff
        /*0414*/ 	.word	0x00036890
        /*0418*/ 	.short	0x0100
        /*041a*/ 	.byte	0x08
	.zero		1


	//   ....[15]....
        /*041c*/ 	.word	0x00000760
        /*0420*/ 	.word	0x000000ff
        /*0424*/ 	.word	0x000368a0
        /*0428*/ 	.short	0x0100
        /*042a*/ 	.byte	0x08
	.zero		1


	//   ....[16]....
        /*042c*/ 	.word	0x00000770
        /*0430*/ 	.word	0x000000ff
        /*0434*/ 	.word	0x00036898
        /*0438*/ 	.short	0x0100
        /*043a*/ 	.byte	0x08
	.zero		1


	//   ....[17]....
        /*043c*/ 	.word	0x00000780
        /*0440*/ 	.word	0x000000ff
        /*0444*/ 	.word	0x000368a8
        /*0448*/ 	.short	0x0100
        /*044a*/ 	.byte	0x08
	.zero		1


	//   ....[18]....
        /*044c*/ 	.word	0x000008b0
        /*0450*/ 	.word	0x000000ff
        /*0454*/ 	.word	0x000368b0
        /*0458*/ 	.short	0x0100
        /*045a*/ 	.byte	0x08
	.zero		1


	//   ....[19]....
        /*045c*/ 	.word	0x000008c0
        /*0460*/ 	.word	0x000000ff
        /*0464*/ 	.word	0x000368c0
        /*0468*/ 	.short	0x0100
        /*046a*/ 	.byte	0x08
	.zero		1


	//   ....[20]....
        /*046c*/ 	.word	0x000008d0
        /*0470*/ 	.word	0x000000ff
        /*0474*/ 	.word	0x000368b8
        /*0478*/ 	.short	0x0100
        /*047a*/ 	.byte	0x08
	.zero		1


	//   ....[21]....
        /*047c*/ 	.word	0x000008e0
        /*0480*/ 	.word	0x000000ff
        /*0484*/ 	.word	0x000368c8
        /*0488*/ 	.short	0x0100
        /*048a*/ 	.byte	0x08
	.zero		1


	//   ....[22]....
        /*048c*/ 	.word	0x00001590
        /*0490*/ 	.word	0x000000ff
        /*0494*/ 	.word	0x00036800
        /*0498*/ 	.short	0x010a
        /*049a*/ 	.byte	0x04
	.zero		1


	//   ....[23]....
        /*049c*/ 	.word	0x00001630
        /*04a0*/ 	.word	0x000000ff
        /*04a4*/ 	.word	0x00036830
        /*04a8*/ 	.short	0x010a
        /*04aa*/ 	.byte	0x04
	.zero		1


	//   ....[24]....
        /*04ac*/ 	.word	0x000016d0
        /*04b0*/ 	.word	0x000000ff
        /*04b4*/ 	.word	0x00036830
        /*04b8*/ 	.short	0x010a
        /*04ba*/ 	.byte	0x04
	.zero		1


	//   ....[25]....
        /*04bc*/ 	.word	0x00005030
        /*04c0*/ 	.word	0x00000003
        /*04c4*/ 	.word	0x00000000
        /*04c8*/ 	.short	0x0101
        /*04ca*/ 	.byte	0x3f
	.zero		1


	//   ....[26]....
        /*04cc*/ 	.word	0x00005890
        /*04d0*/ 	.word	0x000000ff
        /*04d4*/ 	.word	0x00036830
        /*04d8*/ 	.short	0x010a
        /*04da*/ 	.byte	0x3b
	.zero		1


	//   ....[27]....
        /*04dc*/ 	.word	0x000058d0
        /*04e0*/ 	.word	0x000000ff
        /*04e4*/ 	.word	0x00036830
        /*04e8*/ 	.short	0x010a
        /*04ea*/ 	.byte	0x3b
	.zero		1


	//   ....[28]....
        /*04ec*/ 	.word	0x00007f60
        /*04f0*/ 	.word	0x000000ff
        /*04f4*/ 	.word	0x00036850
        /*04f8*/ 	.short	0x010a
        /*04fa*/ 	.byte	0x0b
	.zero		1


	//   ....[29]....
        /*04fc*/ 	.word	0x00007fa0
        /*0500*/ 	.word	0x000000ff
        /*0504*/ 	.word	0x00036850
        /*0508*/ 	.short	0x010a
        /*050a*/ 	.byte	0x0b
	.zero		1


	//   ....[30]....
        /*050c*/ 	.word	0x00009890
        /*0510*/ 	.word	0x0000000e
        /*0514*/ 	.word	0x00000000
        /*0518*/ 	.short	0x0101
        /*051a*/ 	.byte	0x3f
	.zero		1


	//   ....[31]....
        /*051c*/ 	.word	0x000098e0
        /*0520*/ 	.word	0x00000092
        /*0524*/ 	.word	0x00000000
        /*0528*/ 	.short	0x0101
        /*052a*/ 	.byte	0x3f
	.zero		1


	//   ....[32]....
        /*052c*/ 	.word	0x00009e40
        /*0530*/ 	.word	0x000000ff
        /*0534*/ 	.word	0x00036830
        /*0538*/ 	.short	0x010a
        /*053a*/ 	.byte	0x3d
	.zero		1


	//   ....[33]....
        /*053c*/ 	.word	0x00009e80
        /*0540*/ 	.word	0x000000ff
        /*0544*/ 	.word	0x00036830
        /*0548*/ 	.short	0x010a
        /*054a*/ 	.byte	0x3d
	.zero		1


	//   ....[34]....
        /*054c*/ 	.word	0x0000c5a0
        /*0550*/ 	.word	0x000000ff
        /*0554*/ 	.word	0x00036850
        /*0558*/ 	.short	0x010a
        /*055a*/ 	.byte	0x0b
	.zero		1


	//   ....[35]....
        /*055c*/ 	.word	0x0000c5e0
        /*0560*/ 	.word	0x000000ff
        /*0564*/ 	.word	0x00036850
        /*0568*/ 	.short	0x010a
        /*056a*/ 	.byte	0x0b
	.zero		1


	//   ....[36]....
        /*056c*/ 	.word	0x0000d730
        /*0570*/ 	.word	0x00000092
        /*0574*/ 	.word	0x00000000
        /*0578*/ 	.short	0x0101
        /*057a*/ 	.byte	0x3f
	.zero		1


	//   ....[37]....
        /*057c*/ 	.word	0x0000d770
        /*0580*/ 	.word	0x00000094
        /*0584*/ 	.word	0x00000000
        /*0588*/ 	.short	0x0101
        /*058a*/ 	.byte	0x3f
	.zero		1


	//   ....[38]....
        /*058c*/ 	.word	0x0000e160
        /*0590*/ 	.word	0x000000ff
        /*0594*/ 	.word	0x00036850
        /*0598*/ 	.short	0x010a
        /*059a*/ 	.byte	0x05
	.zero		1


	//   ....[39]....
        /*059c*/ 	.word	0x0000e1a0
        /*05a0*/ 	.word	0x000000ff
        /*05a4*/ 	.word	0x00036850
        /*05a8*/ 	.short	0x010a
        /*05aa*/ 	.byte	0x05
	.zero		1


	//   ....[40]....
        /*05ac*/ 	.word	0x0000e660
        /*05b0*/ 	.word	0x0000000b
        /*05b4*/ 	.word	0x00000000
        /*05b8*/ 	.short	0x0101
        /*05ba*/ 	.byte	0x3f
	.zero		1


	//   ....[41]....
        /*05bc*/ 	.word	0x0000f540
        /*05c0*/ 	.word	0x000000ff
        /*05c4*/ 	.word	0x00000000
        /*05c8*/ 	.short	0x0101
        /*05ca*/ 	.byte	0x04
	.zero		1


	//   ....[42]....
        /*05cc*/ 	.word	0x000119e0
        /*05d0*/ 	.word	0x000000ff
        /*05d4*/ 	.word	0x00036840
        /*05d8*/ 	.short	0x010a
        /*05da*/ 	.byte	0x26
	.zero		1


	//   ....[43]....
        /*05dc*/ 	.word	0x000127b0
        /*05e0*/ 	.word	0x000000ff
        /*05e4*/ 	.word	0x00036800
        /*05e8*/ 	.short	0x0107
        /*05ea*/ 	.byte	0x26
	.zero		1


	//   ....[44]....
        /*05ec*/ 	.word	0x00012820
        /*05f0*/ 	.word	0x000000ff
        /*05f4*/ 	.word	0x00036800
        /*05f8*/ 	.short	0x0101
        /*05fa*/ 	.byte	0x26
	.zero		1


	//   ....[45]....
        /*05fc*/ 	.word	0x00012830
        /*0600*/ 	.word	0x000000ff
        /*0604*/ 	.word	0x00036820
        /*0608*/ 	.short	0x010a
        /*060a*/ 	.byte	0x26
	.zero		1


	//   ....[46]....
        /*060c*/ 	.word	0x00012c50
        /*0610*/ 	.word	0x000000ff
        /*0614*/ 	.word	0x00036848
        /*0618*/ 	.short	0x010a
        /*061a*/ 	.byte	0x26
	.zero		1


	//   ....[47]....
        /*061c*/ 	.word	0x00013000
        /*0620*/ 	.word	0x000000ff
        /*0624*/ 	.word	0x00036860
        /*0628*/ 	.short	0x010a
        /*062a*/ 	.byte	0x26
	.zero		1


	//   ....[48]....
        /*062c*/ 	.word	0x000135e0
        /*0630*/ 	.word	0x000000ff
        /*0634*/ 	.word	0x00036840
        /*0638*/ 	.short	0x010a
        /*063a*/ 	.byte	0x26
	.zero		1


	//   ....[49]....
        /*063c*/ 	.word	0x000139a0
        /*0640*/ 	.word	0x000000ff
        /*0644*/ 	.word	0x00036868
        /*0648*/ 	.short	0x010a
        /*064a*/ 	.byte	0x26
	.zero		1


	//   ....[50]....
        /*064c*/ 	.word	0x00013fd0
        /*0650*/ 	.word	0x000000ff
        /*0654*/ 	.word	0x00036848
        /*0658*/ 	.short	0x010a
        /*065a*/ 	.byte	0x26
	.zero		1


	//   ....[51]....
        /*065c*/ 	.word	0x00014370
        /*0660*/ 	.word	0x000000ff
        /*0664*/ 	.word	0x00036860
        /*0668*/ 	.short	0x010a
        /*066a*/ 	.byte	0x26
	.zero		1


	//   ....[52]....
        /*066c*/ 	.word	0x000147e0
        /*0670*/ 	.word	0x00000003
        /*0674*/ 	.word	0x00036860
        /*0678*/ 	.short	0x010a
        /*067a*/ 	.byte	0x3f
	.zero		1


	//   ....[53]....
        /*067c*/ 	.word	0x00014c40
        /*0680*/ 	.word	0x00000002
        /*0684*/ 	.word	0x00036820
        /*0688*/ 	.short	0x010a
        /*068a*/ 	.byte	0x3f
	.zero		1


	//   ....[54]....
        /*068c*/ 	.word	0x00014de0
        /*0690*/ 	.word	0x00000006
        /*0694*/ 	.word	0x00000000
        /*0698*/ 	.short	0x010a
        /*069a*/ 	.byte	0x3f
	.zero		1


	//   ....[55]....
        /*069c*/ 	.word	0x00014e50
        /*06a0*/ 	.word	0x00000003
        /*06a4*/ 	.word	0x00000000
        /*06a8*/ 	.short	0x010a
        /*06aa*/ 	.byte	0x3f
	.zero		1


	//   ....[56]....
        /*06ac*/ 	.word	0x00014eb0
        /*06b0*/ 	.word	0x00000000
        /*06b4*/ 	.word	0x00000000
        /*06b8*/ 	.short	0x010a
        /*06ba*/ 	.byte	0x3f
	.zero		1


	//   ....[57]....
        /*06bc*/ 	.word	0x00014ee0
        /*06c0*/ 	.word	0x00000003
        /*06c4*/ 	.word	0x00000000
        /*06c8*/ 	.short	0x010a
        /*06ca*/ 	.byte	0x3f
	.zero		1


	//   ....[58]....
        /*06cc*/ 	.word	0x00014f60
        /*06d0*/ 	.word	0x00000003
        /*06d4*/ 	.word	0x00036800
        /*06d8*/ 	.short	0x010a
        /*06da*/ 	.byte	0x3f
	.zero		1


	//   ....[59]....
        /*06dc*/ 	.word	0x00014fd0
        /*06e0*/ 	.word	0x00000003
        /*06e4*/ 	.word	0x00036830
        /*06e8*/ 	.short	0x010a
        /*06ea*/ 	.byte	0x3f
	.zero		1


	//   ....[60]....
        /*06ec*/ 	.word	0x00015030
        /*06f0*/ 	.word	0x00000007
        /*06f4*/ 	.word	0x00036830
        /*06f8*/ 	.short	0x010a
        /*06fa*/ 	.byte	0x3f
	.zero		1


	//   ....[61]....
        /*06fc*/ 	.word	0x00015090
        /*0700*/ 	.word	0x00000003
        /*0704*/ 	.word	0x00036850
        /*0708*/ 	.short	0x010a
        /*070a*/ 	.byte	0x3f
	.zero		1


	//   ....[62]....
        /*070c*/ 	.word	0x000150f0
        /*0710*/ 	.word	0x00000007
        /*0714*/ 	.word	0x00036830
        /*0718*/ 	.short	0x010a
        /*071a*/ 	.byte	0x3f
	.zero		1


	//   ....[63]....
        /*071c*/ 	.word	0x00015150
        /*0720*/ 	.word	0x00000003
        /*0724*/ 	.word	0x00036850
        /*0728*/ 	.short	0x010a
        /*072a*/ 	.byte	0x3f
	.zero		1


	//   ....[64]....
        /*072c*/ 	.word	0x000151b0
        /*0730*/ 	.word	0x00000003
        /*0734*/ 	.word	0x00036850
        /*0738*/ 	.short	0x010a
        /*073a*/ 	.byte	0x3f
	.zero		1


	//   ....[65]....
        /*073c*/ 	.word	0x00015310
        /*0740*/ 	.word	0x00000003
        /*0744*/ 	.word	0x00036840
        /*0748*/ 	.short	0x010a
        /*074a*/ 	.byte	0x3f
	.zero		1


	//   ....[66]....
        /*074c*/ 	.word	0x00015e70
        /*0750*/ 	.word	0x00000003
        /*0754*/ 	.word	0x00036820
        /*0758*/ 	.short	0x010a
        /*075a*/ 	.byte	0x3f
	.zero		1


	//   ....[67]....
        /*075c*/ 	.word	0x00015ed0
        /*0760*/ 	.word	0x00000003
        /*0764*/ 	.word	0x00036848
        /*0768*/ 	.short	0x010a
        /*076a*/ 	.byte	0x3f
	.zero		1


	//   ....[68]....
        /*076c*/ 	.word	0x00015f30
        /*0770*/ 	.word	0x00000003
        /*0774*/ 	.word	0x00036860
        /*0778*/ 	.short	0x010a
        /*077a*/ 	.byte	0x3f
	.zero		1


	//   ....[69]....
        /*077c*/ 	.word	0x00015f90
        /*0780*/ 	.word	0x00000003
        /*0784*/ 	.word	0x00036840
        /*0788*/ 	.short	0x010a
        /*078a*/ 	.byte	0x3f
	.zero		1


	//   ....[70]....
        /*078c*/ 	.word	0x00015ff0
        /*0790*/ 	.word	0x00000003
        /*0794*/ 	.word	0x00036868
        /*0798*/ 	.short	0x010a
        /*079a*/ 	.byte	0x3f
	.zero		1


	//   ....[71]....
        /*079c*/ 	.word	0x00016050
        /*07a0*/ 	.word	0x00000003
        /*07a4*/ 	.word	0x00036848
        /*07a8*/ 	.short	0x010a
        /*07aa*/ 	.byte	0x3f
	.zero		1


	//   ....[72]....
        /*07ac*/ 	.word	0x000160b0
        /*07b0*/ 	.word	0x00000003
        /*07b4*/ 	.word	0x00036860
        /*07b8*/ 	.short	0x010a
        /*07ba*/ 	.byte	0x3f
	.zero		1


	//   ....[73]....
        /*07bc*/ 	.word	0x00016100
        /*07c0*/ 	.word	0x00000003
        /*07c4*/ 	.word	0x00036860
        /*07c8*/ 	.short	0x010a
        /*07ca*/ 	.byte	0x3f
	.zero		1


	//   ....[74]....
        /*07cc*/ 	.word	0x00016150
        /*07d0*/ 	.word	0x00000002
        /*07d4*/ 	.word	0x00036820
        /*07d8*/ 	.short	0x010a
        /*07da*/ 	.byte	0x3f
	.zero		1


	//   ....[75]....
        /*07dc*/ 	.word	0x000162f0
        /*07e0*/ 	.word	0x00000006
        /*07e4*/ 	.word	0x00000000
        /*07e8*/ 	.short	0x010a
        /*07ea*/ 	.byte	0x3f
	.zero		1


	//   ....[76]....
        /*07ec*/ 	.word	0x00016340
        /*07f0*/ 	.word	0x00000003
        /*07f4*/ 	.word	0x00000000
        /*07f8*/ 	.short	0x010a
        /*07fa*/ 	.byte	0x3f
	.zero		1


	//   ....[77]....
        /*07fc*/ 	.word	0x00016390
        /*0800*/ 	.word	0x00000000
        /*0804*/ 	.word	0x00000000
        /*0808*/ 	.short	0x010a
        /*080a*/ 	.byte	0x3f
	.zero		1


	//----- nvinfo : EIATTR_NUM_MBARRIERS
	.align		4
.L_269:
        /*080c*/ 	.byte	0x03, 0x38
        /*080e*/ 	.short	0x0016


	//----- nvinfo : EIATTR_EXIT_INSTR_OFFSETS
	.align		4
        /*0810*/ 	.byte	0x04, 0x1c
        /*0812*/ 	.short	(.L_271 - .L_270)


	//   ....[0]....
.L_270:
        /*0814*/ 	.word	0x00014f30


	//----- nvinfo : EIATTR_MAX_THREADS
	.align		4
.L_271:
        /*0818*/ 	.byte	0x04, 0x05
        /*081a*/ 	.short	(.L_273 - .L_272)
.L_272:
        /*081c*/ 	.word	0x00000180
        /*0820*/ 	.word	0x00000001
        /*0824*/ 	.word	0x00000001


	//----- nvinfo : EIATTR_CRS_STACK_SIZE
	.align		4
.L_273:
        /*0828*/ 	.byte	0x04, 0x1e
        /*082a*/ 	.short	(.L_275 - .L_274)
.L_274:
        /*082c*/ 	.word	0x00000000


	//----- nvinfo : EIATTR_CBANK_PARAM_SIZE
	.align		4
.L_275:
        /*0830*/ 	.byte	0x03, 0x19
        /*0832*/ 	.short	0x0a70


	//----- nvinfo : EIATTR_PARAM_CBANK
	.align		4
        /*0834*/ 	.byte	0x04, 0x0a
        /*0836*/ 	.short	(.L_277 - .L_276)
	.align		4
.L_276:
        /*0838*/ 	.word	index@(.nv.constant0._ZN7cutlass13device_kernelIN5flash11enable_sm90INS1_16FlashAttnFwdSm90INS1_25CollectiveMainloopFwdSm90ILi2EN4cute5tupleIJNS5_1CILi1EEES8_S8_EEENS6_IJNS7_ILi128EEENS7_ILi112EEENS7_ILi192EEEEEELi192ENS_6half_tEfNS_4arch4Sm90ELb1ELb0ELb0ELb0ELb0ELb0ELb0ELb1ELb1ELb1ELb1ELb0EEENS1_21CollectiveEpilogueFwdINS6_IJSA_SC_SB_EEES9_SE_SG_Li256ELb0ELb1ELb1ELb0EEENS1_19SingleTileSchedulerILb0ELb1ELb1ELi128EEEEEEEEEvNT_6ParamsE)
        /*083c*/ 	.short	0x0210
        /*083e*/ 	.short	0x0a70


	//----- nvinfo : EIATTR_SW_WAR
	.align		4
.L_277:
        /*0840*/ 	.byte	0x04, 0x36
        /*0842*/ 	.short	(.L_279 - .L_278)
.L_278:
        /*0844*/ 	.word	0x00000008
.L_279:


//--------------------- .nv.info._ZN7cutlass13device_kernelIN5flash11enable_sm90INS1_16FlashAttnFwdSm90INS1_25CollectiveMainloopFwdSm90ILi2EN4cute5tupleIJNS5_1CILi1EEES8_S8_EEENS6_IJNS7_ILi128EEENS7_ILi112EEENS7_ILi192EEEEEELi192ENS_6half_tEfNS_4arch4Sm90ELb1ELb0ELb0ELb1ELb0ELb0ELb0ELb1ELb1ELb1ELb1ELb0EEENS1_21CollectiveEpilogueFwdINS6_IJSA_SC_SB_EEES9_SE_SG_Li256ELb1ELb1ELb1ELb0EEENS1_36VarlenDynamicPersistentTileSchedulerILi128ELi112ELi256ELi128ELb1ELb1ELb1ELb1ELb1ELb1EEEEEEEEEvNT_6ParamsE --------------------------
	.section	.nv.info._ZN7cutlass13device_kernelIN5flash11enable_sm90INS1_16FlashAttnFwdSm90INS1_25CollectiveMainloopFwdSm90ILi2EN4cute5tupleIJNS5_1CILi1EEES8_S8_EEENS6_IJNS7_ILi128EEENS7_ILi112EEENS7_ILi192EEEEEELi192ENS_6half_tEfNS_4arch4Sm90ELb1ELb0ELb0ELb1ELb0ELb0ELb0ELb1ELb1ELb1ELb1ELb0EEENS1_21CollectiveEpilogueFwdINS6_IJSA_SC_SB_EEES9_SE_SG_Li256ELb1ELb1ELb1ELb0EEENS1_36VarlenDynamicPersistentTileSchedulerILi128ELi112ELi256ELi128ELb1ELb1ELb1ELb1ELb1ELb1EEEEEEEEEvNT_6ParamsE,"",@"SHT_CUDA_INFO"
	.sectionflags	@""
	.align	4


	//----- nvinfo : EIATTR_CUDA_API_VERSION
	.align		4
        /*0000*/ 	.byte	0x04, 0x37
        /*0002*/ 	.short	(.L_281 - .L_280)
.L_280:
        /*0004*/ 	.word	0x00000082


	//----- nvinfo : EIATTR_KPARAM_INFO
	.align		4
.L_281:
        /*0008*/ 	.byte	0x04, 0x17
        /*000a*/ 	.short	(.L_283 - .L_282)
.L_282:
        /*000c*/ 	.word	0x00000000
        /*0010*/ 	.short	0x0000
        /*0012*/ 	.short	0x0070
        /*0014*/ 	.byte	0x00, 0xf0, 0x01, 0x2a


	//----- nvinfo : EIATTR_SPARSE_MMA_MASK
	.align		4
.L_283:
        /*0018*/ 	.byte	0x03, 0x50
        /*001a*/ 	.short	0x0000


	//----- nvinfo : EIATTR_MAXREG_COUNT
	.align		4
        /*001c*/ 	.byte	0x03, 0x1b
        /*001e*/ 	.short	0x00a8


	//----- nvinfo : EIATTR_NUM_BARRIERS
	.align		4
        /*0020*/ 	.byte	0x02, 0x4c
        /*0022*/ 	.byte	0x09
	.zero		1


	//----- nvinfo : EIATTR_EXTERNS
	.align		4
        /*0024*/ 	.byte	0x04, 0x0f
        /*0026*/ 	.short	(.L_285 - .L_284)


	//   ....[0]....
	.align		4
.L_284:
        /*0028*/ 	.word	index@(__assertfail)


	//----- nvinfo : EIATTR_ANNOTATIONS
	.align		4
.L_285:
        /*002c*/ 	.byte	0x04, 0x55
        /*002e*/ 	.short	(.L_287 - .L_286)


	//   ....[0]....
.L_286:
        /* <DEDUP_REMOVED lines=76> */


	//----- nvinfo : EIATTR_MERCURY_ISA_VERSION
	.align		4
.L_287:
        /*04d8*/ 	.byte	0x03, 0x5f
        /*04da*/ 	.short	0x0101


	//----- nvinfo : EIATTR_UNUSED_LOAD_BYTE_OFFSET
	.align		4
        /*04dc*/ 	.byte	0x04, 0x44
        /*04de*/ 	.short	(.L_289 - .L_288)


	//   ....[0]....
.L_288:
        /*04e0*/ 	.word	0x00000a10
        /*04e4*/ 	.word	0x0000fff0


	//   ....[1]....
        /*04e8*/ 	.word	0x0000f4f0
        /*04ec*/ 	.word	0x0000fff0


	//----- nvinfo : EIATTR_INT_WARP_WIDE_INSTR_OFFSETS
	.align		4
.L_289:
        /*04f0*/ 	.byte	0x04, 0x31
        /*04f2*/ 	.short	(.L_291 - .L_290)


	//   ....[0]....
.L_290:
        /*04f4*/ 	.word	0x00000130


	//   ....[1]....
        /*04f8*/ 	.word	0x00000170


	//   ....[2]....
        /*04fc*/ 	.word	0x000001e0


	//   ....[3]....
        /*0500*/ 	.word	0x00014f40


	//   ....[4]....
        /*0504*/ 	.word	0x00014fe0


	//   ....[5]....
        /*0508*/ 	.word	0x00018dd0


	//   ....[6]....
        /*050c*/ 	.word	0x00018e40


	//----- nvinfo : EIATTR_COOP_GROUP_MASK_REGIDS
	.align		4
.L_291:
        /*0510*/ 	.byte	0x04, 0x29
        /*0512*/ 	.short	(.L_293 - .L_292)


	//   ....[0]....
.L_292:
        /*0514*/ 	.word	0xffffffff


	//   ....[1]....
        /*0518*/ 	.word	0xffffffff


	//   ....[2]....
        /*051c*/ 	.word	0xffffffff


	//   ....[3]....
        /*0520*/ 	.word	0xffffffff


	//   ....[4]....
        /*0524*/ 	.word	0xffffffff


	//   ....[5]....
        /*0528*/ 	.word	0xffffffff


	//   ....[6]....
        /*052c*/ 	.word	0xffffffff


	//   ....[7]....
        /*0530*/ 	.word	0xffffffff


	//   ....[8]....
        /*0534*/ 	.word	0xffffffff


	//   ....[9]....
        /*0538*/ 	.word	0xffffffff


	//   ....[10]....
        /*053c*/ 	.word	0xffffffff


	//   ....[11]....
        /*0540*/ 	.word	0xffffffff


	//   ....[12]....
        /*0544*/ 	.word	0xffffffff


	//   ....[13]....
        /*0548*/ 	.word	0xffffffff


	//   ....[14]....
        /*054c*/ 	.word	0xffffffff


	//   ....[15]....
        /*0550*/ 	.word	0xffffffff


	//   ....[16]....
        /*0554*/ 	.word	0xffffffff


	//   ....[17]....
        /*0558*/ 	.word	0xffffffff


	//   ....[18]....
        /*055c*/ 	.word	0xffffffff


	//   ....[19]....
        /*0560*/ 	.word	0xffffffff


	//   ....[20]....
        /*0564*/ 	.word	0xffffffff


	//   ....[21]....
        /*0568*/ 	.word	0xffffffff


	//   ....[22]....
        /*056c*/ 	.word	0xffffffff


	//   ....[23]....
        /*0570*/ 	.word	0xffffffff


	//   ....[24]....
        /*0574*/ 	.word	0xffffffff


	//   ....[25]....
        /*0578*/ 	.word	0xffffffff


	//   ....[26]....
        /*057c*/ 	.word	0xffffffff


	//   ....[27]....
        /*0580*/ 	.word	0xffffffff


	//   ....[28]....
        /*0584*/ 	.word	0xffffffff


	//   ....[29]....
        /*0588*/ 	.word	0xffffffff


	//   ....[30]....
        /*058c*/ 	.word	0xffffffff


	//   ....[31]....
        /*0590*/ 	.word	0xffffffff


	//   ....[32]....
        /*0594*/ 	.word	0xffffffff


	//   ....[33]....
        /*0598*/ 	.word	0xffffffff


	//   ....[34]....
        /*059c*/ 	.word	0xffffffff


	//   ....[35]....
        /*05a0*/ 	.word	0xffffffff


	//   ....[36]....
        /*05a4*/ 	.word	0xffffffff


	//   ....[37]....
        /*05a8*/ 	.word	0xffffffff


	//   ....[38]....
        /*05ac*/ 	.word	0xffffffff


	//   ....[39]....
        /*05b0*/ 	.word	0xffffffff


	//   ....[40]....
        /*05b4*/ 	.word	0xffffffff


	//   ....[41]....
        /*05b8*/ 	.word	0xffffffff


	//   ....[42]....
        /*05bc*/ 	.word	0xffffffff


	//   ....[43]....
        /*05c0*/ 	.word	0xffffffff


	//   ....[44]....
        /*05c4*/ 	.word	0xffffffff


	//   ....[45]....
        /*05c8*/ 	.word	0xffffffff


	//   ....[46]....
        /*05cc*/ 	.word	0xffffffff


	//   ....[47]....
        /*05d0*/ 	.word	0xffffffff


	//   ....[48]....
        /*05d4*/ 	.word	0xffffffff


	//   ....[49]....
        /*05d8*/ 	.word	0xffffffff


	//   ....[50]....
        /*05dc*/ 	.word	0xffffffff


	//   ....[51]....
        /*05e0*/ 	.word	0xffffffff


	//   ....[52]....
        /*05e4*/ 	.word	0xffffffff


	//   ....[53]....
        /*05e8*/ 	.word	0xffffffff


	//   ....[54]....
        /*05ec*/ 	.word	0xffffffff


	//   ....[55]....
        /*05f0*/ 	.word	0xffffffff


	//   ....[56]....
        /*05f4*/ 	.word	0xffffffff


	//   ....[57]....
        /*05f8*/ 	.word	0xffffffff


	//   ....[58]....
        /*05fc*/ 	.word	0xffffffff


	//   ....[59]....
        /*0600*/ 	.word	0xffffffff


	//   ....[60]....
        /*0604*/ 	.word	0xffffffff


	//   ....[61]....
        /*0608*/ 	.word	0xffffffff


	//   ....[62]....
        /*060c*/ 	.word	0xffffffff


	//   ....[63]....
        /*0610*/ 	.word	0xffffffff


	//   ....[64]....
        /*0614*/ 	.word	0xffffffff


	//   ....[65]....
        /*0618*/ 	.word	0xffffffff


	//   ....[66]....
        /*061c*/ 	.word	0xffffffff


	//   ....[67]....
        /*0620*/ 	.word	0xffffffff


	//   ....[68]....
        /*0624*/ 	.word	0xffffffff


	//   ....[69]....
        /*0628*/ 	.word	0xffffffff


	//   ....[70]....
        /*062c*/ 	.word	0xffffffff


	//   ....[71]....
        /*0630*/ 	.word	0xffffffff


	//   ....[72]....
        /*0634*/ 	.word	0xffffffff


	//   ....[73]....
        /*0638*/ 	.word	0xffffffff


	//   ....[74]....
        /*063c*/ 	.word	0xffffffff


	//   ....[75]....
        /*0640*/ 	.word	0xffffffff


	//   ....[76]....
        /*0644*/ 	.word	0xffffffff


	//   ....[77]....
        /*0648*/ 	.word	0xffffffff


	//   ....[78]....
        /*064c*/ 	.word	0xffffffff


	//   ....[79]....
        /*0650*/ 	.word	0xffffffff


	//   ....[80]....
        /*0654*/ 	.word	0xffffffff


	//   ....[81]....
        /*0658*/ 	.word	0xffffffff


	//   ....[82]....
        /*065c*/ 	.word	0xffffffff


	//   ....[83]....
        /*0660*/ 	.word	0xffffffff


	//   ....[84]....
        /*0664*/ 	.word	0xffffffff


	//   ....[85]....
        /*0668*/ 	.word	0xffffffff


	//   ....[86]....
        /*066c*/ 	.word	0xffffffff


	//   ....[87]....
        /*0670*/ 	.word	0xffffffff


	//   ....[88]....
        /*0674*/ 	.word	0xffffffff


	//   ....[89]....
        /*0678*/ 	.word	0xffffffff


	//   ....[90]....
        /*067c*/ 	.word	0xffffffff


	//   ....[91]....
        /*0680*/ 	.word	0xffffffff


	//   ....[92]....
        /*0684*/ 	.word	0xffffffff


	//   ....[93]....
        /*0688*/ 	.word	0xffffffff


	//   ....[94]....
        /*068c*/ 	.word	0xffffffff


	//   ....[95]....
        /*0690*/ 	.word	0xffffffff


	//   ....[96]....
        /*0694*/ 	.word	0xffffffff


	//   ....[97]....
        /*0698*/ 	.word	0xffffffff


	//   ....[98]....
        /*069c*/ 	.word	0xffffffff


	//   ....[99]....
        /*06a0*/ 	.word	0xffffffff


	//   ....[100]....
        /*06a4*/ 	.word	0xffffffff


	//   ....[101]....
        /*06a8*/ 	.word	0xffffffff


	//   ....[102]....
        /*06ac*/ 	.word	0xffffffff


	//   ....[103]....
        /*06b0*/ 	.word	0xffffffff


	//   ....[104]....
        /*06b4*/ 	.word	0xffffffff


	//   ....[105]....
        /*06b8*/ 	.word	0x0500000f


	//   ....[106]....
        /*06bc*/ 	.word	0x0500000f


	//   ....[107]....
        /*06c0*/ 	.word	0x0500000f


	//   ....[108]....
        /*06c4*/ 	.word	0x0500000f


	//   ....[109]....
        /*06c8*/ 	.word	0x0500000f


	//   ....[110]....
        /*06cc*/ 	.word	0x0500000f


	//   ....[111]....
        /*06d0*/ 	.word	0x0500000f


	//   ....[112]....
        /*06d4*/ 	.word	0x0500000f


	//   ....[113]....
        /*06d8*/ 	.word	0x0500000f


	//   ....[114]....
        /*06dc*/ 	.word	0x0500000f


	//   ....[115]....
        /*06e0*/ 	.word	0x0500000f


	//   ....[116]....
        /*06e4*/ 	.word	0x0500000f


	//   ....[117]....
        /*06e8*/ 	.word	0x0500000f


	//   ....[118]....
        /*06ec*/ 	.word	0x0500000f


	//   ....[119]....
        /*06f0*/ 	.word	0x0500000f


	//   ....[120]....
        /*06f4*/ 	.word	0x0500000f


	//   ....[121]....
        /*06f8*/ 	.word	0x0500000f


	//   ....[122]....
        /*06fc*/ 	.word	0x0500000f


	//   ....[123]....
        /*0700*/ 	.word	0x0500000f


	//   ....[124]....
        /*0704*/ 	.word	0x0500000f


	//   ....[125]....
        /*0708*/ 	.word	0x0500000f


	//   ....[126]....
        /*070c*/ 	.word	0x0500000f


	//   ....[127]....
        /*0710*/ 	.word	0x0500000f


	//   ....[128]....
        /*0714*/ 	.word	0x0500000f


	//   ....[129]....
        /*0718*/ 	.word	0x0500000f


	//   ....[130]....
        /*071c*/ 	.word	0x0500000f


	//   ....[131]....
        /*0720*/ 	.word	0x0500000f


	//   ....[132]....
        /*0724*/ 	.word	0x0500000f


	//   ....[133]....
        /*0728*/ 	.word	0x0500000f


	//   ....[134]....
        /*072c*/ 	.word	0x0500000f


	//   ....[135]....
        /*0730*/ 	.word	0x0500000f


	//   ....[136]....
        /*0734*/ 	.word	0x0500000f


	//   ....[137]....
        /*0738*/ 	.word	0x0500000f


	//   ....[138]....
        /*073c*/ 	.word	0x0500000f


	//   ....[139]....
        /*0740*/ 	.word	0x0500000f


	//   ....[140]....
        /*0744*/ 	.word	0x0500000f


	//----- nvinfo : EIATTR_COOP_GROUP_INSTR_OFFSETS
	.align		4
.L_293:
        /*0748*/ 	.byte	0x04, 0x28
        /*074a*/ 	.short	(.L_295 - .L_294)


	//   ....[0]....
.L_294:
        /*074c*/ 	.word	0x00000060


	//   ....[1]....
        /*0750*/ 	.word	0x00000140


	//   ....[2]....
        /*0754*/ 	.word	0x00000190


	//   ....[3]....
        /*0758*/ 	.word	0x000003c0


	//   ....[4]....
        /*075c*/ 	.word	0x00000520


	//   ....[5]....
        /*0760*/ 	.word	0x00000640


	//   ....[6]....
        /*0764*/ 	.word	0x000007a0


	//   ....[7]....
        /*0768*/ 	.word	0x00001f70


	//   ....[8]....
        /*076c*/ 	.word	0x00004310


	//   ....[9]....
        /*0770*/ 	.word	0x00004340


	//   ....[10]....
        /*0774*/ 	.word	0x00004c50


	//   ....[11]....
        /*0778*/ 	.word	0x00004d10


	//   ....[12]....
        /*077c*/ 	.word	0x000054a0


	//   ....[13]....
        /*0780*/ 	.word	0x00005500


	//   ....[14]....
        /*0784*/ 	.word	0x00008b20


	//   ....[15]....
        /*0788*/ 	.word	0x00008b50


	//   ....[16]....
        /*078c*/ 	.word	0x00009160


	//   ....[17]....
        /*0790*/ 	.word	0x00009260


	//   ....[18]....
        /*0794*/ 	.word	0x000098c0


	//   ....[19]....
        /*0798*/ 	.word	0x00009990


	//   ....[20]....
        /*079c*/ 	.word	0x0000d140


	//   ....[21]....
        /*07a0*/ 	.word	0x0000d160


	//   ....[22]....
        /*07a4*/ 	.word	0x0000d580


	//   ....[23]....
        /*07a8*/ 	.word	0x0000d5f0


	//   ....[24]....
        /*07ac*/ 	.word	0x0000e9d0


	//   ....[25]....
        /*07b0*/ 	.word	0x0000ea10


	//   ....[26]....
        /*07b4*/ 	.word	0x0000eb30


	//   ....[27]....
        /*07b8*/ 	.word	0x0000eb60


	//   ....[28]....
        /*07bc*/ 	.word	0x000103d0


	//   ....[29]....
        /*07c0*/ 	.word	0x000103e0


	//   ....[30]....
        /*07c4*/ 	.word	0x000103f0


	//   ....[31]....
        /*07c8*/ 	.word	0x00010400


	//   ....[32]....
        /*07cc*/ 	.word	0x00010d10


	//   ....[33]....
        /*07d0*/ 	.word	0x00010d30


	//   ....[34]....
        /*07d4*/ 	.word	0x00010e70


	//   ....[35]....
        /*07d8*/ 	.word	0x00010e90


	//   ....[36]....
        /*07dc*/ 	.word	0x00010fa0


	//   ....[37]....
        /*07e0*/ 	.word	0x00010fc0


	//   ....[38]....
        /*07e4*/ 	.word	0x000110e0


	//   ....[39]....
        /*07e8*/ 	.word	0x00011100


	//   ....[40]....
        /*07ec*/ 	.word	0x00011650


	//   ....[41]....
        /*07f0*/ 	.word	0x00011660


	//   ....[42]....
        /*07f4*/ 	.word	0x00011cf0


	//   ....[43]....
        /*07f8*/ 	.word	0x00011d00


	//   ....[44]....
        /*07fc*/ 	.word	0x00012db0


	//   ....[45]....
        /*0800*/ 	.word	0x00012de0


	//   ....[46]....
        /*0804*/ 	.word	0x00012f10


	//   ....[47]....
        /*0808*/ 	.word	0x00012f30


	//   ....[48]....
        /*080c*/ 	.word	0x00013040


	//   ....[49]....
        /*0810*/ 	.word	0x00013060


	//   ....[50]....
        /*0814*/ 	.word	0x00013180


	//   ....[51]....
        /*0818*/ 	.word	0x000131a0


	//   ....[52]....
        /*081c*/ 	.word	0x00013340


	//   ....[53]....
        /*0820*/ 	.word	0x00013580


	//   ....[54]....
        /*0824*/ 	.word	0x000135b0


	//   ....[55]....
        /*0828*/ 	.word	0x000135e0


	//   ....[56]....
        /*082c*/ 	.word	0x00013610


	//   ....[57]....
        /*0830*/ 	.word	0x00013640


	//   ....[58]....
        /*0834*/ 	.word	0x00013670


	//   ....[59]....
        /*0838*/ 	.word	0x00013820


	//   ....[60]....
        /*083c*/ 	.word	0x00013850


	//   ....[61]....
        /*0840*/ 	.word	0x00013880


	//   ....[62]....
        /*0844*/ 	.word	0x000138b0


	//   ....[63]....
        /*0848*/ 	.word	0x000138e0


	//   ....[64]....
        /*084c*/ 	.word	0x00013910


	//   ....[65]....
        /*0850*/ 	.word	0x000139b0


	//   ....[66]....
        /*0854*/ 	.word	0x000139e0


	//   ....[67]....
        /*0858*/ 	.word	0x000139f0


	//   ....[68]....
        /*085c*/ 	.word	0x00013a20


	//   ....[69]....
        /*0860*/ 	.word	0x00015540


	//   ....[70]....
        /*0864*/ 	.word	0x00016160


	//   ....[71]....
        /*0868*/ 	.word	0x00016190


	//   ....[72]....
        /*086c*/ 	.word	0x000161b0


	//   ....[73]....
        /*0870*/ 	.word	0x000161d0


	//   ....[74]....
        /*0874*/ 	.word	0x000162b0


	//   ....[75]....
        /*0878*/ 	.word	0x00016310


	//   ....[76]....
        /*087c*/ 	.word	0x000163b0


	//   ....[77]....
        /*0880*/ 	.word	0x000163c0


	//   ....[78]....
        /*0884*/ 	.word	0x00016460


	//   ....[79]....
        /*0888*/ 	.word	0x00016470


	//   ....[80]....
        /*088c*/ 	.word	0x00016510


	//   ....[81]....
        /*0890*/ 	.word	0x00016520


	//   ....[82]....
        /*0894*/ 	.word	0x000165a0


	//   ....[83]....
        /*0898*/ 	.word	0x000165d0


	//   ....[84]....
        /*089c*/ 	.word	0x00016620


	//   ....[85]....
        /*08a0*/ 	.word	0x00016660


	//   ....[86]....
        /*08a4*/ 	.word	0x00019610


	//   ....[87]....
        /*08a8*/ 	.word	0x00019640


	//   ....[88]....
        /*08ac*/ 	.word	0x00019690


	//   ....[89]....
        /*08b0*/ 	.word	0x000196d0


	//   ....[90]....
        /*08b4*/ 	.word	0x00019700


	//   ....[91]....
        /*08b8*/ 	.word	0x00019730


	//   ....[92]....
        /*08bc*/ 	.word	0x00019760


	//   ....[93]....
        /*08c0*/ 	.word	0x00019790


	//   ....[94]....
        /*08c4*/ 	.word	0x00019960


	//   ....[95]....
        /*08c8*/ 	.word	0x00019990


	//   ....[96]....
        /*08cc*/ 	.word	0x000199c0


	//   ....[97]....
        /*08d0*/ 	.word	0x000199f0


	//   ....[98]....
        /*08d4*/ 	.word	0x00019a20


	//   ....[99]....
        /*08d8*/ 	.word	0x00019a50


	//   ....[100]....
        /*08dc*/ 	.word	0x00019b20


	//   ....[101]....
        /*08e0*/ 	.word	0x00019b40


	//   ....[102]....
        /*08e4*/ 	.word	0x00019b50


	//   ....[103]....
        /*08e8*/ 	.word	0x00019bd0


	//   ....[104]....
        /*08ec*/ 	.word	0x0001a720


	//   ....[105]....
        /*08f0*/ 	.word	0x0001acf0


	//   ....[106]....
        /*08f4*/ 	.word	0x0001aec0


	//   ....[107]....
        /*08f8*/ 	.word	0x0001af10


	//   ....[108]....
        /*08fc*/ 	.word	0x0001b040


	//   ....[109]....
        /*0900*/ 	.word	0x0001b090


	//   ....[110]....
        /*0904*/ 	.word	0x0001b1d0


	//   ....[111]....
        /*0908*/ 	.word	0x0001b240


	//   ....[112]....
        /*090c*/ 	.word	0x0001b370


	//   ....[113]....
        /*0910*/ 	.word	0x0001b3c0


	//   ....[114]....
        /*0914*/ 	.word	0x0001b4f0


	//   ....[115]....
        /*0918*/ 	.word	0x0001b540


	//   ....[116]....
        /*091c*/ 	.word	0x0001b670


	//   ....[117]....
        /*0920*/ 	.word	0x0001b6c0


	//   ....[118]....
        /*0924*/ 	.word	0x0001b7d0


	//   ....[119]....
        /*0928*/ 	.word	0x0001b840


	//   ....[120]....
        /*092c*/ 	.word	0x0001b950


	//   ....[121]....
        /*0930*/ 	.word	0x0001b9a0


	//   ....[122]....
        /*0934*/ 	.word	0x0001bcd0


	//   ....[123]....
        /*0938*/ 	.word	0x0001bd70


	//   ....[124]....
        /*093c*/ 	.word	0x0001bf10


	//   ....[125]....
        /*0940*/ 	.word	0x0001bf90


	//   ....[126]....
        /*0944*/ 	.word	0x0001c010


	//   ....[127]....
        /*0948*/ 	.word	0x0001c090


	//   ....[128]....
        /*094c*/ 	.word	0x0001c110


	//   ....[129]....
        /*0950*/ 	.word	0x0001c1a0


	//   ....[130]....
        /*0954*/ 	.word	0x0001c240


	//   ....[131]....
        /*0958*/ 	.word	0x0001c2f0


	//   ....[132]....
        /*095c*/ 	.word	0x0001c370


	//   ....[133]....
        /*0960*/ 	.word	0x0001c3f0


	//   ....[134]....
        /*0964*/ 	.word	0x0001c470


	//   ....[135]....
        /*0968*/ 	.word	0x0001c500


	//   ....[136]....
        /*096c*/ 	.word	0x0001c580


	//   ....[137]....
        /*0970*/ 	.word	0x0001c630


	//   ....[138]....
        /*0974*/ 	.word	0x0001c680


	//   ....[139]....
        /*0978*/ 	.word	0x0001c740


	//   ....[140]....
        /*097c*/ 	.word	0x0001c870


	//----- nvinfo : EIATTR_REG_RECONFIG
	.align		4
.L_295:
        /*0980*/ 	.byte	0x01, 0x54
	.zero		2


	//----- nvinfo : EIATTR_SYSCALL_OFFSETS
	.align		4
        /*0984*/ 	.byte	0x04, 0x46
        /*0986*/ 	.short	(.L_297 - .L_296)


	//   ....[0]....
.L_296:
        /*0988*/ 	.word	0x000020f0


	//   ....[1]....
        /*098c*/ 	.word	0x00015150


	//   ....[2]....
        /*0990*/ 	.word	0x000152a0


	//   ....[3]....
        /*0994*/ 	.word	0x000153a0


	//   ....[4]....
        /*0998*/ 	.word	0x00015cf0


	//----- nvinfo : EIATTR_MBARRIER_INSTR_OFFSETS
	.align		4
.L_297:
        /*099c*/ 	.byte	0x04, 0x39
        /*099e*/ 	.short	(.L_299 - .L_298)


	//   ....[0]....
.L_298:
        /*09a0*/ 	.word	0x00000270
        /*09a4*/ 	.word	0x000000ff
        /*09a8*/ 	.word	0x00036800
        /*09ac*/ 	.short	0x0100
        /*09ae*/ 	.byte	0x08
	.zero		1


	//   ....[1]....
        /*09b0*/ 	.word	0x00000280
        /*09b4*/ 	.word	0x000000ff
        /*09b8*/ 	.word	0x00036820
        /*09bc*/ 	.short	0x0100
        /*09be*/ 	.byte	0x08
	.zero		1


	//   ....[2]....
        /*09c0*/ 	.word	0x00000370
        /*09c4*/ 	.word	0x000000ff
        /*09c8*/ 	.word	0x00036830
        /*09cc*/ 	.short	0x0100
        /*09ce*/ 	.byte	0x08
	.zero		1


	//   ....[3]....
        /*09d0*/ 	.word	0x00000380
        /*09d4*/ 	.word	0x000000ff
        /*09d8*/ 	.word	0x00036840
        /*09dc*/ 	.short	0x0100
        /*09de*/ 	.byte	0x08
	.zero		1


	//   ....[4]....
        /*09e0*/ 	.word	0x00000390
        /*09e4*/ 	.word	0x000000ff
        /*09e8*/ 	.word	0x00036838
        /*09ec*/ 	.short	0x0100
        /*09ee*/ 	.byte	0x08
	.zero		1


	//   ....[5]....
        /*09f0*/ 	.word	0x000003a0
        /*09f4*/ 	.word	0x000000ff
        /*09f8*/ 	.word	0x00036848
        /*09fc*/ 	.short	0x0100
        /*09fe*/ 	.byte	0x08
	.zero		1


	//   ....[6]....
        /*0a00*/ 	.word	0x000004d0
        /*0a04*/ 	.word	0x000000ff
        /*0a08*/ 	.word	0x00036850
        /*0a0c*/ 	.short	0x0100
        /*0a0e*/ 	.byte	0x08
	.zero		1


	//   ....[7]....
        /*0a10*/ 	.word	0x000004e0
        /*0a14*/ 	.word	0x000000ff
        /*0a18*/ 	.word	0x00036860
        /*0a1c*/ 	.short	0x0100
        /*0a1e*/ 	.byte	0x08
	.zero		1


	//   ....[8]....
        /*0a20*/ 	.word	0x000004f0
        /*0a24*/ 	.word	0x000000ff
        /*0a28*/ 	.word	0x00036858
        /*0a2c*/ 	.short	0x0100
        /*0a2e*/ 	.byte	0x08
	.zero		1


	//   ....[9]....
        /*0a30*/ 	.word	0x00000500
        /*0a34*/ 	.word	0x000000ff
        /*0a38*/ 	.word	0x00036868
        /*0a3c*/ 	.short	0x0100
        /*0a3e*/ 	.byte	0x08
	.zero		1


	//   ....[10]....
        /*0a40*/ 	.word	0x000005f0
        /*0a44*/ 	.word	0x000000ff
        /*0a48*/ 	.word	0x00036870
        /*0a4c*/ 	.short	0x0100
        /*0a4e*/ 	.byte	0x06
	.zero		1


	//   ....[11]....
        /*0a50*/ 	.word	0x00000600
        /*0a54*/ 	.word	0x000000ff
        /*0a58*/ 	.word	0x00036880
        /*0a5c*/ 	.short	0x0100
        /*0a5e*/ 	.byte	0x06
	.zero		1


	//   ....[12]....
        /*0a60*/ 	.word	0x00000610
        /*0a64*/ 	.word	0x000000ff
        /*0a68*/ 	.word	0x00036878
        /*0a6c*/ 	.short	0x0100
        /*0a6e*/ 	.byte	0x06
	.zero		1


	//   ....[13]....
        /*0a70*/ 	.word	0x00000620
        /*0a74*/ 	.word	0x000000ff
        /*0a78*/ 	.word	0x00036888
        /*0a7c*/ 	.short	0x0100
        /*0a7e*/ 	.byte	0x06
	.zero		1


	//   ....[14]....
        /*0a80*/ 	.word	0x00000750
        /*0a84*/ 	.word	0x000000ff
        /*0a88*/ 	.word	0x00036890
        /*0a8c*/ 	.short	0x0100
        /*0a8e*/ 	.byte	0x08
	.zero		1


	//   ....[15]....
        /*0a90*/ 	.word	0x00000760
        /*0a94*/ 	.word	0x000000ff
        /*0a98*/ 	.word	0x000368a0
        /*0a9c*/ 	.short	0x0100
        /*0a9e*/ 	.byte	0x08
	.zero		1


	//   ....[16]....
        /*0aa0*/ 	.word	0x00000770
        /*0aa4*/ 	.word	0x000000ff
        /*0aa8*/ 	.word	0x00036898
        /*0aac*/ 	.short	0x0100
        /*0aae*/ 	.byte	0x08
	.zero		1


	//   ....[17]....
        /*0ab0*/ 	.word	0x00000780
        /*0ab4*/ 	.word	0x000000ff
        /*0ab8*/ 	.word	0x000368a8
        /*0abc*/ 	.short	0x0100
        /*0abe*/ 	.byte	0x08
	.zero		1


	//   ....[18]....
        /*0ac0*/ 	.word	0x000008b0
        /*0ac4*/ 	.word	0x000000ff
        /*0ac8*/ 	.word	0x000368b0
        /*0acc*/ 	.short	0x0100
        /*0ace*/ 	.byte	0x08
	.zero		1


	//   ....[19]....
        /*0ad0*/ 	.word	0x000008c0
        /*0ad4*/ 	.word	0x000000ff
        /*0ad8*/ 	.word	0x000368c0
        /*0adc*/ 	.short	0x0100
        /*0ade*/ 	.byte	0x08
	.zero		1


	//   ....[20]....
        /*0ae0*/ 	.word	0x000008d0
        /*0ae4*/ 	.word	0x000000ff
        /*0ae8*/ 	.word	0x000368b8
        /*0aec*/ 	.short	0x0100
        /*0aee*/ 	.byte	0x08
	.zero		1


	//   ....[21]....
        /*0af0*/ 	.word	0x000008e0
        /*0af4*/ 	.word	0x000000ff
        /*0af8*/ 	.word	0x000368c8
        /*0afc*/ 	.short	0x0100
        /*0afe*/ 	.byte	0x08
	.zero		1


	//   ....[22]....
        /*0b00*/ 	.word	0x00002170
        /*0b04*/ 	.word	0x000000ff
        /*0b08*/ 	.word	0x00036800
        /*0b0c*/ 	.short	0x010a
        /*0b0e*/ 	.byte	0x27
	.zero		1


	//   ....[23]....
        /*0b10*/ 	.word	0x00002220
        /*0b14*/ 	.word	0x00000000
        /*0b18*/ 	.word	0x00036830
        /*0b1c*/ 	.short	0x010a
        /*0b1e*/ 	.byte	0x3f
	.zero		1


	//   ....[24]....
        /*0b20*/ 	.word	0x00002280
        /*0b24*/ 	.word	0x00000000
        /*0b28*/ 	.word	0x00036830
        /*0b2c*/ 	.short	0x010a
        /*0b2e*/ 	.byte	0x3f
	.zero		1


	//   ....[25]....
        /*0b30*/ 	.word	0x00004b70
        /*0b34*/ 	.word	0x00000000
        /*0b38*/ 	.word	0x00000000
        /*0b3c*/ 	.short	0x0101
        /*0b3e*/ 	.byte	0x3f
	.zero		1


	//   ....[26]....
        /*0b40*/ 	.word	0x00006150
        /*0b44*/ 	.word	0x000000ff
        /*0b48*/ 	.word	0x00036830
        /*0b4c*/ 	.short	0x010a
        /*0b4e*/ 	.byte	0x26
	.zero		1


	//   ....[27]....
        /*0b50*/ 	.word	0x00006190
        /*0b54*/ 	.word	0x000000ff
        /*0b58*/ 	.word	0x00036830
        /*0b5c*/ 	.short	0x010a
        /*0b5e*/ 	.byte	0x26
	.zero		1


	//   ....[28]....
        /*0b60*/ 	.word	0x00008850
        /*0b64*/ 	.word	0x000000ff
        /*0b68*/ 	.word	0x00036850
        /*0b6c*/ 	.short	0x010a
        /*0b6e*/ 	.byte	0x0a
	.zero		1


	//   ....[29]....
        /*0b70*/ 	.word	0x00008890
        /*0b74*/ 	.word	0x000000ff
        /*0b78*/ 	.word	0x00036850
        /*0b7c*/ 	.short	0x010a
        /*0b7e*/ 	.byte	0x0a
	.zero		1


	//   ....[30]....
        /*0b80*/ 	.word	0x00009fd0
        /*0b84*/ 	.word	0x0000000a
        /*0b88*/ 	.word	0x00000000
        /*0b8c*/ 	.short	0x0101
        /*0b8e*/ 	.byte	0x3f
	.zero		1


	//   ....[31]....
        /*0b90*/ 	.word	0x0000a010
        /*0b94*/ 	.word	0x00000088
        /*0b98*/ 	.word	0x00000000
        /*0b9c*/ 	.short	0x0101
        /*0b9e*/ 	.byte	0x3f
	.zero		1


	//   ....[32]....
        /*0ba0*/ 	.word	0x0000a6b0
        /*0ba4*/ 	.word	0x000000ff
        /*0ba8*/ 	.word	0x00036830
        /*0bac*/ 	.short	0x010a
        /*0bae*/ 	.byte	0x06
	.zero		1


	//   ....[33]....
        /*0bb0*/ 	.word	0x0000a6f0
        /*0bb4*/ 	.word	0x000000ff
        /*0bb8*/ 	.word	0x00036830
        /*0bbc*/ 	.short	0x010a
        /*0bbe*/ 	.byte	0x06
	.zero		1


	//   ....[34]....
        /*0bc0*/ 	.word	0x0000ce10
        /*0bc4*/ 	.word	0x000000ff
        /*0bc8*/ 	.word	0x00036850
        /*0bcc*/ 	.short	0x010a
        /*0bce*/ 	.byte	0x0a
	.zero		1


	//   ....[35]....
        /*0bd0*/ 	.word	0x0000ce50
        /*0bd4*/ 	.word	0x000000ff
        /*0bd8*/ 	.word	0x00036850
        /*0bdc*/ 	.short	0x010a
        /*0bde*/ 	.byte	0x0a
	.zero		1


	//   ....[36]....
        /*0be0*/ 	.word	0x0000dd60
        /*0be4*/ 	.word	0x00000091
        /*0be8*/ 	.word	0x00000000
        /*0bec*/ 	.short	0x0101
        /*0bee*/ 	.byte	0x3f
	.zero		1


	//   ....[37]....
        /*0bf0*/ 	.word	0x0000ddb0
        /*0bf4*/ 	.word	0x00000092
        /*0bf8*/ 	.word	0x00000000
        /*0bfc*/ 	.short	0x0101
        /*0bfe*/ 	.byte	0x3f
	.zero		1


	//   ....[38]....
        /*0c00*/ 	.word	0x0000e940
        /*0c04*/ 	.word	0x000000ff
        /*0c08*/ 	.word	0x00036850
        /*0c0c*/ 	.short	0x010a
        /*0c0e*/ 	.byte	0x05
	.zero		1


	//   ....[39]....
        /*0c10*/ 	.word	0x0000e980
        /*0c14*/ 	.word	0x000000ff
        /*0c18*/ 	.word	0x00036850
        /*0c1c*/ 	.short	0x010a
        /*0c1e*/ 	.byte	0x05
	.zero		1


	//   ....[40]....
        /*0c20*/ 	.word	0x0000ee90
        /*0c24*/ 	.word	0x0000000b
        /*0c28*/ 	.word	0x00000000
        /*0c2c*/ 	.short	0x0101
        /*0c2e*/ 	.byte	0x3f
	.zero		1


	//   ....[41]....
        /*0c30*/ 	.word	0x00010d00
        /*0c34*/ 	.word	0x000000ff
        /*0c38*/ 	.word	0x00000000
        /*0c3c*/ 	.short	0x0101
        /*0c3e*/ 	.byte	0x08
	.zero		1


	//   ....[42]....
        /*0c40*/ 	.word	0x00011400
        /*0c44*/ 	.word	0x000000ff
        /*0c48*/ 	.word	0x00000000
        /*0c4c*/ 	.short	0x0101
        /*0c4e*/ 	.byte	0x08
	.zero		1


	//   ....[43]....
        /*0c50*/ 	.word	0x000157a0
        /*0c54*/ 	.word	0x00000000
        /*0c58*/ 	.word	0x00036840
        /*0c5c*/ 	.short	0x010a
        /*0c5e*/ 	.byte	0x3f
	.zero		1


	//   ....[44]....
        /*0c60*/ 	.word	0x00016780
        /*0c64*/ 	.word	0x00000012
        /*0c68*/ 	.word	0x00036800
        /*0c6c*/ 	.short	0x0107
        /*0c6e*/ 	.byte	0x3f
	.zero		1


	//   ....[45]....
        /*0c70*/ 	.word	0x00016890
        /*0c74*/ 	.word	0x00000012
        /*0c78*/ 	.word	0x00036800
        /*0c7c*/ 	.short	0x0101
        /*0c7e*/ 	.byte	0x3f
	.zero		1


	//   ....[46]....
        /*0c80*/ 	.word	0x000168b0
        /*0c84*/ 	.word	0x00000012
        /*0c88*/ 	.word	0x00036820
        /*0c8c*/ 	.short	0x010a
        /*0c8e*/ 	.byte	0x3f
	.zero		1


	//   ....[47]....
        /*0c90*/ 	.word	0x00016c80
        /*0c94*/ 	.word	0x00000003
        /*0c98*/ 	.word	0x00036840
        /*0c9c*/ 	.short	0x010a
        /*0c9e*/ 	.byte	0x3f
	.zero		1


	//   ....[48]....
        /*0ca0*/ 	.word	0x00017120
        /*0ca4*/ 	.word	0x00000003
        /*0ca8*/ 	.word	0x00000060
        /*0cac*/ 	.short	0x010a
        /*0cae*/ 	.byte	0x3f
	.zero		1


	//   ....[49]....
        /*0cb0*/ 	.word	0x000178b0
        /*0cb4*/ 	.word	0x00000003
        /*0cb8*/ 	.word	0x00036840
        /*0cbc*/ 	.short	0x010a
        /*0cbe*/ 	.byte	0x3f
	.zero		1


	//   ....[50]....
        /*0cc0*/ 	.word	0x00017d50
        /*0cc4*/ 	.word	0x00000002
        /*0cc8*/ 	.word	0x00000060
        /*0ccc*/ 	.short	0x010a
        /*0cce*/ 	.byte	0x3f
	.zero		1


	//   ....[51]....
        /*0cd0*/ 	.word	0x00018420
        /*0cd4*/ 	.word	0x00000002
        /*0cd8*/ 	.word	0x00036840
        /*0cdc*/ 	.short	0x010a
        /*0cde*/ 	.byte	0x3f
	.zero		1


	//   ....[52]....
        /*0ce0*/ 	.word	0x000188c0
        /*0ce4*/ 	.word	0x00000002
        /*0ce8*/ 	.word	0x00000060
        /*0cec*/ 	.short	0x010a
        /*0cee*/ 	.byte	0x3f
	.zero		1


	//   ....[53]....
        /*0cf0*/ 	.word	0x00018f40
        /*0cf4*/ 	.word	0x00000000
        /*0cf8*/ 	.word	0x00036860
        /*0cfc*/ 	.short	0x010a
        /*0cfe*/ 	.byte	0x3f
	.zero		1


	//   ....[54]....
        /*0d00*/ 	.word	0x0001a6a0
        /*0d04*/ 	.word	0x00000000
        /*0d08*/ 	.word	0x00036820
        /*0d0c*/ 	.short	0x010a
        /*0d0e*/ 	.byte	0x3f
	.zero		1


	//   ....[55]....
        /*0d10*/ 	.word	0x0001a8b0
        /*0d14*/ 	.word	0x00000006
        /*0d18*/ 	.word	0x00000000
        /*0d1c*/ 	.short	0x010a
        /*0d1e*/ 	.byte	0x3f
	.zero		1


	//   ....[56]....
        /*0d20*/ 	.word	0x0001a8e0
        /*0d24*/ 	.word	0x00000007
        /*0d28*/ 	.word	0x00000000
        /*0d2c*/ 	.short	0x010a
        /*0d2e*/ 	.byte	0x3f
	.zero		1


	//   ....[57]....
        /*0d30*/ 	.word	0x0001a940
        /*0d34*/ 	.word	0x00000004
        /*0d38*/ 	.word	0x00000000
        /*0d3c*/ 	.short	0x010a
        /*0d3e*/ 	.byte	0x3f
	.zero		1


	//   ....[58]....
        /*0d40*/ 	.word	0x0001a970
        /*0d44*/ 	.word	0x00000003
        /*0d48*/ 	.word	0x00000000
        /*0d4c*/ 	.short	0x010a
        /*0d4e*/ 	.byte	0x3f
	.zero		1


	//   ....[59]....
        /*0d50*/ 	.word	0x0001a9e0
        /*0d54*/ 	.word	0x00000003
        /*0d58*/ 	.word	0x00036800
        /*0d5c*/ 	.short	0x010a
        /*0d5e*/ 	.byte	0x3f
	.zero		1


	//   ....[60]....
        /*0d60*/ 	.word	0x0001aa30
        /*0d64*/ 	.word	0x00000000
        /*0d68*/ 	.word	0x00036830
        /*0d6c*/ 	.short	0x010a
        /*0d6e*/ 	.byte	0x3f
	.zero		1


	//   ....[61]....
        /*0d70*/ 	.word	0x0001aa90
        /*0d74*/ 	.word	0x00000004
        /*0d78*/ 	.word	0x00036830
        /*0d7c*/ 	.short	0x010a
        /*0d7e*/ 	.byte	0x3f
	.zero		1


	//   ....[62]....
        /*0d80*/ 	.word	0x0001aaf0
        /*0d84*/ 	.word	0x00000002
        /*0d88*/ 	.word	0x00036850
        /*0d8c*/ 	.short	0x010a
        /*0d8e*/ 	.byte	0x3f
	.zero		1


	//   ....[63]....
        /*0d90*/ 	.word	0x0001ab50
        /*0d94*/ 	.word	0x00000004
        /*0d98*/ 	.word	0x00036830
        /*0d9c*/ 	.short	0x010a
        /*0d9e*/ 	.byte	0x3f
	.zero		1


	//   ....[64]....
        /*0da0*/ 	.word	0x0001abb0
        /*0da4*/ 	.word	0x00000002
        /*0da8*/ 	.word	0x00036850
        /*0dac*/ 	.short	0x010a
        /*0dae*/ 	.byte	0x3f
	.zero		1


	//   ....[65]....
        /*0db0*/ 	.word	0x0001ac10
        /*0db4*/ 	.word	0x00000007
        /*0db8*/ 	.word	0x00036850
        /*0dbc*/ 	.short	0x010a
        /*0dbe*/ 	.byte	0x3f
	.zero		1


	//   ....[66]....
        /*0dc0*/ 	.word	0x0001adb0
        /*0dc4*/ 	.word	0x00000000
        /*0dc8*/ 	.word	0x00036840
        /*0dcc*/ 	.short	0x010a
        /*0dce*/ 	.byte	0x3f
	.zero		1


	//   ....[67]....
        /*0dd0*/ 	.word	0x0001b9e0
        /*0dd4*/ 	.word	0x00000012
        /*0dd8*/ 	.word	0x00036820
        /*0ddc*/ 	.short	0x010a
        /*0dde*/ 	.byte	0x3f
	.zero		1


	//   ....[68]....
        /*0de0*/ 	.word	0x0001ba30
        /*0de4*/ 	.word	0x00000003
        /*0de8*/ 	.word	0x00036840
        /*0dec*/ 	.short	0x010a
        /*0dee*/ 	.byte	0x3f
	.zero		1


	//   ....[69]....
        /*0df0*/ 	.word	0x0001ba80
        /*0df4*/ 	.word	0x00000003
        /*0df8*/ 	.word	0x00000060
        /*0dfc*/ 	.short	0x010a
        /*0dfe*/ 	.byte	0x3f
	.zero		1


	//   ....[70]....
        /*0e00*/ 	.word	0x0001bad0
        /*0e04*/ 	.word	0x00000003
        /*0e08*/ 	.word	0x00036840
        /*0e0c*/ 	.short	0x010a
        /*0e0e*/ 	.byte	0x3f
	.zero		1


	//   ....[71]....
        /*0e10*/ 	.word	0x0001bb20
        /*0e14*/ 	.word	0x00000002
        /*0e18*/ 	.word	0x00000060
        /*0e1c*/ 	.short	0x010a
        /*0e1e*/ 	.byte	0x3f
	.zero		1


	//   ....[72]....
        /*0e20*/ 	.word	0x0001bb70
        /*0e24*/ 	.word	0x00000002
        /*0e28*/ 	.word	0x00036840
        /*0e2c*/ 	.short	0x010a
        /*0e2e*/ 	.byte	0x3f
	.zero		1


	//   ....[73]....
        /*0e30*/ 	.word	0x0001bbc0
        /*0e34*/ 	.word	0x00000002
        /*0e38*/ 	.word	0x00000060
        /*0e3c*/ 	.short	0x010a
        /*0e3e*/ 	.byte	0x3f
	.zero		1


	//   ....[74]....
        /*0e40*/ 	.word	0x0001bc10
        /*0e44*/ 	.word	0x00000000
        /*0e48*/ 	.word	0x00036860
        /*0e4c*/ 	.short	0x010a
        /*0e4e*/ 	.byte	0x3f
	.zero		1


	//   ....[75]....
        /*0e50*/ 	.word	0x0001c790
        /*0e54*/ 	.word	0x00000000
        /*0e58*/ 	.word	0x00036820
        /*0e5c*/ 	.short	0x010a
        /*0e5e*/ 	.byte	0x3f
	.zero		1


	//   ....[76]....
        /*0e60*/ 	.word	0x0001c930
        /*0e64*/ 	.word	0x00000006
        /*0e68*/ 	.word	0x00000000
        /*0e6c*/ 	.short	0x010a
        /*0e6e*/ 	.byte	0x3f
	.zero		1


	//   ....[77]....
        /*0e70*/ 	.word	0x0001c980
        /*0e74*/ 	.word	0x00000007
        /*0e78*/ 	.word	0x00000000
        /*0e7c*/ 	.short	0x010a
        /*0e7e*/ 	.byte	0x3f
	.zero		1


	//   ....[78]....
        /*0e80*/ 	.word	0x0001c9d0
        /*0e84*/ 	.word	0x00000004
        /*0e88*/ 	.word	0x00000000
        /*0e8c*/ 	.short	0x010a
        /*0e8e*/ 	.byte	0x3f
	.zero		1


	//----- nvinfo : EIATTR_NUM_MBARRIERS
	.align		4
.L_299:
        /*0e90*/ 	.byte	0x03, 0x38
        /*0e92*/ 	.short	0x0016


	//----- nvinfo : EIATTR_EXIT_INSTR_OFFSETS
	.align		4
        /*0e94*/ 	.byte	0x04, 0x1c
        /*0e96*/ 	.short	(.L_301 - .L_300)


	//   ....[0]....
.L_300:
        /*0e98*/ 	.word	0x00000a50


	//   ....[1]....
        /*0e9c*/ 	.word	0x000132f0


	//   ....[2]....
        /*0ea0*/ 	.word	0x0001a9c0


	//----- nvinfo : EIATTR_MAX_THREADS
	.align		4
.L_301:
        /*0ea4*/ 	.byte	0x04, 0x05
        /*0ea6*/ 	.short	(.L_303 - .L_302)
.L_302:
        /*0ea8*/ 	.word	0x00000180
        /*0eac*/ 	.word	0x00000001
        /*0eb0*/ 	.word	0x00000001


	//----- nvinfo : EIATTR_CRS_STACK_SIZE
	.align		4
.L_303:
        /*0eb4*/ 	.byte	0x04, 0x1e
        /*0eb6*/ 	.short	(.L_305 - .L_304)
.L_304:
        /*0eb8*/ 	.word	0x00000000


	//----- nvinfo : EIATTR_CBANK_PARAM_SIZE
	.align		4
.L_305:
        /*0ebc*/ 	.byte	0x03, 0x19
        /*0ebe*/ 	.short	0x0af0


	//----- nvinfo : EIATTR_PARAM_CBANK
	.align		4
        /*0ec0*/ 	.byte	0x04, 0x0a
        /*0ec2*/ 	.short	(.L_307 - .L_306)
	.align		4
.L_306:
        /*0ec4*/ 	.word	index@(.nv.constant0._ZN7cutlass13device_kernelIN5flash11enable_sm90INS1_16FlashAttnFwdSm90INS1_25CollectiveMainloopFwdSm90ILi2EN4cute5tupleIJNS5_1CILi1EEES8_S8_EEENS6_IJNS7_ILi128EEENS7_ILi112EEENS7_ILi192EEEEEELi192ENS_6half_tEfNS_4arch4Sm90ELb1ELb0ELb0ELb1ELb0ELb0ELb0ELb1ELb1ELb1ELb1ELb0EEENS1_21CollectiveEpilogueFwdINS6_IJSA_SC_SB_EEES9_SE_SG_Li256ELb1ELb1ELb1ELb0EEENS1_36VarlenDynamicPersistentTileSchedulerILi128ELi112ELi256ELi128ELb1ELb1ELb1ELb1ELb1ELb1EEEEEEEEEvNT_6ParamsE)
        /*0ec8*/ 	.short	0x0210
        /*0eca*/ 	.short	0x0af0


	//----- nvinfo : EIATTR_SW_WAR
	.align		4
.L_307:
        /*0ecc*/ 	.byte	0x04, 0x36
        /*0ece*/ 	.short	(.L_309 - .L_308)
.L_308:
        /*0ed0*/ 	.word	0x00000008
.L_309:


//--------------------- .nv.info._ZN7cutlass13device_kernelIN5flash11enable_sm90INS1_16FlashAttnFwdSm90INS1_25CollectiveMainloopFwdSm90ILi2EN4cute5tupleIJNS5_1CILi1EEES8_S8_EEENS6_IJNS7_ILi128EEENS7_ILi112EEENS7_ILi192EEEEEELi192ENS_6half_tEfNS_4arch4Sm90ELb1ELb0ELb0ELb1ELb0ELb1ELb0ELb1ELb1ELb1ELb1ELb0EEENS1_21CollectiveEpilogueFwdINS6_IJSA_SC_SB_EEES9_SE_SG_Li256ELb1ELb1ELb1ELb0EEENS1_36VarlenDynamicPersistentTileSchedulerILi128ELi112ELi256ELi128ELb1ELb1ELb1ELb1ELb1ELb1EEEEEEEEEvNT_6ParamsE --------------------------
	.section	.nv.info._ZN7cutlass13device_kernelIN5flash11enable_sm90INS1_16FlashAttnFwdSm90INS1_25CollectiveMainloopFwdSm90ILi2EN4cute5tupleIJNS5_1CILi1EEES8_S8_EEENS6_IJNS7_ILi128EEENS7_ILi112EEENS7_ILi192EEEEEELi192ENS_6half_tEfNS_4arch4Sm90ELb1ELb0ELb0ELb1ELb0ELb1ELb0ELb1ELb1ELb1ELb1ELb0EEENS1_21CollectiveEpilogueFwdINS6_IJSA_SC_SB_EEES9_SE_SG_Li256ELb1ELb1ELb1ELb0EEENS1_36VarlenDynamicPersistentTileSchedulerILi128ELi112ELi256ELi128ELb1ELb1ELb1ELb1ELb1ELb1EEEEEEEEEvNT_6ParamsE,"",@"SHT_CUDA_INFO"
	.sectionflags	@""
	.align	4


	//----- nvinfo : EIATTR_CUDA_API_VERSION
	.align		4
        /*0000*/ 	.byte	0x04, 0x37
        /*0002*/ 	.short	(.L_311 - .L_310)
.L_310:
        /*0004*/ 	.word	0x00000082


	//----- nvinfo : EIATTR_KPARAM_INFO
	.align		4
.L_311:
        /*0008*/ 	.byte	0x04, 0x17
        /*000a*/ 	.short	(.L_313 - .L_312)
.L_312:
        /*000c*/ 	.word	0x00000000
        /*0010*/ 	.short	0x0000
        /*0012*/ 	.short	0x0070
        /*0014*/ 	.byte	0x00, 0xf0, 0x01, 0x2a


	//----- nvinfo : EIATTR_SPARSE_MMA_MASK
	.align		4
.L_313:
        /*0018*/ 	.byte	0x03, 0x50
        /*001a*/ 	.short	0x0000


	//----- nvinfo : EIATTR_MAXREG_COUNT
	.align		4
        /*001c*/ 	.byte	0x03, 0x1b
        /*001e*/ 	.short	0x00a8


	//----- nvinfo : EIATTR_NUM_BARRIERS
	.align		4
        /*0020*/ 	.byte	0x02, 0x4c
        /*0022*/ 	.byte	0x10
	.zero		1


	//----- nvinfo : EIATTR_EXTERNS
	.align		4
        /*0024*/ 	.byte	0x04, 0x0f
        /*0026*/ 	.short	(.L_315 - .L_314)


	//   ....[0]....
	.align		4
.L_314:
        /*0028*/ 	.word	index@(__assertfail)


	//----- nvinfo : EIATTR_ANNOTATIONS
	.align		4
.L_315:
        /*002c*/ 	.byte	0x04, 0x55
        /*002e*/ 	.short	(.L_317 - .L_316)


	//   ....[0]....
.L_316:
        /* <DEDUP_REMOVED lines=114> */


	//----- nvinfo : EIATTR_MERCURY_ISA_VERSION
	.align		4
.L_317:
        /*0740*/ 	.byte	0x03, 0x5f
        /*0742*/ 	.short	0x0101


	//----- nvinfo : EIATTR_UNUSED_LOAD_BYTE_OFFSET
	.align		4
        /*0744*/ 	.byte	0x04, 0x44
        /*0746*/ 	.short	(.L_319 - .L_318)


	//   ....[0]....
.L_318:
        /*0748*/ 	.word	0x00000ab0
        /*074c*/ 	.word	0x0000fff0


	//   ....[1]....
        /*0750*/ 	.word	0x000228a0
        /*0754*/ 	.word	0x0000fff0


	//----- nvinfo : EIATTR_INT_WARP_WIDE_INSTR_OFFSETS
	.align		4
.L_319:
        /*0758*/ 	.byte	0x04, 0x31
        /*075a*/ 	.short	(.L_321 - .L_320)


	//   ....[0]....
.L_320:
        /*075c*/ 	.word	0x00000190


	//   ....[1]....
        /*0760*/ 	.word	0x000001d0


	//   ....[2]....
        /*0764*/ 	.word	0x00000240


	//   ....[3]....
        /*0768*/ 	.word	0x00029b60


	//   ....[4]....
        /*076c*/ 	.word	0x00029bf0


	//   ....[5]....
        /*0770*/ 	.word	0x0002d9b0


	//   ....[6]....
        /*0774*/ 	.word	0x0002da10


	//----- nvinfo : EIATTR_COOP_GROUP_MASK_REGIDS
	.align		4
.L_321:
        /*0778*/ 	.byte	0x04, 0x29
        /*077a*/ 	.short	(.L_323 - .L_322)


	//   ....[0]....
.L_322:
        /*077c*/ 	.word	0xffffffff


	//   ....[1]....
        /*0780*/ 	.word	0xffffffff


	//   ....[2]....
        /*0784*/ 	.word	0xffffffff


	//   ....[3]....
        /*0788*/ 	.word	0xffffffff


	//   ....[4]....
        /*078c*/ 	.word	0xffffffff


	//   ....[5]....
        /*0790*/ 	.word	0xffffffff


	//   ....[6]....
        /*0794*/ 	.word	0xffffffff


	//   ....[7]....
        /*0798*/ 	.word	0xffffffff


	//   ....[8]....
        /*079c*/ 	.word	0xffffffff


	//   ....[9]....
        /*07a0*/ 	.word	0xffffffff


	//   ....[10]....
        /*07a4*/ 	.word	0xffffffff


	//   ....[11]....
        /*07a8*/ 	.word	0xffffffff


	//   ....[12]....
        /*07ac*/ 	.word	0xffffffff


	//   ....[13]....
        /*07b0*/ 	.word	0xffffffff


	//   ....[14]....
        /*07b4*/ 	.word	0xffffffff


	//   ....[15]....
        /*07b8*/ 	.word	0xffffffff


	//   ....[16]....
        /*07bc*/ 	.word	0xffffffff


	//   ....[17]....
        /*07c0*/ 	.word	0xffffffff


	//   ....[18]....
        /*07c4*/ 	.word	0xffffffff


	//   ....[19]....
        /*07c8*/ 	.word	0xffffffff


	//   ....[20]....
        /*07cc*/ 	.word	0xffffffff


	//   ....[21]....
        /*07d0*/ 	.word	0xffffffff


	//   ....[22]....
        /*07d4*/ 	.word	0xffffffff


	//   ....[23]....
        /*07d8*/ 	.word	0xffffffff


	//   ....[24]....
        /*07dc*/ 	.word	0xffffffff


	//   ....[25]....
        /*07e0*/ 	.word	0xffffffff


	//   ....[26]....
        /*07e4*/ 	.word	0xffffffff


	//   ....[27]....
        /*07e8*/ 	.word	0xffffffff


	//   ....[28]....
        /*07ec*/ 	.word	0xffffffff


	//   ....[29]....
        /*07f0*/ 	.word	0xffffffff


	//   ....[30]....
        /*07f4*/ 	.word	0xffffffff


	//   ....[31]....
        /*07f8*/ 	.word	0xffffffff


	//   ....[32]....
        /*07fc*/ 	.word	0xffffffff


	//   ....[33]....
        /*0800*/ 	.word	0xffffffff


	//   ....[34]....
        /*0804*/ 	.word	0xffffffff


	//   ....[35]....
        /*0808*/ 	.word	0xffffffff


	//   ....[36]....
        /*080c*/ 	.word	0xffffffff


	//   ....[37]....
        /*0810*/ 	.word	0xffffffff


	//   ....[38]....
        /*0814*/ 	.word	0xffffffff


	//   ....[39]....
        /*0818*/ 	.word	0xffffffff


	//   ....[40]....
        /*081c*/ 	.word	0xffffffff


	//   ....[41]....
        /*0820*/ 	.word	0xffffffff


	//   ....[42]....
        /*0824*/ 	.word	0xffffffff


	//   ....[43]....
        /*0828*/ 	.word	0xffffffff


	//   ....[44]....
        /*082c*/ 	.word	0xffffffff


	//   ....[45]....
        /*0830*/ 	.word	0xffffffff


	//   ....[46]....
        /*0834*/ 	.word	0xffffffff


	//   ....[47]....
        /*0838*/ 	.word	0xffffffff


	//   ....[48]....
        /*083c*/ 	.word	0xffffffff


	//   ....[49]....
        /*0840*/ 	.word	0xffffffff


	//   ....[50]....
        /*0844*/ 	.word	0xffffffff


	//   ....[51]....
        /*0848*/ 	.word	0xffffffff


	//   ....[52]....
        /*084c*/ 	.word	0xffffffff


	//   ....[53]....
        /*0850*/ 	.word	0xffffffff


	//   ....[54]....
        /*0854*/ 	.word	0xffffffff


	//   ....[55]....
        /*0858*/ 	.word	0xffffffff


	//   ....[56]....
        /*085c*/ 	.word	0xffffffff


	//   ....[57]....
        /*0860*/ 	.word	0xffffffff


	//   ....[58]....
        /*0864*/ 	.word	0xffffffff


	//   ....[59]....
        /*0868*/ 	.word	0xffffffff


	//   ....[60]....
        /*086c*/ 	.word	0xffffffff


	//   ....[61]....
        /*0870*/ 	.word	0xffffffff


	//   ....[62]....
        /*0874*/ 	.word	0xffffffff


	//   ....[63]....
        /*0878*/ 	.word	0xffffffff


	//   ....[64]....
        /*087c*/ 	.word	0xffffffff


	//   ....[65]....
        /*0880*/ 	.word	0xffffffff


	//   ....[66]....
        /*0884*/ 	.word	0xffffffff


	//   ....[67]....
        /*0888*/ 	.word	0xffffffff


	//   ....[68]....
        /*088c*/ 	.word	0xffffffff


	//   ....[69]....
        /*0890*/ 	.word	0xffffffff


	//   ....[70]....
        /*0894*/ 	.word	0xffffffff


	//   ....[71]....
        /*0898*/ 	.word	0xffffffff


	//   ....[72]....
        /*089c*/ 	.word	0xffffffff


	//   ....[73]....
        /*08a0*/ 	.word	0xffffffff


	//   ....[74]....
        /*08a4*/ 	.word	0xffffffff


	//   ....[75]....
        /*08a8*/ 	.word	0xffffffff


	//   ....[76]....
        /*08ac*/ 	.word	0xffffffff


	//   ....[77]....
        /*08b0*/ 	.word	0xffffffff


	//   ....[78]....
        /*08b4*/ 	.word	0xffffffff


	//   ....[79]....
        /*08b8*/ 	.word	0xffffffff


	//   ....[80]....
        /*08bc*/ 	.word	0xffffffff


	//   ....[81]....
        /*08c0*/ 	.word	0xffffffff


	//   ....[82]....
        /*08c4*/ 	.word	0xffffffff


	//   ....[83]....
        /*08c8*/ 	.word	0xffffffff


	//   ....[84]....
        /*08cc*/ 	.word	0xffffffff


	//   ....[85]....
        /*08d0*/ 	.word	0xffffffff


	//   ....[86]....
        /*08d4*/ 	.word	0xffffffff


	//   ....[87]....
        /*08d8*/ 	.word	0xffffffff


	//   ....[88]....
        /*08dc*/ 	.word	0xffffffff


	//   ....[89]....
        /*08e0*/ 	.word	0xffffffff


	//   ....[90]....
        /*08e4*/ 	.word	0xffffffff


	//   ....[91]....
        /*08e8*/ 	.word	0xffffffff


	//   ....[92]....
        /*08ec*/ 	.word	0xffffffff


	//   ....[93]....
        /*08f0*/ 	.word	0xffffffff


	//   ....[94]....
        /*08f4*/ 	.word	0xffffffff


	//   ....[95]....
        /*08f8*/ 	.word	0xffffffff


	//   ....[96]....
        /*08fc*/ 	.word	0xffffffff


	//   ....[97]....
        /*0900*/ 	.word	0xffffffff


	//   ....[98]....
        /*0904*/ 	.word	0xffffffff


	//   ....[99]....
        /*0908*/ 	.word	0xffffffff


	//   ....[100]....
        /*090c*/ 	.word	0xffffffff


	//   ....[101]....
        /*0910*/ 	.word	0xffffffff


	//   ....[102]....
        /*0914*/ 	.word	0xffffffff


	//   ....[103]....
        /*0918*/ 	.word	0xffffffff


	//   ....[104]....
        /*091c*/ 	.word	0xffffffff


	//   ....[105]....
        /*0920*/ 	.word	0xffffffff


	//   ....[106]....
        /*0924*/ 	.word	0xffffffff


	//   ....[107]....
        /*0928*/ 	.word	0xffffffff


	//   ....[108]....
        /*092c*/ 	.word	0xffffffff


	//   ....[109]....
        /*0930*/ 	.word	0xffffffff


	//   ....[110]....
        /*0934*/ 	.word	0xffffffff


	//   ....[111]....
        /*0938*/ 	.word	0xffffffff


	//   ....[112]....
        /*093c*/ 	.word	0xffffffff


	//   ....[113]....
        /*0940*/ 	.word	0xffffffff


	//   ....[114]....
        /*0944*/ 	.word	0xffffffff


	//   ....[115]....
        /*0948*/ 	.word	0xffffffff


	//   ....[116]....
        /*094c*/ 	.word	0xffffffff


	//   ....[117]....
        /*0950*/ 	.word	0xffffffff


	//   ....[118]....
        /*0954*/ 	.word	0xffffffff


	//   ....[119]....
        /*0958*/ 	.word	0xffffffff


	//   ....[120]....
        /*095c*/ 	.word	0xffffffff


	//   ....[121]....
        /*0960*/ 	.word	0xffffffff


	//   ....[122]....
        /*0964*/ 	.word	0x0500000f


	//   ....[123]....
        /*0968*/ 	.word	0x0500000f


	//   ....[124]....
        /*096c*/ 	.word	0x0500000f


	//   ....[125]....
        /*0970*/ 	.word	0x0500000f


	//   ....[126]....
        /*0974*/ 	.word	0x0500000f


	//   ....[127]....
        /*0978*/ 	.word	0x0500000f


	//   ....[128]....
        /*097c*/ 	.word	0x0500000f


	//   ....[129]....
        /*0980*/ 	.word	0x0500000f


	//   ....[130]....
        /*0984*/ 	.word	0x0500000f


	//   ....[131]....
        /*0988*/ 	.word	0x0500000f


	//   ....[132]....
        /*098c*/ 	.word	0x0500000f


	//   ....[133]....
        /*0990*/ 	.word	0x0500000f


	//   ....[134]....
        /*0994*/ 	.word	0x0500000f


	//   ....[135]....
        /*0998*/ 	.word	0x0500000f


	//   ....[136]....
        /*099c*/ 	.word	0x0500000f


	//   ....[137]....
        /*09a0*/ 	.word	0x0500000f


	//   ....[138]....
        /*09a4*/ 	.word	0x0500000f


	//   ....[139]....
        /*09a8*/ 	.word	0x0500000f


	//   ....[140]....
        /*09ac*/ 	.word	0x0500000f


	//   ....[141]....
        /*09b0*/ 	.word	0x0500000f


	//   ....[142]....
        /*09b4*/ 	.word	0x0500000f


	//   ....[143]....
        /*09b8*/ 	.word	0x0500000f


	//   ....[144]....
        /*09bc*/ 	.word	0x0500000f


	//   ....[145]....
        /*09c0*/ 	.word	0x0500000f


	//   ....[146]....
        /*09c4*/ 	.word	0x0500000f


	//   ....[147]....
        /*09c8*/ 	.word	0x0500000f


	//   ....[148]....
        /*09cc*/ 	.word	0x0500000f


	//   ....[149]....
        /*09d0*/ 	.word	0x0500000f


	//   ....[150]....
        /*09d4*/ 	.word	0x0500000f


	//   ....[151]....
        /*09d8*/ 	.word	0x0500000f


	//   ....[152]....
        /*09dc*/ 	.word	0x0500000f


	//   ....[153]....
        /*09e0*/ 	.word	0x0500000f


	//   ....[154]....
        /*09e4*/ 	.word	0x0500000f


	//   ....[155]....
        /*09e8*/ 	.word	0x0500000f


	//   ....[156]....
        /*09ec*/ 	.word	0x0500000f


	//   ....[157]....
        /*09f0*/ 	.word	0x0500000f


	//   ....[158]....
        /*09f4*/ 	.word	0x0500000f


	//   ....[159]....
        /*09f8*/ 	.word	0x0500000f


	//   ....[160]....
        /*09fc*/ 	.word	0x0500000f


	//   ....[161]....
        /*0a00*/ 	.word	0x0500000f


	//   ....[162]....
        /*0a04*/ 	.word	0x0500000f


	//   ....[163]....
        /*0a08*/ 	.word	0x0500000f


	//   ....[164]....
        /*0a0c*/ 	.word	0x0500000f


	//   ....[165]....
        /*0a10*/ 	.word	0x0500000f


	//   ....[166]....
        /*0a14*/ 	.word	0x0500000f


	//   ....[167]....
        /*0a18*/ 	.word	0x0500000f


	//   ....[168]....
        /*0a1c*/ 	.word	0x0500000f


	//   ....[169]....
        /*0a20*/ 	.word	0x0500000f


	//   ....[170]....
        /*0a24*/ 	.word	0x0500000f


	//   ....[171]....
        /*0a28*/ 	.word	0x0500000f


	//   ....[172]....
        /*0a2c*/ 	.word	0x0500000f


	//   ....[173]....
        /*0a30*/ 	.word	0x0500000f


	//   ....[174]....
        /*0a34*/ 	.word	0x0500000f


	//----- nvinfo : EIATTR_COOP_GROUP_INSTR_OFFSETS
	.align		4
.L_323:
        /*0a38*/ 	.byte	0x04, 0x28
        /*0a3a*/ 	.short	(.L_325 - .L_324)


	//   ....[0]....
.L_324:
        /*0a3c*/ 	.word	0x00000060


	//   ....[1]....
        /*0a40*/ 	.word	0x000001a0


	//   ....[2]....
        /*0a44*/ 	.word	0x000001f0


	//   ....[3]....
        /*0a48*/ 	.word	0x00000420


	//   ....[4]....
        /*0a4c*/ 	.word	0x00000580


	//   ....[5]....
        /*0a50*/ 	.word	0x000006a0


	//   ....[6]....
        /*0a54*/ 	.word	0x00000800


	//   ....[7]....
        /*0a58*/ 	.word	0x0000b0c0


	//   ....[8]....
        /*0a5c*/ 	.word	0x0000b800


	//   ....[9]....
        /*0a60*/ 	.word	0x0000b810


	//   ....[10]....
        /*0a64*/ 	.word	0x0000b820


	//   ....[11]....
        /*0a68*/ 	.word	0x0000b830


	//   ....[12]....
        /*0a6c*/ 	.word	0x0000c030


	//   ....[13]....
        /*0a70*/ 	.word	0x0000c040


	//   ....[14]....
        /*0a74*/ 	.word	0x0000c050


	//   ....[15]....
        /*0a78*/ 	.word	0x0000c060


	//   ....[16]....
        /*0a7c*/ 	.word	0x0000eeb0


	//   ....[17]....
        /*0a80*/ 	.word	0x0000eec0


	//   ....[18]....
        /*0a84*/ 	.word	0x0000eed0


	//   ....[19]....
        /*0a88*/ 	.word	0x0000eee0


	//   ....[20]....
        /*0a8c*/ 	.word	0x0000f4e0


	//   ....[21]....
        /*0a90*/ 	.word	0x0000f4f0


	//   ....[22]....
        /*0a94*/ 	.word	0x0000f500


	//   ....[23]....
        /*0a98*/ 	.word	0x0000f510


	//   ....[24]....
        /*0a9c*/ 	.word	0x00015300


	//   ....[25]....
        /*0aa0*/ 	.word	0x00015b70


	//   ....[26]....
        /*0aa4*/ 	.word	0x00015d30


	//   ....[27]....
        /*0aa8*/ 	.word	0x00015d70


	//   ....[28]....
        /*0aac*/ 	.word	0x000165b0


	//   ....[29]....
        /*0ab0*/ 	.word	0x00016630


	//   ....[30]....
        /*0ab4*/ 	.word	0x0001ada0


	//   ....[31]....
        /*0ab8*/ 	.word	0x0001ae10


	//   ....[32]....
        /*0abc*/ 	.word	0x0001b3a0


	//   ....[33]....
        /*0ac0*/ 	.word	0x0001b410


	//   ....[34]....
        /*0ac4*/ 	.word	0x0001bc60


	//   ....[35]....
        /*0ac8*/ 	.word	0x0001bcb0


	//   ....[36]....
        /*0acc*/ 	.word	0x000205c0


	//   ....[37]....
        /*0ad0*/ 	.word	0x000205e0


	//   ....[38]....
        /*0ad4*/ 	.word	0x000207c0


	//   ....[39]....
        /*0ad8*/ 	.word	0x00020b20


	//   ....[40]....
        /*0adc*/ 	.word	0x00022040


	//   ....[41]....
        /*0ae0*/ 	.word	0x00022050


	//   ....[42]....
        /*0ae4*/ 	.word	0x000220a0


	//   ....[43]....
        /*0ae8*/ 	.word	0x000220b0


	//   ....[44]....
        /*0aec*/ 	.word	0x00023600


	//   ....[45]....
        /*0af0*/ 	.word	0x00023610


	//   ....[46]....
        /*0af4*/ 	.word	0x00023620


	//   ....[47]....
        /*0af8*/ 	.word	0x00023630


	//   ....[48]....
        /*0afc*/ 	.word	0x00023f10


	//   ....[49]....
        /*0b00*/ 	.word	0x00023f70


	//   ....[50]....
        /*0b04*/ 	.word	0x00024090


	//   ....[51]....
        /*0b08*/ 	.word	0x000240b0


	//   ....[52]....
        /*0b0c*/ 	.word	0x000241b0


	//   ....[53]....
        /*0b10*/ 	.word	0x000241d0


	//   ....[54]....
        /*0b14*/ 	.word	0x000242e0


	//   ....[55]....
        /*0b18*/ 	.word	0x00024300


	//   ....[56]....
        /*0b1c*/ 	.word	0x00024810


	//   ....[57]....
        /*0b20*/ 	.word	0x00024850


	//   ....[58]....
        /*0b24*/ 	.word	0x000250f0


	//   ....[59]....
        /*0b28*/ 	.word	0x00025100


	//   ....[60]....
        /*0b2c*/ 	.word	0x00026080


	//   ....[61]....
        /*0b30*/ 	.word	0x000260b0


	//   ....[62]....
        /*0b34*/ 	.word	0x000261c0


	//   ....[63]....
        /*0b38*/ 	.word	0x000261e0


	//   ....[64]....
        /*0b3c*/ 	.word	0x000262e0


	//   ....[65]....
        /*0b40*/ 	.word	0x00026300


	//   ....[66]....
        /*0b44*/ 	.word	0x00026410


	//   ....[67]....
        /*0b48*/ 	.word	0x00026430


	//   ....[68]....
        /*0b4c*/ 	.word	0x000265c0


	//   ....[69]....
        /*0b50*/ 	.word	0x000267f0


	//   ....[70]....
        /*0b54*/ 	.word	0x00026820


	//   ....[71]....
        /*0b58*/ 	.word	0x00026850


	//   ....[72]....
        /*0b5c*/ 	.word	0x00026880


	//   ....[73]....
        /*0b60*/ 	.word	0x000268b0


	//   ....[74]....
        /*0b64*/ 	.word	0x000268e0


	//   ....[75]....
        /*0b68*/ 	.word	0x00026a80


	//   ....[76]....
        /*0b6c*/ 	.word	0x00026ab0


	//   ....[77]....
        /*0b70*/ 	.word	0x00026ae0


	//   ....[78]....
        /*0b74*/ 	.word	0x00026b10


	//   ....[79]....
        /*0b78*/ 	.word	0x00026b40


	//   ....[80]....
        /*0b7c*/ 	.word	0x00026b70


	//   ....[81]....
        /*0b80*/ 	.word	0x00026c10


	//   ....[82]....
        /*0b84*/ 	.word	0x00026c40


	//   ....[83]....
        /*0b88*/ 	.word	0x00026c50


	//   ....[84]....
        /*0b8c*/ 	.word	0x00026c80


	//   ....[85]....
        /*0b90*/ 	.word	0x000282c0


	//   ....[86]....
        /*0b94*/ 	.word	0x0002a140


	//   ....[87]....
        /*0b98*/ 	.word	0x0002ada0


	//   ....[88]....
        /*0b9c*/ 	.word	0x0002adc0


	//   ....[89]....
        /*0ba0*/ 	.word	0x0002add0


	//   ....[90]....
        /*0ba4*/ 	.word	0x0002ae00


	//   ....[91]....
        /*0ba8*/ 	.word	0x0002af20


	//   ....[92]....
        /*0bac*/ 	.word	0x0002af30


	//   ....[93]....
        /*0bb0*/ 	.word	0x0002afd0


	//   ....[94]....
        /*0bb4*/ 	.word	0x0002afe0


	//   ....[95]....
        /*0bb8*/ 	.word	0x0002b080


	//   ....[96]....
        /*0bbc*/ 	.word	0x0002b090


	//   ....[97]....
        /*0bc0*/ 	.word	0x0002b130


	//   ....[98]....
        /*0bc4*/ 	.word	0x0002b140


	//   ....[99]....
        /*0bc8*/ 	.word	0x0002b1c0


	//   ....[100]....
        /*0bcc*/ 	.word	0x0002b1f0


	//   ....[101]....
        /*0bd0*/ 	.word	0x0002b240


	//   ....[102]....
        /*0bd4*/ 	.word	0x0002b280


	//   ....[103]....
        /*0bd8*/ 	.word	0x0002e1e0


	//   ....[104]....
        /*0bdc*/ 	.word	0x0002e210


	//   ....[105]....
        /*0be0*/ 	.word	0x0002e270


	//   ....[106]....
        /*0be4*/ 	.word	0x0002e2a0


	//   ....[107]....
        /*0be8*/ 	.word	0x0002e2d0


	//   ....[108]....
        /*0bec*/ 	.word	0x0002e300


	//   ....[109]....
        /*0bf0*/ 	.word	0x0002e330


	//   ....[110]....
        /*0bf4*/ 	.word	0x0002e360


	//   ....[111]....
        /*0bf8*/ 	.word	0x0002e520


	//   ....[112]....
        /*0bfc*/ 	.word	0x0002e550


	//   ....[113]....
        /*0c00*/ 	.word	0x0002e580


	//   ....[114]....
        /*0c04*/ 	.word	0x0002e5b0


	//   ....[115]....
        /*0c08*/ 	.word	0x0002e5e0


	//   ....[116]....
        /*0c0c*/ 	.word	0x0002e610


	//   ....[117]....
        /*0c10*/ 	.word	0x0002e6e0


	//   ....[118]....
        /*0c14*/ 	.word	0x0002e700


	//   ....[119]....
        /*0c18*/ 	.word	0x0002e710


	//   ....[120]....
        /*0c1c*/ 	.word	0x0002e790


	//   ....[121]....
        /*0c20*/ 	.word	0x0002f2d0


	//   ....[122]....
        /*0c24*/ 	.word	0x0002f710


	//   ....[123]....
        /*0c28*/ 	.word	0x0002f7a0


	//   ....[124]....
        /*0c2c*/ 	.word	0x0002f7f0


	//   ....[125]....
        /*0c30*/ 	.word	0x0002f840


	//   ....[126]....
        /*0c34*/ 	.word	0x0002f8d0


	//   ....[127]....
        /*0c38*/ 	.word	0x0002f960


	//   ....[128]....
        /*0c3c*/ 	.word	0x0002f9b0


	//   ....[129]....
        /*0c40*/ 	.word	0x0002fa00


	//   ....[130]....
        /*0c44*/ 	.word	0x0002faf0


	//   ....[131]....
        /*0c48*/ 	.word	0x0002fb80


	//   ....[132]....
        /*0c4c*/ 	.word	0x0002fbe0


	//   ....[133]....
        /*0c50*/ 	.word	0x0002fc40


	//   ....[134]....
        /*0c54*/ 	.word	0x0002fcd0


	//   ....[135]....
        /*0c58*/ 	.word	0x0002fd60


	//   ....[136]....
        /*0c5c*/ 	.word	0x0002fdb0


	//   ....[137]....
        /*0c60*/ 	.word	0x0002fe00


	//   ....[138]....
        /*0c64*/ 	.word	0x00030100


	//   ....[139]....
        /*0c68*/ 	.word	0x000303e0


	//   ....[140]....
        /*0c6c*/ 	.word	0x000305c0


	//   ....[141]....
        /*0c70*/ 	.word	0x00030610


	//   ....[142]....
        /*0c74*/ 	.word	0x00030670


	//   ....[143]....
        /*0c78*/ 	.word	0x00030750


	//   ....[144]....
        /*0c7c*/ 	.word	0x00030810


	//   ....[145]....
        /*0c80*/ 	.word	0x00030930


	//   ....[146]....
        /*0c84*/ 	.word	0x000309b0


	//   ....[147]....
        /*0c88*/ 	.word	0x00030ac0


	//   ....[148]....
        /*0c8c*/ 	.word	0x00030b20


	//   ....[149]....
        /*0c90*/ 	.word	0x00030c30


	//   ....[150]....
        /*0c94*/ 	.word	0x00030c90


	//   ....[151]....
        /*0c98*/ 	.word	0x00030da0


	//   ....[152]....
        /*0c9c*/ 	.word	0x00030e00


	//   ....[153]....
        /*0ca0*/ 	.word	0x00030ef0


	//   ....[154]....
        /*0ca4*/ 	.word	0x00030f70


	//   ....[155]....
        /*0ca8*/ 	.word	0x00031050


	//   ....[156]....
        /*0cac*/ 	.word	0x000313c0


	//   ....[157]....
        /*0cb0*/ 	.word	0x00031460


	//   ....[158]....
        /*0cb4*/ 	.word	0x00031600


	//   ....[159]....
        /*0cb8*/ 	.word	0x00031680


	//   ....[160]....
        /*0cbc*/ 	.word	0x00031700


	//   ....[161]....
        /*0cc0*/ 	.word	0x00031780


	//   ....[162]....
        /*0cc4*/ 	.word	0x00031800


	//   ....[163]....
        /*0cc8*/ 	.word	0x00031890


	//   ....[164]....
        /*0ccc*/ 	.word	0x00031930


	//   ....[165]....
        /*0cd0*/ 	.word	0x000319e0


	//   ....[166]....
        /*0cd4*/ 	.word	0x00031a60


	//   ....[167]....
        /*0cd8*/ 	.word	0x00031ae0


	//   ....[168]....
        /*0cdc*/ 	.word	0x00031b60


	//   ....[169]....
        /*0ce0*/ 	.word	0x00031bf0


	//   ....[170]....
        /*0ce4*/ 	.word	0x00031c70


	//   ....[171]....
        /*0ce8*/ 	.word	0x00031d20


	//   ....[172]....
        /*0cec*/ 	.word	0x00031d70


	//   ....[173]....
        /*0cf0*/ 	.word	0x00031e30


	//   ....[174]....
        /*0cf4*/ 	.word	0x00031f60


	//----- nvinfo : EIATTR_REG_RECONFIG
	.align		4
.L_325:
        /*0cf8*/ 	.byte	0x01, 0x54
	.zero		2


	//----- nvinfo : EIATTR_SYSCALL_OFFSETS
	.align		4
        /*0cfc*/ 	.byte	0x04, 0x46
        /*0cfe*/ 	.short	(.L_327 - .L_326)


	//   ....[0]....
.L_326:
        /*0d00*/ 	.word	0x00001db0


	//   ....[1]....
        /*0d04*/ 	.word	0x00001f00


	//   ....[2]....
        /*0d08*/ 	.word	0x0000b230


	//   ....[3]....
        /*0d0c*/ 	.word	0x0000b550


	//   ....[4]....
        /*0d10*/ 	.word	0x00029d60


	//   ....[5]....
        /*0d14*/ 	.word	0x00029eb0


	//   ....[6]....
        /*0d18*/ 	.word	0x00029fa0


	//   ....[7]....
        /*0d1c*/ 	.word	0x0002a920


	//----- nvinfo : EIATTR_MBARRIER_INSTR_OFFSETS
	.align		4
.L_327:
        /*0d20*/ 	.byte	0x04, 0x39
        /*0d22*/ 	.short	(.L_329 - .L_328)


	//   ....[0]....
.L_328:
        /*0d24*/ 	.word	0x000002d0
        /*0d28*/ 	.word	0x000000ff
        /*0d2c*/ 	.word	0x00036800
        /*0d30*/ 	.short	0x0100
        /*0d32*/ 	.byte	0x08
	.zero		1


	//   ....[1]....
        /*0d34*/ 	.word	0x000002e0
        /*0d38*/ 	.word	0x000000ff
        /*0d3c*/ 	.word	0x00036820
        /*0d40*/ 	.short	0x0100
        /*0d42*/ 	.byte	0x08
	.zero		1


	//   ....[2]....
        /*0d44*/ 	.word	0x000003d0
        /*0d48*/ 	.word	0x000000ff
        /*0d4c*/ 	.word	0x00036830
        /*0d50*/ 	.short	0x0100
        /*0d52*/ 	.byte	0x08
	.zero		1


	//   ....[3]....
        /*0d54*/ 	.word	0x000003e0
        /*0d58*/ 	.word	0x000000ff
        /*0d5c*/ 	.word	0x00036840
        /*0d60*/ 	.short	0x0100
        /*0d62*/ 	.byte	0x08
	.zero		1


	//   ....[4]....
        /*0d64*/ 	.word	0x000003f0
        /*0d68*/ 	.word	0x000000ff
        /*0d6c*/ 	.word	0x00036838
        /*0d70*/ 	.short	0x0100
        /*0d72*/ 	.byte	0x08
	.zero		1


	//   ....[5]....
        /*0d74*/ 	.word	0x00000400
        /*0d78*/ 	.word	0x000000ff
        /*0d7c*/ 	.word	0x00036848
        /*0d80*/ 	.short	0x0100
        /*0d82*/ 	.byte	0x08
	.zero		1


	//   ....[6]....
        /*0d84*/ 	.word	0x00000530
        /*0d88*/ 	.word	0x000000ff
        /*0d8c*/ 	.word	0x00036850
        /*0d90*/ 	.short	0x0100
        /*0d92*/ 	.byte	0x08
	.zero		1


	//   ....[7]....
        /*0d94*/ 	.word	0x00000540
        /*0d98*/ 	.word	0x000000ff
        /*0d9c*/ 	.word	0x00036860
        /*0da0*/ 	.short	0x0100
        /*0da2*/ 	.byte	0x08
	.zero		1


	//   ....[8]....
        /*0da4*/ 	.word	0x00000550
        /*0da8*/ 	.word	0x000000ff
        /*0dac*/ 	.word	0x00036858
        /*0db0*/ 	.short	0x0100
        /*0db2*/ 	.byte	0x08
	.zero		1


	//   ....[9]....
        /*0db4*/ 	.word	0x00000560
        /*0db8*/ 	.word	0x000000ff
        /*0dbc*/ 	.word	0x00036868
        /*0dc0*/ 	.short	0x0100
        /*0dc2*/ 	.byte	0x08
	.zero		1


	//   ....[10]....
        /*0dc4*/ 	.word	0x00000650
        /*0dc8*/ 	.word	0x000000ff
        /*0dcc*/ 	.word	0x00036870
        /*0dd0*/ 	.short	0x0100
        /*0dd2*/ 	.byte	0x06
	.zero		1


	//   ....[11]....
        /*0dd4*/ 	.word	0x00000660
        /*0dd8*/ 	.word	0x000000ff
        /*0ddc*/ 	.word	0x00036880
        /*0de0*/ 	.short	0x0100
        /*0de2*/ 	.byte	0x06
	.zero		1


	//   ....[12]....
        /*0de4*/ 	.word	0x00000670
        /*0de8*/ 	.word	0x000000ff
        /*0dec*/ 	.word	0x00036878
        /*0df0*/ 	.short	0x0100
        /*0df2*/ 	.byte	0x06
	.zero		1


	//   ....[13]....
        /*0df4*/ 	.word	0x00000680
        /*0df8*/ 	.word	0x000000ff
        /*0dfc*/ 	.word	0x00036888
        /*0e00*/ 	.short	0x0100
        /*0e02*/ 	.byte	0x06
	.zero		1


	//   ....[14]....
        /*0e04*/ 	.word	0x000007b0
        /*0e08*/ 	.word	0x000000ff
        /*0e0c*/ 	.word	0x00036890
        /*0e10*/ 	.short	0x0100
        /*0e12*/ 	.byte	0x08
	.zero		1


	//   ....[15]....
        /*0e14*/ 	.word	0x000007c0
        /*0e18*/ 	.word	0x000000ff
        /*0e1c*/ 	.word	0x000368a0
        /*0e20*/ 	.short	0x0100
        /*0e22*/ 	.byte	0x08
	.zero		1


	//   ....[16]....
        /*0e24*/ 	.word	0x000007d0
        /*0e28*/ 	.word	0x000000ff
        /*0e2c*/ 	.word	0x00036898
        /*0e30*/ 	.short	0x0100
        /*0e32*/ 	.byte	0x08
	.zero		1


	//   ....[17]....
        /*0e34*/ 	.word	0x000007e0
        /*0e38*/ 	.word	0x000000ff
        /*0e3c*/ 	.word	0x000368a8
        /*0e40*/ 	.short	0x0100
        /*0e42*/ 	.byte	0x08
	.zero		1


	//   ....[18]....
        /*0e44*/ 	.word	0x00000910
        /*0e48*/ 	.word	0x000000ff
        /*0e4c*/ 	.word	0x000368b0
        /*0e50*/ 	.short	0x0100
        /*0e52*/ 	.byte	0x08
	.zero		1


	//   ....[19]....
        /*0e54*/ 	.word	0x00000920
        /*0e58*/ 	.word	0x000000ff
        /*0e5c*/ 	.word	0x000368c0
        /*0e60*/ 	.short	0x0100
        /*0e62*/ 	.byte	0x08
	.zero		1


	//   ....[20]....
        /*0e64*/ 	.word	0x00000930
        /*0e68*/ 	.word	0x000000ff
        /*0e6c*/ 	.word	0x000368b8
        /*0e70*/ 	.short	0x0100
        /*0e72*/ 	.byte	0x08
	.zero		1


	//   ....[21]....
        /*0e74*/ 	.word	0x00000940
        /*0e78*/ 	.word	0x000000ff
        /*0e7c*/ 	.word	0x000368c8
        /*0e80*/ 	.short	0x0100
        /*0e82*/ 	.byte	0x08
	.zero		1


	//   ....[22]....
        /*0e84*/ 	.word	0x00003a40
        /*0e88*/ 	.word	0x00000060
        /*0e8c*/ 	.word	0x00036890
        /*0e90*/ 	.short	0x010a
        /*0e92*/ 	.byte	0x3f
	.zero		1


	//   ....[23]....
        /*0e94*/ 	.word	0x00006df0
        /*0e98*/ 	.word	0x00000060
        /*0e9c*/ 	.word	0x00036890
        /*0ea0*/ 	.short	0x010a
        /*0ea2*/ 	.byte	0x3f
	.zero		1


	//   ....[24]....
        /*0ea4*/ 	.word	0x00009e90
        /*0ea8*/ 	.word	0x00000060
        /*0eac*/ 	.word	0x00036890
        /*0eb0*/ 	.short	0x010a
        /*0eb2*/ 	.byte	0x3f
	.zero		1


	//   ....[25]....
        /*0eb4*/ 	.word	0x0000a260
        /*0eb8*/ 	.word	0x00000028
        /*0ebc*/ 	.word	0x00000000
        /*0ec0*/ 	.short	0x0101
        /*0ec2*/ 	.byte	0x3f
	.zero		1


	//   ....[26]....
        /*0ec4*/ 	.word	0x0000a2a0
        /*0ec8*/ 	.word	0x00000060
        /*0ecc*/ 	.word	0x000368b0
        /*0ed0*/ 	.short	0x010a
        /*0ed2*/ 	.byte	0x3f
	.zero		1


	//   ....[27]....
        /*0ed4*/ 	.word	0x0000a910
        /*0ed8*/ 	.word	0x00000060
        /*0edc*/ 	.word	0x00000000
        /*0ee0*/ 	.short	0x0101
        /*0ee2*/ 	.byte	0x3f
	.zero		1


	//   ....[28]....
        /*0ee4*/ 	.word	0x0000b2b0
        /*0ee8*/ 	.word	0x00000010
        /*0eec*/ 	.word	0x00036800
        /*0ef0*/ 	.short	0x010a
        /*0ef2*/ 	.byte	0x3f
	.zero		1


	//   ....[29]....
        /*0ef4*/ 	.word	0x0000b300
        /*0ef8*/ 	.word	0x00000010
        /*0efc*/ 	.word	0x00036800
        /*0f00*/ 	.short	0x010a
        /*0f02*/ 	.byte	0x3f
	.zero		1


	//   ....[30]....
        /*0f04*/ 	.word	0x0000c760
        /*0f08*/ 	.word	0x00000010
        /*0f0c*/ 	.word	0x00036800
        /*0f10*/ 	.short	0x010a
        /*0f12*/ 	.byte	0x3f
	.zero		1


	//   ....[31]....
        /*0f14*/ 	.word	0x0000f930
        /*0f18*/ 	.word	0x00000010
        /*0f1c*/ 	.word	0x00036800
        /*0f20*/ 	.short	0x010a
        /*0f22*/ 	.byte	0x3f
	.zero		1


	//   ....[32]....
        /*0f24*/ 	.word	0x000123d0
        /*0f28*/ 	.word	0x00000003
        /*0f2c*/ 	.word	0x00036830
        /*0f30*/ 	.short	0x010a
        /*0f32*/ 	.byte	0x3f
	.zero		1


	//   ....[33]....
        /*0f34*/ 	.word	0x00012440
        /*0f38*/ 	.word	0x00000003
        /*0f3c*/ 	.word	0x00036830
        /*0f40*/ 	.short	0x010a
        /*0f42*/ 	.byte	0x3f
	.zero		1


	//   ....[34]....
        /*0f44*/ 	.word	0x00016880
        /*0f48*/ 	.word	0x00000006
        /*0f4c*/ 	.word	0x00000000
        /*0f50*/ 	.short	0x0101
        /*0f52*/ 	.byte	0x3f
	.zero		1


	//   ....[35]....
        /*0f54*/ 	.word	0x000173a0
        /*0f58*/ 	.word	0x0000000d
        /*0f5c*/ 	.word	0x00036830
        /*0f60*/ 	.short	0x010a
        /*0f62*/ 	.byte	0x3f
	.zero		1


	//   ....[36]....
        /*0f64*/ 	.word	0x00017420
        /*0f68*/ 	.word	0x0000000d
        /*0f6c*/ 	.word	0x00036830
        /*0f70*/ 	.short	0x010a
        /*0f72*/ 	.byte	0x3f
	.zero		1


	//   ....[37]....
        /*0f74*/ 	.word	0x0001aa90
        /*0f78*/ 	.word	0x0000000b
        /*0f7c*/ 	.word	0x00036850
        /*0f80*/ 	.short	0x010a
        /*0f82*/ 	.byte	0x3f
	.zero		1


	//   ....[38]....
        /*0f84*/ 	.word	0x0001aae0
        /*0f88*/ 	.word	0x0000000b
        /*0f8c*/ 	.word	0x00036850
        /*0f90*/ 	.short	0x010a
        /*0f92*/ 	.byte	0x3f
	.zero		1


	//   ....[39]....
        /*0f94*/ 	.word	0x0001c260
        /*0f98*/ 	.word	0x0000000d
        /*0f9c*/ 	.word	0x00000000
        /*0fa0*/ 	.short	0x0101
        /*0fa2*/ 	.byte	0x3f
	.zero		1


	//   ....[40]....
        /*0fa4*/ 	.word	0x0001c2b0
        /*0fa8*/ 	.word	0x0000000b
        /*0fac*/ 	.word	0x00000000
        /*0fb0*/ 	.short	0x0101
        /*0fb2*/ 	.byte	0x3f
	.zero		1


	//   ....[41]....
        /*0fb4*/ 	.word	0x0001c960
        /*0fb8*/ 	.word	0x00000004
        /*0fbc*/ 	.word	0x00036830
        /*0fc0*/ 	.short	0x010a
        /*0fc2*/ 	.byte	0x3f
	.zero		1


	//   ....[42]....
        /*0fc4*/ 	.word	0x0001c9e0
        /*0fc8*/ 	.word	0x00000004
        /*0fcc*/ 	.word	0x00036830
        /*0fd0*/ 	.short	0x010a
        /*0fd2*/ 	.byte	0x3f
	.zero		1


	//   ....[43]....
        /*0fd4*/ 	.word	0x00020050
        /*0fd8*/ 	.word	0x0000000b
        /*0fdc*/ 	.word	0x00036850
        /*0fe0*/ 	.short	0x010a
        /*0fe2*/ 	.byte	0x3f
	.zero		1


	//   ....[44]....
        /*0fe4*/ 	.word	0x000200a0
        /*0fe8*/ 	.word	0x0000000b
        /*0fec*/ 	.word	0x00036850
        /*0ff0*/ 	.short	0x010a
        /*0ff2*/ 	.byte	0x3f
	.zero		1


	//   ....[45]....
        /*0ff4*/ 	.word	0x00021050
        /*0ff8*/ 	.word	0x00000078
        /*0ffc*/ 	.word	0x00000000
        /*1000*/ 	.short	0x0101
        /*1002*/ 	.byte	0x3f
	.zero		1


	//   ....[46]....
        /*1004*/ 	.word	0x000210a0
        /*1008*/ 	.word	0x0000000b
        /*100c*/ 	.word	0x00000000
        /*1010*/ 	.short	0x0101
        /*1012*/ 	.byte	0x3f
	.zero		1


	//   ....[47]....
        /*1014*/ 	.word	0x00021c40
        /*1018*/ 	.word	0x00000008
        /*101c*/ 	.word	0x00036850
        /*1020*/ 	.short	0x010a
        /*1022*/ 	.byte	0x3f
	.zero		1


	//   ....[48]....
        /*1024*/ 	.word	0x00021ce0
        /*1028*/ 	.word	0x00000008
        /*102c*/ 	.word	0x00036850
        /*1030*/ 	.short	0x010a
        /*1032*/ 	.byte	0x3f
	.zero		1


	//   ....[49]....
        /*1034*/ 	.word	0x00022230
        /*1038*/ 	.word	0x0000000c
        /*103c*/ 	.word	0x00000000
        /*1040*/ 	.short	0x0101
        /*1042*/ 	.byte	0x3f
	.zero		1


	//   ....[50]....
        /*1044*/ 	.word	0x00023f30
        /*1048*/ 	.word	0x00000000
        /*104c*/ 	.word	0x00000000
        /*1050*/ 	.short	0x0101
        /*1052*/ 	.byte	0x3f
	.zero		1


	//   ....[51]....
        /*1054*/ 	.word	0x000247f0
        /*1058*/ 	.word	0x00000006
        /*105c*/ 	.word	0x00000000
        /*1060*/ 	.short	0x0101
        /*1062*/ 	.byte	0x3f
	.zero		1


	//   ....[52]....
        /*1064*/ 	.word	0x000283a0
        /*1068*/ 	.word	0x00000012
        /*106c*/ 	.word	0x00036820
        /*1070*/ 	.short	0x010a
        /*1072*/ 	.byte	0x3f
	.zero		1


	//   ....[53]....
        /*1074*/ 	.word	0x00028470
        /*1078*/ 	.word	0x00000005
        /*107c*/ 	.word	0x000368a0
        /*1080*/ 	.short	0x010a
        /*1082*/ 	.byte	0x3f
	.zero		1


	//   ....[54]....
        /*1084*/ 	.word	0x000288b0
        /*1088*/ 	.word	0x00000005
        /*108c*/ 	.word	0x000368c0
        /*1090*/ 	.short	0x010a
        /*1092*/ 	.byte	0x3f
	.zero		1


	//   ....[55]....
        /*1094*/ 	.word	0x00028e40
        /*1098*/ 	.word	0x00000007
        /*109c*/ 	.word	0x000368a0
        /*10a0*/ 	.short	0x010a
        /*10a2*/ 	.byte	0x3f
	.zero		1


	//   ....[56]....
        /*10a4*/ 	.word	0x00029270
        /*10a8*/ 	.word	0x00000007
        /*10ac*/ 	.word	0x000368c0
        /*10b0*/ 	.short	0x010a
        /*10b2*/ 	.byte	0x3f
	.zero		1


	//   ....[57]....
        /*10b4*/ 	.word	0x0002a3b0
        /*10b8*/ 	.word	0x00000000
        /*10bc*/ 	.word	0x00036840
        /*10c0*/ 	.short	0x010a
        /*10c2*/ 	.byte	0x3f
	.zero		1


	//   ....[58]....
        /*10c4*/ 	.word	0x0002b390
        /*10c8*/ 	.word	0x00000012
        /*10cc*/ 	.word	0x00036800
        /*10d0*/ 	.short	0x0107
        /*10d2*/ 	.byte	0x3f
	.zero		1


	//   ....[59]....
        /*10d4*/ 	.word	0x0002b4a0
        /*10d8*/ 	.word	0x00000012
        /*10dc*/ 	.word	0x00036800
        /*10e0*/ 	.short	0x0101
        /*10e2*/ 	.byte	0x3f
	.zero		1


	//   ....[60]....
        /*10e4*/ 	.word	0x0002b4c0
        /*10e8*/ 	.word	0x00000012
        /*10ec*/ 	.word	0x00036820
        /*10f0*/ 	.short	0x010a
        /*10f2*/ 	.byte	0x3f
	.zero		1


	//   ....[61]....
        /*10f4*/ 	.word	0x0002b880
        /*10f8*/ 	.word	0x00000003
        /*10fc*/ 	.word	0x00036840
        /*1100*/ 	.short	0x010a
        /*1102*/ 	.byte	0x3f
	.zero		1


	//   ....[62]....
        /*1104*/ 	.word	0x0002bd20
        /*1108*/ 	.word	0x00000003
        /*110c*/ 	.word	0x00000060
        /*1110*/ 	.short	0x010a
        /*1112*/ 	.byte	0x3f
	.zero		1


	//   ....[63]....
        /*1114*/ 	.word	0x0002c4a0
        /*1118*/ 	.word	0x00000003
        /*111c*/ 	.word	0x00036840
        /*1120*/ 	.short	0x010a
        /*1122*/ 	.byte	0x3f
	.zero		1


	//   ....[64]....
        /*1124*/ 	.word	0x0002c940
        /*1128*/ 	.word	0x00000002
        /*112c*/ 	.word	0x00000060
        /*1130*/ 	.short	0x010a
        /*1132*/ 	.byte	0x3f
	.zero		1


	//   ....[65]....
        /*1134*/ 	.word	0x0002d000
        /*1138*/ 	.word	0x00000002
        /*113c*/ 	.word	0x00036840
        /*1140*/ 	.short	0x010a
        /*1142*/ 	.byte	0x3f
	.zero		1


	//   ....[66]....
        /*1144*/ 	.word	0x0002d4a0
        /*1148*/ 	.word	0x00000002
        /*114c*/ 	.word	0x00000060
        /*1150*/ 	.short	0x010a
        /*1152*/ 	.byte	0x3f
	.zero		1


	//   ....[67]....
        /*1154*/ 	.word	0x0002db10
        /*1158*/ 	.word	0x00000000
        /*115c*/ 	.word	0x00036860
        /*1160*/ 	.short	0x010a
        /*1162*/ 	.byte	0x3f
	.zero		1


	//   ....[68]....
        /*1164*/ 	.word	0x0002f250
        /*1168*/ 	.word	0x00000000
        /*116c*/ 	.word	0x00036820
        /*1170*/ 	.short	0x010a
        /*1172*/ 	.byte	0x3f
	.zero		1


	//   ....[69]....
        /*1174*/ 	.word	0x0002f440
        /*1178*/ 	.word	0x00000006
        /*117c*/ 	.word	0x00000000
        /*1180*/ 	.short	0x010a
        /*1182*/ 	.byte	0x3f
	.zero		1


	//   ....[70]....
        /*1184*/ 	.word	0x0002f480
        /*1188*/ 	.word	0x00000007
        /*118c*/ 	.word	0x00000000
        /*1190*/ 	.short	0x010a
        /*1192*/ 	.byte	0x3f
	.zero		1


	//   ....[71]....
        /*1194*/ 	.word	0x0002f4e0
        /*1198*/ 	.word	0x00000004
        /*119c*/ 	.word	0x00000000
        /*11a0*/ 	.short	0x010a
        /*11a2*/ 	.byte	0x3f
	.zero		1


	//   ....[72]....
        /*11a4*/ 	.word	0x0002f510
        /*11a8*/ 	.word	0x00000003
        /*11ac*/ 	.word	0x00000000
        /*11b0*/ 	.short	0x010a
        /*11b2*/ 	.byte	0x3f
	.zero		1


	//   ....[73]....
        /*11b4*/ 	.word	0x0002f570
        /*11b8*/ 	.word	0x00000060
        /*11bc*/ 	.word	0x00036890
        /*11c0*/ 	.short	0x010a
        /*11c2*/ 	.byte	0x3f
	.zero		1


	//   ....[74]....
        /*11c4*/ 	.word	0x0002f5c0
        /*11c8*/ 	.word	0x00000060
        /*11cc*/ 	.word	0x00036890
        /*11d0*/ 	.short	0x010a
        /*11d2*/ 	.byte	0x3f
	.zero		1


	//   ....[75]....
        /*11d4*/ 	.word	0x0002f610
        /*11d8*/ 	.word	0x00000060
        /*11dc*/ 	.word	0x00036890
        /*11e0*/ 	.short	0x010a
        /*11e2*/ 	.byte	0x3f
	.zero		1


	//   ....[76]....
        /*11e4*/ 	.word	0x0002f660
        /*11e8*/ 	.word	0x00000060
        /*11ec*/ 	.word	0x000368b0
        /*11f0*/ 	.short	0x010a
        /*11f2*/ 	.byte	0x3f
	.zero		1


	//   ....[77]....
        /*11f4*/ 	.word	0x0002fa40
        /*11f8*/ 	.word	0x00000010
        /*11fc*/ 	.word	0x00036800
        /*1200*/ 	.short	0x010a
        /*1202*/ 	.byte	0x3f
	.zero		1


	//   ....[78]....
        /*1204*/ 	.word	0x0002fe40
        /*1208*/ 	.word	0x00000010
        /*120c*/ 	.word	0x00036800
        /*1210*/ 	.short	0x010a
        /*1212*/ 	.byte	0x3f
	.zero		1


	//   ....[79]....
        /*1214*/ 	.word	0x0002fe90
        /*1218*/ 	.word	0x00000003
        /*121c*/ 	.word	0x00036830
        /*1220*/ 	.short	0x010a
        /*1222*/ 	.byte	0x3f
	.zero		1


	//   ....[80]....
        /*1224*/ 	.word	0x0002fee0
        /*1228*/ 	.word	0x0000000d
        /*122c*/ 	.word	0x00036830
        /*1230*/ 	.short	0x010a
        /*1232*/ 	.byte	0x3f
	.zero		1


	//   ....[81]....
        /*1234*/ 	.word	0x0002ff30
        /*1238*/ 	.word	0x0000000b
        /*123c*/ 	.word	0x00036850
        /*1240*/ 	.short	0x010a
        /*1242*/ 	.byte	0x3f
	.zero		1


	//   ....[82]....
        /*1244*/ 	.word	0x0002ff80
        /*1248*/ 	.word	0x00000004
        /*124c*/ 	.word	0x00036830
        /*1250*/ 	.short	0x010a
        /*1252*/ 	.byte	0x3f
	.zero		1


	//   ....[83]....
        /*1254*/ 	.word	0x0002ffd0
        /*1258*/ 	.word	0x0000000b
        /*125c*/ 	.word	0x00036850
        /*1260*/ 	.short	0x010a
        /*1262*/ 	.byte	0x3f
	.zero		1


	//   ....[84]....
        /*1264*/ 	.word	0x00030020
        /*1268*/ 	.word	0x00000008
        /*126c*/ 	.word	0x00036850
        /*1270*/ 	.short	0x010a
        /*1272*/ 	.byte	0x3f
	.zero		1


	//   ....[85]....
        /*1274*/ 	.word	0x000301c0
        /*1278*/ 	.word	0x00000012
        /*127c*/ 	.word	0x00036820
        /*1280*/ 	.short	0x010a
        /*1282*/ 	.byte	0x3f
	.zero		1


	//   ....[86]....
        /*1284*/ 	.word	0x00030210
        /*1288*/ 	.word	0x00000005
        /*128c*/ 	.word	0x000368a0
        /*1290*/ 	.short	0x010a
        /*1292*/ 	.byte	0x3f
	.zero		1


	//   ....[87]....
        /*1294*/ 	.word	0x00030260
        /*1298*/ 	.word	0x00000005
        /*129c*/ 	.word	0x000368c0
        /*12a0*/ 	.short	0x010a
        /*12a2*/ 	.byte	0x3f
	.zero		1


	//   ....[88]....
        /*12a4*/ 	.word	0x000302b0
        /*12a8*/ 	.word	0x00000007
        /*12ac*/ 	.word	0x000368a0
        /*12b0*/ 	.short	0x010a
        /*12b2*/ 	.byte	0x3f
	.zero		1


	//   ....[89]....
        /*12b4*/ 	.word	0x00030300
        /*12b8*/ 	.word	0x00000007
        /*12bc*/ 	.word	0x000368c0
        /*12c0*/ 	.short	0x010a
        /*12c2*/ 	.byte	0x3f
	.zero		1


	//   ....[90]....
        /*12c4*/ 	.word	0x000304a0
        /*12c8*/ 	.word	0x00000000
        /*12cc*/ 	.word	0x00036840
        /*12d0*/ 	.short	0x010a
        /*12d2*/ 	.byte	0x3f
	.zero		1


	//   ....[91]....
        /*12d4*/ 	.word	0x000310d0
        /*12d8*/ 	.word	0x00000012
        /*12dc*/ 	.word	0x00036820
        /*12e0*/ 	.short	0x010a
        /*12e2*/ 	.byte	0x3f
	.zero		1


	//   ....[92]....
        /*12e4*/ 	.word	0x00031120
        /*12e8*/ 	.word	0x00000003
        /*12ec*/ 	.word	0x00036840
        /*12f0*/ 	.short	0x010a
        /*12f2*/ 	.byte	0x3f
	.zero		1


	//   ....[93]....
        /*12f4*/ 	.word	0x00031170
        /*12f8*/ 	.word	0x00000003
        /*12fc*/ 	.word	0x00000060
        /*1300*/ 	.short	0x010a
        /*1302*/ 	.byte	0x3f
	.zero		1


	//   ....[94]....
        /*1304*/ 	.word	0x000311c0
        /*1308*/ 	.word	0x00000003
        /*130c*/ 	.word	0x00036840
        /*1310*/ 	.short	0x010a
        /*1312*/ 	.byte	0x3f
	.zero		1


	//   ....[95]....
        /*1314*/ 	.word	0x00031210
        /*1318*/ 	.word	0x00000002
        /*131c*/ 	.word	0x00000060
        /*1320*/ 	.short	0x010a
        /*1322*/ 	.byte	0x3f
	.zero		1


	//   ....[96]....
        /*1324*/ 	.word	0x00031260
        /*1328*/ 	.word	0x00000002
        /*132c*/ 	.word	0x00036840
        /*1330*/ 	.short	0x010a
        /*1332*/ 	.byte	0x3f
	.zero		1


	//   ....[97]....
        /*1334*/ 	.word	0x000312b0
        /*1338*/ 	.word	0x00000002
        /*133c*/ 	.word	0x00000060
        /*1340*/ 	.short	0x010a
        /*1342*/ 	.byte	0x3f
	.zero		1


	//   ....[98]....
        /*1344*/ 	.word	0x00031300
        /*1348*/ 	.word	0x00000000
        /*134c*/ 	.word	0x00036860
        /*1350*/ 	.short	0x010a
        /*1352*/ 	.byte	0x3f
	.zero		1


	//   ....[99]....
        /*1354*/ 	.word	0x00031e80
        /*1358*/ 	.word	0x00000000
        /*135c*/ 	.word	0x00036820
        /*1360*/ 	.short	0x010a
        /*1362*/ 	.byte	0x3f
	.zero		1


	//   ....[100]....
        /*1364*/ 	.word	0x00032020
        /*1368*/ 	.word	0x00000006
        /*136c*/ 	.word	0x00000000
        /*1370*/ 	.short	0x010a
        /*1372*/ 	.byte	0x3f
	.zero		1


	//   ....[101]....
        /*1374*/ 	.word	0x00032070
        /*1378*/ 	.word	0x00000007
        /*137c*/ 	.word	0x00000000
        /*1380*/ 	.short	0x010a
        /*1382*/ 	.byte	0x3f
	.zero		1


	//   ....[102]....
        /*1384*/ 	.word	0x000320c0
        /*1388*/ 	.word	0x00000004
        /*138c*/ 	.word	0x00000000
        /*1390*/ 	.short	0x010a
        /*1392*/ 	.byte	0x3f
	.zero		1


	//----- nvinfo : EIATTR_NUM_MBARRIERS
	.align		4
.L_329:
        /*1394*/ 	.byte	0x03, 0x38
        /*1396*/ 	.short	0x0016


	//----- nvinfo : EIATTR_EXIT_INSTR_OFFSETS
	.align		4
        /*1398*/ 	.byte	0x04, 0x1c
        /*139a*/ 	.short	(.L_331 - .L_330)


	//   ....[0]....
.L_330:
        /*139c*/ 	.word	0x0002f560


	//----- nvinfo : EIATTR_MAX_THREADS
	.align		4
.L_331:
        /*13a0*/ 	.byte	0x04, 0x05
        /*13a2*/ 	.short	(.L_333 - .L_332)
.L_332:
        /*13a4*/ 	.word	0x00000180
        /*13a8*/ 	.word	0x00000001
        /*13ac*/ 	.word	0x00000001


	//----- nvinfo : EIATTR_CRS_STACK_SIZE
	.align		4
.L_333:
        /*13b0*/ 	.byte	0x04, 0x1e
        /*13b2*/ 	.short	(.L_335 - .L_334)
.L_334:
        /*13b4*/ 	.word	0x00000000


	//----- nvinfo : EIATTR_CBANK_PARAM_SIZE
	.align		4
.L_335:
        /*13b8*/ 	.byte	0x03, 0x19
        /*13ba*/ 	.short	0x0af0


	//----- nvinfo : EIATTR_PARAM_CBANK
	.align		4
        /*13bc*/ 	.byte	0x04, 0x0a
        /*13be*/ 	.short	(.L_337 - .L_336)
	.align		4
.L_336:
        /*13c0*/ 	.word	index@(.nv.constant0._ZN7cutlass13device_kernelIN5flash11enable_sm90INS1_16FlashAttnFwdSm90INS1_25CollectiveMainloopFwdSm90ILi2EN4cute5tupleIJNS5_1CILi1EEES8_S8_EEENS6_IJNS7_ILi128EEENS7_ILi112EEENS7_ILi192EEEEEELi192ENS_6half_tEfNS_4arch4Sm90ELb1ELb0ELb0ELb1ELb0ELb1ELb0ELb1ELb1ELb1ELb1ELb0EEENS1_21CollectiveEpilogueFwdINS6_IJSA_SC_SB_EEES9_SE_SG_Li256ELb1ELb1ELb1ELb0EEENS1_36VarlenDynamicPersistentTileSchedulerILi128ELi112ELi256ELi128ELb1ELb1ELb1ELb1ELb1ELb1EEEEEEEEEvNT_6ParamsE)
        /*13c4*/ 	.short	0x0210
        /*13c6*/ 	.short	0x0af0


	//----- nvinfo : EIATTR_SW_WAR
	.align		4
.L_337:
        /*13c8*/ 	.byte	0x04, 0x36
        /*13ca*/ 	.short	(.L_339 - .L_338)
.L_338:
        /*13cc*/ 	.word	0x00000008
.L_339:


//--------------------- .nv.callgraph             --------------------------
	.section	.nv.callgraph,"",@"SHT_CUDA_CALLGRAPH"
	.align	4
	.sectionentsize	8
	.align		4
        /*0000*/ 	.word	0x00000000
	.align		4
        /*0004*/ 	.word	0xffffffff
	.align		4
        /*0008*/ 	.word	index@(_ZN7cutlass13device_kernelIN5flash11enable_sm90INS1_16FlashAttnFwdSm90INS1_25CollectiveMainloopFwdSm90ILi2EN4cute5tupleIJNS5_1CILi1EEES8_S8_EEENS6_IJNS7_ILi128EEENS7_ILi112EEENS7_ILi192EEEEEELi192ENS_6half_tEfNS_4arch4Sm90ELb0ELb0ELb0ELb0ELb0ELb0ELb0ELb1ELb1ELb1ELb1ELb0EEENS1_21CollectiveEpilogueFwdINS6_IJSA_SC_SB_EEES9_SE_SG_Li256ELb0ELb1ELb1ELb0EEENS1_19SingleTileSchedulerILb0ELb1ELb1ELi128EEEEEEEEEvNT_6ParamsE)
	.align		4
        /*000c*/ 	.word	index@(__assertfail)
	.align		4
        /*0010*/ 	.word	index@(_ZN7cutlass13device_kernelIN5flash11enable_sm90INS1_16FlashAttnFwdSm90INS1_25CollectiveMainloopFwdSm90ILi2EN4cute5tupleIJNS5_1CILi1EEES8_S8_EEENS6_IJNS7_ILi128EEENS7_ILi112EEENS7_ILi192EEEEEELi192ENS_6half_tEfNS_4arch4Sm90ELb0ELb0ELb0ELb1ELb0ELb0ELb0ELb1ELb1ELb1ELb1ELb0EEENS1_21CollectiveEpilogueFwdINS6_IJSA_SC_SB_EEES9_SE_SG_Li256ELb1ELb1ELb1ELb0EEENS1_36VarlenDynamicPersistentTileSchedulerILi128ELi112ELi256ELi128ELb1ELb1ELb1ELb0ELb1ELb1EEEEEEEEEvNT_6ParamsE)
	.align		4
        /*0014*/ 	.word	index@(__assertfail)
	.align		4
        /*0018*/ 	.word	index@(_ZN7cutlass13device_kernelIN5flash11enable_sm90INS1_16FlashAttnFwdSm90INS1_25CollectiveMainloopFwdSm90ILi2EN4cute5tupleIJNS5_1CILi1EEES8_S8_EEENS6_IJNS7_ILi128EEENS7_ILi112EEENS7_ILi192EEEEEELi192ENS_6half_tEfNS_4arch4Sm90ELb0ELb0ELb0ELb1ELb0ELb1ELb0ELb1ELb1ELb1ELb1ELb0EEENS1_21CollectiveEpilogueFwdINS6_IJSA_SC_SB_EEES9_SE_SG_Li256ELb1ELb1ELb1ELb0EEENS1_36VarlenDynamicPersistentTileSchedulerILi128ELi112ELi256ELi128ELb1ELb1ELb1ELb0ELb1ELb1EEEEEEEEEvNT_6ParamsE)
	.align		4
        /*001c*/ 	.word	index@(__assertfail)
	.align		4
        /*0020*/ 	.word	index@(_ZN7cutlass13device_kernelIN5flash11enable_sm90INS1_16FlashAttnFwdSm90INS1_25CollectiveMainloopFwdSm90ILi2EN4cute5tupleIJNS5_1CILi1EEES8_S8_EEENS6_IJNS7_ILi128EEENS7_ILi96EEENS7_ILi192EEEEEELi192ENS_6half_tEfNS_4arch4Sm90ELb0ELb1ELb0ELb0ELb0ELb0ELb0ELb1ELb1ELb1ELb1ELb0EEENS1_21CollectiveEpilogueFwdINS6_IJSA_SC_SB_EEES9_SE_SG_Li256ELb0ELb1ELb1ELb0EEENS1_19SingleTileSchedulerILb0ELb1ELb1ELi128EEEEEEEEEvNT_6ParamsE)
	.align		4
        /*0024*/ 	.word	index@(__assertfail)
	.align		4
        /*0028*/ 	.word	index@(_ZN7cutlass13device_kernelIN5flash11enable_sm90INS1_16FlashAttnFwdSm90INS1_25CollectiveMainloopFwdSm90ILi2EN4cute5tupleIJNS5_1CILi1EEES8_S8_EEENS6_IJNS7_ILi128EEENS7_ILi96EEENS7_ILi192EEEEEELi192ENS_6half_tEfNS_4arch4Sm90ELb0ELb1ELb0ELb1ELb0ELb0ELb0ELb1ELb1ELb1ELb1ELb0EEENS1_21CollectiveEpilogueFwdINS6_IJSA_SC_SB_EEES9_SE_SG_Li256ELb1ELb1ELb1ELb0EEENS1_36VarlenDynamicPersistentTileSchedulerILi128ELi96ELi256ELi128ELb1ELb1ELb1ELb1ELb0ELb1EEEEEEEEEvNT_6ParamsE)
	.align		4
        /*002c*/ 	.word	index@(__assertfail)
	.align		4
        /*0030*/ 	.word	index@(_ZN7cutlass13device_kernelIN5flash11enable_sm90INS1_16FlashAttnFwdSm90INS1_25CollectiveMainloopFwdSm90ILi2EN4cute5tupleIJNS5_1CILi1EEES8_S8_EEENS6_IJNS7_ILi128EEENS7_ILi96EEENS7_ILi192EEEEEELi192ENS_6half_tEfNS_4arch4Sm90ELb0ELb1ELb0ELb1ELb0ELb1ELb0ELb1ELb1ELb1ELb1ELb0EEENS1_21CollectiveEpilogueFwdINS6_IJSA_SC_SB_EEES9_SE_SG_Li256ELb1ELb1ELb1ELb0EEENS1_36VarlenDynamicPersistentTileSchedulerILi128ELi96ELi256ELi128ELb1ELb1ELb1ELb1ELb0ELb1EEEEEEEEEvNT_6ParamsE)
	.align		4
        /*0034*/ 	.word	index@(__assertfail)
	.align		4
        /*0038*/ 	.word	index@(_ZN7cutlass13device_kernelIN5flash11enable_sm90INS1_16FlashAttnFwdSm90INS1_25CollectiveMainloopFwdSm90ILi2EN4cute5tupleIJNS5_1CILi1EEES8_S8_EEENS6_IJNS7_ILi128EEENS7_ILi112EEENS7_ILi192EEEEEELi192ENS_6half_tEfNS_4arch4Sm90ELb1ELb0ELb0ELb0ELb0ELb0ELb0ELb1ELb1ELb1ELb1ELb0EEENS1_21CollectiveEpilogueFwdINS6_IJSA_SC_SB_EEES9_SE_SG_Li256ELb0ELb1ELb1ELb0EEENS1_19SingleTileSchedulerILb0ELb1ELb1ELi128EEEEEEEEEvNT_6ParamsE)
	.align		4
        /*003c*/ 	.word	index@(__assertfail)
	.align		4
        /*0040*/ 	.word	index@(_ZN7cutlass13device_kernelIN5flash11enable_sm90INS1_16FlashAttnFwdSm90INS1_25CollectiveMainloopFwdSm90ILi2EN4cute5tupleIJNS5_1CILi1EEES8_S8_EEENS6_IJNS7_ILi128EEENS7_ILi112EEENS7_ILi192EEEEEELi192ENS_6half_tEfNS_4arch4Sm90ELb1ELb0ELb0ELb1ELb0ELb0ELb0ELb1ELb1ELb1ELb1ELb0EEENS1_21CollectiveEpilogueFwdINS6_IJSA_SC_SB_EEES9_SE_SG_Li256ELb1ELb1ELb1ELb0EEENS1_36VarlenDynamicPersistentTileSchedulerILi128ELi112ELi256ELi128ELb1ELb1ELb1ELb1ELb1ELb1EEEEEEEEEvNT_6ParamsE)
	.align		4
        /*0044*/ 	.word	index@(__assertfail)
	.align		4
        /*0048*/ 	.word	index@(_ZN7cutlass13device_kernelIN5flash11enable_sm90INS1_16FlashAttnFwdSm90INS1_25CollectiveMainloopFwdSm90ILi2EN4cute5tupleIJNS5_1CILi1EEES8_S8_EEENS6_IJNS7_ILi128EEENS7_ILi112EEENS7_ILi192EEEEEELi192ENS_6half_tEfNS_4arch4Sm90ELb1ELb0ELb0ELb1ELb0ELb1ELb0ELb1ELb1ELb1ELb1ELb0EEENS1_21CollectiveEpilogueFwdINS6_IJSA_SC_SB_EEES9_SE_SG_Li256ELb1ELb1ELb1ELb0EEENS1_36VarlenDynamicPersistentTileSchedulerILi128ELi112ELi256ELi128ELb1ELb1ELb1ELb1ELb1ELb1EEEEEEEEEvNT_6ParamsE)
	.align		4
        /*004c*/ 	.word	index@(__assertfail)
	.align		4
        /*0050*/ 	.word	0x00000000
	.align		4
        /*0054*/ 	.word	0xfffffffe
	.align		4
        /*0058*/ 	.word	0x00000000
	.align		4
        /*005c*/ 	.word	0xfffffffd
	.align		4
        /*0060*/ 	.word	0x00000000
	.align		4
        /*0064*/ 	.word	0xfffffffc


//--------------------- .nv.constant4             --------------------------
	.section	.nv.constant4,"a",@progbits
	.align	8
	.align		8
.nv.constant4:
        /*0000*/ 	.dword	__assertfail
	.align		8
        /*0008*/ 	.dword	__unnamed_1
	.align		8
        /*0010*/ 	.dword	__unnamed_2
	.align		8
        /*0018*/ 	.dword	__unnamed_3
	.align		8
        /*0020*/ 	.dword	__unnamed_4
	.align		8
        /*0028*/ 	.dword	__unnamed_5
	.align		8
        /*0030*/ 	.dword	__unnamed_6
	.align		8
        /*0038*/ 	.dword	__unnamed_7
	.align		8
        /*0040*/ 	.dword	__unnamed_8
	.align		8
        /*0048*/ 	.dword	__unnamed_9
	.align		8
        /*0050*/ 	.dword	_ZN72_INTERNAL_8379c483_36_flash_fwd_hdim192_fp16_split_sm90_cu_8e232a79_32994cuda3std3__45__cpo5beginE
	.align		8
        /*0058*/ 	.dword	_ZN72_INTERNAL_8379c483_36_flash_fwd_hdim192_fp16_split_sm90_cu_8e232a79_32994cuda3std3__45__cpo3endE
	.align		8
        /*0060*/ 	.dword	_ZN72_INTERNAL_8379c483_36_flash_fwd_hdim192_fp16_split_sm90_cu_8e232a79_32994cuda3std3__45__cpo6cbeginE
	.align		8
        /*0068*/ 	.dword	_ZN72_INTERNAL_8379c483_36_flash_fwd_hdim192_fp16_split_sm90_cu_8e232a79_32994cuda3std3__45__cpo4cendE
	.align		8
        /*0070*/ 	.dword	_ZN72_INTERNAL_8379c483_36_flash_fwd_hdim192_fp16_split_sm90_cu_8e232a79_32994cuda3std3__474_GLOBAL__N__8379c483_36_flash_fwd_hdim192_fp16_split_sm90_cu_8e232a79_32996ignoreE
	.align		8
        /*0078*/ 	.dword	_ZN72_INTERNAL_8379c483_36_flash_fwd_hdim192_fp16_split_sm90_cu_8e232a79_32994cuda3std3__419piecewise_constructE
	.align		8
        /*0080*/ 	.dword	_ZN72_INTERNAL_8379c483_36_flash_fwd_hdim192_fp16_split_sm90_cu_8e232a79_32994cuda3std3__48in_placeE
	.align		8
        /*0088*/ 	.dword	_ZN72_INTERNAL_8379c483_36_flash_fwd_hdim192_fp16_split_sm90_cu_8e232a79_32994cuda3std6ranges3__45__cpo4swapE
	.align		8
        /*0090*/ 	.dword	_ZN72_INTERNAL_8379c483_36_flash_fwd_hdim192_fp16_split_sm90_cu_8e232a79_32994cuda3std6ranges3__45__cpo9iter_moveE
	.align		8
        /*0098*/ 	.dword	_ZN72_INTERNAL_8379c483_36_flash_fwd_hdim192_fp16_split_sm90_cu_8e232a79_32994cute7productE
	.align		8
        /*00a0*/ 	.dword	_ZN72_INTERNAL_8379c483_36_flash_fwd_hdim192_fp16_split_sm90_cu_8e232a79_32994cute1_E
	.align		8
        /*00a8*/ 	.dword	$str$20
	.align		8
        /*00b0*/ 	.dword	$str$21


//--------------------- .text._ZN7cutlass13device_kernelIN5flash11enable_sm90INS1_16FlashAttnFwdSm90INS1_25CollectiveMainloopFwdSm90ILi2EN4cute5tupleIJNS5_1CILi1EEES8_S8_EEENS6_IJNS7_ILi128EEENS7_ILi112EEENS7_ILi192EEEEEELi192ENS_6half_tEfNS_4arch4Sm90ELb0ELb0ELb0ELb0ELb0ELb0ELb0ELb1ELb1ELb1ELb1ELb0EEENS1_21CollectiveEpilogueFwdINS6_IJSA_SC_SB_EEES9_SE_SG_Li256ELb0ELb1ELb1ELb0EEENS1_19SingleTileSchedulerILb0ELb1ELb1ELi128EEEEEEEEEvNT_6ParamsE --------------------------
	.section	.text._ZN7cutlass13device_kernelIN5flash11enable_sm90INS1_16FlashAttnFwdSm90INS1_25CollectiveMainloopFwdSm90ILi2EN4cute5tupleIJNS5_1CILi1EEES8_S8_EEENS6_IJNS7_ILi128EEENS7_ILi112EEENS7_ILi192EEEEEELi192ENS_6half_tEfNS_4arch4Sm90ELb0ELb0ELb0ELb0ELb0ELb0ELb0ELb1ELb1ELb1ELb1ELb0EEENS1_21CollectiveEpilogueFwdINS6_IJSA_SC_SB_EEES9_SE_SG_Li256ELb0ELb1ELb1ELb0EEENS1_19SingleTileSchedulerILb0ELb1ELb1ELi128EEEEEEEEEvNT_6ParamsE,"ax",@progbits
	.align	128
.text._ZN7cutlass13device_kernelIN5flash11enable_sm90INS1_16FlashAttnFwdSm90INS1_25CollectiveMainloopFwdSm90ILi2EN4cute5tupleIJNS5_1CILi1EEES8_S8_EEENS6_IJNS7_ILi128EEENS7_ILi112EEENS7_ILi192EEEEEELi192ENS_6half_tEfNS_4arch4Sm90ELb0ELb0ELb0ELb0ELb0ELb0ELb0ELb1ELb1ELb1ELb1ELb0EEENS1_21CollectiveEpilogueFwdINS6_IJSA_SC_SB_EEES9_SE_SG_Li256ELb0ELb1ELb1ELb0EEENS1_19SingleTileSchedulerILb0ELb1ELb1ELi128EEEEEEEEEvNT_6ParamsE:
        .type           _ZN7cutlass13device_kernelIN5flash11enable_sm90INS1_16FlashAttnFwdSm90INS1_25CollectiveMainloopFwdSm90ILi2EN4cute5tupleIJNS5_1CILi1EEES8_S8_EEENS6_IJNS7_ILi128EEENS7_ILi112EEENS7_ILi192EEEEEELi192ENS_6half_tEfNS_4arch4Sm90ELb0ELb0ELb0ELb0ELb0ELb0ELb0ELb1ELb1ELb1ELb1ELb0EEENS1_21CollectiveEpilogueFwdINS6_IJSA_SC_SB_EEES9_SE_SG_Li256ELb0ELb1ELb1ELb0EEENS1_19SingleTileSchedulerILb0ELb1ELb1ELi128EEEEEEEEEvNT_6ParamsE,@function
        .size           _ZN7cutlass13device_kernelIN5flash11enable_sm90INS1_16FlashAttnFwdSm90INS1_25CollectiveMainloopFwdSm90ILi2EN4cute5tupleIJNS5_1CILi1EEES8_S8_EEENS6_IJNS7_ILi128EEENS7_ILi112EEENS7_ILi192EEEEEELi192ENS_6half_tEfNS_4arch4Sm90ELb0ELb0ELb0ELb0ELb0ELb0ELb0ELb1ELb1ELb1ELb1ELb0EEENS1_21CollectiveEpilogueFwdINS6_IJSA_SC_SB_EEES9_SE_SG_Li256ELb0ELb1ELb1ELb0EEENS1_19SingleTileSchedulerILb0ELb1ELb1ELi128EEEEEEEEEvNT_6ParamsE,(.L_x_3022 - _ZN7cutlass13device_kernelIN5flash11enable_sm90INS1_16FlashAttnFwdSm90INS1_25CollectiveMainloopFwdSm90ILi2EN4cute5tupleIJNS5_1CILi1EEES8_S8_EEENS6_IJNS7_ILi128EEENS7_ILi112EEENS7_ILi192EEEEEELi192ENS_6half_tEfNS_4arch4Sm90ELb0ELb0ELb0ELb0ELb0ELb0ELb0ELb1ELb1ELb1ELb1ELb0EEENS1_21CollectiveEpilogueFwdINS6_IJSA_SC_SB_EEES9_SE_SG_Li256ELb0ELb1ELb1ELb0EEENS1_19SingleTileSchedulerILb0ELb1ELb1ELi128EEEEEEEEEvNT_6ParamsE)
        .other          _ZN7cutlass13device_kernelIN5flash11enable_sm90INS1_16FlashAttnFwdSm90INS1_25CollectiveMainloopFwdSm90ILi2EN4cute5tupleIJNS5_1CILi1EEES8_S8_EEENS6_IJNS7_ILi128EEENS7_ILi112EEENS7_ILi192EEEEEELi192ENS_6half_tEfNS_4arch4Sm90ELb0ELb0ELb0ELb0ELb0ELb0ELb0ELb1ELb1ELb1ELb1ELb0EEENS1_21CollectiveEpilogueFwdINS6_IJSA_SC_SB_EEES9_SE_SG_Li256ELb0ELb1ELb1ELb0EEENS1_19SingleTileSchedulerILb0ELb1ELb1ELi128EEEEEEEEEvNT_6ParamsE,@"STO_CUDA_ENTRY STV_DEFAULT"
_ZN7cutlass13device_kernelIN5flash11enable_sm90INS1_16FlashAttnFwdSm90INS1_25CollectiveMainloopFwdSm90ILi2EN4cute5tupleIJNS5_1CILi1EEES8_S8_EEENS6_IJNS7_ILi128EEENS7_ILi112EEENS7_ILi192EEEEEELi192ENS_6half_tEfNS_4arch4Sm90ELb0ELb0ELb0ELb0ELb0ELb0ELb0ELb1ELb1ELb1ELb1ELb0EEENS1_21CollectiveEpilogueFwdINS6_IJSA_SC_SB_EEES9_SE_SG_Li256ELb0ELb1ELb1ELb0EEENS1_19SingleTileSchedulerILb0ELb1ELb1ELi128EEEEEEEEEvNT_6ParamsE:
[----:B------:R-:W0:Y:S02]  /*0000*/  LDC R1, c[0x0][0x28] ;  /* 0x00000a00ff017b82 */ /* 0x000e240000000800 */
[----:B0-----:R-:W-:Y:S01]  /*0010*/  VIADD R1, R1, 0xfffffff0 ;  /* 0xfffffff001017836 */ /* 0x001fe20000000000 */
[----:B------:R-:W0:Y:S01]  /*0020*/  S2R R3, SR_TID.X ;  /* 0x0000000000037919 */ /* 0x000e220000002100 */
[----:B------:R-:W-:Y:S01]  /*0030*/  ELECT P0, URZ, PT ;  /* 0x00000000003f782f */ /* 0x000fe20003800000 */
[----:B------:R-:W-:Y:S01]  /*0040*/  BSSY B0, `(.L_x_0) ;  /* 0x000000e000007945 */ /* 0x000fe20003800000 */
[----:B0-----:R-:W-:-:S05]  /*0050*/  SHF.R.U32.HI R0, RZ, 0x5, R3 ;  /* 0x00000005ff007819 */ /* 0x001fca0000011603 */
[----:B------:R-:W0:Y:S02]  /*0060*/  SHFL.IDX PT, R2, R0, RZ, 0x1f ;  /* 0x00001fff00027589 */ /* 0x000e2400000e0000 */
[----:B0-----:R-:W-:Y:S02]  /*0070*/  ISETP.EQ.AND P0, PT, R2, RZ, P0 ;  /* 0x000000ff0200720c */ /* 0x001fe40000702270 */
[----:B------:R-:W-:-:S11]  /*0080*/  SHF.R.U32.HI R2, RZ, 0x7, R3 ;  /* 0x00000007ff027819 */ /* 0x000fd60000011603 */
[----:B------:R-:W-:Y:S05]  /*0090*/  @!P0 BRA `(.L_x_1) ;  /* 0x0000000000208947 */ /* 0x000fea0003800000 */
[----:B------:R-:W-:Y:S02]  /*00a0*/  ULDC.64 UR4, c[0x0][0x198] ;  /* 0x0000660000047ab9 */ /* 0x000fe40000000a00 */
[----:B------:R-:W-:Y:S02]  /*00b0*/  UIADD3 UR6, UP0, UR4, 0x370, URZ ;  /* 0x0000037004067890 */ /* 0x000fe4000ff1e03f */
[----:B------:R-:W-:Y:S02]  /*00c0*/  UIADD3 UR4, UP1, UR4, 0x470, URZ ;  /* 0x0000047004047890 */ /* 0x000fe4000ff3e03f */
[----:B------:R-:W-:Y:S02]  /*00d0*/  UIADD3.X UR7, URZ, UR5, URZ, UP0, !UPT ;  /* 0x000000053f077290 */ /* 0x000fe400087fe43f */
[----:B------:R-:W-:-:S07]  /*00e0*/  UIADD3.X UR5, URZ, UR5, URZ, UP1, !UPT ;  /* 0x000000053f057290 */ /* 0x000fce0008ffe43f */
[----:B------:R0:W-:Y:S02]  /*00f0*/  UTMACCTL.PF [UR6] ;  /* 0x00000000060079b9 */ /* 0x0001e40008040000 */
[----:B------:R0:W-:Y:S02]  /*0100*/  UTMACCTL.PF [UR4] ;  /* 0x00000000040079b9 */ /* 0x0001e40008040000 */
[----:B0-----:R-:W-:Y:S01]  /*0110*/  NOP ;  /* 0x0000000000007918 */ /* 0x001fe20000000000 */
.L_x_1:
[----:B------:R-:W-:Y:S05]  /*0120*/  BSYNC B0 ;  /* 0x0000000000007941 */ /* 0x000fea0003800000 */
.L_x_0:
[----:B------:R-:W-:Y:S01]  /*0130*/  VOTEU.ANY UP0, P0 ;  /* 0x00000000003f7886 */ /* 0x000fe20000000100 */
[----:B------:R-:W0:Y:S01]  /*0140*/  SHFL.IDX PT, R2, R2, RZ, 0x1f ;  /* 0x00001fff02027589 */ /* 0x000e2200000e0000 */
[----:B------:R-:W-:Y:S01]  /*0150*/  UMOV UR4, 0x80 ;  /* 0x0000008000047882 */ /* 0x000fe20000000000 */
[----:B------:R-:W-:Y:S01]  /*0160*/  UMOV UR7, 0x100 ;  /* 0x0000010000077882 */ /* 0x000fe20000000000 */
[----:B------:R-:W-:Y:S01]  /*0170*/  VOTEU.ANY UP1, P0 ;  /* 0x00000000003f7886 */ /* 0x000fe20000020100 */
[----:B------:R-:W1:Y:S01]  /*0180*/  @UP0 S2UR UR8, SR_CgaCtaId ;  /* 0x00000000000809c3 */ /* 0x000e620000008800 */
[----:B------:R-:W2:Y:S01]  /*0190*/  SHFL.IDX PT, R3, R0, RZ, 0x1f ;  /* 0x00001fff00037589 */ /* 0x000ea200000e0000 */
[----:B------:R-:W-:Y:S01]  /*01a0*/  @UP0 UMOV UR6, 0x400 ;  /* 0x0000040000060882 */ /* 0x000fe20000000000 */
[----:B------:R-:W-:-:S04]  /*01b0*/  @UP0 UIADD3 UR4, -UR4, 0x100000, URZ ;  /* 0x0010000004040890 */ /* 0x000fc8000fffe13f */
[----:B------:R-:W-:Y:S02]  /*01c0*/  @UP0 USHF.L.U32 UR5, UR4, 0xb, URZ ;  /* 0x0000000b04050899 */ /* 0x000fe4000800063f */
[----:B------:R-:W-:Y:S01]  /*01d0*/  @UP0 USHF.L.U32 UR4, UR4, 0x1, URZ ;  /* 0x0000000104040899 */ /* 0x000fe2000800063f */
[----:B------:R-:W-:Y:S01]  /*01e0*/  VOTEU.ANY UP2, P0 ;  /* 0x00000000003f7886 */ /* 0x000fe20000040100 */
[----:B0-----:R-:W-:Y:S01]  /*01f0*/  R2UR UR9, R2 ;  /* 0x00000000020972ca */ /* 0x001fe200000e0000 */
[----:B-1----:R-:W-:Y:S01]  /*0200*/  @UP0 ULEA UR8, UR8, UR6, 0x18 ;  /* 0x0000000608080291 */ /* 0x002fe2000f8ec03f */
[----:B--2---:R-:W-:Y:S01]  /*0210*/  ISETP.NE.AND P1, PT, R3, RZ, PT ;  /* 0x000000ff0300720c */ /* 0x004fe20003f25270 */
[----:B------:R-:W-:-:S04]  /*0220*/  @UP0 UIADD3 UR6, -UR7, 0x100000, URZ ;  /* 0x0010000007060890 */ /* 0x000fc8000fffe13f */
[----:B------:R-:W-:Y:S02]  /*0230*/  @UP0 USHF.L.U32 UR7, UR6, 0xb, URZ ;  /* 0x0000000b06070899 */ /* 0x000fe4000800063f */
[----:B------:R-:W-:-:S04]  /*0240*/  @UP0 USHF.L.U32 UR6, UR6, 0x1, URZ ;  /* 0x0000000106060899 */ /* 0x000fc8000800063f */
[----:B------:R-:W-:Y:S01]  /*0250*/  UISETP.NE.AND UP0, UPT, UR9, URZ, UPT ;  /* 0x0000003f0900728c */ /* 0x000fe2000bf05270 */
[----:B------:R-:W0:Y:S02]  /*0260*/  FENCE.VIEW.ASYNC.S ;  /* 0x00000000000073c6 */ /* 0x000e240000000000 */
[----:B0-----:R0:W1:Y:S05]  /*0270*/  @UP1 SYNCS.EXCH.64 URZ, [UR8+0x36800], UR4 ;  /* 0x03680004083f15b2 */ /* 0x00106a0008000100 */
[----:B------:R0:W2:Y:S01]  /*0280*/  @UP2 SYNCS.EXCH.64 URZ, [UR8+0x36820], UR6 ;  /* 0x03682006083f25b2 */ /* 0x0000a20008000100 */
[----:B------:R-:W-:Y:S05]  /*0290*/  @P1 BRA `(.L_x_2) ;  /* 0x0000000000481947 */ /* 0x000fea0003800000 */
[----:B0-----:R-:W0:Y:S01]  /*02a0*/  S2UR UR5, SR_CgaCtaId ;  /* 0x00000000000579c3 */ /* 0x001e220000008800 */
[----:B------:R-:W-:Y:S01]  /*02b0*/  UMOV UR4, 0x400 ;  /* 0x0000040000047882 */ /* 0x000fe20000000000 */
[----:B------:R-:W-:Y:S01]  /*02c0*/  UMOV UR6, 0x1 ;  /* 0x0000000100067882 */ /* 0x000fe20000000000 */
[----:B------:R-:W-:Y:S01]  /*02d0*/  UMOV UR7, 0x2 ;  /* 0x0000000200077882 */ /* 0x000fe20000000000 */
[----:B------:R-:W-:Y:S01]  /*02e0*/  ELECT P0, URZ, PT ;  /* 0x00000000003f782f */ /* 0x000fe20003800000 */
[----:B0-----:R-:W-:Y:S02]  /*02f0*/  ULEA UR8, UR5, UR4, 0x18 ;  /* 0x0000000405087291 */ /* 0x001fe4000f8ec03f */
[----:B------:R-:W-:-:S04]  /*0300*/  UIADD3 UR4, -UR6, 0x100000, URZ ;  /* 0x0010000006047890 */ /* 0x000fc8000fffe13f */
[----:B------:R-:W-:Y:S02]  /*0310*/  USHF.L.U32 UR5, UR4, 0xb, URZ ;  /* 0x0000000b04057899 */ /* 0x000fe4000800063f */
[----:B------:R-:W-:Y:S02]  /*0320*/  USHF.L.U32 UR4, UR4, 0x1, URZ ;  /* 0x0000000104047899 */ /* 0x000fe4000800063f */
[----:B------:R-:W-:-:S04]  /*0330*/  UIADD3 UR6, -UR7, 0x100000, URZ ;  /* 0x0010000007067890 */ /* 0x000fc8000fffe13f */
[----:B------:R-:W-:Y:S02]  /*0340*/  USHF.L.U32 UR7, UR6, 0xb, URZ ;  /* 0x0000000b06077899 */ /* 0x000fe4000800063f */
[----:B------:R-:W-:Y:S01]  /*0350*/  USHF.L.U32 UR6, UR6, 0x1, URZ ;  /* 0x0000000106067899 */ /* 0x000fe2000800063f */
[----:B------:R-:W0:Y:S03]  /*0360*/  FENCE.VIEW.ASYNC.S ;  /* 0x00000000000073c6 */ /* 0x000e260000000000 */
[----:B0-----:R3:W4:Y:S08]  /*0370*/  SYNCS.EXCH.64 URZ, [UR8+0x36830], UR4 ;  /* 0x03683004083f75b2 */ /* 0x0017300008000100 */
[----:B------:R3:W0:Y:S01]  /*0380*/  SYNCS.EXCH.64 URZ, [UR8+0x36840], UR6 ;  /* 0x03684006083f75b2 */ /* 0x0006220008000100 */
[----:B------:R3:W0:Y:S01]  /*0390*/  SYNCS.EXCH.64 URZ, [UR8+0x36838], UR4 ;  /* 0x03683804083f75b2 */ /* 0x0006220008000100 */
[----:B------:R3:W0:Y:S02]  /*03a0*/  SYNCS.EXCH.64 URZ, [UR8+0x36848], UR6 ;  /* 0x03684806083f75b2 */ /* 0x0006240008000100 */
[----:B---3--:R-:W-:Y:S01]  /*03b0*/  NOP ;  /* 0x0000000000007918 */ /* 0x008fe20000000000 */
.L_x_2:
[----:B------:R-:W3:Y:S01]  /*03c0*/  SHFL.IDX PT, R2, R0, RZ, 0x1f ;  /* 0x00001fff00027589 */ /* 0x000ee200000e0000 */
[----:B------:R-:W-:Y:S01]  /*03d0*/  NOP ;  /* 0x0000000000007918 */ /* 0x000fe20000000000 */
[----:B---3--:R-:W-:-:S13]  /*03e0*/  ISETP.NE.AND P0, PT, R2, RZ, PT ;  /* 0x000000ff0200720c */ /* 0x008fda0003f05270 */
        /* <DEDUP_REMOVED lines=14> */
[----:B0-----:R3:W0:Y:S08]  /*04d0*/  SYNCS.EXCH.64 URZ, [UR8+0x36850], UR4 ;  /* 0x03685004083f75b2 */ /* 0x0016300008000100 */
[----:B------:R3:W0:Y:S01]  /*04e0*/  SYNCS.EXCH.64 URZ, [UR8+0x36860], UR6 ;  /* 0x03686006083f75b2 */ /* 0x0006220008000100 */
[----:B------:R3:W0:Y:S01]  /*04f0*/  SYNCS.EXCH.64 URZ, [UR8+0x36858], UR4 ;  /* 0x03685804083f75b2 */ /* 0x0006220008000100 */
[----:B------:R3:W0:Y:S02]  /*0500*/  SYNCS.EXCH.64 URZ, [UR8+0x36868], UR6 ;  /* 0x03686806083f75b2 */ /* 0x0006240008000100 */
[----:B---3--:R-:W-:Y:S01]  /*0510*/  NOP ;  /* 0x0000000000007918 */ /* 0x008fe20000000000 */
.L_x_3:
[----:B------:R-:W3:Y:S01]  /*0520*/  SHFL.IDX PT, R2, R0, RZ, 0x1f ;  /* 0x00001fff00027589 */ /* 0x000ee200000e0000 */
[----:B------:R-:W-:Y:S01]  /*0530*/  NOP ;  /* 0x0000000000007918 */ /* 0x000fe20000000000 */
[----:B---3--:R-:W-:-:S13]  /*0540*/  ISETP.NE.AND P0, PT, R2, RZ, PT ;  /* 0x000000ff0200720c */ /* 0x008fda0003f05270 */
[----:B------:R-:W-:Y:S05]  /*0550*/  @P0 BRA `(.L_x_4) ;  /* 0x0000000000380947 */ /* 0x000fea0003800000 */
[----:B0-----:R-:W0:Y:S01]  /*0560*/  S2UR UR5, SR_CgaCtaId ;  /* 0x00000000000579c3 */ /* 0x001e220000008800 */
[----:B------:R-:W-:Y:S01]  /*0570*/  UMOV UR4, 0x400 ;  /* 0x0000040000047882 */ /* 0x000fe20000000000 */
[----:B------:R-:W-:Y:S01]  /*0580*/  UMOV UR7, 0x1 ;  /* 0x0000000100077882 */ /* 0x000fe20000000000 */
[----:B------:R-:W-:Y:S01]  /*0590*/  ELECT P0, URZ, PT ;  /* 0x00000000003f782f */ /* 0x000fe20003800000 */
[----:B0-----:R-:W-:Y:S02]  /*05a0*/  ULEA UR6, UR5, UR4, 0x18 ;  /* 0x0000000405067291 */ /* 0x001fe4000f8ec03f */
[----:B------:R-:W-:-:S04]  /*05b0*/  UIADD3 UR4, -UR7, 0x100000, URZ ;  /* 0x0010000007047890 */ /* 0x000fc8000fffe13f */
[----:B------:R-:W-:Y:S02]  /*05c0*/  USHF.L.U32 UR5, UR4, 0xb, URZ ;  /* 0x0000000b04057899 */ /* 0x000fe4000800063f */
[----:B------:R-:W-:Y:S01]  /*05d0*/  USHF.L.U32 UR4, UR4, 0x1, URZ ;  /* 0x0000000104047899 */ /* 0x000fe2000800063f */
[----:B------:R-:W0:Y:S11]  /*05e0*/  FENCE.VIEW.ASYNC.S ;  /* 0x00000000000073c6 */ /* 0x000e360000000000 */
[----:B0-----:R3:W0:Y:S01]  /*05f0*/  SYNCS.EXCH.64 URZ, [UR6+0x36870], UR4 ;  /* 0x03687004063f75b2 */ /* 0x0016220008000100 */
[----:B------:R3:W0:Y:S01]  /*0600*/  SYNCS.EXCH.64 URZ, [UR6+0x36880], UR4 ;  /* 0x03688004063f75b2 */ /* 0x0006220008000100 */
[----:B------:R3:W0:Y:S01]  /*0610*/  SYNCS.EXCH.64 URZ, [UR6+0x36878], UR4 ;  /* 0x03687804063f75b2 */ /* 0x0006220008000100 */
[----:B------:R3:W0:Y:S02]  /*0620*/  SYNCS.EXCH.64 URZ, [UR6+0x36888], UR4 ;  /* 0x03688804063f75b2 */ /* 0x0006240008000100 */
[----:B---3--:R-:W-:Y:S01]  /*0630*/  NOP ;  /* 0x0000000000007918 */ /* 0x008fe20000000000 */
.L_x_4:
        /* <DEDUP_REMOVED lines=22> */
.L_x_5:
        /* <DEDUP_REMOVED lines=22> */
.L_x_6:
[----:B0-----:R-:W-:Y:S01]  /*0900*/  UMOV UR4, 0x1 ;  /* 0x0000000100047882 */ /* 0x001fe20000000000 */
[----:B------:R-:W-:Y:S01]  /*0910*/  PLOP3.LUT P0, PT, PT, PT, UP0, 0x80, 0x0 ;  /* 0x000000000000781c */ /* 0x000fe20003f0f008 */
[----:B------:R-:W-:Y:S01]  /*0920*/  USEL UR4, UR4, 0x2, !UP0 ;  /* 0x0000000204047887 */ /* 0x000fe2000c000000 */
[----:B------:R-:W-:Y:S01]  /*0930*/  NOP ;  /* 0x0000000000007918 */ /* 0x000fe20000000000 */
[----:B------:R-:W-:Y:S04]  /*0940*/  BSSY B6, `(.L_x_7) ;  /* 0x00010a9000067945 */ /* 0x000fe80003800000 */
[----:B------:R-:W-:-:S05]  /*0950*/  IMAD.U32 R2, RZ, RZ, UR4 ;  /* 0x00000004ff027e24 */ /* 0x000fca000f8e00ff */
[----:B------:R0:W-:Y:S01]  /*0960*/  STL [R1+0x8], R2 ;  /* 0x0000080201007387 */ /* 0x0001e20000100800 */
[----:B-12-4-:R-:W-:Y:S06]  /*0970*/  BAR.SYNC.DEFER_BLOCKING 0x0 ;  /* 0x0000000000007b1d */ /* 0x016fec0000010000 */
[----:B------:R-:W-:Y:S05]  /*0980*/  @!P0 BRA `(.L_x_8) ;  /* 0x000000c800108947 */ /* 0x000fea0003800000 */
.L_x_9:
[----:B------:R-:W-:-:S08]  /*0990*/  NOP ;  /* 0x0000000000007918 */ /* 0x000fd00000000000 */
[----:B------:R-:W1:Y:S02]  /*09a0*/  USETMAXREG.TRY_ALLOC.CTAPOOL UP0, 0xf0 ;  /* 0x000000f0000079c8 */ /* 0x000e640008000600 */
[----:B-1----:R-:W-:-:S13]  /*09b0*/  PLOP3.LUT P0, PT, PT, PT, UP0, 0x80, 0x0 ;  /* 0x000000000000781c */ /* 0x002fda0003f0f008 */
[----:B------:R-:W-:Y:S05]  /*09c0*/  @!P0 BRA `(.L_x_9) ;  /* 0xfffffffc00f08947 */ /* 0x000fea000383ffff */
[----:B------:R-:W1:Y:S01]  /*09d0*/  S2UR UR6, SR_CTAID.Y ;  /* 0x00000000000679c3 */ /* 0x000e620000002600 */
[----:B------:R-:W-:Y:S02]  /*09e0*/  ULDC UR7, c[0x0][0xc50] ;  /* 0x0003140000077ab9 */ /* 0x000fe40000000800 */
[----:B------:R-:W-:-:S05]  /*09f0*/  UISETP.NE.AND UP0, UPT, UR7, 0x1, UPT ;  /* 0x000000010700788c */ /* 0x000fca000bf05270 */
[----:B------:R-:W2:Y:S06]  /*0a00*/  S2UR UR8, SR_CTAID.Z ;  /* 0x00000000000879c3 */ /* 0x000eac0000002700 */
[----:B------:R-:W-:Y:S01]  /*0a10*/  @UP0 ULDC UR4, c[0x0][0xc54] ;  /* 0x0003150000040ab9 */ /* 0x000fe20000000800 */
[----:B------:R-:W-:Y:S01]  /*0a20*/  @UP0 ULDC UR9, c[0x0][0xc58] ;  /* 0x0003160000090ab9 */ /* 0x000fe20000000800 */
[----:B-1----:R-:W-:Y:S02]  /*0a30*/  UIMAD.WIDE.U32 UR4, UR6, UR4, URZ ;  /* 0x00000004060472a5 */ /* 0x002fe4000f8e003f */
[----:B------:R-:W-:-:S02]  /*0a40*/  UMOV UR10, UR6 ;  /* 0x00000006000a7c82 */ /* 0x000fc40008000000 */
[----:B------:R-:W-:Y:S01]  /*0a50*/  @UP0 USHF.R.U32.HI UR10, URZ, UR9, UR5 ;  /* 0x000000093f0a0299 */ /* 0x000fe20008011605 */
[----:B------:R-:W-:Y:S06]  /*0a60*/  BAR.ARV 0x8, 0x180 ;  /* 0x0206000000007b1d */ /* 0x000fec0000002000 */
[----:B--2---:R-:W-:Y:S01]  /*0a70*/  ISETP.LE.AND P0, PT, RZ, UR8, PT ;  /* 0x00000008ff007c0c */ /* 0x004fe2000bf03270 */
[----:B------:R-:W-:Y:S02]  /*0a80*/  UIADD3 UR4, -UR10, URZ, URZ ;  /* 0x0000003f0a047290 */ /* 0x000fe4000fffe13f */
[----:B------:R-:W-:-:S02]  /*0a90*/  IMAD.U32 R18, RZ, RZ, UR10 ;  /* 0x0000000aff127e24 */ /* 0x000fc4000f8e00ff */
[----:B------:R-:W-:-:S08]  /*0aa0*/  UIMAD UR7, UR7, UR4, UR6 ;  /* 0x00000004070772a4 */ /* 0x000fd0000f8e0206 */
[----:B------:R-:W-:Y:S05]  /*0ab0*/  @!P0 BRA `(.L_x_10) ;  /* 0x0000010800448947 */ /* 0x000fea0003800000 */
[----:B------:R-:W-:Y:S01]  /*0ac0*/  ULDC.64 UR4, c[0x0][0x418] ;  /* 0x0001060000047ab9 */ /* 0x000fe20000000a00 */
[----:B------:R-:W-:Y:S01]  /*0ad0*/  ULDC UR39, c[0x0][0x424] ;  /* 0x0001090000277ab9 */ /* 0x000fe20000000800 */
[----:B------:R-:W-:Y:S02]  /*0ae0*/  UISETP.NE.U32.AND UP0, UPT, UR4, URZ, UPT ;  /* 0x0000003f0400728c */ /* 0x000fe4000bf05070 */
[----:B------:R-:W-:Y:S02]  /*0af0*/  ULOP3.LUT UR9, UR7, 0xffff, URZ, 0xc0, !UPT ;  /* 0x0000ffff07097892 */ /* 0x000fe4000f8ec03f */
[----:B------:R-:W-:Y:S01]  /*0b00*/  UISETP.NE.AND.EX UP0, UPT, UR5, URZ, UPT, UP0 ;  /* 0x0000003f0500728c */ /* 0x000fe2000bf05300 */
[----:B------:R-:W-:-:S03]  /*0b10*/  ULDC UR4, c[0x0][0x2f0] ;  /* 0x0000bc0000047ab9 */ /* 0x000fc60000000800 */
[----:B------:R-:W-:-:S04]  /*0b20*/  USEL UR39, UR39, 0x1, UP0 ;  /* 0x0000000127277887 */ /* 0x000fc80008000000 */
[----:B------:R-:W-:-:S03]  /*0b30*/  UIMAD UR39, UR39, UR4, URZ ;  /* 0x00000004272772a4 */ /* 0x000fc6000f8e023f */
[----:B------:R-:W-:Y:S01]  /*0b40*/  UMOV UR4, URZ ;  /* 0x0000003f00047c82 */ /* 0x000fe20008000000 */
[----:B------:R-:W-:Y:S02]  /*0b50*/  UISETP.GE.AND UP0, UPT, UR39, 0x1, UPT ;  /* 0x000000012700788c */ /* 0x000fe4000bf06270 */
[----:B------:R-:W-:-:S04]  /*0b60*/  UIADD3 UR5, UR39, 0x6f, URZ ;  /* 0x0000006f27057890 */ /* 0x000fc8000fffe03f */
[----:B------:R-:W-:Y:S01]  /*0b70*/  PLOP3.LUT P0, PT, PT, PT, UP0, 0x80, 0x0 ;  /* 0x000000000000781c */ /* 0x000fe20003f0f008 */
[----:B------:R-:W-:-:S04]  /*0b80*/  UIMAD.WIDE UR4, UR5, -0x6db6db6d, UR4 ;  /* 0x92492493050478a5 */ /* 0x000fc8000f8e0204 */
[----:B------:R-:W-:-:S03]  /*0b90*/  USHF.R.U32.HI UR6, URZ, 0x1f, UR5 ;  /* 0x0000001f3f067899 */ /* 0x000fc60008011605 */
[----:B------:R-:W-:Y:S01]  /*0ba0*/  UMOV UR4, URZ ;  /* 0x0000003f00047c82 */ /* 0x000fe20008000000 */
[----:B------:R-:W-:-:S04]  /*0bb0*/  ULEA.HI.SX32 UR6, UR5, UR6, 0x1a ;  /* 0x0000000605067291 */ /* 0x000fc8000f8fd23f */
[----:B------:R-:W-:Y:S08]  /*0bc0*/  @!P0 BRA `(.L_x_11) ;  /* 0x0000000000908947 */ /* 0x000ff00003800000 */
[----:B------:R-:W-:Y:S01]  /*0bd0*/  USHF.R.U32.HI UR7, URZ, 0x10, UR7 ;  /* 0x000000103f077899 */ /* 0x000fe20008011607 */
[----:B------:R-:W-:-:S03]  /*0be0*/  UMOV UR4, URZ ;  /* 0x0000003f00047c82 */ /* 0x000fc60008000000 */
[----:B------:R-:W-:-:S11]  /*0bf0*/  UISETP.NE.AND UP0, UPT, UR7, URZ, UPT ;  /* 0x0000003f0700728c */ /* 0x000fd6000bf05270 */
[----:B------:R-:W-:Y:S02]  /*0c00*/  @!UP0 ULDC UR7, c[0x0][0x9f0] ;  /* 0x00027c0000078ab9 */ /* 0x000fe40000000800 */
[----:B------:R-:W-:Y:S01]  /*0c10*/  IMAD.U32 R3, RZ, RZ, UR7 ;  /* 0x00000007ff037e24 */ /* 0x000fe2000f8e00ff */
[----:B------:R-:W-:-:S04]  /*0c20*/  UIADD3 UR8, UR6, -0x1, UR7 ;  /* 0xffffffff06087890 */ /* 0x000fc8000fffe007 */
[-C--:B------:R-:W-:Y:S02]  /*0c30*/  IABS R0, R3.reuse ;  /* 0x0000000300007213 */ /* 0x080fe40000000000 */
[----:B------:R-:W-:Y:S01]  /*0c40*/  IMAD.U32 R4, RZ, RZ, UR8 ;  /* 0x00000008ff047e24 */ /* 0x000fe2000f8e00ff */
[----:B------:R-:W-:Y:S01]  /*0c50*/  IABS R5, R3 ;  /* 0x0000000300057213 */ /* 0x000fe20000000000 */
[----:B------:R-:W-:Y:S01]  /*0c60*/  ULOP3.LUT UR8, UR8, UR7, URZ, 0x3c, !UPT ;  /* 0x0000000708087292 */ /* 0x000fe2000f8e3c3f */
[----:B------:R-:W-:Y:S02]  /*0c70*/  R2UR UR12, R0 ;  /* 0x00000000000c72ca */ /* 0x000fe400000e0000 */
[----:B------:R-:W-:-:S05]  /*0c80*/  IABS R4, R4 ;  /* 0x0000000400047213 */ /* 0x000fca0000000000 */
[----:B------:R-:W-:-:S05]  /*0c90*/  IMAD.MOV.U32 R3, RZ, RZ, R4 ;  /* 0x000000ffff037224 */ /* 0x000fca00078e0004 */
[----:B------:R-:W-:Y:S01]  /*0ca0*/  R2UR UR11, R3 ;  /* 0x00000000030b72ca */ /* 0x000fe200000e0000 */
[----:B------:R-:W1:Y:S08]  /*0cb0*/  I2F.RP R0, UR12 ;  /* 0x0000000c00007d06 */ /* 0x000e700008209400 */
[----:B-1----:R-:W0:Y:S02]  /*0cc0*/  MUFU.RCP R0, R0 ;  /* 0x0000000000007308 */ /* 0x002e240000001000 */
[----:B0-----:R-:W-:Y:S01]  /*0cd0*/  VIADD R2, R0, 0xffffffe ;  /* 0x0ffffffe00027836 */ /* 0x001fe20000000000 */
[----:B------:R-:W-:-:S05]  /*0ce0*/  IADD3 R0, RZ, -R5, RZ ;  /* 0x80000005ff007210 */ /* 0x000fca0007ffe0ff */
[----:B------:R-:W0:Y:S02]  /*0cf0*/  F2I.FTZ.U32.TRUNC.NTZ R2, R2 ;  /* 0x0000000200027305 */ /* 0x000e24000021f000 */
[----:B0-----:R-:W-:-:S13]  /*0d00*/  R2UR UR5, R2 ;  /* 0x00000000020572ca */ /* 0x001fda00000e0000 */
[----:B------:R-:W-:-:S04]  /*0d10*/  UIADD3 UR10, URZ, -UR5, URZ ;  /* 0x800000053f0a7290 */ /* 0x000fc8000fffe03f */
[----:B------:R-:W-:-:S04]  /*0d20*/  UIMAD UR10, UR10, UR12, URZ ;  /* 0x0000000c0a0a72a4 */ /* 0x000fc8000f8e023f */
[----:B------:R-:W-:-:S03]  /*0d30*/  UIMAD.WIDE.U32 UR4, UR5, UR10, UR4 ;  /* 0x0000000a050472a5 */ /* 0x000fc6000f8e0004 */
[----:B------:R-:W-:Y:S01]  /*0d40*/  R2UR UR10, R0 ;  /* 0x00000000000a72ca */ /* 0x000fe200000e0000 */
[----:B------:R-:W-:-:S12]  /*0d50*/  UIMAD.WIDE.U32 UR4, UR5, UR11, URZ ;  /* 0x0000000b050472a5 */ /* 0x000fd8000f8e003f */
[----:B------:R-:W-:-:S04]  /*0d60*/  UIMAD UR4, UR5, UR10, UR11 ;  /* 0x0000000a050472a4 */ /* 0x000fc8000f8e020b */
[----:B------:R-:W-:-:S11]  /*0d70*/  UISETP.GT.U32.AND UP1, UPT, UR12, UR4, UPT ;  /* 0x000000040c00728c */ /* 0x000fd6000bf24070 */
[----:B------:R-:W-:Y:S02]  /*0d80*/  @!UP1 UIADD3 UR4, UR4, -UR12, URZ ;  /* 0x8000000c04049290 */ /* 0x000fe4000fffe03f */
[----:B------:R-:W-:Y:S02]  /*0d90*/  @!UP1 UIADD3 UR5, UR5, 0x1, URZ ;  /* 0x0000000105059890 */ /* 0x000fe4000fffe03f */
[----:B------:R-:W-:Y:S02]  /*0da0*/  UISETP.GE.U32.AND UP0, UPT, UR4, UR12, UPT ;  /* 0x0000000c0400728c */ /* 0x000fe4000bf06070 */
[----:B------:R-:W-:-:S09]  /*0db0*/  UISETP.GE.AND UP1, UPT, UR8, URZ, UPT ;  /* 0x0000003f0800728c */ /* 0x000fd2000bf26270 */
[----:B------:R-:W-:Y:S02]  /*0dc0*/  @UP0 UIADD3 UR5, UR5, 0x1, URZ ;  /* 0x0000000105050890 */ /* 0x000fe4000fffe03f */
[----:B------:R-:W-:-:S05]  /*0dd0*/  UISETP.NE.AND UP0, UPT, UR7, URZ, UPT ;  /* 0x0000003f0700728c */ /* 0x000fca000bf05270 */
[----:B------:R-:W-:Y:S02]  /*0de0*/  UMOV UR4, UR5 ;  /* 0x0000000500047c82 */ /* 0x000fe40008000000 */
[----:B------:R-:W-:-:S04]  /*0df0*/  @!UP1 UIADD3 UR4, -UR4, URZ, URZ ;  /* 0x0000003f04049290 */ /* 0x000fc8000fffe13f */
[----:B------:R-:W-:-:S12]  /*0e00*/  @!UP0 ULOP3.LUT UR4, URZ, UR7, URZ, 0x33, !UPT ;  /* 0x000000073f048292 */ /* 0x000fd8000f8e333f */
.L_x_11:
[----:B------:R-:W-:Y:S01]  /*0e10*/  UIMAD UR5, UR9, UR4, URZ ;  /* 0x00000004090572a4 */ /* 0x000fe2000f8e023f */
[----:B------:R-:W-:Y:S01]  /*0e20*/  IMAD.U32 R0, RZ, RZ, UR6 ;  /* 0x00000006ff007e24 */ /* 0x000fe2000f8e00ff */
[----:B0-----:R-:W0:Y:S01]  /*0e30*/  S2R R2, SR_TID.X ;  /* 0x0000000000027919 */ /* 0x001e220000002100 */
[----:B------:R-:W-:Y:S01]  /*0e40*/  IMAD.U32 R3, RZ, RZ, UR4 ;  /* 0x00000004ff037e24 */ /* 0x000fe2000f8e00ff */
[----:B------:R-:W-:Y:S01]  /*0e50*/  PLOP3.LUT P0, PT, PT, PT, PT, 0x80, 0x0 ;  /* 0x000000000000781c */ /* 0x000fe20003f0f070 */
[----:B------:R-:W-:Y:S01]  /*0e60*/  IMAD.MOV.U32 R4, RZ, RZ, RZ ;  /* 0x000000ffff047224 */ /* 0x000fe200078e00ff */
[----:B------:R-:W-:Y:S01]  /*0e70*/  CS2R R118, SRZ ;  /* 0x0000000000767805 */ /* 0x000fe2000001ff00 */
[----:B------:R-:W-:Y:S01]  /*0e80*/  IMAD.U32 R17, RZ, RZ, UR5 ;  /* 0x00000005ff117e24 */ /* 0x000fe2000f8e00ff */
[----:B------:R-:W-:Y:S02]  /*0e90*/  VIADDMNMX R0, R3, UR5, R0, PT ;  /* 0x0000000503007c46 */ /* 0x000fe4000b800100 */
[----:B------:R-:W-:-:S02]  /*0ea0*/  CS2R R116, SRZ ;  /* 0x0000000000747805 */ /* 0x000fc4000001ff00 */
[----:B------:R-:W-:Y:S02]  /*0eb0*/  CS2R R114, SRZ ;  /* 0x0000000000727805 */ /* 0x000fe4000001ff00 */
[----:B------:R-:W-:Y:S02]  /*0ec0*/  CS2R R112, SRZ ;  /* 0x0000000000707805 */ /* 0x000fe4000001ff00 */
[----:B------:R-:W-:Y:S02]  /*0ed0*/  R2UR UR38, R0 ;  /* 0x00000000002672ca */ /* 0x000fe400000e0000 */
[----:B------:R-:W-:Y:S02]  /*0ee0*/  CS2R R110, SRZ ;  /* 0x00000000006e7805 */ /* 0x000fe4000001ff00 */
[----:B------:R-:W-:Y:S02]  /*0ef0*/  CS2R R108, SRZ ;  /* 0x00000000006c7805 */ /* 0x000fe4000001ff00 */
[----:B------:R-:W-:-:S02]  /*0f00*/  CS2R R106, SRZ ;  /* 0x00000000006a7805 */ /* 0x000fc4000001ff00 */
[----:B------:R-:W-:Y:S02]  /*0f10*/  CS2R R104, SRZ ;  /* 0x0000000000687805 */ /* 0x000fe4000001ff00 */
[----:B------:R-:W-:Y:S02]  /*0f20*/  CS2R R102, SRZ ;  /* 0x0000000000667805 */ /* 0x000fe4000001ff00 */
[----:B------:R-:W-:Y:S02]  /*0f30*/  CS2R R100, SRZ ;  /* 0x0000000000647805 */ /* 0x000fe4000001ff00 */
[----:B------:R-:W-:Y:S02]  /*0f40*/  CS2R R98, SRZ ;  /* 0x0000000000627805 */ /* 0x000fe4000001ff00 */
[----:B------:R-:W-:Y:S02]  /*0f50*/  CS2R R96, SRZ ;  /* 0x0000000000607805 */ /* 0x000fe4000001ff00 */
[----:B------:R-:W-:-:S02]  /*0f60*/  CS2R R94, SRZ ;  /* 0x00000000005e7805 */ /* 0x000fc4000001ff00 */
[----:B------:R-:W-:Y:S02]  /*0f70*/  CS2R R92, SRZ ;  /* 0x00000000005c7805 */ /* 0x000fe4000001ff00 */
[----:B------:R-:W-:Y:S02]  /*0f80*/  CS2R R90, SRZ ;  /* 0x00000000005a7805 */ /* 0x000fe4000001ff00 */
[----:B------:R-:W-:Y:S01]  /*0f90*/  CS2R R88, SRZ ;  /* 0x0000000000587805 */ /* 0x000fe2000001ff00 */
[----:B------:R-:W-:Y:S01]  /*0fa0*/  UISETP.GT.AND UP0, UPT, UR38, UR5, UPT ;  /* 0x000000052600728c */ /* 0x000fe2000bf04270 */
[----:B------:R-:W-:Y:S02]  /*0fb0*/  CS2R R86, SRZ ;  /* 0x0000000000567805 */ /* 0x000fe4000001ff00 */
[----:B------:R-:W-:Y:S02]  /*0fc0*/  CS2R R84, SRZ ;  /* 0x0000000000547805 */ /* 0x000fe4000001ff00 */
[----:B------:R-:W-:-:S02]  /*0fd0*/  CS2R R82, SRZ ;  /* 0x0000000000527805 */ /* 0x000fc4000001ff00 */
[----:B------:R-:W-:Y:S02]  /*0fe0*/  CS2R R80, SRZ ;  /* 0x0000000000507805 */ /* 0x000fe4000001ff00 */
[----:B------:R-:W-:Y:S02]  /*0ff0*/  CS2R R78, SRZ ;  /* 0x00000000004e7805 */ /* 0x000fe4000001ff00 */
[----:B------:R-:W-:Y:S02]  /*1000*/  PLOP3.LUT P1, PT, PT, PT, UP0, 0x80, 0x0 ;  /* 0x000000000000781c */ /* 0x000fe40003f2f008 */
[----:B------:R-:W-:Y:S02]  /*1010*/  CS2R R76, SRZ ;  /* 0x00000000004c7805 */ /* 0x000fe4000001ff00 */
[----:B------:R-:W-:Y:S01]  /*1020*/  CS2R R74, SRZ ;  /* 0x00000000004a7805 */ /* 0x000fe2000001ff00 */
[----:B0-----:R-:W-:Y:S01]  /*1030*/  VIADD R19, R2, 0xffffff80 ;  /* 0xffffff8002137836 */ /* 0x001fe20000000000 */
[----:B------:R-:W-:Y:S01]  /*1040*/  CS2R R72, SRZ ;  /* 0x0000000000487805 */ /* 0x000fe2000001ff00 */
[----:B------:R-:W-:Y:S01]  /*1050*/  IMAD.MOV.U32 R2, RZ, RZ, RZ ;  /* 0x000000ffff027224 */ /* 0x000fe200078e00ff */
        /* <DEDUP_REMOVED lines=23> */
[----:B------:R-:W-:Y:S01]  /*11d0*/  CS2R R24, SRZ ;  /* 0x0000000000187805 */ /* 0x000fe2000001ff00 */
[----:B------:R-:W-:Y:S06]  /*11e0*/  @!P1 BRA `(.L_x_12) ;  /* 0x000000a0001c9947 */ /* 0x000fec0003800000 */
[----:B------:R-:W-:Y:S01]  /*11f0*/  SHF.R.S32.HI R0, RZ, 0x1f, R19 ;  /* 0x0000001fff007819 */ /* 0x000fe20000011413 */
[----:B------:R-:W0:Y:S01]  /*1200*/  S2UR UR7, SR_CgaCtaId ;  /* 0x00000000000779c3 */ /* 0x000e220000008800 */
[----:B------:R-:W-:Y:S02]  /*1210*/  UMOV UR6, 0x400 ;  /* 0x0000040000067882 */ /* 0x000fe40000000000 */
[----:B------:R-:W-:-:S04]  /*1220*/  LEA.HI R22, R0, R19, RZ, 0x7 ;  /* 0x0000001300167211 */ /* 0x000fc800078f38ff */
[----:B------:R-:W-:-:S06]  /*1230*/  SHF.R.S32.HI R0, RZ, 0x7, R22 ;  /* 0x00000007ff007819 */ /* 0x000fcc0000011416 */
[----:B------:R-:W1:Y:S01]  /*1240*/  SHFL.IDX PT, R0, R0, RZ, 0x1f ;  /* 0x00001fff00007589 */ /* 0x000e6200000e0000 */
[----:B0-----:R-:W-:-:S04]  /*1250*/  ULEA UR8, UR7, UR6, 0x18 ;  /* 0x0000000607087291 */ /* 0x001fc8000f8ec03f */
[----:B------:R-:W-:Y:S02]  /*1260*/  UIADD3 UR6, UR8, 0x15400, URZ ;  /* 0x0001540008067890 */ /* 0x000fe4000fffe03f */
[----:B------:R-:W-:Y:S02]  /*1270*/  IMAD.U32 R16, RZ, RZ, UR8 ;  /* 0x00000008ff107e24 */ /* 0x000fe4000f8e00ff */
[----:B------:R-:W-:Y:S01]  /*1280*/  ULOP3.LUT UP0, URZ, UR6, 0x9f, URZ, 0xc0, !UPT ;  /* 0x0000009f063f7892 */ /* 0x000fe2000f80c03f */
[----:B-1----:R-:W-:-:S05]  /*1290*/  R2UR UR4, R0 ;  /* 0x00000000000472ca */ /* 0x002fca00000e0000 */
[----:B------:R-:W-:-:S08]  /*12a0*/  PLOP3.LUT P0, PT, PT, PT, UP0, 0x80, 0x0 ;  /* 0x000000000000781c */ /* 0x000fd00003f0f008 */
[----:B------:R-:W-:-:S04]  /*12b0*/  ULEA.HI UR5, UR4, UR4, URZ, 0x1 ;  /* 0x0000000404057291 */ /* 0x000fc8000f8f083f */
[----:B------:R-:W-:-:S04]  /*12c0*/  ULOP3.LUT UR5, UR5, 0x1e, URZ, 0xc0, !UPT ;  /* 0x0000001e05057892 */ /* 0x000fc8000f8ec03f */
[----:B------:R-:W-:-:S04]  /*12d0*/  UIADD3 UR5, UR4, -UR5, URZ ;  /* 0x8000000504057290 */ /* 0x000fc8000fffe03f */
[----:B------:R-:W-:-:S04]  /*12e0*/  ULEA UR5, UR5, UR6, 0xd ;  /* 0x0000000605057291 */ /* 0x000fc8000f8e683f */
[----:B------:R-:W-:-:S04]  /*12f0*/  USHF.R.U32.HI UR5, URZ, 0x4, UR5 ;  /* 0x000000043f057899 */ /* 0x000fc80008011605 */
[----:B------:R-:W-:Y:S01]  /*1300*/  ULOP3.LUT UR36, UR5, 0x3fff, URZ, 0xc0, !UPT ;  /* 0x00003fff05247892 */ /* 0x000fe2000f8ec03f */
[----:B------:R-:W-:Y:S11]  /*1310*/  @!P0 BRA `(.L_x_13) ;  /* 0x0000000000408947 */ /* 0x000ff60003800000 */
[----:B------:R-:W-:Y:S01]  /*1320*/  MOV R0, 0x0 ;  /* 0x0000000000007802 */ /* 0x000fe20000000f00 */
[----:B------:R-:W-:Y:S01]  /*1330*/  ULDC.64 UR4, c[0x4][0xa8] ;  /* 0x01002a0000047ab9 */ /* 0x000fe20000000a00 */
[----:B------:R-:W-:Y:S01]  /*1340*/  ULDC.64 UR6, c[0x4][0x28] ;  /* 0x01000a0000067ab9 */ /* 0x000fe20000000a00 */
[----:B------:R-:W-:Y:S01]  /*1350*/  MOV R4, UR4 ;  /* 0x0000000400047c02 */ /* 0x000fe20008000f00 */
[----:B------:R0:W1:Y:S01]  /*1360*/  LDC.64 R2, c[0x4][R0] ;  /* 0x0100000000027b82 */ /* 0x0000620000000a00 */
[----:B------:R-:W-:Y:S01]  /*1370*/  IMAD.U32 R5, RZ, RZ, UR5 ;  /* 0x00000005ff057e24 */ /* 0x000fe2000f8e00ff */
[----:B------:R-:W-:Y:S01]  /*1380*/  ULDC.64 UR4, c[0x4][0xb0] ;  /* 0x01002c0000047ab9 */ /* 0x000fe20000000a00 */
[----:B------:R-:W-:Y:S01]  /*1390*/  IMAD.U32 R10, RZ, RZ, UR6 ;  /* 0x00000006ff0a7e24 */ /* 0x000fe2000f8e00ff */
[----:B------:R-:W-:Y:S01]  /*13a0*/  MOV R13, RZ ;  /* 0x000000ff000d7202 */ /* 0x000fe20000000f00 */
[----:B------:R-:W-:Y:S02]  /*13b0*/  IMAD.U32 R6, RZ, RZ, UR4 ;  /* 0x00000004ff067e24 */ /* 0x000fe4000f8e00ff */
[----:B------:R-:W-:-:S02]  /*13c0*/  IMAD.U32 R7, RZ, RZ, UR5 ;  /* 0x00000005ff077e24 */ /* 0x000fc4000f8e00ff */
[----:B------:R-:W-:Y:S02]  /*13d0*/  IMAD.U32 R11, RZ, RZ, UR7 ;  /* 0x00000007ff0b7e24 */ /* 0x000fe4000f8e00ff */
[----:B------:R-:W-:Y:S02]  /*13e0*/  IMAD.MOV.U32 R8, RZ, RZ, 0x70 ;  /* 0x00000070ff087424 */ /* 0x000fe400078e00ff */
[----:B0-----:R-:W-:-:S07]  /*13f0*/  IMAD.MOV.U32 R12, RZ, RZ, 0x1 ;  /* 0x00000001ff0c7424 */ /* 0x001fce00078e00ff */
[----:B------:R-:W-:-:S07]  /*1400*/  LEPC R20, `(.L_x_13) ;  /* 0x000000001014794e */ /* 0x000fce0000000000 */
[----:B-1----:R-:W-:Y:S05]  /*1410*/  CALL.ABS.NOINC R2 ;  /* 0x0000000002007343 */ /* 0x002fea0003c00000 */
.L_x_13:
[----:B------:R-:W-:Y:S02]  /*1420*/  R2UR UR4, R16 ;  /* 0x00000000100472ca */ /* 0x000fe400000e0000 */
[----:B------:R-:W-:-:S11]  /*1430*/  SHF.L.U32 R0, RZ, 0x1f, RZ ;  /* 0x0000001fff007819 */ /* 0x000fd600000006ff */
[----:B------:R-:W0:Y:S02]  /*1440*/  SYNCS.PHASECHK.TRANS64.TRYWAIT P0, [UR4+0x36800], R0 ;  /* 0x03680000ff0075a7 */ /* 0x000e240008000144 */
[----:B0-----:R-:W-:Y:S05]  /*1450*/  @!P0 BRA `(.L_x_14) ;  /* 0x000000fc00e48947 */ /* 0x001fea0003800000 */
.L_x_125:
[----:B------:R-:W2:Y:S02]  /*1460*/  LDL R2, [R1+0x8] ;  /* 0x0000080001027983 */ /* 0x000ea40000100800 */
[----:B--2---:R-:W-:-:S13]  /*1470*/  R2UR UR4, R2 ;  /* 0x00000000020472ca */ /* 0x004fda00000e0000 */
[----:B------:R-:W-:-:S06]  /*1480*/  ULOP3.LUT UR4, UR4, 0x1, URZ, 0xfc, !UPT ;  /* 0x0000000104047892 */ /* 0x000fcc000f8efc3f */
[----:B------:R-:W-:-:S05]  /*1490*/  IMAD.U32 R2, RZ, RZ, UR4 ;  /* 0x00000004ff027e24 */ /* 0x000fca000f8e00ff */
[----:B------:R-:W-:-:S13]  /*14a0*/  ISETP.NE.AND P0, PT, R2, 0x3, PT ;  /* 0x000000030200780c */ /* 0x000fda0003f05270 */
[----:B------:R-:W-:Y:S05]  /*14b0*/  @!P0 BRA `(.L_x_15) ;  /* 0x0000000000048947 */ /* 0x000fea0003800000 */
[----:B------:R-:W-:Y:S01]  /*14c0*/  BPT.TRAP 0x1 ;  /* 0x000000040000795c */ /* 0x000fe20000300000 */
.L_x_15:
[----:B------:R-:W-:-:S13]  /*14d0*/  R2UR UR4, R16 ;  /* 0x00000000100472ca */ /* 0x000fda00000e0000 */
[----:B------:R1:W2:Y:S01]  /*14e0*/  SYNCS.PHASECHK.TRANS64.TRYWAIT P2, [UR4+0x36830], R0 ;  /* 0x03683000ff0075a7 */ /* 0x0002a20008040144 */
[----:B------:R-:W-:Y:S05]  /*14f0*/  @!P0 BRA `(.L_x_16) ;  /* 0x0000000000048947 */ /* 0x000fea0003800000 */
[----:B------:R-:W-:Y:S01]  /*1500*/  BPT.TRAP 0x1 ;  /* 0x000000040000795c */ /* 0x000fe20000300000 */
.L_x_16:
[----:B------:R-:W3:Y:S01]  /*1510*/  S2R R2, SR_TID.X ;  /* 0x0000000000027919 */ /* 0x000ee20000002100 */
[----:B------:R-:W-:Y:S01]  /*1520*/  IMAD.U32 R4, RZ, RZ, UR36 ;  /* 0x00000024ff047e24 */ /* 0x000fe2000f8e00ff */
[----:B---3--:R-:W-:-:S04]  /*1530*/  LOP3.LUT R2, R2, 0x7f, RZ, 0xc0, !PT ;  /* 0x0000007f02027812 */ /* 0x008fc800078ec0ff */
[----:B------:R-:W-:Y:S01]  /*1540*/  ISETP.NE.AND P1, PT, R2, RZ, PT ;  /* 0x000000ff0200720c */ /* 0x000fe20003f25270 */
[----:B--2---:R-:W-:-:S12]  /*1550*/  @P2 BRA `(.L_x_17) ;  /* 0x00000000000c2947 */ /* 0x004fd80003800000 */
[----:B------:R-:W-:-:S13]  /*1560*/  R2UR UR4, R16 ;  /* 0x00000000100472ca */ /* 0x000fda00000e0000 */
[----:B------:R-:W2:Y:S02]  /*1570*/  SYNCS.PHASECHK.TRANS64.TRYWAIT P2, [UR4+0x36830], R0 ;  /* 0x03683000ff0075a7 */ /* 0x000ea40008040144 */
[----:B--2---:R-:W-:Y:S05]  /*1580*/  @!P2 BRA `(.L_x_18) ;  /* 0x000000fc00b4a947 */ /* 0x004fea0003800000 */
.L_x_17:
[----:B------:R-:W-:Y:S05]  /*1590*/  WARPSYNC.ALL ;  /* 0x0000000000007948 */ /* 0x000fea0003800000 */
[----:B------:R-:W-:Y:S01]  /*15a0*/  IMAD.MOV.U32 R8, RZ, RZ, RZ ;  /* 0x000000ffff087224 */ /* 0x000fe200078e00ff */
[----:B------:R-:W-:Y:S01]  /*15b0*/  LOP3.LUT R4, R4, 0x10000, RZ, 0xfc, !PT ;  /* 0x0001000004047812 */ /* 0x000fe200078efcff */
[----:B------:R-:W-:Y:S02]  /*15c0*/  IMAD.MOV.U32 R119, RZ, RZ, RZ ;  /* 0x000000ffff777224 */ /* 0x000fe400078e00ff */
[----:B------:R-:W-:Y:S01]  /*15d0*/  IMAD.MOV.U32 R5, RZ, RZ, 0x40000040 ;  /* 0x40000040ff057424 */ /* 0x000fe200078e00ff */
[----:B------:R-:W-:Y:S01]  /*15e0*/  R2UR UR42, R16 ;  /* 0x00000000102a72ca */ /* 0x000fe200000e0000 */
[----:B------:R-:W-:Y:S01]  /*15f0*/  WARPGROUP.ARRIVE ;  /* 0x00000000000079c5 */ /* 0x000fe20000000000 */
[C---:B------:R-:W-:Y:S01]  /*1600*/  R2UR UR8, R4.reuse ;  /* 0x00000000040872ca */ /* 0x040fe200000e0000 */
[----:B------:R-:W-:Y:S01]  /*1610*/  UMOV UR11, 0x40000040 ;  /* 0x40000040000b7882 */ /* 0x000fe20000000000 */
        /* <DEDUP_REMOVED lines=9> */
[----:B------:R-:W-:Y:S01]  /*16b0*/  UIADD3 UR4, UR42, 0x21400, URZ ;  /* 0x000214002a047890 */ /* 0x000fe2000fffe03f */
[C---:B------:R-:W-:Y:S01]  /*16c0*/  R2UR UR16, R4.reuse ;  /* 0x00000000041072ca */ /* 0x040fe200000e0000 */
[----:B------:R-:W-:Y:S01]  /*16d0*/  UMOV UR7, 0x40000040 ;  /* 0x4000004000077882 */ /* 0x000fe20000000000 */
[C---:B------:R-:W-:Y:S01]  /*16e0*/  R2UR UR17, R5.reuse ;  /* 0x00000000051172ca */ /* 0x040fe200000e0000 */
[----:B------:R-:W-:Y:S01]  /*16f0*/  USHF.R.U32.HI UR4, URZ, 0x4, UR4 ;  /* 0x000000043f047899 */ /* 0x000fe20008011604 */
[----:B------:R-:W-:Y:S01]  /*1700*/  R2UR UR20, R4 ;  /* 0x00000000041472ca */ /* 0x000fe200000e0000 */
[----:B------:R-:W-:Y:S01]  /*1710*/  UMOV UR29, 0x40000040 ;  /* 0x40000040001d7882 */ /* 0x000fe20000000000 */
[C---:B------:R-:W-:Y:S01]  /*1720*/  R2UR UR21, R5.reuse ;  /* 0x00000000051572ca */ /* 0x040fe200000e0000 */
[----:B------:R-:W-:Y:S01]  /*1730*/  ULOP3.LUT UR4, UR4, 0x3fff, URZ, 0xc0, !UPT ;  /* 0x00003fff04047892 */ /* 0x000fe2000f8ec03f */
[----:B------:R-:W-:Y:S01]  /*1740*/  R2UR UR5, R5 ;  /* 0x00000000050572ca */ /* 0x000fe200000e0000 */
[----:B------:R-:W-:Y:S01]  /*1750*/  UMOV UR31, 0x40000040 ;  /* 0x40000040001f7882 */ /* 0x000fe20000000000 */
[----:B------:R-:W-:Y:S01]  /*1760*/  UMOV UR33, 0x40000040 ;  /* 0x4000004000217882 */ /* 0x000fe20000000000 */
[----:B------:R-:W-:Y:S01]  /*1770*/  ULOP3.LUT UR61, UR4, 0x10000, URZ, 0xfc, !UPT ;  /* 0x00010000043d7892 */ /* 0x000fe2000f8efc3f */
[----:B------:R-:W-:Y:S01]  /*1780*/  LOP3.LUT R22, R22, 0xffffff80, RZ, 0xc0, !PT ;  /* 0xffffff8016167812 */ /* 0x000fe200078ec0ff */
[----:B------:R-:W-:Y:S01]  /*1790*/  UMOV UR35, 0x40000040 ;  /* 0x4000004000237882 */ /* 0x000fe20000000000 */
[----:B------:R-:W-:Y:S01]  /*17a0*/  UMOV UR37, 0x40000040 ;  /* 0x4000004000257882 */ /* 0x000fe20000000000 */
[----:B------:R-:W-:Y:S01]  /*17b0*/  UIADD3 UR4, UR61, 0x80, URZ ;  /* 0x000000803d047890 */ /* 0x000fe2000fffe03f */
[----:B01----:R-:W-:Y:S01]  /*17c0*/  IMAD.MOV.U32 R0, RZ, RZ, -0x2 ;  /* 0xfffffffeff007424 */ /* 0x003fe200078e00ff */
[----:B------:R-:W-:Y:S01]  /*17d0*/  UIADD3 UR14, UR61, 0x180, URZ ;  /* 0x000001803d0e7890 */ /* 0x000fe2000fffe03f */
[----:B------:R-:W-:Y:S01]  /*17e0*/  IMAD.IADD R22, R19, 0x1, -R22 ;  /* 0x0000000113167824 */ /* 0x000fe200078e0a16 */
[----:B------:R-:W-:Y:S01]  /*17f0*/  UMOV UR10, UR61 ;  /* 0x0000003d000a7c82 */ /* 0x000fe20008000000 */
[----:B------:R-:W-:Y:S01]  /*1800*/  UIADD3 UR18, UR61, 0x200, URZ ;  /* 0x000002003d127890 */ /* 0x000fe2000fffe03f */
[----:B------:R-:W-:Y:S01]  /*1810*/  HGMMA.64x16x16.F32 R72, gdesc[UR8], RZ, !UPT, gsb0 ;  /* 0x00200000084879f0 */ /* 0x000fe2000c0008ff */
[C---:B------:R-:W-:Y:S01]  /*1820*/  R2UR UR8, R4.reuse ;  /* 0x00000000040872ca */ /* 0x040fe200000e0000 */
[----:B------:R-:W-:Y:S01]  /*1830*/  UMOV UR10, UR4 ;  /* 0x00000004000a7c82 */ /* 0x000fe20008000000 */
[----:B------:R-:W-:Y:S01]  /*1840*/  R2UR UR9, R5 ;  /* 0x00000000050972ca */ /* 0x000fe200000e0000 */
[----:B------:R-:W-:Y:S01]  /*1850*/  UMOV UR11, 0x40000040 ;  /* 0x40000040000b7882 */ /* 0x000fe20000000000 */
[----:B------:R-:W-:Y:S01]  /*1860*/  UIADD3 UR4, UR61, 0x100, URZ ;  /* 0x000001003d047890 */ /* 0x000fe2000fffe03f */
[----:B------:R-:W-:Y:S01]  /*1870*/  SHF.R.S32.HI R3, RZ, 0x1f, R22 ;  /* 0x0000001fff037819 */ /* 0x000fe20000011416 */
[----:B------:R-:W-:Y:S01]  /*1880*/  UIADD3 UR22, UR61, 0x280, URZ ;  /* 0x000002803d167890 */ /* 0x000fe2000fffe03f */
[----:B------:R-:W-:Y:S01]  /*1890*/  IMAD.U32 R2, RZ, RZ, UR38 ;  /* 0x00000026ff027e24 */ /* 0x000fe2000f8e00ff */
[----:B------:R-:W-:Y:S01]  /*18a0*/  UIADD3 UR6, UR61, 0x300, URZ ;  /* 0x000003003d067890 */ /* 0x000fe2000fffe03f */
[----:B------:R-:W-:Y:S01]  /*18b0*/  LEA.HI R3, R3, R22, RZ, 0x2 ;  /* 0x0000001603037211 */ /* 0x000fe200078f10ff */
[----:B------:R-:W-:Y:S01]  /*18c0*/  UIADD3 UR30, UR61, 0x380, URZ ;  /* 0x000003803d1e7890 */ /* 0x000fe2000fffe03f */
[----:B------:R-:W-:Y:S01]  /*18d0*/  P2R R80, PR, RZ, 0x2 ;  /* 0x00000002ff507803 */ /* 0x000fe20000000000 */
[----:B------:R-:W-:Y:S01]  /*18e0*/  UMOV UR26, UR4 ;  /* 0x00000004001a7c82 */ /* 0x000fe20008000000 */
[----:B------:R-:W-:Y:S01]  /*18f0*/  R2UR UR4, R4 ;  /* 0x00000000040472ca */ /* 0x000fe200000e0000 */
[----:B------:R-:W-:Y:S01]  /*1900*/  UIADD3 UR34, UR61, 0x382, URZ ;  /* 0x000003823d227890 */ /* 0x000fe2000fffe03f */
[----:B------:R-:W-:Y:S01]  /*1910*/  LOP3.LUT R3, R3, 0x7ffffffc, RZ, 0xc0, !PT ;  /* 0x7ffffffc03037812 */ /* 0x000fe200078ec0ff */
[----:B------:R-:W-:Y:S01]  /*1920*/  UMOV UR41, 0x40000040 ;  /* 0x4000004000297882 */ /* 0x000fe20000000000 */
[----:B------:R-:W-:Y:S01]  /*1930*/  UMOV UR45, 0x40000040 ;  /* 0x40000040002d7882 */ /* 0x000fe20000000000 */
[----:B------:R-:W-:Y:S01]  /*1940*/  UMOV UR49, 0x40000040 ;  /* 0x4000004000317882 */ /* 0x000fe20000000000 */
[----:B------:R-:W-:Y:S01]  /*1950*/  UMOV UR53, 0x40000040 ;  /* 0x4000004000357882 */ /* 0x000fe20000000000 */
[----:B------:R-:W-:Y:S01]  /*1960*/  UMOV UR57, 0x40000040 ;  /* 0x4000004000397882 */ /* 0x000fe20000000000 */
[----:B------:R-:W-:Y:S01]  /*1970*/  IADD3 R3, R22, -R3, RZ ;  /* 0x8000000316037210 */ /* 0x000fe20007ffe0ff */
[----:B------:R-:W-:Y:S01]  /*1980*/  UIADD3 UR38, UR38, -0x2, URZ ;  /* 0xfffffffe26267890 */ /* 0x000fe2000fffe03f */
[----:B------:R-:W-:Y:S01]  /*1990*/  P2R R82, PR, RZ, 0x1 ;  /* 0x00000001ff527803 */ /* 0x000fe20000000000 */
[--C-:B------:R-:W-:Y:S01]  /*19a0*/  IMAD.MOV.U32 R117, RZ, RZ, R119.reuse ;  /* 0x000000ffff757224 */ /* 0x100fe200078e0077 */
[-C--:B------:R-:W-:Y:S01]  /*19b0*/  MOV R118, R119.reuse ;  /* 0x0000007700767202 */ /* 0x080fe20000000f00 */
[----:B------:R-:W-:Y:S01]  /*19c0*/  IMAD R3, R3, R0, 0x70 ;  /* 0x0000007003037424 */ /* 0x000fe200078e0200 */
[-C--:B------:R-:W-:Y:S01]  /*19d0*/  MOV R110, R119.reuse ;  /* 0x00000077006e7202 */ /* 0x080fe20000000f00 */
[--C-:B------:R-:W-:Y:S01]  /*19e0*/  IMAD.MOV.U32 R116, RZ, RZ, R119.reuse ;  /* 0x000000ffff747224 */ /* 0x100fe200078e0077 */
[-C--:B------:R-:W-:Y:S01]  /*19f0*/  MOV R102, R119.reuse ;  /* 0x0000007700667202 */ /* 0x080fe20000000f00 */
[----:B------:R-:W-:Y:S01]  /*1a00*/  VIADD R3, R3, UR39 ;  /* 0x0000002703037c36 */ /* 0x000fe20008000000 */
[-C--:B------:R-:W-:Y:S01]  /*1a10*/  MOV R94, R119.reuse ;  /* 0x00000077005e7202 */ /* 0x080fe20000000f00 */
[----:B------:R-:W-:Y:S01]  /*1a20*/  IMAD.MOV.U32 R114, RZ, RZ, R119 ;  /* 0x000000ffff727224 */ /* 0x000fe200078e0077 */
[----:B------:R-:W-:Y:S01]  /*1a30*/  MOV R86, R119 ;  /* 0x0000007700567202 */ /* 0x000fe20000000f00 */
[----:B------:R-:W-:-:S02]  /*1a40*/  IMAD R2, R2, -0x70, R3 ;  /* 0xffffff9002027824 */ /* 0x000fc400078e0203 */
[--C-:B------:R-:W-:Y:S02]  /*1a50*/  IMAD.MOV.U32 R112, RZ, RZ, R119.reuse ;  /* 0x000000ffff707224 */ /* 0x100fe400078e0077 */
[--C-:B------:R-:W-:Y:S01]  /*1a60*/  IMAD.MOV.U32 R108, RZ, RZ, R119.reuse ;  /* 0x000000ffff6c7224 */ /* 0x100fe200078e0077 */
[C---:B------:R-:W-:Y:S01]  /*1a70*/  ISETP.GT.AND P2, PT, R2.reuse, RZ, PT ;  /* 0x000000ff0200720c */ /* 0x040fe20003f44270 */
[--C-:B------:R-:W-:Y:S01]  /*1a80*/  IMAD.MOV.U32 R106, RZ, RZ, R119.reuse ;  /* 0x000000ffff6a7224 */ /* 0x100fe200078e0077 */
[C---:B------:R-:W-:Y:S01]  /*1a90*/  ISETP.GT.AND P3, PT, R2.reuse, 0x1, PT ;  /* 0x000000010200780c */ /* 0x040fe20003f64270 */
[--C-:B------:R-:W-:Y:S01]  /*1aa0*/  IMAD.MOV.U32 R104, RZ, RZ, R119.reuse ;  /* 0x000000ffff687224 */ /* 0x100fe200078e0077 */
[C---:B------:R-:W-:Y:S01]  /*1ab0*/  ISETP.GT.AND P4, PT, R2.reuse, 0x8, PT ;  /* 0x000000080200780c */ /* 0x040fe20003f84270 */
[--C-:B------:R-:W-:Y:S01]  /*1ac0*/  IMAD.MOV.U32 R100, RZ, RZ, R119.reuse ;  /* 0x000000ffff647224 */ /* 0x100fe200078e0077 */
[C---:B------:R-:W-:Y:S01]  /*1ad0*/  ISETP.GT.AND P5, PT, R2.reuse, 0x9, PT ;  /* 0x000000090200780c */ /* 0x040fe20003fa4270 */
[--C-:B------:R-:W-:Y:S01]  /*1ae0*/  IMAD.MOV.U32 R98, RZ, RZ, R119.reuse ;  /* 0x000000ffff627224 */ /* 0x100fe200078e0077 */
[C---:B------:R-:W-:Y:S01]  /*1af0*/  ISETP.GT.AND P6, PT, R2.reuse, 0x21, PT ;  /* 0x000000210200780c */ /* 0x040fe20003fc4270 */
[--C-:B------:R-:W-:Y:S01]  /*1b00*/  IMAD.MOV.U32 R96, RZ, RZ, R119.reuse ;  /* 0x000000ffff607224 */ /* 0x100fe200078e0077 */
[----:B------:R-:W-:Y:S01]  /*1b10*/  ISETP.GT.AND P1, PT, R2, 0x49, PT ;  /* 0x000000490200780c */ /* 0x000fe20003f24270 */
[----:B------:R-:W-:Y:S01]  /*1b20*/  IMAD.MOV.U32 R92, RZ, RZ, R119 ;  /* 0x000000ffff5c7224 */ /* 0x000fe200078e0077 */
[----:B------:R-:W-:-:S02]  /*1b30*/  WARPGROUP.DEPBAR.LE gsb0, 0x0 ;  /* 0x00008000000079c5 */ /* 0x000fc40000010000 */
[----:B------:R-:W-:Y:S01]  /*1b40*/  WARPGROUP.ARRIVE ;  /* 0x00000000000079c5 */ /* 0x000fe20000000000 */
[----:B------:R-:W-:Y:S01]  /*1b50*/  ISETP.GT.AND P0, PT, R2, 0x50, PT ;  /* 0x000000500200780c */ /* 0x000fe20003f04270 */
[--C-:B------:R-:W-:Y:S02]  /*1b60*/  IMAD.MOV.U32 R90, RZ, RZ, R119.reuse ;  /* 0x000000ffff5a7224 */ /* 0x100fe400078e0077 */
[--C-:B------:R-:W-:Y:S02]  /*1b70*/  IMAD.MOV.U32 R88, RZ, RZ, R119.reuse ;  /* 0x000000ffff587224 */ /* 0x100fe400078e0077 */
[----:B------:R-:W-:Y:S01]  /*1b80*/  HGMMA.64x16x16.F32 R64, gdesc[UR8], RZ, !UPT, gsb0 ;  /* 0x00200000084079f0 */ /* 0x000fe2000c0008ff */
[----:B------:R-:W-:Y:S01]  /*1b90*/  R2UR UR8, R4 ;  /* 0x00000000040872ca */ /* 0x000fe200000e0000 */
[----:B------:R-:W-:Y:S01]  /*1ba0*/  UIADD3 UR9, UR61, 0x504, URZ ;  /* 0x000005043d097890 */ /* 0x000fe2000fffe03f */
[----:B------:R-:W-:Y:S01]  /*1bb0*/  IMAD.MOV.U32 R84, RZ, RZ, R119 ;  /* 0x000000ffff547224 */ /* 0x000fe200078e0077 */
[----:B------:R-:W-:Y:S01]  /*1bc0*/  UIADD3 UR10, UR61, 0x584, URZ ;  /* 0x000005843d0a7890 */ /* 0x000fe2000fffe03f */
[----:B------:R-:W-:-:S09]  /*1bd0*/  UMOV UR11, 0x40000040 ;  /* 0x40000040000b7882 */ /* 0x000fd20000000000 */
[----:B------:R-:W-:Y:S02]  /*1be0*/  UIADD3 UR28, UR8, 0x400, URZ ;  /* 0x00000400081c7890 */ /* 0x000fe4000fffe03f */
[----:B------:R-:W-:Y:S02]  /*1bf0*/  UIADD3 UR32, UR8, 0x402, URZ ;  /* 0x0000040208207890 */ /* 0x000fe4000fffe03f */
[----:B------:R-:W-:Y:S02]  /*1c00*/  UIADD3 UR36, UR8, 0x404, URZ ;  /* 0x0000040408247890 */ /* 0x000fe4000fffe03f */
[----:B------:R-:W-:Y:S02]  /*1c10*/  UIADD3 UR40, UR8, 0x406, URZ ;  /* 0x0000040608287890 */ /* 0x000fe4000fffe03f */
[----:B------:R-:W-:Y:S02]  /*1c20*/  UIADD3 UR44, UR8, 0x800, URZ ;  /* 0x00000800082c7890 */ /* 0x000fe4000fffe03f */
[----:B------:R-:W-:-:S02]  /*1c30*/  UIADD3 UR48, UR8, 0x802, URZ ;  /* 0x0000080208307890 */ /* 0x000fc4000fffe03f */
[----:B------:R-:W-:Y:S02]  /*1c40*/  UIADD3 UR52, UR8, 0x804, URZ ;  /* 0x0000080408347890 */ /* 0x000fe4000fffe03f */
[----:B------:R-:W-:Y:S01]  /*1c50*/  UIADD3 UR56, UR8, 0x806, URZ ;  /* 0x0000080608387890 */ /* 0x000fe2000fffe03f */
[----:B------:R-:W-:Y:S02]  /*1c60*/  WARPGROUP.DEPBAR.LE gsb0, 0x0 ;  /* 0x00008000000079c5 */ /* 0x000fe40000010000 */
[----:B------:R-:W-:-:S06]  /*1c70*/  WARPGROUP.ARRIVE ;  /* 0x00000000000079c5 */ /* 0x000fcc0000000000 */
[----:B------:R-:W-:Y:S01]  /*1c80*/  HGMMA.64x16x16.F32 R56, gdesc[UR24], RZ, !UPT, gsb0 ;  /* 0x00200000183879f0 */ /* 0x000fe2000c0008ff */
[----:B------:R-:W-:Y:S02]  /*1c90*/  UIADD3 UR24, UR8, 0x6, URZ ;  /* 0x0000000608187890 */ /* 0x000fe4000fffe03f */
[----:B------:R-:W-:Y:S01]  /*1ca0*/  UIADD3 UR26, UR61, 0x6, URZ ;  /* 0x000000063d1a7890 */ /* 0x000fe2000fffe03f */
[----:B------:R-:W-:Y:S01]  /*1cb0*/  UMOV UR25, 0x40000040 ;  /* 0x4000004000197882 */ /* 0x000fe20000000000 */
[----:B------:R-:W-:Y:S01]  /*1cc0*/  UMOV UR27, 0x40000040 ;  /* 0x40000040001b7882 */ /* 0x000fe20000000000 */
[----:B------:R-:W-:Y:S02]  /*1cd0*/  WARPGROUP.DEPBAR.LE gsb0, 0x0 ;  /* 0x00008000000079c5 */ /* 0x000fe40000010000 */
[----:B------:R-:W-:-:S06]  /*1ce0*/  WARPGROUP.ARRIVE ;  /* 0x00000000000079c5 */ /* 0x000fcc0000000000 */
[----:B------:R-:W-:Y:S03]  /*1cf0*/  HGMMA.64x16x16.F32 R48, gdesc[UR12], RZ, !UPT, gsb0 ;  /* 0x002000000c3079f0 */ /* 0x000fe6000c0008ff */
        /* <DEDUP_REMOVED lines=9> */
[----:B------:R-:W-:Y:S01]  /*1d90*/  HGMMA.64x16x16.F32 R32, gdesc[UR20], RZ, !UPT, gsb0 ;  /* 0x00200000142079f0 */ /* 0x000fe2000c0008ff */
[----:B------:R-:W-:Y:S02]  /*1da0*/  UIADD3 UR20, UR8, 0x4, URZ ;  /* 0x0000000408147890 */ /* 0x000fe4000fffe03f */
[----:B------:R-:W-:Y:S01]  /*1db0*/  UIADD3 UR22, UR61, 0x4, URZ ;  /* 0x000000043d167890 */ /* 0x000fe2000fffe03f */
[----:B------:R-:W-:Y:S01]  /*1dc0*/  UMOV UR21, 0x40000040 ;  /* 0x4000004000157882 */ /* 0x000fe20000000000 */
[----:B------:R-:W-:Y:S01]  /*1dd0*/  UMOV UR23, 0x40000040 ;  /* 0x4000004000177882 */ /* 0x000fe20000000000 */
[----:B------:R-:W-:Y:S01]  /*1de0*/  UIADD3 UR8, UR61, 0x884, URZ ;  /* 0x000008843d087890 */ /* 0x000fe2000fffe03f */
[----:B------:R-:W-:Y:S02]  /*1df0*/  WARPGROUP.DEPBAR.LE gsb0, 0x0 ;  /* 0x00008000000079c5 */ /* 0x000fe40000010000 */
[----:B------:R-:W-:-:S06]  /*1e00*/  WARPGROUP.ARRIVE ;  /* 0x00000000000079c5 */ /* 0x000fcc0000000000 */
[----:B------:R-:W-:Y:S01]  /*1e10*/  HGMMA.64x16x16.F32 R24, gdesc[UR4], RZ, !UPT, gsb0 ;  /* 0x00200000041879f0 */ /* 0x000fe2000c0008ff */
[----:B------:R-:W-:Y:S02]  /*1e20*/  UIADD3 UR4, UR61, 0x182, URZ ;  /* 0x000001823d047890 */ /* 0x000fe4000fffe03f */
[----:B------:R-:W-:Y:S02]  /*1e30*/  UIADD3 UR5, UR61, 0x202, URZ ;  /* 0x000002023d057890 */ /* 0x000fe4000fffe03f */
[----:B------:R-:W-:Y:S01]  /*1e40*/  UIADD3 UR6, UR61, 0x384, URZ ;  /* 0x000003843d067890 */ /* 0x000fe2000fffe03f */
[----:B------:R-:W-:Y:S01]  /*1e50*/  UMOV UR7, 0x40000040 ;  /* 0x4000004000077882 */ /* 0x000fe20000000000 */
[----:B------:R-:W-:Y:S02]  /*1e60*/  WARPGROUP.DEPBAR.LE gsb0, 0x0 ;  /* 0x00008000000079c5 */ /* 0x000fe40000010000 */
[----:B------:R-:W-:-:S06]  /*1e70*/  WARPGROUP.ARRIVE ;  /* 0x00000000000079c5 */ /* 0x000fcc0000000000 */
[----:B------:R-:W-:Y:S01]  /*1e80*/  HGMMA.64x16x16.F32 R72, gdesc[UR16], R72, gsb0 ;  /* 0x00200000104879f0 */ /* 0x000fe20008000848 */
        /* <DEDUP_REMOVED lines=10> */
[----:B------:R-:W-:Y:S01]  /*1f30*/  UMOV UR18, UR4 ;  /* 0x0000000400127c82 */ /* 0x000fe20008000000 */
[----:B------:R-:W-:Y:S01]  /*1f40*/  UMOV UR19, 0x40000040 ;  /* 0x4000004000137882 */ /* 0x000fe20000000000 */
[----:B------:R-:W-:Y:S01]  /*1f50*/  UIADD3 UR4, UR61, 0x282, URZ ;  /* 0x000002823d047890 */ /* 0x000fe2000fffe03f */
        /* <DEDUP_REMOVED lines=20> */
[----:B------:R-:W-:Y:S03]  /*20a0*/  HGMMA.64x16x16.F32 R24, gdesc[UR16], R24, gsb0 ;  /* 0x00200000101879f0 */ /* 0x000fe60008000818 */
        /* <DEDUP_REMOVED lines=138> */
[----:B------:R-:W-:Y:S01]  /*2950*/  UMOV UR4, UR36 ;  /* 0x0000002400047c82 */ /* 0x000fe20008000000 */
        /* <DEDUP_REMOVED lines=8> */
[----:B------:R-:W-:Y:S03]  /*29e0*/  HGMMA.64x16x16.F32 R24, gdesc[UR32], R24, gsb0 ;  /* 0x00200000201879f0 */ /* 0x000fe60008000818 */
[----:B------:R-:W-:Y:S02]  /*29f0*/  WARPGROUP.DEPBAR.LE gsb0, 0x0 ;  /* 0x00008000000079c5 */ /* 0x000fe40000010000 */
[----:B------:R-:W-:-:S06]  /*2a00*/  WARPGROUP.ARRIVE ;  /* 0x00000000000079c5 */ /* 0x000fcc0000000000 */
[----:B------:R-:W-:Y:S01]  /*2a10*/  HGMMA.64x16x16.F32 R72, gdesc[UR4], R72, gsb0 ;  /* 0x00200000044879f0 */ /* 0x000fe20008000848 */
[----:B------:R-:W-:Y:S01]  /*2a20*/  UIADD3 UR6, UR61, 0x404, URZ ;  /* 0x000004043d067890 */ /* 0x000fe2000fffe03f */
[----:B------:R-:W-:Y:S01]  /*2a30*/  UMOV UR4, UR36 ;  /* 0x0000002400047c82 */ /* 0x000fe20008000000 */
[----:B------:R-:W-:Y:S01]  /*2a40*/  UMOV UR5, UR37 ;  /* 0x0000002500057c82 */ /* 0x000fe20008000000 */
[----:B------:R-:W-:Y:S01]  /*2a50*/  UMOV UR7, 0x40000040 ;  /* 0x4000004000077882 */ /* 0x000fe20000000000 */
        /* <DEDUP_REMOVED lines=10> */
[----:B------:R-:W-:Y:S01]  /*2b00*/  UMOV UR4, UR36 ;  /* 0x0000002400047c82 */ /* 0x000fe20008000000 */
[----:B------:R-:W-:Y:S01]  /*2b10*/  UMOV UR5, UR37 ;  /* 0x0000002500057c82 */ /* 0x000fe20008000000 */
[----:B------:R-:W-:Y:S01]  /*2b20*/  UMOV UR6, UR9 ;  /* 0x0000000900067c82 */ /* 0x000fe20008000000 */
[----:B------:R-:W-:Y:S01]  /*2b30*/  UMOV UR7, 0x40000040 ;  /* 0x4000004000077882 */ /* 0x000fe20000000000 */
[----:B------:R-:W-:Y:S01]  /*2b40*/  UIADD3 UR9, UR61, 0x604, URZ ;  /* 0x000006043d097890 */ /* 0x000fe2000fffe03f */
        /* <DEDUP_REMOVED lines=239> */
[----:B------:R-:W-:Y:S01]  /*3a40*/  UMOV UR9, UR57 ;  /* 0x0000003900097c82 */ /* 0x000fe20008000000 */
        /* <DEDUP_REMOVED lines=16> */
[----:B------:R-:W-:Y:S01]  /*3b50*/  WARPGROUP.ARRIVE ;  /* 0x00000000000079c5 */ /* 0x000fe20000000000 */
[----:B------:R-:W-:Y:S01]  /*3b60*/  FSEL R15, R74, -INF , P2 ;  /* 0xff8000004a0f7808 */ /* 0x000fe20001000000 */
[----:B------:R-:W-:Y:S01]  /*3b70*/  IMAD.MOV.U32 R74, RZ, RZ, R119 ;  /* 0x000000ffff4a7224 */ /* 0x000fe200078e0077 */
[----:B------:R-:W-:-:S02]  /*3b80*/  FSEL R75, R75, -INF , P3 ;  /* 0xff8000004b4b7808 */ /* 0x000fc40001800000 */
[----:B------:R-:W-:Y:S01]  /*3b90*/  FSEL R19, R78, -INF , P4 ;  /* 0xff8000004e137808 */ /* 0x000fe20002000000 */
[----:B------:R-:W-:Y:S01]  /*3ba0*/  HGMMA.64x16x16.F32 R64, gdesc[UR4], R64, gsb0 ;  /* 0x00200000044079f0 */ /* 0x000fe20008000840 */
[----:B------:R-:W-:Y:S01]  /*3bb0*/  UIADD3 UR6, UR61, 0x806, URZ ;  /* 0x000008063d067890 */ /* 0x000fe2000fffe03f */
[----:B------:R-:W-:Y:S01]  /*3bc0*/  FMNMX.FTZ R0, R15, R75, !PT ;  /* 0x0000004b0f007209 */ /* 0x000fe20007810000 */
[----:B------:R-:W-:Y:S01]  /*3bd0*/  UMOV UR4, UR56 ;  /* 0x0000003800047c82 */ /* 0x000fe20008000000 */
[----:B------:R-:W-:Y:S01]  /*3be0*/  UMOV UR5, UR57 ;  /* 0x0000003900057c82 */ /* 0x000fe20008000000 */
[----:B------:R-:W-:Y:S01]  /*3bf0*/  UMOV UR7, 0x40000040 ;  /* 0x4000004000077882 */ /* 0x000fe20000000000 */
[----:B------:R-:W-:Y:S01]  /*3c00*/  FSEL R7, R72, -INF , P2 ;  /* 0xff80000048077808 */ /* 0x000fe20001000000 */
[----:B------:R-:W-:Y:S01]  /*3c10*/  IMAD.MOV.U32 R72, RZ, RZ, R119 ;  /* 0x000000ffff487224 */ /* 0x000fe200078e0077 */
[----:B------:R-:W-:Y:S02]  /*3c20*/  FSEL R79, R79, -INF , P5 ;  /* 0xff8000004f4f7808 */ /* 0x000fe40002800000 */
[----:B------:R-:W-:-:S02]  /*3c30*/  ISETP.GT.AND P2, PT, R2, 0x10, PT ;  /* 0x000000100200780c */ /* 0x000fc40003f44270 */
[----:B------:R-:W-:Y:S02]  /*3c40*/  FMNMX.FTZ R0, R19, R0, !PT ;  /* 0x0000000013007209 */ /* 0x000fe40007810000 */
[----:B------:R-:W-:Y:S02]  /*3c50*/  FSEL R73, R73, -INF , P3 ;  /* 0xff80000049497808 */ /* 0x000fe40001800000 */
[----:B------:R-:W-:Y:S02]  /*3c60*/  ISETP.GT.AND P3, PT, R2, 0x11, PT ;  /* 0x000000110200780c */ /* 0x000fe40003f64270 */
[----:B------:R-:W-:Y:S02]  /*3c70*/  FMNMX.FTZ R0, R79, R0, !PT ;  /* 0x000000004f007209 */ /* 0x000fe40007810000 */
[----:B------:R-:W-:Y:S01]  /*3c80*/  FSEL R9, R76, -INF , P4 ;  /* 0xff8000004c097808 */ /* 0x000fe20002000000 */
[----:B------:R-:W-:Y:S01]  /*3c90*/  IMAD.MOV.U32 R76, RZ, RZ, R119 ;  /* 0x000000ffff4c7224 */ /* 0x000fe200078e0077 */
[----:B------:R-:W-:-:S02]  /*3ca0*/  ISETP.GT.AND P4, PT, R2, 0x18, PT ;  /* 0x000000180200780c */ /* 0x000fc40003f84270 */
[----:B------:R-:W-:Y:S02]  /*3cb0*/  FSEL R77, R77, -INF , P5 ;  /* 0xff8000004d4d7808 */ /* 0x000fe40002800000 */
[----:B------:R-:W-:Y:S02]  /*3cc0*/  ISETP.GT.AND P5, PT, R2, 0x19, PT ;  /* 0x000000190200780c */ /* 0x000fe40003fa4270 */
[----:B------:R-:W-:Y:S01]  /*3cd0*/  MOV R78, R119 ;  /* 0x00000077004e7202 */ /* 0x000fe20000000f00 */
[----:B------:R-:W-:Y:S02]  /*3ce0*/  WARPGROUP.DEPBAR.LE gsb0, 0x0 ;  /* 0x00008000000079c5 */ /* 0x000fe40000010000 */
[----:B------:R-:W-:Y:S01]  /*3cf0*/  WARPGROUP.ARRIVE ;  /* 0x00000000000079c5 */ /* 0x000fe20000000000 */
[----:B------:R-:W-:Y:S01]  /*3d00*/  FSEL R21, R66, -INF , P2 ;  /* 0xff80000042157808 */ /* 0x000fe20001000000 */
[----:B------:R-:W-:Y:S01]  /*3d10*/  IMAD.MOV.U32 R66, RZ, RZ, R119 ;  /* 0x000000ffff427224 */ /* 0x000fe200078e0077 */
[----:B------:R-:W-:-:S02]  /*3d20*/  FSEL R67, R67, -INF , P3 ;  /* 0xff80000043437808 */ /* 0x000fc40001800000 */
[----:B------:R-:W-:Y:S01]  /*3d30*/  FMNMX.FTZ R0, R21, R0, !PT ;  /* 0x0000000015007209 */ /* 0x000fe20007810000 */
[----:B------:R-:W-:Y:S01]  /*3d40*/  HGMMA.64x16x16.F32 R56, gdesc[UR4], R56, gsb0 ;  /* 0x00200000043879f0 */ /* 0x000fe20008000838 */
[----:B------:R-:W-:Y:S01]  /*3d50*/  UIADD3 UR6, UR61, 0x886, URZ ;  /* 0x000008863d067890 */ /* 0x000fe2000fffe03f */
[----:B------:R-:W-:Y:S01]  /*3d60*/  FSEL R23, R70, -INF , P4 ;  /* 0xff80000046177808 */ /* 0x000fe20002000000 */
[----:B------:R-:W-:Y:S01]  /*3d70*/  UMOV UR4, UR56 ;  /* 0x0000003800047c82 */ /* 0x000fe20008000000 */
[----:B------:R-:W-:Y:S01]  /*3d80*/  UMOV UR5, UR57 ;  /* 0x0000003900057c82 */ /* 0x000fe20008000000 */
[----:B------:R-:W-:Y:S01]  /*3d90*/  UMOV UR7, 0x40000040 ;  /* 0x4000004000077882 */ /* 0x000fe20000000000 */
[----:B------:R-:W-:Y:S02]  /*3da0*/  FMNMX.FTZ R0, R67, R0, !PT ;  /* 0x0000000043007209 */ /* 0x000fe40007810000 */
[----:B------:R-:W-:Y:S01]  /*3db0*/  FSEL R13, R64, -INF , P2 ;  /* 0xff800000400d7808 */ /* 0x000fe20001000000 */
[----:B------:R-:W-:Y:S01]  /*3dc0*/  IMAD.MOV.U32 R64, RZ, RZ, R119 ;  /* 0x000000ffff407224 */ /* 0x000fe200078e0077 */
[----:B------:R-:W-:-:S02]  /*3dd0*/  FSEL R71, R71, -INF , P5 ;  /* 0xff80000047477808 */ /* 0x000fc40002800000 */
[C---:B------:R-:W-:Y:S02]  /*3de0*/  ISETP.GT.AND P2, PT, R2.reuse, 0x20, PT ;  /* 0x000000200200780c */ /* 0x040fe40003f44270 */
[----:B------:R-:W-:Y:S02]  /*3df0*/  FMNMX.FTZ R0, R23, R0, !PT ;  /* 0x0000000017007209 */ /* 0x000fe40007810000 */
[----:B------:R-:W-:Y:S02]  /*3e00*/  FSEL R69, R69, -INF , P5 ;  /* 0xff80000045457808 */ /* 0x000fe40002800000 */
[----:B------:R-:W-:Y:S02]  /*3e10*/  FMNMX.FTZ R0, R71, R0, !PT ;  /* 0x0000000047007209 */ /* 0x000fe40007810000 */
[----:B------:R-:W-:Y:S02]  /*3e20*/  ISETP.GT.AND P5, PT, R2, 0x28, PT ;  /* 0x000000280200780c */ /* 0x000fe40003fa4270 */
        /* <DEDUP_REMOVED lines=19> */
[----:B------:R-:W-:Y:S02]  /*3f60*/  FSEL R63, R63, -INF , P4 ;  /* 0xff8000003f3f7808 */ /* 0x000fe40002000000 */
[----:B------:R-:W-:-:S02]  /*3f70*/  FMNMX.FTZ R0, R85, R0, !PT ;  /* 0x0000000055007209 */ /* 0x000fc40007810000 */
[----:B------:R-:W-:Y:S01]  /*3f80*/  FSEL R59, R56, -INF , P2 ;  /* 0xff800000383b7808 */ /* 0x000fe20001000000 */
[----:B------:R-:W-:Y:S01]  /*3f90*/  IMAD.MOV.U32 R56, RZ, RZ, R119 ;  /* 0x000000ffff387224 */ /* 0x000fe200078e0077 */
[C---:B------:R-:W-:Y:S02]  /*3fa0*/  ISETP.GT.AND P2, PT, R2.reuse, 0x31, PT ;  /* 0x000000310200780c */ /* 0x040fe40003f44270 */
[----:B------:R-:W-:Y:S02]  /*3fb0*/  FMNMX.FTZ R0, R63, R0, !PT ;  /* 0x000000003f007209 */ /* 0x000fe40007810000 */
[----:B------:R-:W-:Y:S02]  /*3fc0*/  FSEL R57, R57, -INF , P6 ;  /* 0xff80000039397808 */ /* 0x000fe40003000000 */
[----:B------:R-:W-:Y:S02]  /*3fd0*/  ISETP.GT.AND P6, PT, R2, 0x38, PT ;  /* 0x000000380200780c */ /* 0x000fe40003fc4270 */
[----:B------:R-:W-:-:S02]  /*3fe0*/  FSEL R61, R61, -INF , P4 ;  /* 0xff8000003d3d7808 */ /* 0x000fc40002000000 */
[----:B------:R-:W-:Y:S02]  /*3ff0*/  ISETP.GT.AND P4, PT, R2, 0x40, PT ;  /* 0x000000400200780c */ /* 0x000fe40003f84270 */
[----:B------:R-:W-:Y:S01]  /*4000*/  MOV R62, R119 ;  /* 0x00000077003e7202 */ /* 0x000fe20000000f00 */
[----:B------:R-:W-:Y:S02]  /*4010*/  WARPGROUP.DEPBAR.LE gsb0, 0x0 ;  /* 0x00008000000079c5 */ /* 0x000fe40000010000 */
[----:B------:R-:W-:Y:S01]  /*4020*/  WARPGROUP.ARRIVE ;  /* 0x00000000000079c5 */ /* 0x000fe20000000000 */
[----:B------:R-:W-:Y:S01]  /*4030*/  FSEL R87, R50, -INF , P3 ;  /* 0xff80000032577808 */ /* 0x000fe20001800000 */
[--C-:B------:R-:W-:Y:S01]  /*4040*/  IMAD.MOV.U32 R50, RZ, RZ, R119.reuse ;  /* 0x000000ffff327224 */ /* 0x100fe200078e0077 */
[----:B------:R-:W-:Y:S02]  /*4050*/  FSEL R89, R51, -INF , P2 ;  /* 0xff80000033597808 */ /* 0x000fe40001000000 */
[----:B------:R-:W-:Y:S01]  /*4060*/  FMNMX.FTZ R0, R87, R0, !PT ;  /* 0x0000000057007209 */ /* 0x000fe20007810000 */
[----:B------:R-:W-:Y:S01]  /*4070*/  HGMMA.64x16x16.F32 R40, gdesc[UR8], R40, gsb0 ;  /* 0x00200000082879f0 */ /* 0x000fe20008000828 */
[----:B------:R-:W-:Y:S01]  /*4080*/  FSEL R51, R60, -INF , P5 ;  /* 0xff8000003c337808 */ /* 0x000fe20002800000 */
[----:B------:R-:W-:Y:S01]  /*4090*/  IMAD.MOV.U32 R60, RZ, RZ, R119 ;  /* 0x000000ffff3c7224 */ /* 0x000fe200078e0077 */
[----:B------:R-:W-:-:S02]  /*40a0*/  ISETP.GT.AND P5, PT, R2, 0x39, PT ;  /* 0x000000390200780c */ /* 0x000fc40003fa4270 */
[----:B------:R-:W-:Y:S02]  /*40b0*/  FSEL R91, R54, -INF , P6 ;  /* 0xff800000365b7808 */ /* 0x000fe40003000000 */
[----:B------:R-:W-:Y:S02]  /*40c0*/  FMNMX.FTZ R0, R89, R0, !PT ;  /* 0x0000000059007209 */ /* 0x000fe40007810000 */
[----:B------:R-:W-:Y:S02]  /*40d0*/  FSEL R93, R55, -INF , P5 ;  /* 0xff800000375d7808 */ /* 0x000fe40002800000 */
[----:B------:R-:W-:Y:S02]  /*40e0*/  FMNMX.FTZ R0, R91, R0, !PT ;  /* 0x000000005b007209 */ /* 0x000fe40007810000 */
[----:B------:R-:W-:Y:S01]  /*40f0*/  FSEL R55, R48, -INF , P3 ;  /* 0xff80000030377808 */ /* 0x000fe20001800000 */
[----:B------:R-:W-:Y:S01]  /*4100*/  IMAD.MOV.U32 R48, RZ, RZ, R119 ;  /* 0x000000ffff307224 */ /* 0x000fe200078e0077 */
[----:B------:R-:W-:-:S02]  /*4110*/  ISETP.GT.AND P3, PT, R2, 0x41, PT ;  /* 0x000000410200780c */ /* 0x000fc40003f64270 */
[----:B------:R-:W-:Y:S02]  /*4120*/  FMNMX.FTZ R0, R93, R0, !PT ;  /* 0x000000005d007209 */ /* 0x000fe40007810000 */
[----:B------:R-:W-:Y:S02]  /*4130*/  FSEL R49, R49, -INF , P2 ;  /* 0xff80000031317808 */ /* 0x000fe40001000000 */
[C---:B------:R-:W-:Y:S02]  /*4140*/  ISETP.GT.AND P2, PT, R2.reuse, 0x48, PT ;  /* 0x000000480200780c */ /* 0x040fe40003f44270 */
[----:B------:R-:W-:Y:S02]  /*4150*/  FSEL R53, R53, -INF , P5 ;  /* 0xff80000035357808 */ /* 0x000fe40002800000 */
[----:B------:R-:W-:Y:S02]  /*4160*/  ISETP.GT.AND P5, PT, R2, 0x68, PT ;  /* 0x000000680200780c */ /* 0x000fe40003fa4270 */
[----:B------:R-:W-:Y:S01]  /*4170*/  MOV R54, R119 ;  /* 0x0000007700367202 */ /* 0x000fe20000000f00 */
[----:B------:R-:W-:-:S02]  /*4180*/  WARPGROUP.DEPBAR.LE gsb0, 0x0 ;  /* 0x00008000000079c5 */ /* 0x000fc40000010000 */
[----:B------:R-:W-:Y:S01]  /*4190*/  WARPGROUP.ARRIVE ;  /* 0x00000000000079c5 */ /* 0x000fe20000000000 */
[----:B------:R-:W-:Y:S02]  /*41a0*/  FSEL R95, R42, -INF , P4 ;  /* 0xff8000002a5f7808 */ /* 0x000fe40002000000 */
[----:B------:R-:W-:Y:S02]  /*41b0*/  FSEL R97, R43, -INF , P3 ;  /* 0xff8000002b617808 */ /* 0x000fe40001800000 */
[----:B------:R-:W-:Y:S01]  /*41c0*/  FMNMX.FTZ R0, R95, R0, !PT ;  /* 0x000000005f007209 */ /* 0x000fe20007810000 */
[----:B------:R-:W-:Y:S01]  /*41d0*/  HGMMA.64x16x16.F32 R32, gdesc[UR4], R32, gsb0 ;  /* 0x00200000042079f0 */ /* 0x000fe20008000820 */
[----:B------:R-:W-:Y:S01]  /*41e0*/  UIADD3 UR6, UR61, 0xa06, URZ ;  /* 0x00000a063d067890 */ /* 0x000fe2000fffe03f */
[----:B------:R-:W-:Y:S01]  /*41f0*/  FSEL R99, R46, -INF , P2 ;  /* 0xff8000002e637808 */ /* 0x000fe20001000000 */
[----:B------:R-:W-:Y:S01]  /*4200*/  UMOV UR4, UR56 ;  /* 0x0000003800047c82 */ /* 0x000fe20008000000 */
[----:B------:R-:W-:Y:S01]  /*4210*/  UMOV UR5, UR57 ;  /* 0x0000003900057c82 */ /* 0x000fe20008000000 */
[----:B------:R-:W-:Y:S01]  /*4220*/  UMOV UR7, 0x40000040 ;  /* 0x4000004000077882 */ /* 0x000fe20000000000 */
[----:B------:R-:W-:-:S02]  /*4230*/  FMNMX.FTZ R0, R97, R0, !PT ;  /* 0x0000000061007209 */ /* 0x000fc40007810000 */
[----:B------:R-:W-:Y:S02]  /*4240*/  FSEL R101, R47, -INF , P1 ;  /* 0xff8000002f657808 */ /* 0x000fe40000800000 */
[----:B------:R-:W-:Y:S02]  /*4250*/  FMNMX.FTZ R0, R99, R0, !PT ;  /* 0x0000000063007209 */ /* 0x000fe40007810000 */
[C---:B------:R-:W-:Y:S02]  /*4260*/  ISETP.GT.AND P1, PT, R2.reuse, 0x51, PT ;  /* 0x000000510200780c */ /* 0x040fe40003f24270 */
[----:B------:R-:W-:Y:S02]  /*4270*/  FMNMX.FTZ R0, R101, R0, !PT ;  /* 0x0000000065007209 */ /* 0x000fe40007810000 */
[----:B------:R-:W-:Y:S02]  /*4280*/  FSEL R41, R41, -INF , P3 ;  /* 0xff80000029297808 */ /* 0x000fe40001800000 */
[----:B------:R-:W-:-:S02]  /*4290*/  ISETP.GT.AND P3, PT, R2, 0x60, PT ;  /* 0x000000600200780c */ /* 0x000fc40003f64270 */
[----:B------:R-:W-:Y:S02]  /*42a0*/  FSEL R47, R40, -INF , P4 ;  /* 0xff800000282f7808 */ /* 0x000fe40002000000 */
[----:B------:R-:W-:Y:S02]  /*42b0*/  ISETP.GT.AND P4, PT, R2, 0x61, PT ;  /* 0x000000610200780c */ /* 0x000fe40003f84270 */
[----:B------:R-:W-:Y:S01]  /*42c0*/  FSEL R43, R52, -INF , P6 ;  /* 0xff800000342b7808 */ /* 0x000fe20003000000 */
[----:B------:R-:W-:Y:S01]  /*42d0*/  IMAD.MOV.U32 R52, RZ, RZ, R119 ;  /* 0x000000ffff347224 */ /* 0x000fe200078e0077 */
[----:B------:R-:W-:Y:S02]  /*42e0*/  ISETP.GT.AND P6, PT, R2, 0x69, PT ;  /* 0x000000690200780c */ /* 0x000fe40003fc4270 */
[----:B------:R-:W-:Y:S02]  /*42f0*/  P2R R22, PR, RZ, 0x2 ;  /* 0x00000002ff167803 */ /* 0x000fe40000000000 */
[----:B------:R-:W-:Y:S01]  /*4300*/  MOV R46, R119 ;  /* 0x00000077002e7202 */ /* 0x000fe20000000f00 */
[----:B------:R-:W-:-:S02]  /*4310*/  WARPGROUP.DEPBAR.LE gsb0, 0x0 ;  /* 0x00008000000079c5 */ /* 0x000fc40000010000 */
[----:B------:R-:W-:Y:S01]  /*4320*/  WARPGROUP.ARRIVE ;  /* 0x00000000000079c5 */ /* 0x000fe20000000000 */
[----:B------:R-:W-:Y:S02]  /*4330*/  FSEL R103, R34, -INF , P0 ;  /* 0xff80000022677808 */ /* 0x000fe40000000000 */
[----:B------:R-:W-:Y:S02]  /*4340*/  ISETP.GT.AND P0, PT, R2, 0x58, PT ;  /* 0x000000580200780c */ /* 0x000fe40003f04270 */
[----:B------:R-:W-:Y:S01]  /*4350*/  FSEL R105, R35, -INF , P1 ;  /* 0xff80000023697808 */ /* 0x000fe20000800000 */
[----:B------:R-:W-:Y:S01]  /*4360*/  HGMMA.64x16x16.F32 R24, gdesc[UR4], R24, gsb0 ;  /* 0x00200000041879f0 */ /* 0x000fe20008000818 */
[----:B------:R-:W-:Y:S01]  /*4370*/  FMNMX.FTZ R0, R103, R0, !PT ;  /* 0x0000000067007209 */ /* 0x000fe20007810000 */
[----:B------:R-:W-:Y:S01]  /*4380*/  ULDC UR4, c[0x0][0x988] ;  /* 0x0002620000047ab9 */ /* 0x000fe20000000800 */
[----:B------:R-:W-:Y:S02]  /*4390*/  FSEL R35, R44, -INF , P2 ;  /* 0xff8000002c237808 */ /* 0x000fe40001000000 */
[----:B------:R-:W-:-:S02]  /*43a0*/  ISETP.GT.AND P2, PT, R2, 0x59, PT ;  /* 0x000000590200780c */ /* 0x000fc40003f44270 */
[----:B------:R-:W-:Y:S02]  /*43b0*/  FSEL R107, R38, -INF , P0 ;  /* 0xff800000266b7808 */ /* 0x000fe40000000000 */
[----:B------:R-:W-:Y:S02]  /*43c0*/  FMNMX.FTZ R0, R105, R0, !PT ;  /* 0x0000000069007209 */ /* 0x000fe40007810000 */
[----:B------:R-:W-:Y:S02]  /*43d0*/  FSEL R39, R39, -INF , P2 ;  /* 0xff80000027277808 */ /* 0x000fe40001000000 */
[----:B------:R-:W-:Y:S02]  /*43e0*/  FMNMX.FTZ R0, R107, R0, !PT ;  /* 0x000000006b007209 */ /* 0x000fe40007810000 */
[----:B------:R-:W-:Y:S02]  /*43f0*/  P2R R20, PR, RZ, 0x1 ;  /* 0x00000001ff147803 */ /* 0x000fe40000000000 */
[----:B------:R-:W-:-:S02]  /*4400*/  FMNMX.FTZ R0, R39, R0, !PT ;  /* 0x0000000027007209 */ /* 0x000fc40007810000 */
[C---:B------:R-:W-:Y:S02]  /*4410*/  ISETP.GT.AND P0, PT, R2.reuse, 0x49, PT ;  /* 0x000000490200780c */ /* 0x040fe40003f04270 */
[----:B------:R-:W-:Y:S02]  /*4420*/  ISETP.GT.AND P1, PT, R2, 0x50, PT ;  /* 0x000000500200780c */ /* 0x000fe40003f24270 */
[----:B------:R-:W-:Y:S02]  /*4430*/  FSEL R45, R45, -INF , P0 ;  /* 0xff8000002d2d7808 */ /* 0x000fe40000000000 */
[----:B------:R-:W-:Y:S02]  /*4440*/  P2R R14, PR, RZ, 0x4 ;  /* 0x00000004ff0e7803 */ /* 0x000fe40000000000 */
[----:B------:R-:W-:Y:S01]  /*4450*/  ISETP.NE.AND P0, PT, R20, RZ, PT ;  /* 0x000000ff1400720c */ /* 0x000fe20003f05270 */
[----:B------:R-:W-:Y:S02]  /*4460*/  WARPGROUP.DEPBAR.LE gsb0, 0x0 ;  /* 0x00008000000079c5 */ /* 0x000fe40000010000 */
[----:B------:R-:W-:-:S02]  /*4470*/  FSEL R109, R26, -INF , P3 ;  /* 0xff8000001a6d7808 */ /* 0x000fc40001800000 */
[----:B------:R-:W-:Y:S02]  /*4480*/  FSEL R111, R27, -INF , P4 ;  /* 0xff8000001b6f7808 */ /* 0x000fe40002000000 */
[----:B------:R-:W-:Y:S02]  /*4490*/  FMNMX.FTZ R0, R109, R0, !PT ;  /* 0x000000006d007209 */ /* 0x000fe40007810000 */
[----:B------:R-:W-:Y:S02]  /*44a0*/  FSEL R113, R30, -INF , P5 ;  /* 0xff8000001e717808 */ /* 0x000fe40002800000 */
[----:B------:R-:W-:Y:S02]  /*44b0*/  FMNMX.FTZ R0, R111, R0, !PT ;  /* 0x000000006f007209 */ /* 0x000fe40007810000 */
[----:B------:R-:W-:Y:S02]  /*44c0*/  FSEL R115, R31, -INF , P6 ;  /* 0xff8000001f737808 */ /* 0x000fe40003000000 */
[----:B------:R-:W-:-:S02]  /*44d0*/  FMNMX.FTZ R0, R113, R0, !PT ;  /* 0x0000000071007209 */ /* 0x000fc40007810000 */
[----:B------:R-:W-:Y:S02]  /*44e0*/  FSEL R27, R32, -INF , P1 ;  /* 0xff800000201b7808 */ /* 0x000fe40000800000 */
[----:B------:R-:W-:Y:S01]  /*44f0*/  FMNMX.FTZ R6, R115, R0, !PT ;  /* 0x0000000073067209 */ /* 0x000fe20007810000 */
[----:B------:R-:W-:Y:S01]  /*4500*/  IMAD.U32 R0, RZ, RZ, UR4 ;  /* 0x00000004ff007e24 */ /* 0x000fe2000f8e00ff */
[----:B------:R-:W-:Y:S02]  /*4510*/  ISETP.NE.AND P1, PT, R22, RZ, PT ;  /* 0x000000ff1600720c */ /* 0x000fe40003f25270 */
[----:B------:R-:W-:Y:S01]  /*4520*/  FSEL R31, R36, -INF , P0 ;  /* 0xff800000241f7808 */ /* 0x000fe20000000000 */
[----:B------:R-:W0:Y:S01]  /*4530*/  SHFL.BFLY PT, R3, R6, 0x2, 0x1f ;  /* 0x0c401f0006037f89 */ /* 0x000e2200000e0000 */
[----:B------:R-:W-:Y:S02]  /*4540*/  FSEL R33, R33, -INF , P1 ;  /* 0xff80000021217808 */ /* 0x000fe40000800000 */
[----:B------:R-:W-:-:S02]  /*4550*/  FSEL R25, R25, -INF , P4 ;  /* 0xff80000019197808 */ /* 0x000fc40002000000 */
[----:B------:R-:W-:Y:S02]  /*4560*/  FSEL R29, R29, -INF , P6 ;  /* 0xff8000001d1d7808 */ /* 0x000fe40003000000 */
[----:B------:R-:W-:Y:S01]  /*4570*/  ISETP.NE.AND P1, PT, R80, RZ, PT ;  /* 0x000000ff5000720c */ /* 0x000fe20003f25270 */
[--C-:B------:R-:W-:Y:S01]  /*4580*/  IMAD.MOV.U32 R80, RZ, RZ, R119.reuse ;  /* 0x000000ffff507224 */ /* 0x100fe200078e0077 */
[----:B------:R-:W-:Y:S02]  /*4590*/  R2UR UR4, R17 ;  /* 0x00000000110472ca */ /* 0x000fe400000e0000 */
[----:B------:R-:W-:Y:S01]  /*45a0*/  ISETP.NE.AND P0, PT, R82, RZ, PT ;  /* 0x000000ff5200720c */ /* 0x000fe20003f05270 */
[----:B------:R-:W-:-:S10]  /*45b0*/  IMAD.MOV.U32 R82, RZ, RZ, R119 ;  /* 0x000000ffff527224 */ /* 0x000fd400078e0077 */
[----:B------:R-:W-:Y:S01]  /*45c0*/  UISETP.GE.AND UP0, UPT, UR38, UR4, UPT ;  /* 0x000000042600728c */ /* 0x000fe2000bf06270 */
[----:B0-----:R-:W-:Y:S02]  /*45d0*/  FMNMX.FTZ R10, R6, R3, !PT ;  /* 0x00000003060a7209 */ /* 0x001fe40007810000 */
[----:B------:R-:W-:Y:S01]  /*45e0*/  UMOV UR4, URZ ;  /* 0x0000003f00047c82 */ /* 0x000fe20008000000 */
[----:B------:R-:W-:Y:S02]  /*45f0*/  FMNMX.FTZ R6, R7, R73, !PT ;  /* 0x0000004907067209 */ /* 0x000fe40007810000 */
[----:B------:R-:W0:Y:S02]  /*4600*/  SHFL.BFLY PT, R3, R10, 0x1, 0x1f ;  /* 0x0c201f000a037f89 */ /* 0x000e2400000e0000 */
[----:B------:R-:W-:-:S04]  /*4610*/  FMNMX.FTZ R6, R9, R6, !PT ;  /* 0x0000000609067209 */ /* 0x000fc80007810000 */
[----:B------:R-:W-:-:S04]  /*4620*/  FMNMX.FTZ R6, R77, R6, !PT ;  /* 0x000000064d067209 */ /* 0x000fc80007810000 */
[----:B------:R-:W-:-:S04]  /*4630*/  FMNMX.FTZ R6, R13, R6, !PT ;  /* 0x000000060d067209 */ /* 0x000fc80007810000 */
[----:B------:R-:W-:-:S04]  /*4640*/  FMNMX.FTZ R6, R65, R6, !PT ;  /* 0x0000000641067209 */ /* 0x000fc80007810000 */
[----:B------:R-:W-:-:S04]  /*4650*/  FMNMX.FTZ R6, R11, R6, !PT ;  /* 0x000000060b067209 */ /* 0x000fc80007810000 */
[----:B------:R-:W-:Y:S02]  /*4660*/  FMNMX.FTZ R6, R69, R6, !PT ;  /* 0x0000000645067209 */ /* 0x000fe40007810000 */
[----:B0-----:R-:W-:Y:S02]  /*4670*/  FMNMX.FTZ R3, R10, R3, !PT ;  /* 0x000000030a037209 */ /* 0x001fe40007810000 */
[----:B------:R-:W-:Y:S02]  /*4680*/  FMNMX.FTZ R6, R59, R6, !PT ;  /* 0x000000063b067209 */ /* 0x000fe40007810000 */
[C---:B------:R-:W-:Y:S01]  /*4690*/  FSETP.NEU.FTZ.AND P2, PT, R3.reuse, -INF , PT ;  /* 0xff8000000300780b */ /* 0x040fe20003f5d000 */
[----:B------:R-:W-:Y:S01]  /*46a0*/  FMUL.FTZ R12, R3, R0 ;  /* 0x00000000030c7220 */ /* 0x000fe20000410000 */
[----:B------:R-:W-:-:S04]  /*46b0*/  FMNMX.FTZ R6, R57, R6, !PT ;  /* 0x0000000639067209 */ /* 0x000fc80007810000 */
[----:B------:R-:W-:Y:S02]  /*46c0*/  FMNMX.FTZ R6, R51, R6, !PT ;  /* 0x0000000633067209 */ /* 0x000fe40007810000 */
[----:B------:R-:W-:Y:S02]  /*46d0*/  FSEL R12, R12, RZ, P2 ;  /* 0x000000ff0c0c7208 */ /* 0x000fe40001000000 */
[----:B------:R-:W-:Y:S02]  /*46e0*/  FMNMX.FTZ R6, R61, R6, !PT ;  /* 0x000000063d067209 */ /* 0x000fe40007810000 */
[----:B------:R-:W-:Y:S01]  /*46f0*/  ISETP.NE.AND P2, PT, R14, RZ, PT ;  /* 0x000000ff0e00720c */ /* 0x000fe20003f45270 */
[--C-:B------:R-:W-:Y:S01]  /*4700*/  FFMA.FTZ R201, R15, R0, -R12.reuse ;  /* 0x000000000fc97223 */ /* 0x100fe2000001080c */
[----:B------:R-:W-:Y:S01]  /*4710*/  FMNMX.FTZ R6, R55, R6, !PT ;  /* 0x0000000637067209 */ /* 0x000fe20007810000 */
[-CC-:B------:R-:W-:Y:S01]  /*4720*/  FFMA.FTZ R203, R19, R0.reuse, -R12.reuse ;  /* 0x0000000013cb7223 */ /* 0x180fe2000001080c */
[----:B------:R-:W-:Y:S01]  /*4730*/  FSEL R37, R37, -INF , P2 ;  /* 0xff80000025257808 */ /* 0x000fe20001000000 */
[--C-:B------:R-:W-:Y:S01]  /*4740*/  FFMA.FTZ R21, R21, R0, -R12.reuse ;  /* 0x0000000015157223 */ /* 0x100fe2000001080c */
[----:B------:R-:W-:Y:S01]  /*4750*/  FMNMX.FTZ R6, R49, R6, !PT ;  /* 0x0000000631067209 */ /* 0x000fe20007810000 */
[--C-:B------:R-:W-:Y:S01]  /*4760*/  FFMA.FTZ R2, R75, R0, -R12.reuse ;  /* 0x000000004b027223 */ /* 0x100fe2000001080c */
[----:B------:R-:W-:Y:S01]  /*4770*/  FSEL R15, R24, -INF , P3 ;  /* 0xff800000180f7808 */ /* 0x000fe20001800000 */
[----:B------:R-:W-:Y:S01]  /*4780*/  MUFU.EX2 R197, R21 ;  /* 0x0000001500c57308 */ /* 0x000fe20000000800 */
[----:B------:R-:W-:Y:S01]  /*4790*/  FMNMX.FTZ R6, R43, R6, !PT ;  /* 0x000000062b067209 */ /* 0x000fe20007810000 */
[-CC-:B------:R-:W-:Y:S01]  /*47a0*/  FFMA.FTZ R79, R79, R0.reuse, -R12.reuse ;  /* 0x000000004f4f7223 */ /* 0x180fe2000001080c */
[----:B------:R-:W-:Y:S01]  /*47b0*/  FSEL R19, R28, -INF , P5 ;  /* 0xff8000001c137808 */ /* 0x000fe20002800000 */
[--C-:B------:R-:W-:Y:S01]  /*47c0*/  FFMA.FTZ R67, R67, R0, -R12.reuse ;  /* 0x0000000043437223 */ /* 0x100fe2000001080c */
[----:B------:R-:W-:Y:S01]  /*47d0*/  FMNMX.FTZ R6, R53, R6, !PT ;  /* 0x0000000635067209 */ /* 0x000fe20007810000 */
[-CC-:B------:R-:W-:Y:S01]  /*47e0*/  FFMA.FTZ R23, R23, R0.reuse, -R12.reuse ;  /* 0x0000000017177223 */ /* 0x180fe2000001080c */
[--C-:B------:R-:W-:Y:S01]  /*47f0*/  FFMA.FTZ R71, R71, R0, -R12.reuse ;  /* 0x0000000047477223 */ /* 0x100fe2000001080c */
[----:B------:R-:W-:Y:S01]  /*4800*/  MUFU.EX2 R201, R201 ;  /* 0x000000c900c97308 */ /* 0x000fe20000000800 */
[----:B------:R-:W-:Y:S01]  /*4810*/  FMNMX.FTZ R6, R47, R6, !PT ;  /* 0x000000062f067209 */ /* 0x000fe20007810000 */
[-CC-:B------:R-:W-:Y:S01]  /*4820*/  FFMA.FTZ R81, R81, R0.reuse, -R12.reuse ;  /* 0x0000000051517223 */ /* 0x180fe2000001080c */
[-CC-:B------:R-:W-:Y:S01]  /*4830*/  FFMA.FTZ R83, R83, R0.reuse, -R12.reuse ;  /* 0x0000000053537223 */ /* 0x180fe2000001080c */
[--C-:B------:R-:W-:Y:S01]  /*4840*/  FFMA.FTZ R85, R85, R0, -R12.reuse ;  /* 0x0000000055557223 */ /* 0x100fe2000001080c */
[----:B------:R-:W-:Y:S01]  /*4850*/  FMNMX.FTZ R6, R41, R6, !PT ;  /* 0x0000000629067209 */ /* 0x000fe20007810000 */
[-CC-:B------:R-:W-:Y:S01]  /*4860*/  FFMA.FTZ R63, R63, R0.reuse, -R12.reuse ;  /* 0x000000003f3f7223 */ /* 0x180fe2000001080c */
[--C-:B------:R-:W-:Y:S01]  /*4870*/  FFMA.FTZ R39, R39, R0, -R12.reuse ;  /* 0x0000000027277223 */ /* 0x100fe2000001080c */
[----:B------:R-:W0:Y:S01]  /*4880*/  MUFU.EX2 R2, R2 ;  /* 0x0000000200027308 */ /* 0x000e220000000800 */
[----:B------:R-:W-:Y:S01]  /*4890*/  FMNMX.FTZ R6, R35, R6, !PT ;  /* 0x0000000623067209 */ /* 0x000fe20007810000 */
[-CC-:B------:R-:W-:Y:S01]  /*48a0*/  FFMA.FTZ R87, R87, R0.reuse, -R12.reuse ;  /* 0x0000000057577223 */ /* 0x180fe2000001080c */
[-CC-:B------:R-:W-:Y:S01]  /*48b0*/  FFMA.FTZ R89, R89, R0.reuse, -R12.reuse ;  /* 0x0000000059597223 */ /* 0x180fe2000001080c */
        /* <DEDUP_REMOVED lines=11> */
[----:B------:R-:W-:Y:S01]  /*4970*/  FFMA.FTZ R105, R105, R0, -R12 ;  /* 0x0000000069697223 */ /* 0x000fe2000001080c */
[----:B------:R1:W-:Y:S01]  /*4980*/  MUFU.EX2 R14, R79 ;  /* 0x0000004f000e7308 */ /* 0x0003e20000000800 */
[----:B------:R-:W-:Y:S01]  /*4990*/  FMNMX.FTZ R6, R31, R6, !PT ;  /* 0x000000061f067209 */ /* 0x000fe20007810000 */
[----:B0-----:R-:W-:Y:S01]  /*49a0*/  FADD.FTZ R42, R201, R2 ;  /* 0x00000002c92a7221 */ /* 0x001fe20000010000 */
[----:B------:R-:W-:Y:S01]  /*49b0*/  F2FP.F16.F32.PACK_AB R201, R2, R201 ;  /* 0x000000c902c9723e */ /* 0x000fe200000000ff */
[--C-:B------:R-:W-:Y:S01]  /*49c0*/  FFMA.FTZ R107, R107, R0, -R12.reuse ;  /* 0x000000006b6b7223 */ /* 0x100fe2000001080c */
[----:B------:R-:W-:Y:S01]  /*49d0*/  FMNMX.FTZ R6, R37, R6, !PT ;  /* 0x0000000625067209 */ /* 0x000fe20007810000 */
[-CC-:B------:R-:W-:Y:S01]  /*49e0*/  FFMA.FTZ R109, R109, R0.reuse, -R12.reuse ;  /* 0x000000006d6d7223 */ /* 0x180fe2000001080c */
[--C-:B------:R-:W-:Y:S01]  /*49f0*/  FFMA.FTZ R111, R111, R0, -R12.reuse ;  /* 0x000000006f6f7223 */ /* 0x100fe2000001080c */
[----:B------:R0:W-:Y:S01]  /*4a00*/  MUFU.EX2 R20, R67 ;  /* 0x0000004300147308 */ /* 0x0001e20000000800 */
[----:B------:R-:W-:Y:S01]  /*4a10*/  FMNMX.FTZ R6, R15, R6, !PT ;  /* 0x000000060f067209 */ /* 0x000fe20007810000 */
[-CC-:B------:R-:W-:Y:S01]  /*4a20*/  FFMA.FTZ R113, R113, R0.reuse, -R12.reuse ;  /* 0x0000000071717223 */ /* 0x180fe2000001080c */
[----:B------:R-:W-:Y:S01]  /*4a30*/  FFMA.FTZ R12, R115, R0, -R12 ;  /* 0x00000000730c7223 */ /* 0x000fe2000001080c */
[--C-:B------:R-:W-:Y:S01]  /*4a40*/  IMAD.MOV.U32 R115, RZ, RZ, R119.reuse ;  /* 0x000000ffff737224 */ /* 0x100fe200078e0077 */
[----:B------:R-:W-:Y:S01]  /*4a50*/  FMNMX.FTZ R6, R25, R6, !PT ;  /* 0x0000000619067209 */ /* 0x000fe20007810000 */
[----:B-1----:R-:W-:-:S02]  /*4a60*/  IMAD.MOV.U32 R79, RZ, RZ, R119 ;  /* 0x000000ffff4f7224 */ /* 0x002fc400078e0077 */
[----:B------:R-:W-:Y:S01]  /*4a70*/  MUFU.EX2 R23, R23 ;  /* 0x0000001700177308 */ /* 0x000fe20000000800 */
[----:B------:R-:W-:Y:S01]  /*4a80*/  FMNMX.FTZ R6, R19, R6, !PT ;  /* 0x0000000613067209 */ /* 0x000fe20007810000 */
[--C-:B------:R-:W-:Y:S02]  /*4a90*/  IMAD.MOV.U32 R75, RZ, RZ, R119.reuse ;  /* 0x000000ffff4b7224 */ /* 0x100fe400078e0077 */
[----:B0-----:R-:W-:Y:S01]  /*4aa0*/  IMAD.MOV.U32 R67, RZ, RZ, R119 ;  /* 0x000000ffff437224 */ /* 0x001fe200078e0077 */
[----:B------:R-:W-:-:S03]  /*4ab0*/  FMNMX.FTZ R6, R29, R6, !PT ;  /* 0x000000061d067209 */ /* 0x000fc60007810000 */
[----:B------:R0:W1:Y:S02]  /*4ac0*/  MUFU.EX2 R22, R71 ;  /* 0x0000004700167308 */ /* 0x0000640000000800 */
[----:B------:R-:W2:Y:S06]  /*4ad0*/  SHFL.BFLY PT, R21, R6, 0x2, 0x1f ;  /* 0x0c401f0006157f89 */ /* 0x000eac00000e0000 */
[----:B------:R-:W-:Y:S01]  /*4ae0*/  MUFU.EX2 R81, R81 ;  /* 0x0000005100517308 */ /* 0x000fe20000000800 */
[----:B0-----:R-:W-:-:S07]  /*4af0*/  IMAD.MOV.U32 R71, RZ, RZ, R119 ;  /* 0x000000ffff477224 */ /* 0x001fce00078e0077 */
[----:B------:R0:W3:Y:S01]  /*4b00*/  MUFU.EX2 R26, R83 ;  /* 0x00000053001a7308 */ /* 0x0000e20000000800 */
[----:B-1----:R-:W-:-:S07]  /*4b10*/  F2FP.F16.F32.PACK_AB R199, R22, R23 ;  /* 0x0000001716c7723e */ /* 0x002fce00000000ff */
[----:B------:R-:W-:Y:S01]  /*4b20*/  MUFU.EX2 R85, R85 ;  /* 0x0000005500557308 */ /* 0x000fe20000000800 */
[----:B0-----:R-:W-:Y:S01]  /*4b30*/  IMAD.MOV.U32 R83, RZ, RZ, R119 ;  /* 0x000000ffff537224 */ /* 0x001fe200078e0077 */
[----:B--2---:R-:W-:-:S05]  /*4b40*/  FMNMX.FTZ R21, R6, R21, !PT ;  /* 0x0000001506157209 */ /* 0x004fca0007810000 */
[----:B------:R-:W0:Y:S01]  /*4b50*/  SHFL.BFLY PT, R6, R21, 0x1, 0x1f ;  /* 0x0c201f0015067f89 */ /* 0x000e2200000e0000 */
[----:B------:R1:W2:Y:S01]  /*4b60*/  MUFU.EX2 R30, R63 ;  /* 0x0000003f001e7308 */ /* 0x0002a20000000800 */
[----:B---3--:R-:W-:-:S07]  /*4b70*/  F2FP.F16.F32.PACK_AB R193, R26, R81 ;  /* 0x000000511ac1723e */ /* 0x008fce00000000ff */
[----:B------:R3:W-:Y:S01]  /*4b80*/  MUFU.EX2 R38, R39 ;  /* 0x0000002700267308 */ /* 0x0007e20000000800 */
[----:B-1----:R-:W-:-:S07]  /*4b90*/  IMAD.MOV.U32 R63, RZ, RZ, R119 ;  /* 0x000000ffff3f7224 */ /* 0x002fce00078e0077 */
[----:B------:R-:W-:Y:S01]  /*4ba0*/  MUFU.EX2 R87, R87 ;  /* 0x0000005700577308 */ /* 0x000fe20000000800 */
[----:B---3--:R-:W-:Y:S01]  /*4bb0*/  IMAD.U32 R39, RZ, RZ, UR42 ;  /* 0x0000002aff277e24 */ /* 0x008fe2000f8e00ff */
[----:B--2---:R-:W-:Y:S02]  /*4bc0*/  F2FP.F16.F32.PACK_AB R195, R30, R85 ;  /* 0x000000551ec3723e */ /* 0x004fe400000000ff */
[----:B0-----:R-:W-:-:S04]  /*4bd0*/  FMNMX.FTZ R6, R21, R6, !PT ;  /* 0x0000000615067209 */ /* 0x001fc80007810000 */
[----:B------:R0:W-:Y:S01]  /*4be0*/  MUFU.EX2 R24, R89 ;  /* 0x0000005900187308 */ /* 0x0001e20000000800 */
[C---:B------:R-:W-:Y:S01]  /*4bf0*/  FSETP.NEU.FTZ.AND P2, PT, R6.reuse, -INF , PT ;  /* 0xff8000000600780b */ /* 0x040fe20003f5d000 */
[----:B------:R-:W-:-:S06]  /*4c00*/  FMUL.FTZ R10, R6, R0 ;  /* 0x00000000060a7220 */ /* 0x000fcc0000410000 */
[----:B------:R-:W-:Y:S01]  /*4c10*/  MUFU.EX2 R91, R91 ;  /* 0x0000005b005b7308 */ /* 0x000fe20000000800 */
[----:B------:R-:W-:Y:S01]  /*4c20*/  FSEL R10, R10, RZ, P2 ;  /* 0x000000ff0a0a7208 */ /* 0x000fe20001000000 */
[----:B0-----:R-:W-:Y:S01]  /*4c30*/  IMAD.MOV.U32 R89, RZ, RZ, R119 ;  /* 0x000000ffff597224 */ /* 0x001fe200078e0077 */
[----:B------:R-:W-:-:S03]  /*4c40*/  PLOP3.LUT P2, PT, PT, PT, UP0, 0x80, 0x0 ;  /* 0x000000000000781c */ /* 0x000fc60003f4f008 */
[-CC-:B------:R-:W-:Y:S01]  /*4c50*/  FFMA.FTZ R73, R73, R0.reuse, -R10.reuse ;  /* 0x0000000049497223 */ /* 0x180fe2000001080a */
[-CC-:B------:R-:W-:Y:S01]  /*4c60*/  FFMA.FTZ R7, R7, R0.reuse, -R10.reuse ;  /* 0x0000000007077223 */ /* 0x180fe2000001080a */
[-CC-:B------:R-:W-:Y:S01]  /*4c70*/  FFMA.FTZ R9, R9, R0.reuse, -R10.reuse ;  /* 0x0000000009097223 */ /* 0x180fe2000001080a */
[-CC-:B------:R-:W-:Y:S01]  /*4c80*/  FFMA.FTZ R77, R77, R0.reuse, -R10.reuse ;  /* 0x000000004d4d7223 */ /* 0x180fe2000001080a */
[-CC-:B------:R-:W-:Y:S01]  /*4c90*/  FFMA.FTZ R13, R13, R0.reuse, -R10.reuse ;  /* 0x000000000d0d7223 */ /* 0x180fe2000001080a */
[----:B------:R0:W-:Y:S01]  /*4ca0*/  MUFU.EX2 R200, R7 ;  /* 0x0000000700c87308 */ /* 0x0001e20000000800 */
[-CC-:B------:R-:W-:Y:S01]  /*4cb0*/  FFMA.FTZ R65, R65, R0.reuse, -R10.reuse ;  /* 0x0000000041417223 */ /* 0x180fe2000001080a */
[-CC-:B------:R-:W-:Y:S01]  /*4cc0*/  FFMA.FTZ R11, R11, R0.reuse, -R10.reuse ;  /* 0x000000000b0b7223 */ /* 0x180fe2000001080a */
[-CC-:B------:R-:W-:Y:S01]  /*4cd0*/  FFMA.FTZ R69, R69, R0.reuse, -R10.reuse ;  /* 0x0000000045457223 */ /* 0x180fe2000001080a */
[-CC-:B------:R-:W-:Y:S01]  /*4ce0*/  FFMA.FTZ R59, R59, R0.reuse, -R10.reuse ;  /* 0x000000003b3b7223 */ /* 0x180fe2000001080a */
[-CC-:B------:R-:W-:Y:S01]  /*4cf0*/  FFMA.FTZ R57, R57, R0.reuse, -R10.reuse ;  /* 0x0000000039397223 */ /* 0x180fe2000001080a */
[-CC-:B------:R-:W-:Y:S01]  /*4d00*/  FFMA.FTZ R51, R51, R0.reuse, -R10.reuse ;  /* 0x0000000033337223 */ /* 0x180fe2000001080a */
[-C--:B------:R-:W-:Y:S01]  /*4d10*/  FFMA.FTZ R61, R61, R0.reuse, -R10 ;  /* 0x000000003d3d7223 */ /* 0x080fe2000001080a */
[----:B------:R-:W1:Y:S01]  /*4d20*/  MUFU.EX2 R73, R73 ;  /* 0x0000004900497308 */ /* 0x000e620000000800 */
[----:B0-----:R-:W-:Y:S01]  /*4d30*/  FADD.FTZ R7, R203, R42 ;  /* 0x0000002acb077221 */ /* 0x001fe20000010000 */
[-CC-:B------:R-:W-:Y:S01]  /*4d40*/  FFMA.FTZ R55, R55, R0.reuse, -R10.reuse ;  /* 0x0000000037377223 */ /* 0x180fe2000001080a */
[-CC-:B------:R-:W-:Y:S01]  /*4d50*/  FFMA.FTZ R49, R49, R0.reuse, -R10.reuse ;  /* 0x0000000031317223 */ /* 0x180fe2000001080a */
[-CC-:B------:R-:W-:Y:S01]  /*4d60*/  FFMA.FTZ R43, R43, R0.reuse, -R10.reuse ;  /* 0x000000002b2b7223 */ /* 0x180fe2000001080a */
[----:B------:R-:W-:Y:S01]  /*4d70*/  FADD.FTZ R42, R14, R7 ;  /* 0x000000070e2a7221 */ /* 0x000fe20000010000 */
[-CC-:B------:R-:W-:Y:S01]  /*4d80*/  FFMA.FTZ R53, R53, R0.reuse, -R10.reuse ;  /* 0x0000000035357223 */ /* 0x180fe2000001080a */
[-C--:B------:R-:W-:Y:S01]  /*4d90*/  FFMA.FTZ R47, R47, R0.reuse, -R10 ;  /* 0x000000002f2f7223 */ /* 0x080fe2000001080a */
[----:B------:R-:W0:Y:S01]  /*4da0*/  MUFU.EX2 R9, R9 ;  /* 0x0000000900097308 */ /* 0x000e220000000800 */
[----:B------:R-:W-:Y:S01]  /*4db0*/  FADD.FTZ R7, R197, R42 ;  /* 0x0000002ac5077221 */ /* 0x000fe20000010000 */
[-CC-:B------:R-:W-:Y:S01]  /*4dc0*/  FFMA.FTZ R41, R41, R0.reuse, -R10.reuse ;  /* 0x0000000029297223 */ /* 0x180fe2000001080a */
[-CC-:B------:R-:W-:Y:S01]  /*4dd0*/  FFMA.FTZ R35, R35, R0.reuse, -R10.reuse ;  /* 0x0000000023237223 */ /* 0x180fe2000001080a */
[-CC-:B------:R-:W-:Y:S01]  /*4de0*/  FFMA.FTZ R45, R45, R0.reuse, -R10.reuse ;  /* 0x000000002d2d7223 */ /* 0x180fe2000001080a */
[----:B------:R-:W-:Y:S01]  /*4df0*/  FADD.FTZ R44, R20, R7 ;  /* 0x00000007142c7221 */ /* 0x000fe20000010000 */
[-CC-:B------:R-:W-:Y:S01]  /*4e00*/  FFMA.FTZ R27, R27, R0.reuse, -R10.reuse ;  /* 0x000000001b1b7223 */ /* 0x180fe2000001080a */
[-C--:B------:R-:W-:Y:S01]  /*4e10*/  FFMA.FTZ R33, R33, R0.reuse, -R10 ;  /* 0x0000000021217223 */ /* 0x080fe2000001080a */
[----:B------:R-:W2:Y:S01]  /*4e20*/  MUFU.EX2 R202, R77 ;  /* 0x0000004d00ca7308 */ /* 0x000ea20000000800 */
[----:B-1----:R-:W-:Y:S01]  /*4e30*/  FADD.FTZ R42, R200, R73 ;  /* 0x00000049c82a7221 */ /* 0x002fe20000010000 */
[----:B------:R-:W-:Y:S01]  /*4e40*/  FADD.FTZ R21, R23, R44 ;  /* 0x0000002c17157221 */ /* 0x000fe20000010000 */
[-CC-:B------:R-:W-:Y:S01]  /*4e50*/  FFMA.FTZ R31, R31, R0.reuse, -R10.reuse ;  /* 0x000000001f1f7223 */ /* 0x180fe2000001080a */
[-CC-:B------:R-:W-:Y:S01]  /*4e60*/  FFMA.FTZ R37, R37, R0.reuse, -R10.reuse ;  /* 0x0000000025257223 */ /* 0x180fe2000001080a */
[-CC-:B------:R-:W-:Y:S01]  /*4e70*/  FFMA.FTZ R15, R15, R0.reuse, -R10.reuse ;  /* 0x000000000f0f7223 */ /* 0x180fe2000001080a */
[----:B------:R-:W-:Y:S01]  /*4e80*/  FADD.FTZ R44, R22, R21 ;  /* 0x00000015162c7221 */ /* 0x000fe20000010000 */
[-C--:B------:R-:W-:Y:S01]  /*4e90*/  FFMA.FTZ R25, R25, R0.reuse, -R10 ;  /* 0x0000000019197223 */ /* 0x080fe2000001080a */
[----:B------:R-:W1:Y:S01]  /*4ea0*/  MUFU.EX2 R13, R13 ;  /* 0x0000000d000d7308 */ /* 0x000e620000000800 */
[----:B0-----:R-:W-:Y:S01]  /*4eb0*/  FADD.FTZ R7, R9, R42 ;  /* 0x0000002a09077221 */ /* 0x001fe20000010000 */
[----:B------:R-:W-:Y:S01]  /*4ec0*/  FADD.FTZ R21, R81, R44 ;  /* 0x0000002c51157221 */ /* 0x000fe20000010000 */
[-CC-:B------:R-:W-:Y:S01]  /*4ed0*/  FFMA.FTZ R19, R19, R0.reuse, -R10.reuse ;  /* 0x0000000013137223 */ /* 0x180fe2000001080a */
[----:B------:R-:W-:Y:S01]  /*4ee0*/  FFMA.FTZ R29, R29, R0, -R10 ;  /* 0x000000001d1d7223 */ /* 0x000fe2000001080a */
[----:B------:R-:W-:Y:S01]  /*4ef0*/  F2FP.F16.F32.PACK_AB R189, R24, R87 ;  /* 0x0000005718bd723e */ /* 0x000fe200000000ff */
[----:B------:R-:W-:Y:S01]  /*4f00*/  FADD.FTZ R44, R26, R21 ;  /* 0x000000151a2c7221 */ /* 0x000fe20000010000 */
[----:B------:R-:W-:Y:S01]  /*4f10*/  F2FP.F16.F32.PACK_AB R200, R73, R200 ;  /* 0x000000c849c8723e */ /* 0x000fe200000000ff */
[----:B------:R0:W3:Y:S01]  /*4f20*/  MUFU.EX2 R196, R65 ;  /* 0x0000004100c47308 */ /* 0x0000e20000000800 */
[C---:B--2---:R-:W-:Y:S01]  /*4f30*/  FADD.FTZ R42, R202.reuse, R7 ;  /* 0x00000007ca2a7221 */ /* 0x044fe20000010000 */
[----:B------:R-:W-:Y:S01]  /*4f40*/  F2FP.F16.F32.PACK_AB R202, R202, R9 ;  /* 0x00000009caca723e */ /* 0x000fe200000000ff */
[----:B------:R-:W-:Y:S01]  /*4f50*/  IMAD.MOV.U32 R9, RZ, RZ, 0x3f800000 ;  /* 0x3f800000ff097424 */ /* 0x000fe200078e00ff */
[----:B------:R-:W-:Y:S01]  /*4f60*/  F2FP.F16.F32.PACK_AB R203, R14, R203 ;  /* 0x000000cb0ecb723e */ /* 0x000fe200000000ff */
[--C-:B------:R-:W-:Y:S01]  /*4f70*/  IMAD.MOV.U32 R81, RZ, RZ, R119.reuse ;  /* 0x000000ffff517224 */ /* 0x100fe200078e0077 */
[----:B------:R-:W-:Y:S01]  /*4f80*/  F2FP.F16.F32.PACK_AB R197, R20, R197 ;  /* 0x000000c514c5723e */ /* 0x000fe200000000ff */
[--C-:B------:R-:W-:Y:S01]  /*4f90*/  IMAD.MOV.U32 R77, RZ, RZ, R119.reuse ;  /* 0x000000ffff4d7224 */ /* 0x100fe200078e0077 */
[----:B------:R-:W2:Y:S01]  /*4fa0*/  MUFU.EX2 R11, R11 ;  /* 0x0000000b000b7308 */ /* 0x000ea20000000800 */
[----:B-1----:R-:W-:Y:S01]  /*4fb0*/  FADD.FTZ R7, R13, R42 ;  /* 0x0000002a0d077221 */ /* 0x002fe20000010000 */
[----:B------:R-:W-:-:S02]  /*4fc0*/  IMAD.MOV.U32 R73, RZ, RZ, R119 ;  /* 0x000000ffff497224 */ /* 0x000fc400078e0077 */
[--C-:B0-----:R-:W-:Y:S02]  /*4fd0*/  IMAD.MOV.U32 R65, RZ, RZ, R119.reuse ;  /* 0x000000ffff417224 */ /* 0x101fe400078e0077 */
[----:B------:R-:W-:Y:S02]  /*4fe0*/  IMAD.MOV.U32 R26, RZ, RZ, R119 ;  /* 0x000000ffff1a7224 */ /* 0x000fe400078e0077 */
[----:B------:R0:W1:Y:S01]  /*4ff0*/  MUFU.EX2 R198, R69 ;  /* 0x0000004500c67308 */ /* 0x0000620000000800 */
[C---:B---3--:R-:W-:Y:S01]  /*5000*/  FADD.FTZ R42, R196.reuse, R7 ;  /* 0x00000007c42a7221 */ /* 0x048fe20000010000 */
[----:B------:R-:W-:Y:S01]  /*5010*/  FADD.FTZ R7, R85, R44 ;  /* 0x0000002c55077221 */ /* 0x000fe20000010000 */
[----:B------:R-:W-:Y:S01]  /*5020*/  F2FP.F16.F32.PACK_AB R196, R196, R13 ;  /* 0x0000000dc4c4723e */ /* 0x000fe200000000ff */
[----:B------:R-:W-:Y:S02]  /*5030*/  IMAD.MOV.U32 R85, RZ, RZ, R119 ;  /* 0x000000ffff557224 */ /* 0x000fe400078e0077 */
[----:B------:R-:W-:Y:S01]  /*5040*/  FADD.FTZ R44, R30, R7 ;  /* 0x000000071e2c7221 */ /* 0x000fe20000010000 */
[----:B------:R-:W-:Y:S01]  /*5050*/  @!P1 VIADD R7, R39, 0x36840 ;  /* 0x0003684027079836 */ /* 0x000fe20000000000 */
[----:B------:R-:W3:Y:S01]  /*5060*/  MUFU.EX2 R59, R59 ;  /* 0x0000003b003b7308 */ /* 0x000ee20000000800 */
[----:B--2---:R-:W-:Y:S01]  /*5070*/  FADD.FTZ R21, R11, R42 ;  /* 0x0000002a0b157221 */ /* 0x004fe20000010000 */
[----:B------:R-:W-:Y:S01]  /*5080*/  FADD.FTZ R39, R87, R44 ;  /* 0x0000002c57277221 */ /* 0x000fe20000010000 */
[----:B------:R-:W-:Y:S01]  /*5090*/  IMAD.MOV.U32 R87, RZ, RZ, R119 ;  /* 0x000000ffff577224 */ /* 0x000fe200078e0077 */
[----:B------:R-:W-:Y:S01]  /*50a0*/  @!P1 PRMT R7, RZ, 0x654, R7 ;  /* 0x00000654ff079816 */ /* 0x000fe20000000007 */
[----:B0-----:R-:W-:-:S02]  /*50b0*/  IMAD.MOV.U32 R69, RZ, RZ, R119 ;  /* 0x000000ffff457224 */ /* 0x001fc400078e0077 */
[----:B------:R-:W-:Y:S01]  /*50c0*/  FADD.FTZ R44, R24, R39 ;  /* 0x00000027182c7221 */ /* 0x000fe20000010000 */
[----:B------:R-:W-:Y:S01]  /*50d0*/  IMAD.MOV.U32 R39, RZ, RZ, R119 ;  /* 0x000000ffff277224 */ /* 0x000fe200078e0077 */
[----:B------:R0:W2:Y:S01]  /*50e0*/  MUFU.EX2 R192, R57 ;  /* 0x0000003900c07308 */ /* 0x0000a20000000800 */
[C---:B-1----:R-:W-:Y:S01]  /*50f0*/  FADD.FTZ R42, R198.reuse, R21 ;  /* 0x00000015c62a7221 */ /* 0x042fe20000010000 */
[----:B------:R1:W-:Y:S01]  /*5100*/  @!P1 SYNCS.ARRIVE.TRANS64.RED.A1T0 RZ, [R7+URZ], RZ ;  /* 0x000000ff07ff99a7 */ /* 0x0003e2000810043f */
[----:B------:R-:W-:Y:S01]  /*5110*/  F2FP.F16.F32.PACK_AB R198, R198, R11 ;  /* 0x0000000bc6c6723e */ /* 0x000fe200000000ff */
[----:B------:R-:W-:Y:S01]  /*5120*/  IMAD.MOV.U32 R24, RZ, RZ, R119 ;  /* 0x000000ffff187224 */ /* 0x000fe200078e0077 */
[----:B------:R-:W-:-:S03]  /*5130*/  MOV R30, R119 ;  /* 0x00000077001e7202 */ /* 0x000fc60000000f00 */
[----:B------:R-:W1:Y:S01]  /*5140*/  MUFU.EX2 R51, R51 ;  /* 0x0000003300337308 */ /* 0x000e620000000800 */
[----:B---3--:R-:W-:Y:S01]  /*5150*/  FADD.FTZ R21, R59, R42 ;  /* 0x0000002a3b157221 */ /* 0x008fe20000010000 */
[----:B0-----:R-:W-:-:S06]  /*5160*/  IMAD.MOV.U32 R57, RZ, RZ, R119 ;  /* 0x000000ffff397224 */ /* 0x001fcc00078e0077 */
[----:B------:R0:W3:Y:S01]  /*5170*/  MUFU.EX2 R194, R61 ;  /* 0x0000003d00c27308 */ /* 0x0000e20000000800 */
[C---:B--2---:R-:W-:Y:S01]  /*5180*/  FADD.FTZ R42, R192.reuse, R21 ;  /* 0x00000015c02a7221 */ /* 0x044fe20000010000 */
[----:B------:R-:W-:Y:S01]  /*5190*/  FADD.FTZ R21, R91, R44 ;  /* 0x0000002c5b157221 */ /* 0x000fe20000010000 */
[----:B------:R-:W-:Y:S01]  /*51a0*/  F2FP.F16.F32.PACK_AB R192, R192, R59 ;  /* 0x0000003bc0c0723e */ /* 0x000fe200000000ff */
[----:B------:R-:W-:-:S04]  /*51b0*/  IMAD.MOV.U32 R59, RZ, RZ, R119 ;  /* 0x000000ffff3b7224 */ /* 0x000fc800078e0077 */
[----:B------:R-:W2:Y:S01]  /*51c0*/  MUFU.EX2 R55, R55 ;  /* 0x0000003700377308 */ /* 0x000ea20000000800 */
[----:B-1----:R-:W-:Y:S01]  /*51d0*/  FADD.FTZ R7, R51, R42 ;  /* 0x0000002a33077221 */ /* 0x002fe20000010000 */
[----:B0-----:R-:W-:-:S06]  /*51e0*/  IMAD.MOV.U32 R61, RZ, RZ, R119 ;  /* 0x000000ffff3d7224 */ /* 0x001fcc00078e0077 */
[----:B------:R0:W1:Y:S01]  /*51f0*/  MUFU.EX2 R188, R49 ;  /* 0x0000003100bc7308 */ /* 0x0000620000000800 */
[C---:B---3--:R-:W-:Y:S01]  /*5200*/  FADD.FTZ R42, R194.reuse, R7 ;  /* 0x00000007c22a7221 */ /* 0x048fe20000010000 */
[----:B------:R-:W-:Y:S01]  /*5210*/  F2FP.F16.F32.PACK_AB R194, R194, R51 ;  /* 0x00000033c2c2723e */ /* 0x000fe200000000ff */
[----:B------:R-:W-:-:S05]  /*5220*/  IMAD.MOV.U32 R51, RZ, RZ, R119 ;  /* 0x000000ffff337224 */ /* 0x000fca00078e0077 */
[----:B------:R-:W3:Y:S01]  /*5230*/  MUFU.EX2 R43, R43 ;  /* 0x0000002b002b7308 */ /* 0x000ee20000000800 */
[----:B--2---:R-:W-:Y:S01]  /*5240*/  FADD.FTZ R7, R55, R42 ;  /* 0x0000002a37077221 */ /* 0x004fe20000010000 */
[----:B0-----:R-:W-:-:S06]  /*5250*/  IMAD.MOV.U32 R49, RZ, RZ, R119 ;  /* 0x000000ffff317224 */ /* 0x001fcc00078e0077 */
[----:B------:R0:W2:Y:S01]  /*5260*/  MUFU.EX2 R190, R53 ;  /* 0x0000003500be7308 */ /* 0x0000a20000000800 */
[C---:B-1----:R-:W-:Y:S01]  /*5270*/  FADD.FTZ R42, R188.reuse, R7 ;  /* 0x00000007bc2a7221 */ /* 0x042fe20000010000 */
[----:B------:R-:W-:Y:S01]  /*5280*/  F2FP.F16.F32.PACK_AB R188, R188, R55 ;  /* 0x00000037bcbc723e */ /* 0x000fe200000000ff */
[----:B------:R-:W-:-:S05]  /*5290*/  IMAD.MOV.U32 R55, RZ, RZ, R119 ;  /* 0x000000ffff377224 */ /* 0x000fca00078e0077 */
[----:B------:R1:W4:Y:S01]  /*52a0*/  MUFU.EX2 R28, R93 ;  /* 0x0000005d001c7308 */ /* 0x0003220000000800 */
[----:B---3--:R-:W-:Y:S01]  /*52b0*/  FADD.FTZ R7, R43, R42 ;  /* 0x0000002a2b077221 */ /* 0x008fe20000010000 */
[--C-:B0-----:R-:W-:Y:S02]  /*52c0*/  IMAD.MOV.U32 R53, RZ, RZ, R119.reuse ;  /* 0x000000ffff357224 */ /* 0x101fe400078e0077 */
[----:B------:R-:W-:-:S04]  /*52d0*/  IMAD.MOV.U32 R42, RZ, RZ, R119 ;  /* 0x000000ffff2a7224 */ /* 0x000fc800078e0077 */
[----:B------:R-:W0:Y:S01]  /*52e0*/  MUFU.EX2 R47, R47 ;  /* 0x0000002f002f7308 */ /* 0x000e220000000800 */
[C---:B--2---:R-:W-:Y:S01]  /*52f0*/  FADD.FTZ R2, R190.reuse, R7 ;  /* 0x00000007be027221 */ /* 0x044fe20000010000 */
[----:B------:R-:W-:Y:S01]  /*5300*/  F2FP.F16.F32.PACK_AB R190, R190, R43 ;  /* 0x0000002bbebe723e */ /* 0x000fe200000000ff */
[--C-:B-1----:R-:W-:Y:S02]  /*5310*/  IMAD.MOV.U32 R93, RZ, RZ, R119.reuse ;  /* 0x000000ffff5d7224 */ /* 0x102fe400078e0077 */
[----:B------:R-:W-:-:S03]  /*5320*/  IMAD.MOV.U32 R43, RZ, RZ, R119 ;  /* 0x000000ffff2b7224 */ /* 0x000fc600078e0077 */
[----:B------:R-:W1:Y:S01]  /*5330*/  MUFU.EX2 R95, R95 ;  /* 0x0000005f005f7308 */ /* 0x000e620000000800 */
[C---:B----4-:R-:W-:Y:S01]  /*5340*/  FADD.FTZ R44, R28.reuse, R21 ;  /* 0x000000151c2c7221 */ /* 0x050fe20000010000 */
[----:B------:R-:W-:Y:S01]  /*5350*/  F2FP.F16.F32.PACK_AB R191, R28, R91 ;  /* 0x0000005b1cbf723e */ /* 0x000fe200000000ff */
[--C-:B------:R-:W-:Y:S02]  /*5360*/  IMAD.MOV.U32 R91, RZ, RZ, R119.reuse ;  /* 0x000000ffff5b7224 */ /* 0x100fe400078e0077 */
[----:B------:R-:W-:-:S03]  /*5370*/  IMAD.MOV.U32 R28, RZ, RZ, R119 ;  /* 0x000000ffff1c7224 */ /* 0x000fc600078e0077 */
[----:B------:R2:W3:Y:S01]  /*5380*/  MUFU.EX2 R184, R41 ;  /* 0x0000002900b87308 */ /* 0x0004e20000000800 */
[----:B0-----:R-:W-:-:S07]  /*5390*/  FADD.FTZ R7, R47, R2 ;  /* 0x000000022f077221 */ /* 0x001fce0000010000 */
[----:B------:R0:W4:Y:S01]  /*53a0*/  MUFU.EX2 R32, R97 ;  /* 0x0000006100207308 */ /* 0x0001220000000800 */
[----:B-1----:R-:W-:Y:S01]  /*53b0*/  FADD.FTZ R21, R95, R44 ;  /* 0x0000002c5f157221 */ /* 0x002fe20000010000 */
[----:B--2---:R-:W-:-:S06]  /*53c0*/  IMAD.MOV.U32 R41, RZ, RZ, R119 ;  /* 0x000000ffff297224 */ /* 0x004fcc00078e0077 */
[----:B------:R-:W1:Y:S01]  /*53d0*/  MUFU.EX2 R35, R35 ;  /* 0x0000002300237308 */ /* 0x000e620000000800 */
[C---:B---3--:R-:W-:Y:S01]  /*53e0*/  FADD.FTZ R2, R184.reuse, R7 ;  /* 0x00000007b8027221 */ /* 0x048fe20000010000 */
[----:B------:R-:W-:Y:S01]  /*53f0*/  F2FP.F16.F32.PACK_AB R184, R184, R47 ;  /* 0x0000002fb8b8723e */ /* 0x000fe200000000ff */
[--C-:B0-----:R-:W-:Y:S02]  /*5400*/  IMAD.MOV.U32 R97, RZ, RZ, R119.reuse ;  /* 0x000000ffff617224 */ /* 0x101fe400078e0077 */
[----:B------:R-:W-:-:S03]  /*5410*/  IMAD.MOV.U32 R47, RZ, RZ, R119 ;  /* 0x000000ffff2f7224 */ /* 0x000fc600078e0077 */
[----:B------:R-:W0:Y:S01]  /*5420*/  MUFU.EX2 R99, R99 ;  /* 0x0000006300637308 */ /* 0x000e220000000800 */
[C---:B----4-:R-:W-:Y:S01]  /*5430*/  FADD.FTZ R44, R32.reuse, R21 ;  /* 0x00000015202c7221 */ /* 0x050fe20000010000 */
[----:B------:R-:W-:Y:S01]  /*5440*/  F2FP.F16.F32.PACK_AB R185, R32, R95 ;  /* 0x0000005f20b9723e */ /* 0x000fe200000000ff */
[--C-:B------:R-:W-:Y:S02]  /*5450*/  IMAD.MOV.U32 R95, RZ, RZ, R119.reuse ;  /* 0x000000ffff5f7224 */ /* 0x100fe400078e0077 */
[----:B------:R-:W-:-:S03]  /*5460*/  IMAD.MOV.U32 R32, RZ, RZ, R119 ;  /* 0x000000ffff207224 */ /* 0x000fc600078e0077 */
[----:B------:R2:W3:Y:S01]  /*5470*/  MUFU.EX2 R186, R45 ;  /* 0x0000002d00ba7308 */ /* 0x0004e20000000800 */
[----:B-1----:R-:W-:-:S07]  /*5480*/  FADD.FTZ R7, R35, R2 ;  /* 0x0000000223077221 */ /* 0x002fce0000010000 */
[----:B------:R1:W4:Y:S01]  /*5490*/  MUFU.EX2 R34, R101 ;  /* 0x0000006500227308 */ /* 0x0003220000000800 */
[----:B0-----:R-:W-:Y:S01]  /*54a0*/  FADD.FTZ R21, R99, R44 ;  /* 0x0000002c63157221 */ /* 0x001fe20000010000 */
[--C-:B--2---:R-:W-:Y:S02]  /*54b0*/  IMAD.MOV.U32 R45, RZ, RZ, R119.reuse ;  /* 0x000000ffff2d7224 */ /* 0x104fe400078e0077 */
[----:B------:R-:W-:-:S04]  /*54c0*/  IMAD.MOV.U32 R44, RZ, RZ, R119 ;  /* 0x000000ffff2c7224 */ /* 0x000fc800078e0077 */
[----:B------:R-:W0:Y:S01]  /*54d0*/  MUFU.EX2 R27, R27 ;  /* 0x0000001b001b7308 */ /* 0x000e220000000800 */
[C---:B---3--:R-:W-:Y:S01]  /*54e0*/  FADD.FTZ R2, R186.reuse, R7 ;  /* 0x00000007ba027221 */ /* 0x048fe20000010000 */
        /* <DEDUP_REMOVED lines=25> */
[----:B------:R-:W1:Y:S01]  /*5680*/  MUFU.EX2 R15, R15 ;  /* 0x0000000f000f7308 */ /* 0x000e620000000800 */
[----:B0-----:R-:W-:Y:S01]  /*5690*/  FADD.FTZ R21, R107, R10 ;  /* 0x0000000a6b157221 */ /* 0x001fe20000010000 */
[C---:B------:R-:W-:Y:S01]  /*56a0*/  F2FP.F16.F32.PACK_AB R183, R38.reuse, R107 ;  /* 0x0000006b26b7723e */ /* 0x040fe200000000ff */
[----:B------:R-:W-:Y:S02]  /*56b0*/  IMAD.MOV.U32 R107, RZ, RZ, R119 ;  /* 0x000000ffff6b7224 */ /* 0x000fe400078e0077 */
[----:B------:R-:W-:Y:S01]  /*56c0*/  FADD.FTZ R10, R38, R21 ;  /* 0x00000015260a7221 */ /* 0x000fe20000010000 */
[----:B------:R-:W-:Y:S01]  /*56d0*/  MOV R38, R119 ;  /* 0x0000007700267202 */ /* 0x000fe20000000f00 */
[----:B--2---:R-:W-:Y:S01]  /*56e0*/  IMAD.MOV.U32 R37, RZ, RZ, R119 ;  /* 0x000000ffff257224 */ /* 0x004fe200078e0077 */
[----:B------:R-:W0:Y:S01]  /*56f0*/  MUFU.EX2 R109, R109 ;  /* 0x0000006d006d7308 */ /* 0x000e220000000800 */
[C---:B---3--:R-:W-:Y:S01]  /*5700*/  FADD.FTZ R2, R182.reuse, R7 ;  /* 0x00000007b6027221 */ /* 0x048fe20000010000 */
[----:B------:R-:W-:Y:S01]  /*5710*/  F2FP.F16.F32.PACK_AB R182, R182, R31 ;  /* 0x0000001fb6b6723e */ /* 0x000fe200000000ff */
[----:B------:R-:W-:-:S05]  /*5720*/  IMAD.MOV.U32 R31, RZ, RZ, R119 ;  /* 0x000000ffff1f7224 */ /* 0x000fca00078e0077 */
[----:B------:R2:W3:Y:S01]  /*5730*/  MUFU.EX2 R176, R25 ;  /* 0x0000001900b07308 */ /* 0x0004e20000000800 */
[----:B-1----:R-:W-:-:S07]  /*5740*/  FADD.FTZ R7, R15, R2 ;  /* 0x000000020f077221 */ /* 0x002fce0000010000 */
[----:B------:R1:W4:Y:S01]  /*5750*/  MUFU.EX2 R40, R111 ;  /* 0x0000006f00287308 */ /* 0x0003220000000800 */
[----:B0-----:R-:W-:Y:S01]  /*5760*/  FADD.FTZ R21, R109, R10 ;  /* 0x0000000a6d157221 */ /* 0x001fe20000010000 */
[----:B--2---:R-:W-:-:S06]  /*5770*/  IMAD.MOV.U32 R25, RZ, RZ, R119 ;  /* 0x000000ffff197224 */ /* 0x004fcc00078e0077 */
[----:B------:R-:W0:Y:S01]  /*5780*/  MUFU.EX2 R19, R19 ;  /* 0x0000001300137308 */ /* 0x000e220000000800 */
[C---:B---3--:R-:W-:Y:S01]  /*5790*/  FADD.FTZ R2, R176.reuse, R7 ;  /* 0x00000007b0027221 */ /* 0x048fe20000010000 */
[----:B------:R-:W-:Y:S01]  /*57a0*/  IMAD.U32 R7, RZ, RZ, UR4 ;  /* 0x00000004ff077e24 */ /* 0x000fe2000f8e00ff */
[----:B------:R-:W-:Y:S01]  /*57b0*/  F2FP.F16.F32.PACK_AB R176, R176, R15 ;  /* 0x0000000fb0b0723e */ /* 0x000fe200000000ff */
[----:B-1----:R-:W-:-:S04]  /*57c0*/  IMAD.MOV.U32 R111, RZ, RZ, R119 ;  /* 0x000000ffff6f7224 */ /* 0x002fc800078e0077 */
[----:B------:R-:W1:Y:S01]  /*57d0*/  MUFU.EX2 R113, R113 ;  /* 0x0000007100717308 */ /* 0x000e620000000800 */
[C---:B----4-:R-:W-:Y:S01]  /*57e0*/  FADD.FTZ R10, R40.reuse, R21 ;  /* 0x00000015280a7221 */ /* 0x050fe20000010000 */
[----:B------:R-:W-:Y:S01]  /*57f0*/  F2FP.F16.F32.PACK_AB R177, R40, R109 ;  /* 0x0000006d28b1723e */ /* 0x000fe200000000ff */
[--C-:B------:R-:W-:Y:S02]  /*5800*/  IMAD.MOV.U32 R109, RZ, RZ, R119.reuse ;  /* 0x000000ffff6d7224 */ /* 0x100fe400078e0077 */
[----:B------:R-:W-:-:S03]  /*5810*/  IMAD.MOV.U32 R40, RZ, RZ, R119 ;  /* 0x000000ffff287224 */ /* 0x000fc600078e0077 */
[----:B------:R-:W2:Y:S01]  /*5820*/  MUFU.EX2 R12, R12 ;  /* 0x0000000c000c7308 */ /* 0x000ea20000000800 */
[----:B0-----:R-:W-:Y:S01]  /*5830*/  FADD.FTZ R11, R19, R2 ;  /* 0x00000002130b7221 */ /* 0x001fe20000010000 */
[----:B------:R-:W-:-:S06]  /*5840*/  IMAD.MOV.U32 R2, RZ, RZ, 0x3f800000 ;  /* 0x3f800000ff027424 */ /* 0x000fcc00078e00ff */
[----:B------:R0:W3:Y:S01]  /*5850*/  MUFU.EX2 R178, R29 ;  /* 0x0000001d00b27308 */ /* 0x0000e20000000800 */
[----:B-1----:R-:W-:Y:S01]  /*5860*/  FADD.FTZ R21, R113, R10 ;  /* 0x0000000a71157221 */ /* 0x002fe20000010000 */
[----:B--2---:R-:W-:-:S03]  /*5870*/  F2FP.F16.F32.PACK_AB R179, R12, R113 ;  /* 0x000000710cb3723e */ /* 0x004fc600000000ff */
[----:B------:R-:W-:Y:S01]  /*5880*/  FADD.FTZ R10, R12, R21 ;  /* 0x000000150c0a7221 */ /* 0x000fe20000010000 */
[--C-:B------:R-:W-:Y:S02]  /*5890*/  IMAD.MOV.U32 R113, RZ, RZ, R119.reuse ;  /* 0x000000ffff717224 */ /* 0x100fe400078e0077 */
[----:B0-----:R-:W-:Y:S02]  /*58a0*/  IMAD.MOV.U32 R29, RZ, RZ, R119 ;  /* 0x000000ffff1d7224 */ /* 0x001fe400078e0077 */
[C---:B---3--:R-:W-:Y:S01]  /*58b0*/  FADD.FTZ R11, R178.reuse, R11 ;  /* 0x0000000bb20b7221 */ /* 0x048fe20000010000 */
[----:B------:R-:W-:Y:S01]  /*58c0*/  F2FP.F16.F32.PACK_AB R178, R178, R19 ;  /* 0x00000013b2b2723e */ /* 0x000fe200000000ff */
[----:B------:R-:W-:Y:S06]  /*58d0*/  @!P2 BRA `(.L_x_19) ;  /* 0x00000048000ca947 */ /* 0x000fec0003800000 */
[----:B------:R-:W-:Y:S01]  /*58e0*/  UMOV UR5, URZ ;  /* 0x0000003f00057c82 */ /* 0x000fe20008000000 */
[----:B------:R-:W-:Y:S01]  /*58f0*/  UMOV UR4, URZ ;  /* 0x0000003f00047c82 */ /* 0x000fe20008000000 */
[----:B------:R-:W-:Y:S01]  /*5900*/  MOV R204, UR38 ;  /* 0x0000002600cc7c02 */ /* 0x000fe20008000f00 */
[----:B------:R-:W-:Y:S01]  /*5910*/  IMAD.MOV.U32 R12, RZ, RZ, R3 ;  /* 0x000000ffff0c7224 */ /* 0x000fe200078e0003 */
[----:B------:R-:W-:Y:S01]  /*5920*/  CS2R R118, SRZ ;  /* 0x0000000000767805 */ /* 0x000fe2000001ff00 */
[----:B------:R-:W-:Y:S01]  /*5930*/  IMAD.MOV.U32 R13, RZ, RZ, R6 ;  /* 0x000000ffff0d7224 */ /* 0x000fe200078e0006 */
[----:B------:R-:W-:Y:S01]  /*5940*/  CS2R R114, SRZ ;  /* 0x0000000000727805 */ /* 0x000fe2000001ff00 */
[----:B------:R-:W-:Y:S01]  /*5950*/  IMAD.MOV.U32 R2, RZ, RZ, 0x3f800000 ;  /* 0x3f800000ff027424 */ /* 0x000fe200078e00ff */
        /* <DEDUP_REMOVED lines=45> */
[----:B------:R-:W-:Y:S01]  /*5c30*/  CS2R R24, SRZ ;  /* 0x0000000000187805 */ /* 0x000fe2000001ff00 */
[----:B------:R-:W-:Y:S02]  /*5c40*/  IMAD.U32 R15, RZ, RZ, UR4 ;  /* 0x00000004ff0f7e24 */ /* 0x000fe4000f8e00ff */
[----:B------:R-:W-:-:S07]  /*5c50*/  IMAD.U32 R14, RZ, RZ, UR5 ;  /* 0x00000005ff0e7e24 */ /* 0x000fce000f8e00ff */
.L_x_28:
[----:B------:R-:W-:Y:S02]  /*5c60*/  R2UR UR4, R15 ;  /* 0x000000000f0472ca */ /* 0x000fe400000e0000 */
[----:B------:R-:W-:-:S11]  /*5c70*/  R2UR UR6, R14 ;  /* 0x000000000e0672ca */ /* 0x000fd600000e0000 */
[----:B------:R-:W-:-:S04]  /*5c80*/  UIADD3 UR4, UR4, 0x1, URZ ;  /* 0x0000000104047890 */ /* 0x000fc8000fffe03f */
[----:B------:R-:W-:-:S04]  /*5c90*/  UISETP.NE.AND UP0, UPT, UR4, 0x2, UPT ;  /* 0x000000020400788c */ /* 0x000fc8000bf05270 */
[----:B------:R-:W-:Y:S02]  /*5ca0*/  USEL UR5, URZ, 0x1, UP0 ;  /* 0x000000013f057887 */ /* 0x000fe40008000000 */
[----:B------:R-:W-:Y:S02]  /*5cb0*/  USEL UR4, UR4, URZ, UP0 ;  /* 0x0000003f04047287 */ /* 0x000fe40008000000 */
[----:B------:R-:W-:-:S04]  /*5cc0*/  ULOP3.LUT UR5, UR6, UR5, URZ, 0x3c, !UPT ;  /* 0x0000000506057292 */ /* 0x000fc8000f8e3c3f */
[----:B------:R-:W-:Y:S02]  /*5cd0*/  IMAD.U32 R8, RZ, RZ, UR4 ;  /* 0x00000004ff087e24 */ /* 0x000fe4000f8e00ff */
[----:B------:R-:W-:Y:S01]  /*5ce0*/  IMAD.U32 R7, RZ, RZ, UR5 ;  /* 0x00000005ff077e24 */ /* 0x000fe2000f8e00ff */
[----:B------:R-:W-:Y:S06]  /*5cf0*/  @!P0 BRA `(.L_x_20) ;  /* 0x0000000000048947 */ /* 0x000fec0003800000 */
[----:B------:R-:W-:Y:S01]  /*5d00*/  BPT.TRAP 0x1 ;  /* 0x000000040000795c */ /* 0x000fe20000300000 */
.L_x_20:
[----:B------:R-:W-:Y:S02]  /*5d10*/  R2UR UR6, R16 ;  /* 0x00000000100672ca */ /* 0x000fe400000e0000 */
[----:B------:R-:W-:-:S11]  /*5d20*/  R2UR UR5, R7 ;  /* 0x00000000070572ca */ /* 0x000fd600000e0000 */
[----:B------:R-:W-:Y:S02]  /*5d30*/  ULEA UR4, UR4, UR6, 0x3 ;  /* 0x0000000604047291 */ /* 0x000fe4000f8e183f */
[----:B------:R-:W-:-:S04]  /*5d40*/  MOV R0, UR5 ;  /* 0x0000000500007c02 */ /* 0x000fc80008000f00 */
[----:B------:R-:W-:Y:S01]  /*5d50*/  SHF.L.U32 R0, R0, 0x1f, RZ ;  /* 0x0000001f00007819 */ /* 0x000fe200000006ff */
[----:B------:R-:W-:-:S03]  /*5d60*/  IMAD.U32 R6, RZ, RZ, UR4 ;  /* 0x00000004ff067e24 */ /* 0x000fc6000f8e00ff */
[----:B------:R0:W1:Y:S01]  /*5d70*/  SYNCS.PHASECHK.TRANS64.TRYWAIT P2, [UR4+0x36830], R0 ;  /* 0x03683000ff0075a7 */ /* 0x0000620008040144 */
[----:B------:R-:W-:Y:S05]  /*5d80*/  @!P0 BRA `(.L_x_21) ;  /* 0x0000000000048947 */ /* 0x000fea0003800000 */
[----:B------:R-:W-:Y:S01]  /*5d90*/  BPT.TRAP 0x1 ;  /* 0x000000040000795c */ /* 0x000fe20000300000 */
.L_x_21:
[----:B-1----:R-:W-:Y:S05]  /*5da0*/  @P2 BRA `(.L_x_22) ;  /* 0x00000000000c2947 */ /* 0x002fea0003800000 */
[----:B------:R-:W-:-:S13]  /*5db0*/  R2UR UR4, R6 ;  /* 0x00000000060472ca */ /* 0x000fda00000e0000 */
[----:B------:R-:W1:Y:S02]  /*5dc0*/  SYNCS.PHASECHK.TRANS64.TRYWAIT P2, [UR4+0x36830], R0 ;  /* 0x03683000ff0075a7 */ /* 0x000e640008040144 */
[----:B-1----:R-:W-:Y:S05]  /*5dd0*/  @!P2 BRA `(.L_x_23) ;  /* 0x000000b400bca947 */ /* 0x002fea0003800000 */
.L_x_22:
        /* <DEDUP_REMOVED lines=13> */
[----:B------:R-:W-:Y:S01]  /*5eb0*/  UIMAD UR60, UR60, 0xa80, UR61 ;  /* 0x00000a803c3c78a4 */ /* 0x000fe2000f8e023d */
[----:B01----:R-:W-:Y:S01]  /*5ec0*/  MOV R0, UR57 ;  /* 0x0000003900007c02 */ /* 0x003fe20008000f00 */
[----:B------:R-:W-:Y:S01]  /*5ed0*/  UMOV UR23, 0x40000040 ;  /* 0x4000004000177882 */ /* 0x000fe20000000000 */
[----:B------:R-:W-:Y:S01]  /*5ee0*/  MOV R3, UR56 ;  /* 0x0000003800037c02 */ /* 0x000fe20008000f00 */
[----:B------:R-:W-:Y:S01]  /*5ef0*/  UIADD3 UR10, UR60, 0x80, URZ ;  /* 0x000000803c0a7890 */ /* 0x000fe2000fffe03f */
[C---:B------:R-:W-:Y:S01]  /*5f00*/  R2UR UR56, R4.reuse ;  /* 0x00000000043872ca */ /* 0x040fe200000e0000 */
[----:B------:R-:W-:Y:S01]  /*5f10*/  UIADD3 UR14, UR60, 0x100, URZ ;  /* 0x000001003c0e7890 */ /* 0x000fe2000fffe03f */
[C---:B------:R-:W-:Y:S01]  /*5f20*/  R2UR UR57, R5.reuse ;  /* 0x00000000053972ca */ /* 0x040fe200000e0000 */
[----:B------:R-:W-:Y:S01]  /*5f30*/  UMOV UR6, UR60 ;  /* 0x0000003c00067c82 */ /* 0x000fe20008000000 */
[----:B------:R-:W-:Y:S01]  /*5f40*/  UIADD3 UR18, UR60, 0x2, URZ ;  /* 0x000000023c127890 */ /* 0x000fe2000fffe03f */
[----:B------:R-:W-:Y:S01]  /*5f50*/  HGMMA.64x16x16.F32 R168, gdesc[UR4], RZ, !UPT, gsb0 ;  /* 0x0020000004a879f0 */ /* 0x000fe2000c0008ff */
[----:B------:R-:W-:Y:S01]  /*5f60*/  UIADD3 UR6, UR60, 0x180, URZ ;  /* 0x000001803c067890 */ /* 0x000fe2000fffe03f */
[----:B------:R-:W-:Y:S01]  /*5f70*/  R2UR UR4, R4 ;  /* 0x00000000040472ca */ /* 0x000fe200000e0000 */
[----:B------:R-:W-:Y:S01]  /*5f80*/  UMOV UR7, 0x40000040 ;  /* 0x4000004000077882 */ /* 0x000fe20000000000 */
[----:B------:R-:W-:Y:S01]  /*5f90*/  R2UR UR5, R5 ;  /* 0x00000000050572ca */ /* 0x000fe200000e0000 */
[----:B------:R-:W-:Y:S01]  /*5fa0*/  UIADD3 UR22, UR60, 0x4, URZ ;  /* 0x000000043c167890 */ /* 0x000fe2000fffe03f */
[-C--:B------:R-:W-:Y:S01]  /*5fb0*/  FMUL.FTZ R24, R24, R9.reuse ;  /* 0x0000000918187220 */ /* 0x080fe20000410000 */
[----:B------:R-:W-:Y:S01]  /*5fc0*/  UIADD3 UR26, UR60, 0x6, URZ ;  /* 0x000000063c1a7890 */ /* 0x000fe2000fffe03f */
[-C--:B------:R-:W-:Y:S01]  /*5fd0*/  FMUL.FTZ R25, R25, R9.reuse ;  /* 0x0000000919197220 */ /* 0x080fe20000410000 */
[----:B------:R-:W-:Y:S01]  /*5fe0*/  UMOV UR58, UR6 ;  /* 0x00000006003a7c82 */ /* 0x000fe20008000000 */
[----:B------:R-:W-:Y:S01]  /*5ff0*/  UMOV UR27, 0x40000040 ;  /* 0x40000040001b7882 */ /* 0x000fe20000000000 */
[----:B------:R-:W-:Y:S01]  /*6000*/  UIADD3 UR30, UR60, 0x380, URZ ;  /* 0x000003803c1e7890 */ /* 0x000fe2000fffe03f */
[-C--:B------:R-:W-:Y:S01]  /*6010*/  FMUL.FTZ R28, R28, R9.reuse ;  /* 0x000000091c1c7220 */ /* 0x080fe20000410000 */
        /* <DEDUP_REMOVED lines=19> */
[-C--:B------:R-:W-:Y:S01]  /*6150*/  FMUL.FTZ R41, R41, R9.reuse ;  /* 0x0000000929297220 */ /* 0x080fe20000410000 */
        /* <DEDUP_REMOVED lines=18> */
[----:B------:R-:W-:Y:S01]  /*6280*/  FMUL.FTZ R80, R80, R9 ;  /* 0x0000000950507220 */ /* 0x000fe20000410000 */
[----:B------:R-:W-:-:S02]  /*6290*/  WARPGROUP.DEPBAR.LE gsb0, 0x0 ;  /* 0x00008000000079c5 */ /* 0x000fc40000010000 */
[----:B------:R-:W-:Y:S01]  /*62a0*/  WARPGROUP.ARRIVE ;  /* 0x00000000000079c5 */ /* 0x000fe20000000000 */
[-C--:B------:R-:W-:Y:S01]  /*62b0*/  FMUL.FTZ R81, R81, R9.reuse ;  /* 0x0000000951517220 */ /* 0x080fe20000410000 */
[-C--:B------:R-:W-:Y:S01]  /*62c0*/  FMUL.FTZ R84, R84, R9.reuse ;  /* 0x0000000954547220 */ /* 0x080fe20000410000 */
[-C--:B------:R-:W-:Y:S01]  /*62d0*/  FMUL.FTZ R85, R85, R9.reuse ;  /* 0x0000000955557220 */ /* 0x080fe20000410000 */
[-C--:B------:R-:W-:Y:S01]  /*62e0*/  FMUL.FTZ R88, R88, R9.reuse ;  /* 0x0000000958587220 */ /* 0x080fe20000410000 */
[-C--:B------:R-:W-:Y:S01]  /*62f0*/  FMUL.FTZ R89, R89, R9.reuse ;  /* 0x0000000959597220 */ /* 0x080fe20000410000 */
[----:B------:R-:W-:Y:S01]  /*6300*/  HGMMA.64x16x16.F32 R160, gdesc[UR8], RZ, !UPT, gsb0 ;  /* 0x0020000008a079f0 */ /* 0x000fe2000c0008ff */
[----:B------:R-:W-:Y:S01]  /*6310*/  UIADD3 UR10, UR60, 0x200, URZ ;  /* 0x000002003c0a7890 */ /* 0x000fe2000fffe03f */
[----:B------:R-:W-:Y:S01]  /*6320*/  R2UR UR8, R4 ;  /* 0x00000000040872ca */ /* 0x000fe200000e0000 */
[----:B------:R-:W-:Y:S01]  /*6330*/  UMOV UR11, 0x40000040 ;  /* 0x40000040000b7882 */ /* 0x000fe20000000000 */
[----:B------:R-:W-:Y:S01]  /*6340*/  R2UR UR9, R5 ;  /* 0x00000000050972ca */ /* 0x000fe200000e0000 */
[-C--:B------:R-:W-:Y:S01]  /*6350*/  FMUL.FTZ R92, R92, R9.reuse ;  /* 0x000000095c5c7220 */ /* 0x080fe20000410000 */
[-C--:B------:R-:W-:Y:S01]  /*6360*/  FMUL.FTZ R93, R93, R9.reuse ;  /* 0x000000095d5d7220 */ /* 0x080fe20000410000 */
[-C--:B------:R-:W-:Y:S01]  /*6370*/  FMUL.FTZ R96, R96, R9.reuse ;  /* 0x0000000960607220 */ /* 0x080fe20000410000 */
[----:B------:R-:W-:Y:S01]  /*6380*/  UMOV UR6, UR10 ;  /* 0x0000000a00067c82 */ /* 0x000fe20008000000 */
        /* <DEDUP_REMOVED lines=68> */
[----:B------:R-:W-:-:S06]  /*67d0*/  WARPGROUP.ARRIVE ;  /* 0x00000000000079c5 */ /* 0x000fcc0000000000 */
[----:B------:R-:W-:Y:S01]  /*67e0*/  HGMMA.64x16x16.F32 R144, gdesc[UR56], RZ, !UPT, gsb0 ;  /* 0x00200000389079f0 */ /* 0x000fe2000c0008ff */
[----:B------:R-:W-:Y:S01]  /*67f0*/  R2UR UR57, R0 ;  /* 0x00000000003972ca */ /* 0x000fe200000e0000 */
[----:B------:R-:W-:Y:S01]  /*6800*/  UIADD3 UR58, UR60, 0x706, URZ ;  /* 0x000007063c3a7890 */ /* 0x000fe2000fffe03f */
[----:B------:R-:W-:Y:S01]  /*6810*/  R2UR UR56, R3 ;  /* 0x00000000033872ca */ /* 0x000fe200000e0000 */
[----:B------:R-:W-:Y:S01]  /*6820*/  UMOV UR59, 0x40000040 ;  /* 0x40000040003b7882 */ /* 0x000fe20000000000 */
[----:B------:R-:W-:Y:S02]  /*6830*/  WARPGROUP.DEPBAR.LE gsb0, 0x0 ;  /* 0x00008000000079c5 */ /* 0x000fe40000010000 */
[----:B------:R-:W-:-:S06]  /*6840*/  WARPGROUP.ARRIVE ;  /* 0x00000000000079c5 */ /* 0x000fcc0000000000 */
[----:B------:R-:W-:Y:S01]  /*6850*/  HGMMA.64x16x16.F32 R136, gdesc[UR4], RZ, !UPT, gsb0 ;  /* 0x00200000048879f0 */ /* 0x000fe2000c0008ff */
[----:B------:R-:W-:Y:S02]  /*6860*/  UIADD3 UR4, UR60, 0x300, URZ ;  /* 0x000003003c047890 */ /* 0x000fe4000fffe03f */
[----:B------:R-:W-:Y:S01]  /*6870*/  UIADD3 UR6, UR60, 0x82, URZ ;  /* 0x000000823c067890 */ /* 0x000fe2000fffe03f */
[----:B------:R-:W-:Y:S01]  /*6880*/  UMOV UR5, UR17 ;  /* 0x0000001100057c82 */ /* 0x000fe20008000000 */
[----:B------:R-:W-:-:S03]  /*6890*/  UMOV UR7, 0x40000040 ;  /* 0x4000004000077882 */ /* 0x000fc60000000000 */
[----:B------:R-:W-:Y:S01]  /*68a0*/  UMOV UR14, UR4 ;  /* 0x00000004000e7c82 */ /* 0x000fe20008000000 */
[----:B------:R-:W-:Y:S01]  /*68b0*/  UMOV UR4, UR16 ;  /* 0x0000001000047c82 */ /* 0x000fe20008000000 */
[----:B------:R-:W-:Y:S02]  /*68c0*/  WARPGROUP.DEPBAR.LE gsb0, 0x0 ;  /* 0x00008000000079c5 */ /* 0x000fe40000010000 */
[----:B------:R-:W-:-:S06]  /*68d0*/  WARPGROUP.ARRIVE ;  /* 0x00000000000079c5 */ /* 0x000fcc0000000000 */
[----:B------:R-:W-:Y:S01]  /*68e0*/  HGMMA.64x16x16.F32 R128, gdesc[UR8], RZ, !UPT, gsb0 ;  /* 0x00200000088079f0 */ /* 0x000fe2000c0008ff */
[----:B------:R-:W-:Y:S02]  /*68f0*/  UIADD3 UR8, UR60, 0x102, URZ ;  /* 0x000001023c087890 */ /* 0x000fe4000fffe03f */
[----:B------:R-:W-:Y:S01]  /*6900*/  UIADD3 UR9, UR60, 0x182, URZ ;  /* 0x000001823c097890 */ /* 0x000fe2000fffe03f */
[----:B------:R-:W-:Y:S02]  /*6910*/  WARPGROUP.DEPBAR.LE gsb0, 0x0 ;  /* 0x00008000000079c5 */ /* 0x000fe40000010000 */
[----:B------:R-:W-:-:S06]  /*6920*/  WARPGROUP.ARRIVE ;  /* 0x00000000000079c5 */ /* 0x000fcc0000000000 */
[----:B------:R-:W-:Y:S03]  /*6930*/  HGMMA.64x16x16.F32 R120, gdesc[UR12], RZ, !UPT, gsb0 ;  /* 0x002000000c7879f0 */ /* 0x000fe6000c0008ff */
[----:B------:R-:W-:Y:S02]  /*6940*/  WARPGROUP.DEPBAR.LE gsb0, 0x0 ;  /* 0x00008000000079c5 */ /* 0x000fe40000010000 */
[----:B------:R-:W-:-:S06]  /*6950*/  WARPGROUP.ARRIVE ;  /* 0x00000000000079c5 */ /* 0x000fcc0000000000 */
[----:B------:R-:W-:Y:S03]  /*6960*/  HGMMA.64x16x16.F32 R168, gdesc[UR16], R168, gsb0 ;  /* 0x0020000010a879f0 */ /* 0x000fe600080008a8 */
        /* <DEDUP_REMOVED lines=515> */
[----:B------:R-:W-:Y:S02]  /*89a0*/  UIADD3 UR9, UR60, 0x986, URZ ;  /* 0x000009863c097890 */ /* 0x000fe4000fffe03f */
        /* <DEDUP_REMOVED lines=24> */
[----:B------:R-:W-:Y:S03]  /*8b30*/  HGMMA.64x16x16.F32 R120, gdesc[UR4], R120, gsb0 ;  /* 0x00200000047879f0 */ /* 0x000fe60008000878 */
[----:B------:R-:W-:Y:S02]  /*8b40*/  WARPGROUP.DEPBAR.LE gsb0, 0x0 ;  /* 0x00008000000079c5 */ /* 0x000fe40000010000 */
[----:B------:R-:W-:Y:S05]  /*8b50*/  @!P0 BRA `(.L_x_24) ;  /* 0x0000000000048947 */ /* 0x000fea0003800000 */
[----:B------:R-:W-:Y:S01]  /*8b60*/  BPT.TRAP 0x1 ;  /* 0x000000040000795c */ /* 0x000fe20000300000 */
.L_x_24:
[----:B------:R-:W-:Y:S02]  /*8b70*/  R2UR UR6, R16 ;  /* 0x00000000100672ca */ /* 0x000fe400000e0000 */
[----:B------:R-:W-:Y:S02]  /*8b80*/  R2UR UR5, R15 ;  /* 0x000000000f0572ca */ /* 0x000fe400000e0000 */
[----:B------:R-:W-:-:S11]  /*8b90*/  R2UR UR4, R14 ;  /* 0x000000000e0472ca */ /* 0x000fd600000e0000 */
[----:B------:R-:W-:Y:S02]  /*8ba0*/  ULEA UR5, UR5, UR6, 0x3 ;  /* 0x0000000605057291 */ /* 0x000fe4000f8e183f */
[----:B------:R-:W-:-:S05]  /*8bb0*/  IMAD.U32 R0, RZ, RZ, UR4 ;  /* 0x00000004ff007e24 */ /* 0x000fca000f8e00ff */
[----:B------:R-:W-:-:S04]  /*8bc0*/  SHF.L.U32 R0, R0, 0x1f, RZ ;  /* 0x0000001f00007819 */ /* 0x000fc800000006ff */
[----:B------:R0:W1:Y:S01]  /*8bd0*/  SYNCS.PHASECHK.TRANS64.TRYWAIT P2, [UR5+0x36850], R0 ;  /* 0x03685000ff0075a7 */ /* 0x0000620008040145 */
[----:B------:R-:W-:Y:S05]  /*8be0*/  @!P0 BRA `(.L_x_25) ;  /* 0x0000000000048947 */ /* 0x000fea0003800000 */
[----:B------:R-:W-:Y:S01]  /*8bf0*/  BPT.TRAP 0x1 ;  /* 0x000000040000795c */ /* 0x000fe20000300000 */
.L_x_25:
[----:B-1----:R-:W-:Y:S05]  /*8c00*/  @P2 BRA `(.L_x_26) ;  /* 0x0000000000082947 */ /* 0x002fea0003800000 */
[----:B------:R-:W1:Y:S02]  /*8c10*/  SYNCS.PHASECHK.TRANS64.TRYWAIT P2, [UR5+0x36850], R0 ;  /* 0x03685000ff0075a7 */ /* 0x000e640008040145 */
[----:B-1----:R-:W-:Y:S05]  /*8c20*/  @!P2 BRA `(.L_x_27) ;  /* 0x000000880044a947 */ /* 0x002fea0003800000 */
.L_x_26:
[----:B------:R-:W-:Y:S01]  /*8c30*/  R2UR UR4, R16 ;  /* 0x00000000100472ca */ /* 0x000fe200000e0000 */
[----:B------:R-:W-:Y:S01]  /*8c40*/  WARPGROUP.ARRIVE ;  /* 0x00000000000079c5 */ /* 0x000fe20000000000 */
[----:B------:R-:W-:Y:S01]  /*8c50*/  R2UR UR6, R15 ;  /* 0x000000000f0672ca */ /* 0x000fe200000e0000 */
[----:B------:R-:W-:Y:S01]  /*8c60*/  UMOV UR7, 0x40000040 ;  /* 0x4000004000077882 */ /* 0x000fe20000000000 */
[----:B01----:R-:W-:Y:S02]  /*8c70*/  FMNMX.FTZ R0, R168, R13, !PT ;  /* 0x0000000da8007209 */ /* 0x003fe40007810000 */
[----:B------:R-:W-:Y:S02]  /*8c80*/  R2UR UR8, R6 ;  /* 0x00000000060872ca */ /* 0x000fe400000e0000 */
[----:B------:R-:W-:Y:S02]  /*8c90*/  FMNMX.FTZ R3, R169, R0, !PT ;  /* 0x00000000a9037209 */ /* 0x000fe40007810000 */
[----:B------:R-:W-:-:S02]  /*8ca0*/  R2UR UR9, R17 ;  /* 0x00000000110972ca */ /* 0x000fc400000e0000 */
[----:B------:R-:W-:Y:S01]  /*8cb0*/  FMNMX.FTZ R0, R172, R3, !PT ;  /* 0x00000003ac007209 */ /* 0x000fe20007810000 */
[----:B------:R-:W-:-:S03]  /*8cc0*/  UIADD3 UR4, UR4, 0x400, URZ ;  /* 0x0000040004047890 */ /* 0x000fc6000fffe03f */
[----:B------:R-:W-:Y:S01]  /*8cd0*/  FMNMX.FTZ R3, R173, R0, !PT ;  /* 0x00000000ad037209 */ /* 0x000fe20007810000 */
[----:B------:R-:W-:-:S03]  /*8ce0*/  USHF.R.U32.HI UR4, URZ, 0x4, UR4 ;  /* 0x000000043f047899 */ /* 0x000fc60008011604 */
[----:B------:R-:W-:Y:S01]  /*8cf0*/  FMNMX.FTZ R0, R160, R3, !PT ;  /* 0x00000003a0007209 */ /* 0x000fe20007810000 */
[----:B------:R-:W-:-:S03]  /*8d00*/  ULOP3.LUT UR4, UR4, 0x3fff, URZ, 0xc0, !UPT ;  /* 0x00003fff04047892 */ /* 0x000fc6000f8ec03f */
[----:B------:R-:W-:Y:S01]  /*8d10*/  FMNMX.FTZ R3, R161, R0, !PT ;  /* 0x00000000a1037209 */ /* 0x000fe20007810000 */
[----:B------:R-:W-:-:S03]  /*8d20*/  ULOP3.LUT UR4, UR4, 0x3800000, URZ, 0xfc, !UPT ;  /* 0x0380000004047892 */ /* 0x000fc6000f8efc3f */
[----:B------:R-:W-:Y:S01]  /*8d30*/  FMNMX.FTZ R0, R164, R3, !PT ;  /* 0x00000003a4007209 */ /* 0x000fe20007810000 */
[----:B------:R-:W-:-:S03]  /*8d40*/  UIMAD UR4, UR6, 0xa80, UR4 ;  /* 0x00000a80060478a4 */ /* 0x000fc6000f8e0204 */
[----:B------:R-:W-:-:S04]  /*8d50*/  FMNMX.FTZ R3, R165, R0, !PT ;  /* 0x00000000a5037209 */ /* 0x000fc80007810000 */
[----:B------:R-:W-:Y:S01]  /*8d60*/  UMOV UR6, UR4 ;  /* 0x0000000400067c82 */ /* 0x000fe20008000000 */
[----:B------:R-:W-:Y:S01]  /*8d70*/  FMNMX.FTZ R0, R152, R3, !PT ;  /* 0x0000000398007209 */ /* 0x000fe20007810000 */
[----:B------:R-:W-:Y:S01]  /*8d80*/  HGMMA.64x192x16.F32 R24, R200, gdesc[UR4].tnspB, R24, gsb0 ;  /* 0x42e00004c8187df0 */ /* 0x000fe20008000818 */
[----:B------:R-:W-:Y:S01]  /*8d90*/  UIADD3 UR6, UR4, 0x80, URZ ;  /* 0x0000008004067890 */ /* 0x000fe2000fffe03f */
[----:B------:R-:W-:Y:S01]  /*8da0*/  UMOV UR7, 0x40000040 ;  /* 0x4000004000077882 */ /* 0x000fe20000000000 */
[----:B------:R-:W-:-:S04]  /*8db0*/  FMNMX.FTZ R3, R153, R0, !PT ;  /* 0x0000000099037209 */ /* 0x000fc80007810000 */
        /* <DEDUP_REMOVED lines=17> */
[----:B------:R-:W-:Y:S02]  /*8ed0*/  FMNMX.FTZ R2, R125, R0, !PT ;  /* 0x000000007d027209 */ /* 0x000fe40007810000 */
[----:B------:R-:W0:Y:S03]  /*8ee0*/  LDC R0, c[0x0][0x988] ;  /* 0x00026200ff007b82 */ /* 0x000e260000000800 */
[----:B------:R-:W1:Y:S02]  /*8ef0*/  SHFL.BFLY PT, R3, R2, 0x2, 0x1f ;  /* 0x0c401f0002037f89 */ /* 0x000e6400000e0000 */
[----:B-1----:R-:W-:Y:S02]  /*8f00*/  FMNMX.FTZ R3, R2, R3, !PT ;  /* 0x0000000302037209 */ /* 0x002fe40007810000 */
[----:B------:R-:W-:-:S03]  /*8f10*/  FMNMX.FTZ R2, R170, R12, !PT ;  /* 0x0000000caa027209 */ /* 0x000fc60007810000 */
[----:B------:R-:W1:Y:S02]  /*8f20*/  SHFL.BFLY PT, R6, R3, 0x1, 0x1f ;  /* 0x0c201f0003067f89 */ /* 0x000e6400000e0000 */
[----:B-1----:R-:W-:Y:S02]  /*8f30*/  FMNMX.FTZ R6, R3, R6, !PT ;  /* 0x0000000603067209 */ /* 0x002fe40007810000 */
[----:B------:R-:W-:-:S03]  /*8f40*/  FMNMX.FTZ R3, R171, R2, !PT ;  /* 0x00000002ab037209 */ /* 0x000fc60007810000 */
[----:B------:R-:W-:Y:S01]  /*8f50*/  FADD.FTZ R9, -R6, R13 ;  /* 0x0000000d06097221 */ /* 0x000fe20000010100 */
[----:B------:R-:W-:-:S03]  /*8f60*/  FMNMX.FTZ R2, R174, R3, !PT ;  /* 0x00000003ae027209 */ /* 0x000fc60007810000 */
[----:B0-----:R-:W-:Y:S01]  /*8f70*/  FMUL.FTZ R9, R9, R0 ;  /* 0x0000000009097220 */ /* 0x001fe20000410000 */
[----:B------:R-:W-:-:S04]  /*8f80*/  FMNMX.FTZ R3, R175, R2, !PT ;  /* 0x00000002af037209 */ /* 0x000fc80007810000 */
[----:B------:R-:W-:Y:S01]  /*8f90*/  FMNMX.FTZ R2, R162, R3, !PT ;  /* 0x00000003a2027209 */ /* 0x000fe20007810000 */
[----:B------:R-:W-:Y:S03]  /*8fa0*/  MUFU.EX2 R9, R9 ;  /* 0x0000000900097308 */ /* 0x000fe60000000800 */
        /* <DEDUP_REMOVED lines=13> */
[----:B------:R-:W-:Y:S01]  /*9080*/  FMNMX.FTZ R2, R142, R3, !PT ;  /* 0x000000038e027209 */ /* 0x000fe20007810000 */
[----:B------:R-:W-:Y:S02]  /*9090*/  WARPGROUP.DEPBAR.LE gsb0, 0x0 ;  /* 0x00008000000079c5 */ /* 0x000fe40000010000 */
[----:B------:R-:W-:Y:S01]  /*90a0*/  WARPGROUP.ARRIVE ;  /* 0x00000000000079c5 */ /* 0x000fe20000000000 */
[----:B------:R-:W-:-:S04]  /*90b0*/  FMNMX.FTZ R3, R143, R2, !PT ;  /* 0x000000028f037209 */ /* 0x000fc80007810000 */
        /* <DEDUP_REMOVED lines=10> */
[----:B------:R-:W-:-:S05]  /*9160*/  FMNMX.FTZ R2, R127, R2, !PT ;  /* 0x000000027f027209 */ /* 0x000fca0007810000 */
[----:B------:R-:W0:Y:S02]  /*9170*/  SHFL.BFLY PT, R3, R2, 0x2, 0x1f ;  /* 0x0c401f0002037f89 */ /* 0x000e2400000e0000 */
[----:B0-----:R-:W-:-:S05]  /*9180*/  FMNMX.FTZ R20, R2, R3, !PT ;  /* 0x0000000302147209 */ /* 0x001fca0007810000 */
[----:B------:R-:W0:Y:S02]  /*9190*/  SHFL.BFLY PT, R3, R20, 0x1, 0x1f ;  /* 0x0c201f0014037f89 */ /* 0x000e2400000e0000 */
[----:B0-----:R-:W-:Y:S01]  /*91a0*/  FMNMX.FTZ R3, R20, R3, !PT ;  /* 0x0000000314037209 */ /* 0x001fe20007810000 */
[----:B------:R-:W-:Y:S02]  /*91b0*/  WARPGROUP.DEPBAR.LE gsb0, 0x0 ;  /* 0x00008000000079c5 */ /* 0x000fe40000010000 */
[----:B------:R-:W-:-:S06]  /*91c0*/  WARPGROUP.ARRIVE ;  /* 0x00000000000079c5 */ /* 0x000fcc0000000000 */
[----:B------:R-:W-:Y:S01]  /*91d0*/  HGMMA.64x192x16.F32 R24, R192, gdesc[UR4].tnspB, R24, gsb0 ;  /* 0x42e00004c0187df0 */ /* 0x000fe20008000818 */
[----:B------:R-:W-:Y:S01]  /*91e0*/  UIADD3 UR6, UR4, 0x180, URZ ;  /* 0x0000018004067890 */ /* 0x000fe2000fffe03f */
[----:B------:R-:W-:Y:S01]  /*91f0*/  UMOV UR7, 0x40000040 ;  /* 0x4000004000077882 */ /* 0x000fe20000000000 */
[----:B------:R-:W-:Y:S02]  /*9200*/  WARPGROUP.DEPBAR.LE gsb0, 0x0 ;  /* 0x00008000000079c5 */ /* 0x000fe40000010000 */
[----:B------:R-:W-:-:S15]  /*9210*/  WARPGROUP.ARRIVE ;  /* 0x00000000000079c5 */ /* 0x000fde0000000000 */
[----:B------:R-:W-:Y:S01]  /*9220*/  HGMMA.64x192x16.F32 R24, R188, gdesc[UR4].tnspB, R24, gsb0 ;  /* 0x42e00004bc187df0 */ /* 0x000fe20008000818 */
[----:B------:R-:W-:Y:S01]  /*9230*/  UIADD3 UR6, UR4, 0x200, URZ ;  /* 0x0000020004067890 */ /* 0x000fe2000fffe03f */
[----:B------:R-:W-:Y:S01]  /*9240*/  UMOV UR7, 0x40000040 ;  /* 0x4000004000077882 */ /* 0x000fe20000000000 */
[----:B------:R-:W-:Y:S02]  /*9250*/  WARPGROUP.DEPBAR.LE gsb0, 0x0 ;  /* 0x00008000000079c5 */ /* 0x000fe40000010000 */
[----:B------:R-:W-:Y:S01]  /*9260*/  WARPGROUP.ARRIVE ;  /* 0x00000000000079c5 */ /* 0x000fe20000000000 */
[----:B------:R-:W-:-:S04]  /*9270*/  FMUL.FTZ R189, R6, R0 ;  /* 0x0000000006bd7220 */ /* 0x000fc80000410000 */
[----:B------:R-:W-:-:S10]  /*9280*/  FFMA.FTZ R23, R153, R0, -R189 ;  /* 0x0000000099177223 */ /* 0x000fd400000108bd */
[----:B------:R-:W-:Y:S01]  /*9290*/  HGMMA.64x192x16.F32 R24, R184, gdesc[UR4].tnspB, R24, gsb0 ;  /* 0x42e00004b8187df0 */ /* 0x000fe20008000818 */
[----:B------:R-:W-:Y:S01]  /*92a0*/  UIADD3 UR6, UR4, 0x280, URZ ;  /* 0x0000028004067890 */ /* 0x000fe2000fffe03f */
[-CC-:B------:R-:W-:Y:S01]  /*92b0*/  FFMA.FTZ R153, R157, R0.reuse, -R189.reuse ;  /* 0x000000009d997223 */ /* 0x180fe200000108bd */
[----:B------:R-:W-:Y:S01]  /*92c0*/  UMOV UR7, 0x40000040 ;  /* 0x4000004000077882 */ /* 0x000fe20000000000 */
[----:B------:R-:W-:Y:S01]  /*92d0*/  UIADD3 UR4, UR4, 0x300, URZ ;  /* 0x0000030004047890 */ /* 0x000fe2000fffe03f */
[----:B------:R-:W-:Y:S01]  /*92e0*/  FADD.FTZ R157, -R3, R12 ;  /* 0x0000000c039d7221 */ /* 0x000fe20000010100 */
[-CC-:B------:R-:W-:Y:S01]  /*92f0*/  FFMA.FTZ R200, R168, R0.reuse, -R189.reuse ;  /* 0x00000000a8c87223 */ /* 0x180fe200000108bd */
[-CC-:B------:R-:W-:Y:S01]  /*9300*/  FFMA.FTZ R13, R169, R0.reuse, -R189.reuse ;  /* 0x00000000a90d7223 */ /* 0x180fe200000108bd */
[-CC-:B------:R-:W-:Y:S01]  /*9310*/  FFMA.FTZ R202, R172, R0.reuse, -R189.reuse ;  /* 0x00000000acca7223 */ /* 0x180fe200000108bd */
[-C--:B------:R-:W-:Y:S01]  /*9320*/  FMUL.FTZ R2, R157, R0.reuse ;  /* 0x000000009d027220 */ /* 0x080fe20000410000 */
[-C--:B------:R-:W-:Y:S01]  /*9330*/  FMUL.FTZ R157, R3, R0.reuse ;  /* 0x00000000039d7220 */ /* 0x080fe20000410000 */
[-CC-:B------:R-:W-:Y:S01]  /*9340*/  FFMA.FTZ R15, R173, R0.reuse, -R189.reuse ;  /* 0x00000000ad0f7223 */ /* 0x180fe200000108bd */
[----:B------:R-:W-:Y:S01]  /*9350*/  MUFU.EX2 R200, R200 ;  /* 0x000000c800c87308 */ /* 0x000fe20000000800 */
[-C--:B------:R-:W-:Y:S01]  /*9360*/  FFMA.FTZ R196, R160, R0.reuse, -R189 ;  /* 0x00000000a0c47223 */ /* 0x080fe200000108bd */
[-CC-:B------:R-:W-:Y:S01]  /*9370*/  FFMA.FTZ R201, R170, R0.reuse, -R157.reuse ;  /* 0x00000000aac97223 */ /* 0x180fe2000001089d */
[-CC-:B------:R-:W-:Y:S01]  /*9380*/  FFMA.FTZ R12, R171, R0.reuse, -R157.reuse ;  /* 0x00000000ab0c7223 */ /* 0x180fe2000001089d */
[-CC-:B------:R-:W-:Y:S01]  /*9390*/  FFMA.FTZ R203, R174, R0.reuse, -R157.reuse ;  /* 0x00000000aecb7223 */ /* 0x180fe2000001089d */
[-C--:B------:R-:W-:Y:S01]  /*93a0*/  FFMA.FTZ R22, R175, R0.reuse, -R157 ;  /* 0x00000000af167223 */ /* 0x080fe2000001089d */
[-C--:B------:R-:W-:Y:S01]  /*93b0*/  FFMA.FTZ R188, R144, R0.reuse, -R189 ;  /* 0x0000000090bc7223 */ /* 0x080fe200000108bd */
[-C--:B------:R-:W-:Y:S01]  /*93c0*/  FFMA.FTZ R197, R162, R0.reuse, -R157 ;  /* 0x00000000a2c57223 */ /* 0x080fe2000001089d */
[----:B------:R-:W-:Y:S01]  /*93d0*/  MUFU.EX2 R2, R2 ;  /* 0x0000000200027308 */ /* 0x000fe20000000800 */
[-CC-:B------:R-:W-:Y:S01]  /*93e0*/  FFMA.FTZ R19, R161, R0.reuse, -R189.reuse ;  /* 0x00000000a1137223 */ /* 0x180fe200000108bd */
[-C--:B------:R-:W-:Y:S01]  /*93f0*/  FFMA.FTZ R14, R120, R0.reuse, -R189 ;  /* 0x00000000780e7223 */ /* 0x080fe200000108bd */
[-C--:B------:R-:W-:Y:S01]  /*9400*/  FFMA.FTZ R120, R163, R0.reuse, -R157 ;  /* 0x00000000a3787223 */ /* 0x080fe2000001089d */
[-CC-:B------:R-:W-:Y:S01]  /*9410*/  FFMA.FTZ R198, R164, R0.reuse, -R189.reuse ;  /* 0x00000000a4c67223 */ /* 0x180fe200000108bd */
[-C--:B------:R-:W-:Y:S01]  /*9420*/  FFMA.FTZ R124, R124, R0.reuse, -R189 ;  /* 0x000000007c7c7223 */ /* 0x080fe200000108bd */
[-C--:B------:R-:W-:Y:S01]  /*9430*/  FFMA.FTZ R199, R166, R0.reuse, -R157 ;  /* 0x00000000a6c77223 */ /* 0x080fe2000001089d */
[-CC-:B------:R-:W-:Y:S01]  /*9440*/  FFMA.FTZ R21, R165, R0.reuse, -R189.reuse ;  /* 0x00000000a5157223 */ /* 0x180fe200000108bd */
[----:B------:R-:W-:Y:S01]  /*9450*/  MUFU.EX2 R201, R201 ;  /* 0x000000c900c97308 */ /* 0x000fe20000000800 */
[-C--:B------:R-:W-:Y:S01]  /*9460*/  FFMA.FTZ R192, R152, R0.reuse, -R189 ;  /* 0x0000000098c07223 */ /* 0x080fe200000108bd */
[-C--:B------:R-:W-:Y:S01]  /*9470*/  FFMA.FTZ R193, R154, R0.reuse, -R157 ;  /* 0x000000009ac17223 */ /* 0x080fe2000001089d */
[-C--:B------:R-:W-:Y:S01]  /*9480*/  FFMA.FTZ R194, R156, R0.reuse, -R189 ;  /* 0x000000009cc27223 */ /* 0x080fe200000108bd */
[-CC-:B------:R-:W-:Y:S01]  /*9490*/  FFMA.FTZ R195, R158, R0.reuse, -R157.reuse ;  /* 0x000000009ec37223 */ /* 0x180fe2000001089d */
[-C--:B------:R-:W-:Y:S01]  /*94a0*/  FFMA.FTZ R139, R139, R0.reuse, -R157 ;  /* 0x000000008b8b7223 */ /* 0x080fe2000001089d */
[-CC-:B------:R-:W-:Y:S01]  /*94b0*/  FFMA.FTZ R145, R145, R0.reuse, -R189.reuse ;  /* 0x0000000091917223 */ /* 0x180fe200000108bd */
[-CC-:B------:R-:W-:Y:S01]  /*94c0*/  FFMA.FTZ R190, R148, R0.reuse, -R189.reuse ;  /* 0x0000000094be7223 */ /* 0x180fe200000108bd */
[----:B------:R-:W-:Y:S01]  /*94d0*/  MUFU.EX2 R13, R13 ;  /* 0x0000000d000d7308 */ /* 0x000fe20000000800 */
[-CC-:B------:R-:W-:Y:S01]  /*94e0*/  FFMA.FTZ R149, R149, R0.reuse, -R189.reuse ;  /* 0x0000000095957223 */ /* 0x180fe200000108bd */
[-CC-:B------:R-:W-:Y:S01]  /*94f0*/  FFMA.FTZ R137, R137, R0.reuse, -R189.reuse ;  /* 0x0000000089897223 */ /* 0x180fe200000108bd */
[-CC-:B------:R-:W-:Y:S01]  /*9500*/  FFMA.FTZ R141, R141, R0.reuse, -R189.reuse ;  /* 0x000000008d8d7223 */ /* 0x180fe200000108bd */
[-CC-:B------:R-:W-:Y:S01]  /*9510*/  FFMA.FTZ R129, R129, R0.reuse, -R189.reuse ;  /* 0x0000000081817223 */ /* 0x180fe200000108bd */
[-CC-:B------:R-:W-:Y:S01]  /*9520*/  FFMA.FTZ R133, R133, R0.reuse, -R189.reuse ;  /* 0x0000000085857223 */ /* 0x180fe200000108bd */
[-CC-:B------:R-:W-:Y:S01]  /*9530*/  FFMA.FTZ R121, R121, R0.reuse, -R189.reuse ;  /* 0x0000000079797223 */ /* 0x180fe200000108bd */
[-C--:B------:R-:W-:Y:S01]  /*9540*/  FFMA.FTZ R125, R125, R0.reuse, -R189 ;  /* 0x000000007d7d7223 */ /* 0x080fe200000108bd */
[----:B------:R-:W-:Y:S01]  /*9550*/  MUFU.EX2 R12, R12 ;  /* 0x0000000c000c7308 */ /* 0x000fe20000000800 */
[-CC-:B------:R-:W-:Y:S01]  /*9560*/  FFMA.FTZ R191, R150, R0.reuse, -R157.reuse ;  /* 0x0000000096bf7223 */ /* 0x180fe2000001089d */
[-CC-:B------:R-:W-:Y:S01]  /*9570*/  FFMA.FTZ R151, R151, R0.reuse, -R157.reuse ;  /* 0x0000000097977223 */ /* 0x180fe2000001089d */
[-CC-:B------:R-:W-:Y:S01]  /*9580*/  FFMA.FTZ R142, R142, R0.reuse, -R157.reuse ;  /* 0x000000008e8e7223 */ /* 0x180fe2000001089d */
[-CC-:B------:R-:W-:Y:S01]  /*9590*/  FFMA.FTZ R143, R143, R0.reuse, -R157.reuse ;  /* 0x000000008f8f7223 */ /* 0x180fe2000001089d */
[-CC-:B------:R-:W-:Y:S01]  /*95a0*/  FFMA.FTZ R130, R130, R0.reuse, -R157.reuse ;  /* 0x0000000082827223 */ /* 0x180fe2000001089d */
[-CC-:B------:R-:W-:Y:S01]  /*95b0*/  FFMA.FTZ R131, R131, R0.reuse, -R157.reuse ;  /* 0x0000000083837223 */ /* 0x180fe2000001089d */
[-CC-:B------:R-:W-:Y:S01]  /*95c0*/  FFMA.FTZ R134, R134, R0.reuse, -R157.reuse ;  /* 0x0000000086867223 */ /* 0x180fe2000001089d */
[----:B------:R-:W-:Y:S01]  /*95d0*/  MUFU.EX2 R202, R202 ;  /* 0x000000ca00ca7308 */ /* 0x000fe20000000800 */
[-CC-:B------:R-:W-:Y:S01]  /*95e0*/  FFMA.FTZ R135, R135, R0.reuse, -R157.reuse ;  /* 0x0000000087877223 */ /* 0x180fe2000001089d */
[-CC-:B------:R-:W-:Y:S01]  /*95f0*/  FFMA.FTZ R122, R122, R0.reuse, -R157.reuse ;  /* 0x000000007a7a7223 */ /* 0x180fe2000001089d */
[-CC-:B------:R-:W-:Y:S01]  /*9600*/  FFMA.FTZ R123, R123, R0.reuse, -R157.reuse ;  /* 0x000000007b7b7223 */ /* 0x180fe2000001089d */
[-CC-:B------:R-:W-:Y:S01]  /*9610*/  FFMA.FTZ R126, R126, R0.reuse, -R157.reuse ;  /* 0x000000007e7e7223 */ /* 0x180fe2000001089d */
[----:B------:R-:W-:-:S03]  /*9620*/  FFMA.FTZ R127, R127, R0, -R157 ;  /* 0x000000007f7f7223 */ /* 0x000fc6000001089d */
[----:B------:R-:W-:Y:S08]  /*9630*/  MUFU.EX2 R203, R203 ;  /* 0x000000cb00cb7308 */ /* 0x000ff00000000800 */
[----:B------:R-:W-:Y:S08]  /*9640*/  MUFU.EX2 R15, R15 ;  /* 0x0000000f000f7308 */ /* 0x000ff00000000800 */
[----:B------:R-:W-:Y:S08]  /*9650*/  MUFU.EX2 R22, R22 ;  /* 0x0000001600167308 */ /* 0x000ff00000000800 */
[----:B------:R-:W-:Y:S08]  /*9660*/  MUFU.EX2 R196, R196 ;  /* 0x000000c400c47308 */ /* 0x000ff00000000800 */
[----:B------:R-:W-:Y:S08]  /*9670*/  MUFU.EX2 R197, R197 ;  /* 0x000000c500c57308 */ /* 0x000ff00000000800 */
[----:B------:R-:W-:Y:S08]  /*9680*/  MUFU.EX2 R19, R19 ;  /* 0x0000001300137308 */ /* 0x000ff00000000800 */
[----:B------:R-:W-:Y:S08]  /*9690*/  MUFU.EX2 R120, R120 ;  /* 0x0000007800787308 */ /* 0x000ff00000000800 */
[----:B------:R0:W-:Y:S08]  /*96a0*/  MUFU.EX2 R20, R124 ;  /* 0x0000007c00147308 */ /* 0x0001f00000000800 */
[----:B------:R-:W-:Y:S01]  /*96b0*/  MUFU.EX2 R198, R198 ;  /* 0x000000c600c67308 */ /* 0x000fe20000000800 */
[----:B0-----:R-:W-:-:S07]  /*96c0*/  FFMA.FTZ R124, R167, R0, -R157 ;  /* 0x00000000a77c7223 */ /* 0x001fce000001089d */
[----:B------:R-:W-:Y:S08]  /*96d0*/  MUFU.EX2 R199, R199 ;  /* 0x000000c700c77308 */ /* 0x000ff00000000800 */
        /* <DEDUP_REMOVED lines=8> */
[----:B------:R-:W-:Y:S01]  /*9760*/  MUFU.EX2 R188, R188 ;  /* 0x000000bc00bc7308 */ /* 0x000fe20000000800 */
[----:B------:R-:W-:-:S02]  /*9770*/  WARPGROUP.DEPBAR.LE gsb0, 0x0 ;  /* 0x00008000000079c5 */ /* 0x000fc40000010000 */
[----:B------:R-:W-:Y:S01]  /*9780*/  WARPGROUP.ARRIVE ;  /* 0x00000000000079c5 */ /* 0x000fe20000000000 */
[-CC-:B------:R-:W-:Y:S01]  /*9790*/  FFMA.FTZ R186, R140, R0.reuse, -R189.reuse ;  /* 0x000000008cba7223 */ /* 0x180fe200000108bd */
[----:B------:R-:W-:Y:S02]  /*97a0*/  IMAD.U32 R140, RZ, RZ, UR8 ;  /* 0x00000008ff8c7e24 */ /* 0x000fe4000f8e00ff */
[-C--:B------:R-:W-:Y:S01]  /*97b0*/  FFMA.FTZ R184, R136, R0.reuse, -R189 ;  /* 0x0000000088b87223 */ /* 0x080fe200000108bd */
[-CC-:B------:R-:W-:Y:S01]  /*97c0*/  FFMA.FTZ R136, R147, R0.reuse, -R157.reuse ;  /* 0x0000000093887223 */ /* 0x180fe2000001089d */
[----:B------:R-:W-:Y:S01]  /*97d0*/  FFMA.FTZ R185, R138, R0, -R157 ;  /* 0x000000008ab97223 */ /* 0x000fe2000001089d */
[----:B------:R-:W-:Y:S01]  /*97e0*/  HGMMA.64x192x16.F32 R24, R180, gdesc[UR4].tnspB, R24, gsb0 ;  /* 0x42e00004b4187df0 */ /* 0x000fe20008000818 */
[----:B------:R-:W-:Y:S01]  /*97f0*/  UMOV UR6, UR4 ;  /* 0x0000000400067c82 */ /* 0x000fe20008000000 */
[----:B------:R-:W-:Y:S01]  /*9800*/  UMOV UR7, 0x40000040 ;  /* 0x4000004000077882 */ /* 0x000fe20000000000 */
[----:B------:R-:W-:Y:S01]  /*9810*/  @!P1 VIADD R140, R140, 0x36840 ;  /* 0x000368408c8c9836 */ /* 0x000fe20000000000 */
[----:B------:R-:W-:Y:S01]  /*9820*/  MUFU.EX2 R145, R145 ;  /* 0x0000009100917308 */ /* 0x000fe20000000800 */
[----:B------:R-:W-:-:S03]  /*9830*/  R2UR UR8, R204 ;  /* 0x00000000cc0872ca */ /* 0x000fc600000e0000 */
[----:B------:R-:W-:-:S04]  /*9840*/  @!P1 PRMT R144, RZ, 0x654, R140 ;  /* 0x00000654ff909816 */ /* 0x000fc8000000008c */
[----:B------:R-:W-:Y:S06]  /*9850*/  MUFU.EX2 R136, R136 ;  /* 0x0000008800887308 */ /* 0x000fec0000000800 */
[----:B------:R-:W-:Y:S02]  /*9860*/  UISETP.GT.AND UP0, UPT, UR8, UR9, UPT ;  /* 0x000000090800728c */ /* 0x000fe4000bf04270 */
[----:B------:R-:W-:Y:S01]  /*9870*/  MUFU.EX2 R190, R190 ;  /* 0x000000be00be7308 */ /* 0x000fe20000000800 */
[----:B------:R-:W-:-:S03]  /*9880*/  UIADD3 UR4, UR8, -0x1, URZ ;  /* 0xffffffff08047890 */ /* 0x000fc6000fffe03f */
[----:B------:R-:W-:-:S03]  /*9890*/  PLOP3.LUT P2, PT, PT, PT, UP0, 0x80, 0x0 ;  /* 0x000000000000781c */ /* 0x000fc60003f4f008 */
[----:B------:R-:W-:Y:S01]  /*98a0*/  IMAD.U32 R204, RZ, RZ, UR4 ;  /* 0x00000004ffcc7e24 */ /* 0x000fe2000f8e00ff */
        /* <DEDUP_REMOVED lines=15> */
[----:B------:R-:W0:Y:S08]  /*99a0*/  MUFU.EX2 R121, R121 ;  /* 0x0000007900797308 */ /* 0x000e300000000800 */
[----:B------:R-:W-:Y:S08]  /*99b0*/  MUFU.EX2 R123, R123 ;  /* 0x0000007b007b7308 */ /* 0x000ff00000000800 */
[----:B------:R-:W1:Y:S08]  /*99c0*/  MUFU.EX2 R125, R125 ;  /* 0x0000007d007d7308 */ /* 0x000e700000000800 */
[----:B------:R-:W-:Y:S01]  /*99d0*/  MUFU.EX2 R127, R127 ;  /* 0x0000007f007f7308 */ /* 0x000fe20000000800 */
[----:B------:R-:W-:-:S02]  /*99e0*/  WARPGROUP.DEPBAR.LE gsb0, 0x0 ;  /* 0x00008000000079c5 */ /* 0x000fc40000010000 */
[----:B------:R-:W-:Y:S01]  /*99f0*/  WARPGROUP.ARRIVE ;  /* 0x00000000000079c5 */ /* 0x000fe20000000000 */
[-C--:B------:R-:W-:Y:S01]  /*9a00*/  FFMA.FTZ R180, R128, R0.reuse, -R189 ;  /* 0x0000000080b47223 */ /* 0x080fe200000108bd */
[-C--:B------:R-:W-:Y:S01]  /*9a10*/  FFMA.FTZ R128, R155, R0.reuse, -R157 ;  /* 0x000000009b807223 */ /* 0x080fe2000001089d */
[-C--:B------:R-:W-:Y:S01]  /*9a20*/  FFMA.FTZ R182, R132, R0.reuse, -R189 ;  /* 0x0000000084b67223 */ /* 0x080fe200000108bd */
[-CC-:B------:R-:W-:Y:S01]  /*9a30*/  FFMA.FTZ R132, R159, R0.reuse, -R157.reuse ;  /* 0x000000009f847223 */ /* 0x180fe2000001089d */
[----:B------:R-:W-:Y:S01]  /*9a40*/  FFMA.FTZ R189, R146, R0, -R157 ;  /* 0x0000000092bd7223 */ /* 0x000fe2000001089d */
[----:B------:R-:W-:Y:S01]  /*9a50*/  HGMMA.64x192x16.F32 R24, R176, gdesc[UR4].tnspB, R24, gsb0 ;  /* 0x42e00004b0187df0 */ /* 0x000fe20008000818 */
[----:B------:R-:W-:Y:S01]  /*9a60*/  MUFU.EX2 R180, R180 ;  /* 0x000000b400b47308 */ /* 0x000fe20000000800 */
[----:B------:R-:W-:Y:S01]  /*9a70*/  IMAD.U32 R146, RZ, RZ, UR5 ;  /* 0x00000005ff927e24 */ /* 0x000fe2000f8e00ff */
[----:B------:R-:W-:-:S03]  /*9a80*/  R2UR UR5, R8 ;  /* 0x00000000080572ca */ /* 0x000fc600000e0000 */
[----:B------:R-:W-:-:S03]  /*9a90*/  @!P1 VIADD R146, R146, 0x36860 ;  /* 0x0003686092929836 */ /* 0x000fc60000000000 */
[----:B------:R-:W2:Y:S02]  /*9aa0*/  MUFU.EX2 R128, R128 ;  /* 0x0000008000807308 */ /* 0x000ea40000000800 */
[----:B------:R-:W-:-:S06]  /*9ab0*/  @!P1 PRMT R146, RZ, 0x654, R146 ;  /* 0x00000654ff929816 */ /* 0x000fcc0000000092 */
[----:B------:R-:W3:Y:S08]  /*9ac0*/  MUFU.EX2 R132, R132 ;  /* 0x0000008400847308 */ /* 0x000ef00000000800 */
[----:B------:R-:W4:Y:S08]  /*9ad0*/  MUFU.EX2 R189, R189 ;  /* 0x000000bd00bd7308 */ /* 0x000f300000000800 */
[----:B------:R-:W-:Y:S08]  /*9ae0*/  MUFU.EX2 R181, R130 ;  /* 0x0000008200b57308 */ /* 0x000ff00000000800 */
[----:B------:R-:W-:Y:S08]  /*9af0*/  MUFU.EX2 R182, R182 ;  /* 0x000000b600b67308 */ /* 0x000ff00000000800 */
[----:B------:R-:W-:Y:S01]  /*9b00*/  MUFU.EX2 R183, R134 ;  /* 0x0000008600b77308 */ /* 0x000fe20000000800 */
[----:B------:R-:W-:-:S02]  /*9b10*/  WARPGROUP.DEPBAR.LE gsb0, 0x0 ;  /* 0x00008000000079c5 */ /* 0x000fc40000010000 */
[----:B------:R5:W-:Y:S05]  /*9b20*/  @!P1 SYNCS.ARRIVE.TRANS64.RED.A1T0 RZ, [R144+URZ], RZ ;  /* 0x000000ff90ff99a7 */ /* 0x000bea000810043f */
[----:B------:R-:W-:Y:S01]  /*9b30*/  MUFU.EX2 R177, R122 ;  /* 0x0000007a00b17308 */ /* 0x000fe20000000800 */
[----:B0-----:R-:W-:Y:S02]  /*9b40*/  F2FP.F16.F32.PACK_AB R176, R121, R14 ;  /* 0x0000000e79b0723e */ /* 0x001fe400000000ff */
[----:B-1----:R-:W-:Y:S01]  /*9b50*/  F2FP.F16.F32.PACK_AB R178, R125, R20 ;  /* 0x000000147db2723e */ /* 0x002fe200000000ff */
[----:B-----5:R-:W-:Y:S01]  /*9b60*/  FFMA.FTZ R144, R9, R11, R200 ;  /* 0x0000000b09907223 */ /* 0x020fe200000100c8 */
[----:B------:R-:W-:Y:S01]  /*9b70*/  FFMA.FTZ R11, R2, R10, R201 ;  /* 0x0000000a020b7223 */ /* 0x000fe200000100c9 */
[----:B------:R-:W-:-:S02]  /*9b80*/  F2FP.F16.F32.PACK_AB R200, R13, R200 ;  /* 0x000000c80dc8723e */ /* 0x000fc400000000ff */
[----:B------:R-:W-:Y:S01]  /*9b90*/  MUFU.EX2 R179, R126 ;  /* 0x0000007e00b37308 */ /* 0x000fe20000000800 */
[----:B------:R-:W-:Y:S01]  /*9ba0*/  FADD.FTZ R147, R13, R144 ;  /* 0x000000900d937221 */ /* 0x000fe20000010000 */
[C---:B------:R-:W-:Y:S01]  /*9bb0*/  FADD.FTZ R10, R12.reuse, R11 ;  /* 0x0000000b0c0a7221 */ /* 0x040fe20000010000 */
[----:B------:R-:W-:Y:S01]  /*9bc0*/  F2FP.F16.F32.PACK_AB R201, R12, R201 ;  /* 0x000000c90cc9723e */ /* 0x000fe200000000ff */
[----:B------:R0:W-:Y:S01]  /*9bd0*/  @!P1 SYNCS.ARRIVE.TRANS64.RED.A1T0 RZ, [R146+URZ], RZ ;  /* 0x000000ff92ff99a7 */ /* 0x0001e2000810043f */
[----:B------:R-:W-:Y:S01]  /*9be0*/  FADD.FTZ R138, R202, R147 ;  /* 0x00000093ca8a7221 */ /* 0x000fe20000010000 */
[----:B------:R-:W-:Y:S01]  /*9bf0*/  FADD.FTZ R11, R203, R10 ;  /* 0x0000000acb0b7221 */ /* 0x000fe20000010000 */
[C---:B------:R-:W-:Y:S01]  /*9c00*/  F2FP.F16.F32.PACK_AB R202, R15.reuse, R202 ;  /* 0x000000ca0fca723e */ /* 0x040fe200000000ff */
[----:B------:R1:W5:Y:S01]  /*9c10*/  MUFU.EX2 R144, R139 ;  /* 0x0000008b00907308 */ /* 0x0003620000000800 */
[----:B------:R-:W-:Y:S01]  /*9c20*/  FADD.FTZ R147, R15, R138 ;  /* 0x0000008a0f937221 */ /* 0x000fe20000010000 */
[----:B------:R-:W-:Y:S01]  /*9c30*/  FADD.FTZ R10, R22, R11 ;  /* 0x0000000b160a7221 */ /* 0x000fe20000010000 */
[----:B------:R-:W-:Y:S01]  /*9c40*/  IMAD.U32 R15, RZ, RZ, UR5 ;  /* 0x00000005ff0f7e24 */ /* 0x000fe2000f8e00ff */
[----:B------:R-:W-:Y:S01]  /*9c50*/  R2UR UR5, R7 ;  /* 0x00000000070572ca */ /* 0x000fe200000e0000 */
[----:B------:R-:W-:Y:S01]  /*9c60*/  FADD.FTZ R138, R196, R147 ;  /* 0x00000093c48a7221 */ /* 0x000fe20000010000 */
[----:B------:R-:W-:Y:S01]  /*9c70*/  FADD.FTZ R11, R197, R10 ;  /* 0x0000000ac50b7221 */ /* 0x000fe20000010000 */
[----:B------:R-:W-:-:S02]  /*9c80*/  F2FP.F16.F32.PACK_AB R196, R19, R196 ;  /* 0x000000c413c4723e */ /* 0x000fc400000000ff */
[----:B------:R-:W-:Y:S01]  /*9c90*/  FADD.FTZ R147, R19, R138 ;  /* 0x0000008a13937221 */ /* 0x000fe20000010000 */
[----:B------:R-:W-:Y:S01]  /*9ca0*/  FADD.FTZ R10, R120, R11 ;  /* 0x0000000b780a7221 */ /* 0x000fe20000010000 */
[----:B------:R-:W-:Y:S02]  /*9cb0*/  F2FP.F16.F32.PACK_AB R203, R22, R203 ;  /* 0x000000cb16cb723e */ /* 0x000fe400000000ff */
[----:B------:R-:W-:Y:S01]  /*9cc0*/  FADD.FTZ R138, R198, R147 ;  /* 0x00000093c68a7221 */ /* 0x000fe20000010000 */
[----:B------:R-:W-:Y:S01]  /*9cd0*/  FADD.FTZ R11, R199, R10 ;  /* 0x0000000ac70b7221 */ /* 0x000fe20000010000 */
[----:B------:R-:W-:Y:S02]  /*9ce0*/  F2FP.F16.F32.PACK_AB R197, R120, R197 ;  /* 0x000000c578c5723e */ /* 0x000fe400000000ff */
[C---:B-1----:R-:W-:Y:S01]  /*9cf0*/  FADD.FTZ R139, R21.reuse, R138 ;  /* 0x0000008a158b7221 */ /* 0x042fe20000010000 */
[----:B------:R-:W-:Y:S01]  /*9d00*/  FADD.FTZ R10, R124, R11 ;  /* 0x0000000b7c0a7221 */ /* 0x000fe20000010000 */
[----:B------:R-:W-:-:S02]  /*9d10*/  F2FP.F16.F32.PACK_AB R198, R21, R198 ;  /* 0x000000c615c6723e */ /* 0x000fc400000000ff */
[----:B------:R-:W-:Y:S01]  /*9d20*/  FADD.FTZ R138, R192, R139 ;  /* 0x0000008bc08a7221 */ /* 0x000fe20000010000 */
[----:B------:R-:W-:Y:S01]  /*9d30*/  FADD.FTZ R11, R193, R10 ;  /* 0x0000000ac10b7221 */ /* 0x000fe20000010000 */
[----:B------:R-:W-:Y:S02]  /*9d40*/  F2FP.F16.F32.PACK_AB R199, R124, R199 ;  /* 0x000000c77cc7723e */ /* 0x000fe400000000ff */
[C---:B------:R-:W-:Y:S01]  /*9d50*/  FADD.FTZ R139, R23.reuse, R138 ;  /* 0x0000008a178b7221 */ /* 0x040fe20000010000 */
[----:B--2---:R-:W-:Y:S01]  /*9d60*/  FADD.FTZ R10, R128, R11 ;  /* 0x0000000b800a7221 */ /* 0x004fe20000010000 */
[----:B------:R-:W-:Y:S02]  /*9d70*/  F2FP.F16.F32.PACK_AB R192, R23, R192 ;  /* 0x000000c017c0723e */ /* 0x000fe400000000ff */
[----:B------:R-:W-:Y:S01]  /*9d80*/  FADD.FTZ R138, R194, R139 ;  /* 0x0000008bc28a7221 */ /* 0x000fe20000010000 */
[----:B------:R-:W-:Y:S01]  /*9d90*/  FADD.FTZ R11, R195, R10 ;  /* 0x0000000ac30b7221 */ /* 0x000fe20000010000 */
[----:B------:R-:W-:-:S02]  /*9da0*/  F2FP.F16.F32.PACK_AB R193, R128, R193 ;  /* 0x000000c180c1723e */ /* 0x000fc400000000ff */
[C---:B------:R-:W-:Y:S01]  /*9db0*/  FADD.FTZ R13, R153.reuse, R138 ;  /* 0x0000008a990d7221 */ /* 0x040fe20000010000 */
[----:B---3--:R-:W-:Y:S01]  /*9dc0*/  FADD.FTZ R10, R132, R11 ;  /* 0x0000000b840a7221 */ /* 0x008fe20000010000 */
[----:B------:R-:W-:Y:S02]  /*9dd0*/  F2FP.F16.F32.PACK_AB R194, R153, R194 ;  /* 0x000000c299c2723e */ /* 0x000fe400000000ff */
[----:B------:R-:W-:Y:S01]  /*9de0*/  FADD.FTZ R12, R188, R13 ;  /* 0x0000000dbc0c7221 */ /* 0x000fe20000010000 */
[----:B----4-:R-:W-:Y:S01]  /*9df0*/  FADD.FTZ R11, R189, R10 ;  /* 0x0000000abd0b7221 */ /* 0x010fe20000010000 */
[----:B------:R-:W-:Y:S02]  /*9e00*/  F2FP.F16.F32.PACK_AB R195, R132, R195 ;  /* 0x000000c384c3723e */ /* 0x000fe400000000ff */
[C---:B------:R-:W-:Y:S01]  /*9e10*/  FADD.FTZ R13, R145.reuse, R12 ;  /* 0x0000000c910d7221 */ /* 0x040fe20000010000 */
[----:B------:R-:W-:Y:S01]  /*9e20*/  FADD.FTZ R10, R136, R11 ;  /* 0x0000000b880a7221 */ /* 0x000fe20000010000 */
[----:B------:R-:W-:-:S02]  /*9e30*/  F2FP.F16.F32.PACK_AB R188, R145, R188 ;  /* 0x000000bc91bc723e */ /* 0x000fc400000000ff */
[----:B------:R-:W-:Y:S01]  /*9e40*/  FADD.FTZ R12, R190, R13 ;  /* 0x0000000dbe0c7221 */ /* 0x000fe20000010000 */
[----:B------:R-:W-:Y:S01]  /*9e50*/  FADD.FTZ R11, R191, R10 ;  /* 0x0000000abf0b7221 */ /* 0x000fe20000010000 */
[----:B------:R-:W-:Y:S02]  /*9e60*/  F2FP.F16.F32.PACK_AB R189, R136, R189 ;  /* 0x000000bd88bd723e */ /* 0x000fe400000000ff */
[C---:B------:R-:W-:Y:S01]  /*9e70*/  FADD.FTZ R13, R149.reuse, R12 ;  /* 0x0000000c950d7221 */ /* 0x040fe20000010000 */
[----:B------:R-:W-:Y:S01]  /*9e80*/  FADD.FTZ R10, R140, R11 ;  /* 0x0000000b8c0a7221 */ /* 0x000fe20000010000 */
[----:B------:R-:W-:Y:S02]  /*9e90*/  F2FP.F16.F32.PACK_AB R190, R149, R190 ;  /* 0x000000be95be723e */ /* 0x000fe400000000ff */
[----:B------:R-:W-:Y:S01]  /*9ea0*/  FADD.FTZ R12, R184, R13 ;  /* 0x0000000db80c7221 */ /* 0x000fe20000010000 */
[----:B------:R-:W-:Y:S01]  /*9eb0*/  FADD.FTZ R10, R185, R10 ;  /* 0x0000000ab90a7221 */ /* 0x000fe20000010000 */
[----:B------:R-:W-:Y:S01]  /*9ec0*/  F2FP.F16.F32.PACK_AB R191, R140, R191 ;  /* 0x000000bf8cbf723e */ /* 0x000fe200000000ff */
[----:B------:R-:W-:-:S02]  /*9ed0*/  IMAD.MOV.U32 R13, RZ, RZ, R6 ;  /* 0x000000ffff0d7224 */ /* 0x000fc400078e0006 */
[C---:B------:R-:W-:Y:S01]  /*9ee0*/  FADD.FTZ R11, R137.reuse, R12 ;  /* 0x0000000c890b7221 */ /* 0x040fe20000010000 */
[----:B-----5:R-:W-:Y:S01]  /*9ef0*/  FADD.FTZ R10, R144, R10 ;  /* 0x0000000a900a7221 */ /* 0x020fe20000010000 */
[----:B------:R-:W-:Y:S02]  /*9f00*/  F2FP.F16.F32.PACK_AB R184, R137, R184 ;  /* 0x000000b889b8723e */ /* 0x000fe400000000ff */
[----:B------:R-:W-:Y:S01]  /*9f10*/  FADD.FTZ R12, R186, R11 ;  /* 0x0000000bba0c7221 */ /* 0x000fe20000010000 */
[----:B------:R-:W-:Y:S01]  /*9f20*/  FADD.FTZ R10, R187, R10 ;  /* 0x0000000abb0a7221 */ /* 0x000fe20000010000 */
[----:B------:R-:W-:Y:S02]  /*9f30*/  F2FP.F16.F32.PACK_AB R185, R144, R185 ;  /* 0x000000b990b9723e */ /* 0x000fe400000000ff */
        /* <DEDUP_REMOVED lines=17> */
[----:B------:R-:W-:Y:S01]  /*a050*/  IMAD.U32 R14, RZ, RZ, UR5 ;  /* 0x00000005ff0e7e24 */ /* 0x000fe2000f8e00ff */
[----:B------:R-:W-:Y:S01]  /*a060*/  F2FP.F16.F32.PACK_AB R183, R135, R183 ;  /* 0x000000b787b7723e */ /* 0x000fe200000000ff */
[----:B------:R-:W-:Y:S01]  /*a070*/  FADD.FTZ R11, R121, R12 ;  /* 0x0000000c790b7221 */ /* 0x000fe20000010000 */
[C---:B------:R-:W-:Y:S01]  /*a080*/  FADD.FTZ R10, R123.reuse, R10 ;  /* 0x0000000a7b0a7221 */ /* 0x040fe20000010000 */
[----:B------:R-:W-:-:S02]  /*a090*/  F2FP.F16.F32.PACK_AB R177, R123, R177 ;  /* 0x000000b17bb1723e */ /* 0x000fc400000000ff */
[----:B------:R-:W-:Y:S01]  /*a0a0*/  FADD.FTZ R12, R20, R11 ;  /* 0x0000000b140c7221 */ /* 0x000fe20000010000 */
[----:B------:R-:W-:Y:S01]  /*a0b0*/  FADD.FTZ R10, R179, R10 ;  /* 0x0000000ab30a7221 */ /* 0x000fe20000010000 */
[----:B------:R-:W-:Y:S02]  /*a0c0*/  F2FP.F16.F32.PACK_AB R179, R127, R179 ;  /* 0x000000b37fb3723e */ /* 0x000fe400000000ff */
[----:B------:R-:W-:Y:S01]  /*a0d0*/  FADD.FTZ R11, R125, R12 ;  /* 0x0000000c7d0b7221 */ /* 0x000fe20000010000 */
[----:B------:R-:W-:Y:S01]  /*a0e0*/  FADD.FTZ R10, R127, R10 ;  /* 0x0000000a7f0a7221 */ /* 0x000fe20000010000 */
[----:B------:R-:W-:Y:S01]  /*a0f0*/  MOV R12, R3 ;  /* 0x00000003000c7202 */ /* 0x000fe20000000f00 */
[----:B0-----:R-:W-:Y:S06]  /*a100*/  @P2 BRA `(.L_x_28) ;  /* 0xffffffb800d42947 */ /* 0x001fec000383ffff */
.L_x_19:
[----:B------:R-:W-:Y:S06]  /*a110*/  BAR.ARV 0x8, 0x180 ;  /* 0x0206000000007b1d */ /* 0x000fec0000002000 */
        /* <DEDUP_REMOVED lines=96> */
[----:B------:R-:W-:Y:S06]  /*a720*/  @!P0 BRA `(.L_x_29) ;  /* 0x0000000000048947 */ /* 0x000fec0003800000 */
[----:B------:R-:W-:Y:S01]  /*a730*/  BPT.TRAP 0x1 ;  /* 0x000000040000795c */ /* 0x000fe20000300000 */
.L_x_29:
[----:B------:R-:W-:Y:S02]  /*a740*/  R2UR UR5, R7 ;  /* 0x00000000070572ca */ /* 0x000fe400000e0000 */
[----:B------:R-:W-:-:S11]  /*a750*/  R2UR UR4, R16 ;  /* 0x00000000100472ca */ /* 0x000fd600000e0000 */
[----:B------:R-:W-:Y:S02]  /*a760*/  IMAD.U32 R2, RZ, RZ, UR5 ;  /* 0x00000005ff027e24 */ /* 0x000fe4000f8e00ff */
[----:B------:R-:W-:-:S03]  /*a770*/  LEA R9, R8, UR4, 0x3 ;  /* 0x0000000408097c11 */ /* 0x000fc6000f8e18ff */
[----:B------:R-:W-:-:S04]  /*a780*/  SHF.L.U32 R2, R2, 0x1f, RZ ;  /* 0x0000001f02027819 */ /* 0x000fc800000006ff */
[----:B------:R0:W1:Y:S01]  /*a790*/  SYNCS.PHASECHK.TRANS64.TRYWAIT P2, [R9+URZ+0x36850], R2 ;  /* 0x03685002090075a7 */ /* 0x000062000804017f */
[----:B------:R-:W-:Y:S05]  /*a7a0*/  @!P0 BRA `(.L_x_30) ;  /* 0x0000000000048947 */ /* 0x000fea0003800000 */
[----:B------:R-:W-:Y:S01]  /*a7b0*/  BPT.TRAP 0x1 ;  /* 0x000000040000795c */ /* 0x000fe20000300000 */
.L_x_30:
[----:B-1----:R-:W-:Y:S05]  /*a7c0*/  @P2 BRA `(.L_x_31) ;  /* 0x0000000000082947 */ /* 0x002fea0003800000 */
[----:B------:R-:W1:Y:S02]  /*a7d0*/  SYNCS.PHASECHK.TRANS64.TRYWAIT P0, [R9+URZ+0x36850], R2 ;  /* 0x03685002090075a7 */ /* 0x000e64000800017f */
[----:B-1----:R-:W-:Y:S05]  /*a7e0*/  @!P0 BRA `(.L_x_32) ;  /* 0x0000006c006c8947 */ /* 0x002fea0003800000 */
.L_x_31:
[----:B------:R-:W-:Y:S01]  /*a7f0*/  R2UR UR4, R16 ;  /* 0x00000000100472ca */ /* 0x000fe200000e0000 */
[----:B------:R-:W-:Y:S01]  /*a800*/  WARPGROUP.ARRIVE ;  /* 0x00000000000079c5 */ /* 0x000fe20000000000 */
[----:B------:R-:W-:Y:S01]  /*a810*/  R2UR UR5, R8 ;  /* 0x00000000080572ca */ /* 0x000fe200000e0000 */
[----:B------:R-:W-:Y:S01]  /*a820*/  UMOV UR7, 0x40000040 ;  /* 0x4000004000077882 */ /* 0x000fe20000000000 */
[----:B01----:R-:W0:Y:S04]  /*a830*/  SHFL.BFLY PT, R2, R11, 0x2, 0x1f ;  /* 0x0c401f000b027f89 */ /* 0x003e2800000e0000 */
[----:B------:R-:W1:Y:S05]  /*a840*/  SHFL.BFLY PT, R5, R10, 0x2, 0x1f ;  /* 0x0c401f000a057f89 */ /* 0x000e6a00000e0000 */
[----:B------:R-:W-:-:S04]  /*a850*/  UIADD3 UR4, UR4, 0x400, URZ ;  /* 0x0000040004047890 */ /* 0x000fc8000fffe03f */
[----:B------:R-:W-:-:S04]  /*a860*/  USHF.R.U32.HI UR4, URZ, 0x4, UR4 ;  /* 0x000000043f047899 */ /* 0x000fc80008011604 */
[----:B------:R-:W-:-:S04]  /*a870*/  ULOP3.LUT UR4, UR4, 0x3fff, URZ, 0xc0, !UPT ;  /* 0x00003fff04047892 */ /* 0x000fc8000f8ec03f */
[----:B------:R-:W-:Y:S01]  /*a880*/  ULOP3.LUT UR4, UR4, 0x3800000, URZ, 0xfc, !UPT ;  /* 0x0380000004047892 */ /* 0x000fe2000f8efc3f */
[----:B0-----:R-:W-:-:S03]  /*a890*/  FADD.FTZ R2, R2, R11 ;  /* 0x0000000b02027221 */ /* 0x001fc60000010000 */
[----:B------:R-:W-:Y:S01]  /*a8a0*/  UIMAD UR4, UR5, 0xa80, UR4 ;  /* 0x00000a80050478a4 */ /* 0x000fe2000f8e0204 */
[----:B-1----:R-:W-:Y:S01]  /*a8b0*/  FADD.FTZ R7, R5, R10 ;  /* 0x0000000a05077221 */ /* 0x002fe20000010000 */
[----:B------:R-:W-:Y:S01]  /*a8c0*/  @!P1 VIADD R10, R9, 0x36860 ;  /* 0x00036860090a9836 */ /* 0x000fe20000000000 */
[----:B------:R-:W0:Y:S01]  /*a8d0*/  SHFL.BFLY PT, R5, R2, 0x1, 0x1f ;  /* 0x0c201f0002057f89 */ /* 0x000e2200000e0000 */
[----:B------:R-:W-:-:S03]  /*a8e0*/  MOV R9, RZ ;  /* 0x000000ff00097202 */ /* 0x000fc60000000f00 */
[----:B------:R-:W-:Y:S02]  /*a8f0*/  UMOV UR6, UR4 ;  /* 0x0000000400067c82 */ /* 0x000fe40008000000 */
[----:B------:R-:W-:Y:S01]  /*a900*/  HGMMA.64x192x16.F32 R24, R200, gdesc[UR4].tnspB, R24, gsb0 ;  /* 0x42e00004c8187df0 */ /* 0x000fe20008000818 */
[----:B------:R-:W-:Y:S01]  /*a910*/  UIADD3 UR6, UR4, 0x80, URZ ;  /* 0x0000008004067890 */ /* 0x000fe2000fffe03f */
[----:B------:R-:W1:Y:S01]  /*a920*/  SHFL.BFLY PT, R4, R7, 0x1, 0x1f ;  /* 0x0c201f0007047f89 */ /* 0x000e6200000e0000 */
[----:B------:R-:W-:Y:S01]  /*a930*/  UMOV UR7, 0x40000040 ;  /* 0x4000004000077882 */ /* 0x000fe20000000000 */
[----:B------:R-:W-:Y:S01]  /*a940*/  @!P1 PRMT R10, RZ, 0x654, R10 ;  /* 0x00000654ff0a9816 */ /* 0x000fe2000000000a */
[----:B0-----:R-:W-:Y:S01]  /*a950*/  FADD.FTZ R12, R2, R5 ;  /* 0x00000005020c7221 */ /* 0x001fe20000010000 */
[----:B------:R-:W-:Y:S02]  /*a960*/  IMAD.MOV.U32 R5, RZ, RZ, RZ ;  /* 0x000000ffff057224 */ /* 0x000fe400078e00ff */
[----:B------:R-:W-:-:S02]  /*a970*/  IMAD.MOV.U32 R2, RZ, RZ, -0x800000 ;  /* 0xff800000ff027424 */ /* 0x000fc400078e00ff */
[----:B------:R-:W-:Y:S01]  /*a980*/  FSETP.NE.FTZ.AND P0, PT, R12, RZ, PT ;  /* 0x000000ff0c00720b */ /* 0x000fe20003f15000 */
[----:B-1----:R-:W-:Y:S01]  /*a990*/  FADD.FTZ R13, R7, R4 ;  /* 0x00000004070d7221 */ /* 0x002fe20000010000 */
[----:B------:R-:W-:-:S04]  /*a9a0*/  IMAD.MOV.U32 R4, RZ, RZ, -0x800000 ;  /* 0xff800000ff047424 */ /* 0x000fc800078e00ff */
[----:B------:R-:W-:-:S07]  /*a9b0*/  FSETP.NE.FTZ.AND P2, PT, R13, RZ, PT ;  /* 0x000000ff0d00720b */ /* 0x000fce0003f55000 */
[----:B------:R-:W0:Y:S01]  /*a9c0*/  @P0 MUFU.LG2 R8, R12 ;  /* 0x0000000c00080308 */ /* 0x000e220000000c00 */
[----:B------:R-:W-:-:S05]  /*a9d0*/  @P0 FMUL.FTZ R7, R0, 0.69314718246459960938 ;  /* 0x3f31721800070820 */ /* 0x000fca0000410000 */
[----:B------:R-:W-:Y:S02]  /*a9e0*/  @P2 FMUL.FTZ R15, R0, 0.69314718246459960938 ;  /* 0x3f317218000f2820 */ /* 0x000fe40000410000 */
[----:B------:R-:W1:Y:S08]  /*a9f0*/  @P2 MUFU.LG2 R11, R13 ;  /* 0x0000000d000b2308 */ /* 0x000e700000000c00 */
[----:B------:R-:W2:Y:S01]  /*aa00*/  @P0 MUFU.RCP R5, R12 ;  /* 0x0000000c00050308 */ /* 0x000ea20000001000 */
[----:B0-----:R-:W-:-:S04]  /*aa10*/  @P0 FMUL.FTZ R8, R8, 0.69314718246459960938 ;  /* 0x3f31721808080820 */ /* 0x001fc80000410000 */
[----:B------:R-:W-:Y:S01]  /*aa20*/  @P0 FFMA.FTZ R4, R7, R6, R8 ;  /* 0x0000000607040223 */ /* 0x000fe20000010008 */
[----:B------:R-:W-:Y:S02]  /*aa30*/  PLOP3.LUT P0, PT, PT, PT, PT, 0x8, 0x0 ;  /* 0x000000000000781c */ /* 0x000fe40003f0e170 */
[----:B------:R-:W0:Y:S01]  /*aa40*/  @P2 MUFU.RCP R9, R13 ;  /* 0x0000000d00092308 */ /* 0x000e220000001000 */
[----:B-1----:R-:W-:-:S04]  /*aa50*/  @P2 FMUL.FTZ R0, R11, 0.69314718246459960938 ;  /* 0x3f3172180b002820 */ /* 0x002fc80000410000 */
[----:B------:R-:W-:Y:S01]  /*aa60*/  @P2 FFMA.FTZ R2, R15, R3, R0 ;  /* 0x000000030f022223 */ /* 0x000fe20000010000 */
        /* <DEDUP_REMOVED lines=20> */
[----:B------:R-:W-:Y:S01]  /*abb0*/  UIADD3 UR4, UR4, 0x300, URZ ;  /* 0x0000030004047890 */ /* 0x000fe2000fffe03f */
[----:B------:R-:W-:Y:S02]  /*abc0*/  WARPGROUP.DEPBAR.LE gsb0, 0x0 ;  /* 0x00008000000079c5 */ /* 0x000fe40000010000 */
[----:B------:R-:W-:-:S14]  /*abd0*/  WARPGROUP.ARRIVE ;  /* 0x00000000000079c5 */ /* 0x000fdc0000000000 */
[----:B------:R-:W-:Y:S01]  /*abe0*/  HGMMA.64x192x16.F32 R24, R180, gdesc[UR4].tnspB, R24, gsb0 ;  /* 0x42e00004b4187df0 */ /* 0x000fe20008000818 */
[----:B------:R-:W-:Y:S01]  /*abf0*/  UMOV UR6, UR4 ;  /* 0x0000000400067c82 */ /* 0x000fe20008000000 */
[----:B------:R-:W-:Y:S01]  /*ac00*/  UMOV UR7, 0x40000040 ;  /* 0x4000004000077882 */ /* 0x000fe20000000000 */
[----:B------:R-:W-:Y:S02]  /*ac10*/  WARPGROUP.DEPBAR.LE gsb0, 0x0 ;  /* 0x00008000000079c5 */ /* 0x000fe40000010000 */
[----:B------:R-:W-:-:S15]  /*ac20*/  WARPGROUP.ARRIVE ;  /* 0x00000000000079c5 */ /* 0x000fde0000000000 */
[----:B------:R-:W-:Y:S03]  /*ac30*/  HGMMA.64x192x16.F32 R24, R176, gdesc[UR4].tnspB, R24, gsb0 ;  /* 0x42e00004b0187df0 */ /* 0x000fe60008000818 */
[----:B------:R-:W-:Y:S02]  /*ac40*/  WARPGROUP.DEPBAR.LE gsb0, 0x0 ;  /* 0x00008000000079c5 */ /* 0x000fe40000010000 */
[----:B------:R1:W-:Y:S01]  /*ac50*/  @!P1 SYNCS.ARRIVE.TRANS64.RED.A1T0 RZ, [R10+URZ], RZ ;  /* 0x000000ff0aff99a7 */ /* 0x0003e2000810043f */
[-C--:B--2---:R-:W-:Y:S01]  /*ac60*/  FMUL.FTZ R24, R24, R5.reuse ;  /* 0x0000000518187220 */ /* 0x084fe20000410000 */
        /* <DEDUP_REMOVED lines=47> */
[-C--:B0-----:R-:W-:Y:S01]  /*af60*/  FMUL.FTZ R26, R26, R9.reuse ;  /* 0x000000091a1a7220 */ /* 0x081fe20000410000 */
        /* <DEDUP_REMOVED lines=46> */
[----:B-1----:R-:W-:-:S07]  /*b250*/  FMUL.FTZ R119, R119, R9 ;  /* 0x0000000977777220 */ /* 0x002fce0000410000 */
.L_x_12:
[----:B------:R-:W-:Y:S05]  /*b260*/  @P0 BRA `(.L_x_33) ;  /* 0x0000001800e00947 */ /* 0x000fea0003800000 */
[----:B------:R-:W0:Y:S01]  /*b270*/  S2R R0, SR_TID.X ;  /* 0x0000000000007919 */ /* 0x000e220000002100 */
[----:B------:R-:W1:Y:S01]  /*b280*/  LDC R17, c[0x0][0xbe8] ;  /* 0x0002fa00ff117b82 */ /* 0x000e620000000800 */
[----:B------:R-:W-:Y:S01]  /*b290*/  R2UR UR13, R18 ;  /* 0x00000000120d72ca */ /* 0x000fe200000e0000 */
[----:B------:R-:W-:Y:S01]  /*b2a0*/  ULDC.64 UR8, c[0x0][0xbd0] ;  /* 0x0002f40000087ab9 */ /* 0x000fe20000000a00 */
[----:B------:R-:W2:Y:S01]  /*b2b0*/  S2R R12, SR_CTAID.X ;  /* 0x00000000000c7919 */ /* 0x000ea20000002500 */
[----:B------:R-:W-:Y:S01]  /*b2c0*/  ULDC.64 UR14, c[0x0][0x208] ;  /* 0x00008200000e7ab9 */ /* 0x000fe20000000a00 */
[----:B------:R-:W-:Y:S03]  /*b2d0*/  BSSY B0, `(.L_x_34) ;  /* 0x000011b000007945 */ /* 0x000fe60003800000 */
[----:B------:R-:W3:Y:S06]  /*b2e0*/  S2UR UR12, SR_CTAID.Z ;  /* 0x00000000000c79c3 */ /* 0x000eec0000002700 */
[----:B------:R-:W-:-:S02]  /*b2f0*/  USHF.R.S32.HI UR7, URZ, 0x1f, UR13 ;  /* 0x0000001f3f077899 */ /* 0x000fc4000801140d */
[----:B------:R-:W-:Y:S01]  /*b300*/  IMAD R15, RZ, RZ, -UR13 ;  /* 0x8000000dff0f7e24 */ /* 0x000fe2000f8e02ff */
[----:B------:R-:W4:Y:S01]  /*b310*/  S2UR UR11, SR_CTAID.Y ;  /* 0x00000000000b79c3 */ /* 0x000f220000002600 */
[----:B------:R-:W-:Y:S02]  /*b320*/  UIMAD.WIDE.U32 UR4, UR13, UR8, URZ ;  /* 0x000000080d0472a5 */ /* 0x000fe4000f8e003f */
[----:B------:R-:W-:-:S04]  /*b330*/  UIMAD UR6, UR7, UR8, URZ ;  /* 0x00000008070672a4 */ /* 0x000fc8000f8e023f */
[----:B------:R-:W-:Y:S01]  /*b340*/  UIMAD UR6, UR13, UR9, UR6 ;  /* 0x000000090d0672a4 */ /* 0x000fe2000f8e0206 */
[----:B------:R-:W-:Y:S01]  /*b350*/  BAR.SYNC.DEFER_BLOCKING 0x1, 0x100 ;  /* 0x0044000000007b1d */ /* 0x000fe20000010000 */
[----:B-1----:R-:W-:Y:S02]  /*b360*/  ISETP.NE.AND P0, PT, R17, 0x1, PT ;  /* 0x000000011100780c */ /* 0x002fe40003f05270 */
[----:B------:R-:W-:-:S05]  /*b370*/  UIADD3 UR6, UR5, UR6, URZ ;  /* 0x0000000605067290 */ /* 0x000fca000fffe03f */
[----:B------:R-:W4:Y:S01]  /*b380*/  LDC R16, c[0x0][0xc50] ;  /* 0x00031400ff107b82 */ /* 0x000f220000000800 */
[----:B0-----:R-:W-:Y:S01]  /*b390*/  VIADD R8, R0, 0xffffff80 ;  /* 0xffffff8000087836 */ /* 0x001fe20000000000 */
[----:B---3--:R-:W-:Y:S01]  /*b3a0*/  USHF.R.S32.HI UR10, URZ, 0x1f, UR12 ;  /* 0x0000001f3f0a7899 */ /* 0x008fe2000801140c */
[----:B------:R-:W-:-:S03]  /*b3b0*/  ULDC.64 UR8, c[0x0][0xb38] ;  /* 0x0002ce0000087ab9 */ /* 0x000fc60000000a00 */
[----:B------:R-:W-:Y:S01]  /*b3c0*/  SHF.R.S32.HI R5, RZ, 0x1f, R8 ;  /* 0x0000001fff057819 */ /* 0x000fe20000011408 */
[----:B------:R-:W-:Y:S01]  /*b3d0*/  UIMAD UR7, UR7, UR8, URZ ;  /* 0x00000008070772a4 */ /* 0x000fe2000f8e023f */
[----:B------:R-:W0:Y:S02]  /*b3e0*/  LDC.64 R20, c[0x0][0xb40] ;  /* 0x0002d000ff147b82 */ /* 0x000e240000000a00 */
[CC--:B------:R-:W-:Y:S02]  /*b3f0*/  LEA.HI R0, R5.reuse, R8.reuse, RZ, 0x7 ;  /* 0x0000000805007211 */ /* 0x0c0fe400078f38ff */
[----:B------:R-:W-:Y:S02]  /*b400*/  LEA.HI R5, R5, R8, RZ, 0x2 ;  /* 0x0000000805057211 */ /* 0x000fe400078f10ff */
[----:B------:R-:W-:Y:S02]  /*b410*/  LOP3.LUT R3, R0, 0xffffff80, RZ, 0xc0, !PT ;  /* 0xffffff8000037812 */ /* 0x000fe400078ec0ff */
[----:B------:R-:W-:Y:S01]  /*b420*/  SHF.R.S32.HI R7, RZ, 0x7, R0 ;  /* 0x00000007ff077819 */ /* 0x000fe20000011400 */
[----:B------:R-:W1:Y:S01]  /*b430*/  @P0 LDC R13, c[0x0][0xbf0] ;  /* 0x0002fc00ff0d0b82 */ /* 0x000e620000000800 */
[----:B------:R-:W-:Y:S01]  /*b440*/  LOP3.LUT R5, R5, 0xfffffffc, RZ, 0xc0, !PT ;  /* 0xfffffffc05057812 */ /* 0x000fe200078ec0ff */
[----:B------:R-:W-:Y:S01]  /*b450*/  IMAD.IADD R23, R8, 0x1, -R3 ;  /* 0x0000000108177824 */ /* 0x000fe200078e0a03 */
[----:B------:R-:W-:-:S03]  /*b460*/  LEA.HI R0, R0, R7, RZ, 0x1 ;  /* 0x0000000700007211 */ /* 0x000fc600078f08ff */
[----:B------:R-:W-:Y:S01]  /*b470*/  IMAD.IADD R5, R8, 0x1, -R5 ;  /* 0x0000000108057824 */ /* 0x000fe200078e0a05 */
[----:B------:R-:W-:Y:S01]  /*b480*/  SHF.R.S32.HI R10, RZ, 0x1f, R23 ;  /* 0x0000001fff0a7819 */ /* 0x000fe20000011417 */
[----:B------:R-:W3:Y:S01]  /*b490*/  @P0 LDC R121, c[0x0][0xbec] ;  /* 0x0002fb00ff790b82 */ /* 0x000ee20000000800 */
[----:B------:R-:W-:Y:S01]  /*b4a0*/  LOP3.LUT R0, R0, 0x3fffffe, RZ, 0xc0, !PT ;  /* 0x03fffffe00007812 */ /* 0x000fe200078ec0ff */
[----:B----4-:R-:W-:Y:S01]  /*b4b0*/  IMAD R19, R16, R15, UR11 ;  /* 0x0000000b10137e24 */ /* 0x010fe2000f8e020f */
[----:B------:R-:W-:-:S03]  /*b4c0*/  LEA.HI R120, R10, R23, RZ, 0x2 ;  /* 0x000000170a787211 */ /* 0x000fc600078f10ff */
[----:B------:R-:W-:Y:S01]  /*b4d0*/  IMAD.IADD R0, R7, 0x1, -R0 ;  /* 0x0000000107007824 */ /* 0x000fe200078e0a00 */
[--C-:B------:R-:W-:Y:S01]  /*b4e0*/  SHF.R.S32.HI R3, RZ, 0x2, R120.reuse ;  /* 0x00000002ff037819 */ /* 0x100fe20000011478 */
[----:B------:R-:W4:Y:S01]  /*b4f0*/  @P0 LDC R22, c[0x0][0xbf0] ;  /* 0x0002fc00ff160b82 */ /* 0x000f220000000800 */
[----:B------:R-:W-:Y:S01]  /*b500*/  SHF.R.S32.HI R6, RZ, 0x1f, R120 ;  /* 0x0000001fff067819 */ /* 0x000fe20000011478 */
[----:B0-----:R-:W-:Y:S01]  /*b510*/  IMAD R14, R20, UR10, RZ ;  /* 0x0000000a140e7c24 */ /* 0x001fe2000f8e02ff */
[----:B------:R-:W-:Y:S02]  /*b520*/  LEA.HI R7, R5, R5, RZ, 0x1 ;  /* 0x0000000505077211 */ /* 0x000fe400078f08ff */
[----:B------:R-:W-:Y:S02]  /*b530*/  LEA.HI R6, R6, R3, RZ, 0x3 ;  /* 0x0000000306067211 */ /* 0x000fe400078f18ff */
[----:B------:R-:W-:Y:S01]  /*b540*/  LOP3.LUT R8, R7, 0x1ffffffe, RZ, 0xc0, !PT ;  /* 0x1ffffffe07087812 */ /* 0x000fe200078ec0ff */
[----:B------:R-:W-:Y:S01]  /*b550*/  IMAD.U32 R7, RZ, RZ, UR5 ;  /* 0x00000005ff077e24 */ /* 0x000fe2000f8e00ff */
[----:B------:R-:W-:Y:S01]  /*b560*/  LOP3.LUT R6, R6, 0xfffffff8, RZ, 0xc0, !PT ;  /* 0xfffffff806067812 */ /* 0x000fe200078ec0ff */
[----:B------:R-:W-:Y:S01]  /*b570*/  IMAD.U32 R7, RZ, RZ, UR6 ;  /* 0x00000006ff077e24 */ /* 0x000fe2000f8e00ff */
[----:B------:R-:W-:Y:S01]  /*b580*/  UIMAD UR6, UR13, UR9, UR7 ;  /* 0x000000090d0672a4 */ /* 0x000fe2000f8e0207 */
[----:B------:R-:W-:Y:S01]  /*b590*/  IMAD.IADD R8, R5, 0x1, -R8 ;  /* 0x0000000105087824 */ /* 0x000fe200078e0a08 */
[----:B------:R-:W-:Y:S01]  /*b5a0*/  LOP3.LUT R120, R120, 0x7ffffffc, RZ, 0xc0, !PT ;  /* 0x7ffffffc78787812 */ /* 0x000fe200078ec0ff */
[----:B------:R-:W-:Y:S01]  /*b5b0*/  IMAD.IADD R6, R3, 0x1, -R6 ;  /* 0x0000000103067824 */ /* 0x000fe200078e0a06 */
[----:B------:R-:W-:Y:S01]  /*b5c0*/  LEA.HI R3, R10, R23, RZ, 0x5 ;  /* 0x000000170a037211 */ /* 0x000fe200078f28ff */
[----:B------:R-:W0:Y:S02]  /*b5d0*/  @P0 LDC R5, c[0x0][0xbec] ;  /* 0x0002fb00ff050b82 */ /* 0x000e240000000800 */
[----:B------:R-:W-:Y:S01]  /*b5e0*/  IMAD.IADD R120, R23, 0x1, -R120 ;  /* 0x0000000117787824 */ /* 0x000fe200078e0a78 */
[----:B------:R-:W-:-:S04]  /*b5f0*/  SHF.R.S32.HI R3, RZ, 0x5, R3 ;  /* 0x00000005ff037819 */ /* 0x000fc80000011403 */
[----:B------:R-:W-:Y:S01]  /*b600*/  LEA R3, R3, R6, 0x4 ;  /* 0x0000000603037211 */ /* 0x000fe200078e20ff */
[----:B------:R-:W5:Y:S01]  /*b610*/  LDC.64 R10, c[0x0][0xbd8] ;  /* 0x0002f600ff0a7b82 */ /* 0x000f620000000a00 */
[----:B------:R-:W-:Y:S01]  /*b620*/  IMAD.U32 R6, RZ, RZ, UR4 ;  /* 0x00000004ff067e24 */ /* 0x000fe2000f8e00ff */
[----:B------:R-:W-:Y:S02]  /*b630*/  UIMAD.WIDE.U32 UR4, UR13, UR8, URZ ;  /* 0x000000080d0472a5 */ /* 0x000fe4000f8e003f */
[----:B------:R-:W-:Y:S01]  /*b640*/  IMAD R3, R0, 0x40, R3 ;  /* 0x0000004000037824 */ /* 0x000fe200078e0203 */
[----:B------:R-:W-:Y:S01]  /*b650*/  ULDC.64 UR8, c[0x0][0xb28] ;  /* 0x0002ca0000087ab9 */ /* 0x000fe20000000a00 */
[----:B------:R-:W-:Y:S02]  /*b660*/  UIADD3 UR6, UR5, UR6, URZ ;  /* 0x0000000605067290 */ /* 0x000fe4000fffe03f */
[----:B------:R-:W-:Y:S01]  /*b670*/  IMAD R8, R8, 0x8, R3 ;  /* 0x0000000808087824 */ /* 0x000fe200078e0203 */
[----:B--2---:R-:W-:Y:S01]  /*b680*/  LEA R3, R12, R3, 0x7 ;  /* 0x000000030c037211 */ /* 0x004fe200078e38ff */
[----:B------:R-:W-:-:S02]  /*b690*/  IMAD.U32 R9, RZ, RZ, UR5 ;  /* 0x00000005ff097e24 */ /* 0x000fc4000f8e00ff */
[----:B------:R-:W-:Y:S01]  /*b6a0*/  IMAD.U32 R9, RZ, RZ, UR6 ;  /* 0x00000006ff097e24 */ /* 0x000fe2000f8e00ff */
[----:B------:R-:W-:Y:S01]  /*b6b0*/  ULDC.64 UR6, c[0x0][0xb48] ;  /* 0x0002d20000067ab9 */ /* 0x000fe20000000a00 */
[C---:B-----5:R-:W-:Y:S02]  /*b6c0*/  IMAD R0, R10.reuse, UR10, RZ ;  /* 0x0000000a0a007c24 */ /* 0x060fe4000f8e02ff */
[----:B------:R-:W-:-:S04]  /*b6d0*/  IMAD.WIDE.U32 R6, R10, UR12, R6 ;  /* 0x0000000c0a067c25 */ /* 0x000fc8000f8e0006 */
[----:B------:R-:W-:Y:S02]  /*b6e0*/  IMAD R11, R11, UR12, R0 ;  /* 0x0000000c0b0b7c24 */ /* 0x000fe4000f8e0200 */
[----:B------:R-:W-:Y:S01]  /*b6f0*/  IMAD R0, R12, 0x80, R8 ;  /* 0x000000800c007824 */ /* 0x000fe200078e0208 */
[----:B------:R-:W-:Y:S01]  /*b700*/  MOV R8, UR4 ;  /* 0x0000000400087c02 */ /* 0x000fe20008000f00 */
[----:B------:R-:W-:Y:S01]  /*b710*/  IMAD.IADD R7, R7, 0x1, R11 ;  /* 0x0000000107077824 */ /* 0x000fe200078e020b */
[----:B------:R-:W-:Y:S01]  /*b720*/  ULDC.64 UR4, c[0x0][0xbe0] ;  /* 0x0002f80000047ab9 */ /* 0x000fe20000000a00 */
[----:B0-----:R-:W-:-:S04]  /*b730*/  @P0 IMAD.HI.U32 R10, R0, R5, RZ ;  /* 0x00000005000a0227 */ /* 0x001fc800078e00ff */
[----:B------:R-:W-:Y:S01]  /*b740*/  IMAD.MOV.U32 R5, RZ, RZ, R0 ;  /* 0x000000ffff057224 */ /* 0x000fe200078e0000 */
[----:B-1----:R-:W-:Y:S01]  /*b750*/  @P0 SHF.R.U32.HI R5, RZ, R13, R10 ;  /* 0x0000000dff050219 */ /* 0x002fe2000001160a */
[----:B------:R-:W-:Y:S01]  /*b760*/  IMAD R13, R21, UR12, R14 ;  /* 0x0000000c150d7c24 */ /* 0x000fe2000f8e020e */
[----:B------:R-:W-:Y:S01]  /*b770*/  SHF.R.S32.HI R14, RZ, 0x1f, R19 ;  /* 0x0000001fff0e7819 */ /* 0x000fe20000011413 */
[----:B------:R-:W-:-:S04]  /*b780*/  IMAD.WIDE.U32 R8, R20, UR12, R8 ;  /* 0x0000000c14087c25 */ /* 0x000fc8000f8e0008 */
[----:B---3--:R-:W-:Y:S01]  /*b790*/  @P0 IMAD.HI.U32 R121, R0, R121, RZ ;  /* 0x0000007900790227 */ /* 0x008fe200078e00ff */
[----:B------:R-:W-:-:S03]  /*b7a0*/  IADD3 R9, R9, R13, RZ ;  /* 0x0000000d09097210 */ /* 0x000fc60007ffe0ff */
[----:B------:R-:W-:Y:S02]  /*b7b0*/  IMAD R13, R14, UR6, RZ ;  /* 0x000000060e0d7c24 */ /* 0x000fe4000f8e02ff */
[----:B------:R-:W-:-:S04]  /*b7c0*/  IMAD.WIDE.U32 R6, R19, UR4, R6 ;  /* 0x0000000413067c25 */ /* 0x000fc8000f8e0006 */
[----:B------:R-:W-:Y:S01]  /*b7d0*/  IMAD.MOV.U32 R11, RZ, RZ, R0 ;  /* 0x000000ffff0b7224 */ /* 0x000fe200078e0000 */
[----:B----4-:R-:W-:Y:S01]  /*b7e0*/  @P0 SHF.R.U32.HI R11, RZ, R22, R121 ;  /* 0x00000016ff0b0219 */ /* 0x010fe20000011679 */
[----:B------:R-:W-:Y:S01]  /*b7f0*/  IMAD R10, R14, UR4, RZ ;  /* 0x000000040e0a7c24 */ /* 0x000fe2000f8e02ff */
[----:B------:R-:W-:Y:S01]  /*b800*/  IADD3 R6, P0, R5, R6, RZ ;  /* 0x0000000605067210 */ /* 0x000fe20007f1e0ff */
[C---:B------:R-:W-:Y:S01]  /*b810*/  IMAD R15, R19.reuse, UR7, R13 ;  /* 0x00000007130f7c24 */ /* 0x040fe2000f8e020d */
[--C-:B------:R-:W-:Y:S01]  /*b820*/  SHF.R.S32.HI R13, RZ, 0x1f, R5.reuse ;  /* 0x0000001fff0d7819 */ /* 0x100fe20000011405 */
[----:B------:R-:W-:Y:S02]  /*b830*/  IMAD.MOV R5, RZ, RZ, -R5 ;  /* 0x000000ffff057224 */ /* 0x000fe400078e0a05 */
[----:B------:R-:W-:Y:S01]  /*b840*/  IMAD R14, R19, UR5, R10 ;  /* 0x00000005130e7c24 */ /* 0x000fe2000f8e020a */
[--C-:B------:R-:W-:Y:S01]  /*b850*/  SHF.R.S32.HI R10, RZ, 0x1f, R11.reuse ;  /* 0x0000001fff0a7819 */ /* 0x100fe2000001140b */
[----:B------:R-:W-:Y:S01]  /*b860*/  IMAD.MOV R16, RZ, RZ, -R11 ;  /* 0x000000ffff107224 */ /* 0x000fe200078e0a0b */
[----:B------:R-:W-:Y:S01]  /*b870*/  ULDC.64 UR4, c[0x0][0xb30] ;  /* 0x0002cc0000047ab9 */ /* 0x000fe20000000a00 */
[----:B------:R-:W-:Y:S01]  /*b880*/  IMAD R5, R17, R5, R0 ;  /* 0x0000000511057224 */ /* 0x000fe200078e0200 */
[----:B------:R-:W-:Y:S01]  /*b890*/  IADD3.X R7, R13, R7, R14, P0, !PT ;  /* 0x000000070d077210 */ /* 0x000fe200007fe40e */
[----:B------:R-:W-:Y:S01]  /*b8a0*/  IMAD.WIDE.U32 R8, R19, UR6, R8 ;  /* 0x0000000613087c25 */ /* 0x000fe2000f8e0008 */
[----:B------:R-:W-:-:S03]  /*b8b0*/  ULDC.64 UR6, c[0x0][0xbc8] ;  /* 0x0002f20000067ab9 */ /* 0x000fc60000000a00 */
[----:B------:R-:W-:Y:S02]  /*b8c0*/  IMAD R10, R10, UR4, RZ ;  /* 0x000000040a0a7c24 */ /* 0x000fe4000f8e02ff */
[----:B------:R-:W-:Y:S01]  /*b8d0*/  IMAD R13, R17, R16, R0 ;  /* 0x00000010110d7224 */ /* 0x000fe200078e0200 */
[----:B------:R-:W-:Y:S01]  /*b8e0*/  SHF.R.S32.HI R0, RZ, 0x1f, R5 ;  /* 0x0000001fff007819 */ /* 0x000fe20000011405 */
[----:B------:R-:W-:Y:S02]  /*b8f0*/  IMAD.IADD R9, R9, 0x1, R15 ;  /* 0x0000000109097824 */ /* 0x000fe400078e020f */
[C---:B------:R-:W-:Y:S01]  /*b900*/  IMAD R15, R11.reuse, UR5, R10 ;  /* 0x000000050b0f7c24 */ /* 0x040fe2000f8e020a */
[----:B------:R-:W-:Y:S01]  /*b910*/  SHF.R.S32.HI R10, RZ, 0x1f, R13 ;  /* 0x0000001fff0a7819 */ /* 0x000fe2000001140d */
[----:B------:R-:W-:Y:S01]  /*b920*/  IMAD.WIDE.U32 R8, R11, UR4, R8 ;  /* 0x000000040b087c25 */ /* 0x000fe2000f8e0008 */
[----:B------:R-:W0:Y:S01]  /*b930*/  S2UR UR5, SR_CgaCtaId ;  /* 0x00000000000579c3 */ /* 0x000e220000008800 */
[----:B------:R-:W-:-:S02]  /*b940*/  UMOV UR4, 0x400 ;  /* 0x0000040000047882 */ /* 0x000fc40000000000 */
[----:B------:R-:W-:Y:S02]  /*b950*/  IMAD R0, R0, UR6, RZ ;  /* 0x0000000600007c24 */ /* 0x000fe4000f8e02ff */
[----:B------:R-:W-:Y:S02]  /*b960*/  IMAD.IADD R9, R9, 0x1, R15 ;  /* 0x0000000109097824 */ /* 0x000fe400078e020f */
[----:B------:R-:W-:Y:S02]  /*b970*/  IMAD R10, R10, UR8, RZ ;  /* 0x000000080a0a7c24 */ /* 0x000fe4000f8e02ff */
[C---:B------:R-:W-:Y:S02]  /*b980*/  IMAD R11, R5.reuse, UR7, R0 ;  /* 0x00000007050b7c24 */ /* 0x040fe4000f8e0200 */
[----:B------:R-:W-:Y:S01]  /*b990*/  IMAD.WIDE.U32 R6, R5, UR6, R6 ;  /* 0x0000000605067c25 */ /* 0x000fe2000f8e0006 */
[----:B------:R-:W-:-:S03]  /*b9a0*/  ULDC.64 UR6, c[0x0][0xba8] ;  /* 0x0002ea0000067ab9 */ /* 0x000fc60000000a00 */
[C---:B------:R-:W-:Y:S02]  /*b9b0*/  IMAD R5, R13.reuse, UR9, R10 ;  /* 0x000000090d057c24 */ /* 0x040fe4000f8e020a */
[----:B------:R-:W-:Y:S01]  /*b9c0*/  IMAD.WIDE.U32 R8, R13, UR8, R8 ;  /* 0x000000080d087c25 */ /* 0x000fe2000f8e0008 */
[----:B------:R-:W-:Y:S01]  /*b9d0*/  LEA R13, P0, R6, UR6, 0x2 ;  /* 0x00000006060d7c11 */ /* 0x000fe2000f8010ff */
[----:B------:R-:W-:Y:S01]  /*b9e0*/  ULDC.64 UR8, c[0x0][0xb00] ;  /* 0x0002c00000087ab9 */ /* 0x000fe20000000a00 */
[----:B------:R-:W-:Y:S01]  /*b9f0*/  ULDC UR6, c[0x0][0xa88] ;  /* 0x0002a20000067ab9 */ /* 0x000fe20000000800 */
[----:B------:R-:W-:Y:S01]  /*ba00*/  IMAD.IADD R7, R7, 0x1, R11 ;  /* 0x0000000107077824 */ /* 0x000fe200078e020b */
[----:B------:R-:W-:Y:S01]  /*ba10*/  LEA R0, P1, R8, UR8, 0x2 ;  /* 0x0000000808007c11 */ /* 0x000fe2000f8210ff */
[----:B------:R-:W-:Y:S01]  /*ba20*/  IMAD.IADD R5, R9, 0x1, R5 ;  /* 0x0000000109057824 */ /* 0x000fe200078e0205 */
[----:B------:R-:W-:Y:S01]  /*ba30*/  SHFL.IDX PT, R10, R13, 0x1, 0x1c1f ;  /* 0x003c1f000d0a7f89 */ /* 0x000fe200000e0000 */
[----:B0-----:R-:W-:Y:S01]  /*ba40*/  ULEA UR4, UR5, UR4, 0x18 ;  /* 0x0000000405047291 */ /* 0x001fe2000f8ec03f */
[----:B------:R-:W-:Y:S01]  /*ba50*/  LEA.HI.X R14, R6, UR7, R7, 0x2, P0 ;  /* 0x00000007060e7c11 */ /* 0x000fe200080f1407 */
[----:B------:R-:W-:Y:S01]  /*ba60*/  IMAD R22, R17, UR6, RZ ;  /* 0x0000000611167c24 */ /* 0x000fe2000f8e02ff */
[----:B------:R-:W-:Y:S01]  /*ba70*/  LEA.HI.X R5, R8, UR9, R5, 0x2, P1 ;  /* 0x0000000908057c11 */ /* 0x000fe200088f1405 */
[----:B------:R-:W-:Y:S01]  /*ba80*/  VIADD R19, R3, 0x8 ;  /* 0x0000000803137836 */ /* 0x000fe20000000000 */
[----:B------:R-:W-:Y:S01]  /*ba90*/  SHFL.IDX PT, R8, R13, RZ, 0x1c1f ;  /* 0x001c1fff0d087589 */ /* 0x000fe200000e0000 */
[----:B------:R-:W-:Y:S01]  /*baa0*/  LOP3.LUT P0, RZ, R23, 0x3, RZ, 0xc0, !PT ;  /* 0x0000000317ff7812 */ /* 0x000fe2000780c0ff */
[----:B------:R-:W-:Y:S01]  /*bab0*/  UIADD3 UR4, UR4, 0x36820, URZ ;  /* 0x0003682004047890 */ /* 0x000fe2000fffe03f */
[CC--:B------:R-:W-:Y:S01]  /*bac0*/  ISETP.GE.AND P2, PT, R3.reuse, R22.reuse, PT ;  /* 0x000000160300720c */ /* 0x0c0fe20003f46270 */
[----:B------:R-:W0:Y:S01]  /*bad0*/  SHFL.IDX PT, R9, R14, RZ, 0x1c1f ;  /* 0x001c1fff0e097589 */ /* 0x000e2200000e0000 */
[-C--:B------:R-:W-:Y:S01]  /*bae0*/  ISETP.GE.OR P1, PT, R3, R22.reuse, P0 ;  /* 0x000000160300720c */ /* 0x080fe20000726670 */
[----:B------:R-:W-:Y:S01]  /*baf0*/  UPRMT UR4, URZ, 0x654, UR4 ;  /* 0x000006543f047896 */ /* 0x000fe20008000004 */
[----:B------:R-:W-:Y:S01]  /*bb00*/  ISETP.GE.OR P0, PT, R19, R22, P0 ;  /* 0x000000161300720c */ /* 0x000fe20000706670 */
[----:B------:R-:W1:Y:S01]  /*bb10*/  SHFL.IDX PT, R11, R14, 0x1, 0x1c1f ;  /* 0x003c1f000e0b7f89 */ /* 0x000e6200000e0000 */
[----:B------:R-:W-:-:S03]  /*bb20*/  IMAD.SHL.U32 R3, R120, 0x2, RZ ;  /* 0x0000000278037824 */ /* 0x000fc600078e00ff */
[----:B------:R2:W3:Y:S03]  /*bb30*/  SHFL.IDX PT, R6, R0, RZ, 0x1c1f ;  /* 0x001c1fff00067589 */ /* 0x0004e600000e0000 */
[----:B------:R-:W-:Y:S01]  /*bb40*/  SYNCS.ARRIVE.TRANS64.RED.A1T0 RZ, [UR4], RZ ;  /* 0x000000ffffff79a7 */ /* 0x000fe20008100404 */
[----:B------:R2:W4:Y:S04]  /*bb50*/  SHFL.IDX PT, R7, R5, RZ, 0x1c1f ;  /* 0x001c1fff05077589 */ /* 0x00052800000e0000 */
[----:B0-----:R2:W-:Y:S04]  /*bb60*/  @!P1 ST.E desc[UR14][R8.64], R4 ;  /* 0x0000000408009985 */ /* 0x0015e8000c10190e */
[----:B-1----:R2:W-:Y:S01]  /*bb70*/  @!P0 ST.E desc[UR14][R10.64], R2 ;  /* 0x000000020a008985 */ /* 0x0025e2000c10190e */
[----:B------:R-:W-:Y:S05]  /*bb80*/  @P2 BRA `(.L_x_35) ;  /* 0x00000008003c2947 */ /* 0x000fea0003800000 */
[C---:B--2---:R-:W-:Y:S01]  /*bb90*/  VIADD R2, R3.reuse, 0x8 ;  /* 0x0000000803027836 */ /* 0x044fe20000000000 */
[----:B------:R-:W-:Y:S01]  /*bba0*/  ULDC UR4, c[0x0][0xac8] ;  /* 0x0002b20000047ab9 */ /* 0x000fe20000000800 */
[C---:B------:R-:W-:Y:S01]  /*bbb0*/  VIADD R4, R3.reuse, 0x10 ;  /* 0x0000001003047836 */ /* 0x040fe20000000000 */
[C---:B------:R-:W-:Y:S01]  /*bbc0*/  ISETP.GE.AND P0, PT, R3.reuse, UR4, PT ;  /* 0x0000000403007c0c */ /* 0x040fe2000bf06270 */
[C---:B------:R-:W-:Y:S01]  /*bbd0*/  VIADD R14, R3.reuse, 0x18 ;  /* 0x00000018030e7836 */ /* 0x040fe20000000000 */
[----:B------:R-:W-:Y:S01]  /*bbe0*/  ISETP.GE.AND P1, PT, R2, UR4, PT ;  /* 0x0000000402007c0c */ /* 0x000fe2000bf26270 */
[----:B------:R-:W-:Y:S01]  /*bbf0*/  ULDC.64 UR6, c[0x0][0x208] ;  /* 0x0000820000067ab9 */ /* 0x000fe20000000a00 */
[----:B------:R-:W-:Y:S01]  /*bc00*/  ISETP.GE.AND P2, PT, R4, UR4, PT ;  /* 0x0000000404007c0c */ /* 0x000fe2000bf46270 */
[C---:B------:R-:W-:Y:S01]  /*bc10*/  VIADD R16, R3.reuse, 0x38 ;  /* 0x0000003803107836 */ /* 0x040fe20000000000 */
[C---:B------:R-:W-:Y:S01]  /*bc20*/  IADD3 R15, R3.reuse, 0x20, RZ ;  /* 0x00000020030f7810 */ /* 0x040fe20007ffe0ff */
[C---:B------:R-:W-:Y:S01]  /*bc30*/  VIADD R17, R3.reuse, 0x40 ;  /* 0x0000004003117836 */ /* 0x040fe20000000000 */
[----:B------:R-:W-:Y:S01]  /*bc40*/  ISETP.GE.AND P5, PT, R14, UR4, PT ;  /* 0x000000040e007c0c */ /* 0x000fe2000bfa6270 */
[----:B------:R-:W-:Y:S01]  /*bc50*/  VIADD R20, R3, 0x48 ;  /* 0x0000004803147836 */ /* 0x000fe20000000000 */
[----:B------:R-:W-:-:S02]  /*bc60*/  ISETP.GE.AND P6, PT, R15, UR4, PT ;  /* 0x000000040f007c0c */ /* 0x000fc4000bfc6270 */
[----:B------:R-:W-:Y:S01]  /*bc70*/  ISETP.GE.AND P3, PT, R16, UR4, PT ;  /* 0x0000000410007c0c */ /* 0x000fe2000bf66270 */
[C-C-:B---34-:R-:W-:Y:S02]  /*bc80*/  @!P0 IMAD.WIDE R8, R3.reuse, 0x4, R6.reuse ;  /* 0x0000000403088825 */ /* 0x158fe400078e0206 */
[----:B------:R-:W-:Y:S02]  /*bc90*/  @!P1 LEA.HI R2, R2, R2, RZ, 0x1 ;  /* 0x0000000202029211 */ /* 0x000fe400078f08ff */
[----:B------:R-:W-:Y:S01]  /*bca0*/  @!P2 LEA.HI R4, R4, R4, RZ, 0x1 ;  /* 0x000000040404a211 */ /* 0x000fe200078f08ff */
[----:B------:R0:W-:Y:S01]  /*bcb0*/  @!P0 ST.E.64 desc[UR6][R8.64], R24 ;  /* 0x0000001808008985 */ /* 0x0001e2000c101b06 */
[----:B------:R-:W-:Y:S01]  /*bcc0*/  @!P1 LOP3.LUT R11, R2, 0xfffffffe, RZ, 0xc0, !PT ;  /* 0xfffffffe020b9812 */ /* 0x000fe200078ec0ff */
[C---:B------:R-:W-:Y:S01]  /*bcd0*/  VIADD R2, R3.reuse, 0x28 ;  /* 0x0000002803027836 */ /* 0x040fe20000000000 */
[----:B------:R-:W-:Y:S01]  /*bce0*/  @!P2 LOP3.LUT R13, R4, 0xfffffffe, RZ, 0xc0, !PT ;  /* 0xfffffffe040da812 */ /* 0x000fe200078ec0ff */
[----:B------:R-:W-:Y:S01]  /*bcf0*/  VIADD R4, R3, 0x30 ;  /* 0x0000003003047836 */ /* 0x000fe20000000000 */
[----:B------:R-:W-:Y:S01]  /*bd00*/  @!P5 LEA.HI R14, R14, R14, RZ, 0x1 ;  /* 0x0000000e0e0ed211 */ /* 0x000fe200078f08ff */
[----:B------:R-:W-:Y:S01]  /*bd10*/  @!P1 IMAD.WIDE R10, R11, 0x4, R6 ;  /* 0x000000040b0a9825 */ /* 0x000fe200078e0206 */
[----:B------:R-:W-:-:S02]  /*bd20*/  ISETP.GE.AND P0, PT, R2, UR4, PT ;  /* 0x0000000402007c0c */ /* 0x000fc4000bf06270 */
[----:B------:R-:W-:Y:S01]  /*bd30*/  ISETP.GE.AND P4, PT, R4, UR4, PT ;  /* 0x0000000404007c0c */ /* 0x000fe2000bf86270 */
[----:B------:R-:W-:Y:S01]  /*bd40*/  @!P2 IMAD.WIDE R12, R13, 0x4, R6 ;  /* 0x000000040d0ca825 */ /* 0x000fe200078e0206 */
[----:B------:R1:W-:Y:S01]  /*bd50*/  @!P1 ST.E.64 desc[UR6][R10.64], R28 ;  /* 0x0000001c0a009985 */ /* 0x0003e2000c101b06 */
[----:B------:R-:W-:Y:S02]  /*bd60*/  ISETP.GE.AND P1, PT, R20, UR4, PT ;  /* 0x0000000414007c0c */ /* 0x000fe4000bf26270 */
[----:B------:R-:W-:Y:S01]  /*bd70*/  @!P6 LEA.HI R15, R15, R15, RZ, 0x1 ;  /* 0x0000000f0f0fe211 */ /* 0x000fe200078f08ff */
[----:B------:R2:W-:Y:S01]  /*bd80*/  @!P2 ST.E.64 desc[UR6][R12.64], R32 ;  /* 0x000000200c00a985 */ /* 0x0005e2000c101b06 */
[----:B------:R-:W-:Y:S01]  /*bd90*/  ISETP.GE.AND P2, PT, R17, UR4, PT ;  /* 0x0000000411007c0c */ /* 0x000fe2000bf46270 */
[----:B0-----:R-:W-:Y:S01]  /*bda0*/  VIADD R24, R3, 0x50 ;  /* 0x0000005003187836 */ /* 0x001fe20000000000 */
[----:B------:R-:W-:Y:S02]  /*bdb0*/  @!P5 LOP3.LUT R9, R14, 0xfffffffe, RZ, 0xc0, !PT ;  /* 0xfffffffe0e09d812 */ /* 0x000fe400078ec0ff */
[----:B------:R-:W-:-:S02]  /*bdc0*/  @!P0 LEA.HI R2, R2, R2, RZ, 0x1 ;  /* 0x0000000202028211 */ /* 0x000fc400078f08ff */
[----:B------:R-:W-:Y:S01]  /*bdd0*/  @!P4 LEA.HI R4, R4, R4, RZ, 0x1 ;  /* 0x000000040404c211 */ /* 0x000fe200078f08ff */
[--C-:B------:R-:W-:Y:S01]  /*bde0*/  @!P5 IMAD.WIDE R8, R9, 0x4, R6.reuse ;  /* 0x000000040908d825 */ /* 0x100fe200078e0206 */
[----:B------:R-:W-:Y:S02]  /*bdf0*/  @!P3 LEA.HI R16, R16, R16, RZ, 0x1 ;  /* 0x000000101010b211 */ /* 0x000fe400078f08ff */
[----:B-1----:R-:W-:Y:S02]  /*be00*/  @!P6 LOP3.LUT R11, R15, 0xfffffffe, RZ, 0xc0, !PT ;  /* 0xfffffffe0f0be812 */ /* 0x002fe400078ec0ff */
[----:B------:R-:W-:Y:S01]  /*be10*/  @!P1 LEA.HI R20, R20, R20, RZ, 0x1 ;  /* 0x0000001414149211 */ /* 0x000fe200078f08ff */
[----:B------:R0:W-:Y:S01]  /*be20*/  @!P5 ST.E.64 desc[UR6][R8.64], R36 ;  /* 0x000000240800d985 */ /* 0x0001e2000c101b06 */
[----:B--2---:R-:W-:Y:S01]  /*be30*/  @!P2 LEA.HI R12, R17, R17, RZ, 0x1 ;  /* 0x00000011110ca211 */ /* 0x004fe200078f08ff */
[----:B------:R-:W-:Y:S01]  /*be40*/  @!P6 IMAD.WIDE R10, R11, 0x4, R6 ;  /* 0x000000040b0ae825 */ /* 0x000fe200078e0206 */
[----:B------:R-:W-:-:S02]  /*be50*/  @!P0 LOP3.LUT R13, R2, 0xfffffffe, RZ, 0xc0, !PT ;  /* 0xfffffffe020d8812 */ /* 0x000fc400078ec0ff */
[----:B------:R-:W-:Y:S01]  /*be60*/  @!P4 LOP3.LUT R15, R4, 0xfffffffe, RZ, 0xc0, !PT ;  /* 0xfffffffe040fc812 */ /* 0x000fe200078ec0ff */
[C---:B------:R-:W-:Y:S01]  /*be70*/  VIADD R2, R3.reuse, 0x60 ;  /* 0x0000006003027836 */ /* 0x040fe20000000000 */
[----:B------:R-:W-:Y:S01]  /*be80*/  @!P3 LOP3.LUT R17, R16, 0xfffffffe, RZ, 0xc0, !PT ;  /* 0xfffffffe1011b812 */ /* 0x000fe200078ec0ff */
[----:B------:R1:W-:Y:S01]  /*be90*/  @!P6 ST.E.64 desc[UR6][R10.64], R40 ;  /* 0x000000280a00e985 */ /* 0x0003e2000c101b06 */
[----:B------:R-:W-:Y:S01]  /*bea0*/  @!P2 LOP3.LUT R21, R12, 0xfffffffe, RZ, 0xc0, !PT ;  /* 0xfffffffe0c15a812 */ /* 0x000fe200078ec0ff */
[C---:B------:R-:W-:Y:S01]  /*beb0*/  VIADD R4, R3.reuse, 0x68 ;  /* 0x0000006803047836 */ /* 0x040fe20000000000 */
[----:B------:R-:W-:Y:S01]  /*bec0*/  @!P1 LOP3.LUT R23, R20, 0xfffffffe, RZ, 0xc0, !PT ;  /* 0xfffffffe14179812 */ /* 0x000fe200078ec0ff */
[C---:B------:R-:W-:Y:S01]  /*bed0*/  VIADD R20, R3.reuse, 0x70 ;  /* 0x0000007003147836 */ /* 0x040fe20000000000 */
[----:B------:R-:W-:Y:S01]  /*bee0*/  IADD3 R25, R3, 0x58, RZ ;  /* 0x0000005803197810 */ /* 0x000fe20007ffe0ff */
[----:B0-----:R-:W-:Y:S01]  /*bef0*/  @!P0 IMAD.WIDE R8, R13, 0x4, R6 ;  /* 0x000000040d088825 */ /* 0x001fe200078e0206 */
[----:B------:R-:W-:-:S02]  /*bf00*/  ISETP.GE.AND P5, PT, R24, UR4, PT ;  /* 0x0000000418007c0c */ /* 0x000fc4000bfa6270 */
[----:B------:R-:W-:Y:S01]  /*bf10*/  ISETP.GE.AND P6, PT, R25, UR4, PT ;  /* 0x0000000419007c0c */ /* 0x000fe2000bfc6270 */
[--C-:B------:R-:W-:Y:S01]  /*bf20*/  @!P3 IMAD.WIDE R12, R17, 0x4, R6.reuse ;  /* 0x00000004110cb825 */ /* 0x100fe200078e0206 */
[----:B------:R0:W-:Y:S01]  /*bf30*/  @!P0 ST.E.64 desc[UR6][R8.64], R44 ;  /* 0x0000002c08008985 */ /* 0x0001e2000c101b06 */
[----:B------:R-:W-:Y:S02]  /*bf40*/  ISETP.GE.AND P0, PT, R2, UR4, PT ;  /* 0x0000000402007c0c */ /* 0x000fe4000bf06270 */
[----:B-1----:R-:W-:-:S04]  /*bf50*/  @!P4 IMAD.WIDE R10, R15, 0x4, R6 ;  /* 0x000000040f0ac825 */ /* 0x002fc800078e0206 */
[--C-:B------:R-:W-:Y:S01]  /*bf60*/  @!P2 IMAD.WIDE R14, R21, 0x4, R6.reuse ;  /* 0x00000004150ea825 */ /* 0x100fe200078e0206 */
[----:B------:R1:W-:Y:S01]  /*bf70*/  @!P4 ST.E.64 desc[UR6][R10.64], R48 ;  /* 0x000000300a00c985 */ /* 0x0003e2000c101b06 */
[----:B------:R-:W-:Y:S02]  /*bf80*/  @!P5 LEA.HI R24, R24, R24, RZ, 0x1 ;  /* 0x000000181818d211 */ /* 0x000fe400078f08ff */
[----:B------:R-:W-:Y:S01]  /*bf90*/  @!P1 IMAD.WIDE R16, R23, 0x4, R6 ;  /* 0x0000000417109825 */ /* 0x000fe200078e0206 */
[----:B------:R2:W-:Y:S01]  /*bfa0*/  @!P3 ST.E.64 desc[UR6][R12.64], R52 ;  /* 0x000000340c00b985 */ /* 0x0005e2000c101b06 */
[----:B------:R-:W-:Y:S02]  /*bfb0*/  @!P6 LEA.HI R25, R25, R25, RZ, 0x1 ;  /* 0x000000191919e211 */ /* 0x000fe400078f08ff */
[C---:B------:R-:W-:Y:S01]  /*bfc0*/  VIADD R21, R3.reuse, 0x78 ;  /* 0x0000007803157836 */ /* 0x040fe20000000000 */
[----:B------:R3:W-:Y:S01]  /*bfd0*/  @!P2 ST.E.64 desc[UR6][R14.64], R56 ;  /* 0x000000380e00a985 */ /* 0x0007e2000c101b06 */
[----:B------:R-:W-:Y:S01]  /*bfe0*/  VIADD R23, R3, 0x80 ;  /* 0x0000008003177836 */ /* 0x000fe20000000000 */
[----:B------:R-:W-:-:S02]  /*bff0*/  ISETP.GE.AND P2, PT, R20, UR4, PT ;  /* 0x0000000414007c0c */ /* 0x000fc4000bf46270 */
[----:B------:R4:W-:Y:S01]  /*c000*/  @!P1 ST.E.64 desc[UR6][R16.64], R60 ;  /* 0x0000003c10009985 */ /* 0x0009e2000c101b06 */
[----:B------:R-:W-:Y:S02]  /*c010*/  ISETP.GE.AND P1, PT, R4, UR4, PT ;  /* 0x0000000404007c0c */ /* 0x000fe4000bf26270 */
[----:B------:R-:W-:Y:S02]  /*c020*/  ISETP.GE.AND P3, PT, R21, UR4, PT ;  /* 0x0000000415007c0c */ /* 0x000fe4000bf66270 */
[----:B------:R-:W-:Y:S02]  /*c030*/  ISETP.GE.AND P4, PT, R23, UR4, PT ;  /* 0x0000000417007c0c */ /* 0x000fe4000bf86270 */
[----:B0-----:R-:W-:Y:S02]  /*c040*/  @!P5 LOP3.LUT R9, R24, 0xfffffffe, RZ, 0xc0, !PT ;  /* 0xfffffffe1809d812 */ /* 0x001fe400078ec0ff */
[----:B------:R-:W-:Y:S02]  /*c050*/  @!P0 LEA.HI R2, R2, R2, RZ, 0x1 ;  /* 0x0000000202028211 */ /* 0x000fe400078f08ff */
[----:B-1----:R-:W-:Y:S01]  /*c060*/  @!P6 LOP3.LUT R11, R25, 0xfffffffe, RZ, 0xc0, !PT ;  /* 0xfffffffe190be812 */ /* 0x002fe200078ec0ff */
[----:B------:R-:W-:Y:S01]  /*c070*/  @!P5 IMAD.WIDE R8, R9, 0x4, R6 ;  /* 0x000000040908d825 */ /* 0x000fe200078e0206 */
[----:B--2---:R-:W-:-:S02]  /*c080*/  @!P0 LOP3.LUT R13, R2, 0xfffffffe, RZ, 0xc0, !PT ;  /* 0xfffffffe020d8812 */ /* 0x004fc400078ec0ff */
[----:B------:R-:W-:Y:S01]  /*c090*/  @!P1 LEA.HI R4, R4, R4, RZ, 0x1 ;  /* 0x0000000404049211 */ /* 0x000fe200078f08ff */
[--C-:B------:R-:W-:Y:S01]  /*c0a0*/  @!P6 IMAD.WIDE R10, R11, 0x4, R6.reuse ;  /* 0x000000040b0ae825 */ /* 0x100fe200078e0206 */
[----:B------:R-:W-:Y:S01]  /*c0b0*/  @!P2 LEA.HI R20, R20, R20, RZ, 0x1 ;  /* 0x000000141414a211 */ /* 0x000fe200078f08ff */
[----:B------:R0:W-:Y:S01]  /*c0c0*/  @!P5 ST.E.64 desc[UR6][R8.64], R64 ;  /* 0x000000400800d985 */ /* 0x0001e2000c101b06 */
[----:B---3--:R-:W-:Y:S01]  /*c0d0*/  @!P1 LOP3.LUT R15, R4, 0xfffffffe, RZ, 0xc0, !PT ;  /* 0xfffffffe040f9812 */ /* 0x008fe200078ec0ff */
[----:B------:R-:W-:Y:S01]  /*c0e0*/  @!P0 IMAD.WIDE R12, R13, 0x4, R6 ;  /* 0x000000040d0c8825 */ /* 0x000fe200078e0206 */
[----:B------:R-:W-:Y:S01]  /*c0f0*/  @!P3 LEA.HI R21, R21, R21, RZ, 0x1 ;  /* 0x000000151515b211 */ /* 0x000fe200078f08ff */
[----:B------:R1:W-:Y:S01]  /*c100*/  @!P6 ST.E.64 desc[UR6][R10.64], R68 ;  /* 0x000000440a00e985 */ /* 0x0003e2000c101b06 */
[----:B------:R-:W-:Y:S01]  /*c110*/  @!P4 LEA.HI R23, R23, R23, RZ, 0x1 ;  /* 0x000000171717c211 */ /* 0x000fe200078f08ff */
[----:B------:R-:W-:Y:S01]  /*c120*/  VIADD R2, R3, 0x88 ;  /* 0x0000008803027836 */ /* 0x000fe20000000000 */
[----:B----4-:R-:W-:Y:S01]  /*c130*/  @!P2 LOP3.LUT R17, R20, 0xfffffffe, RZ, 0xc0, !PT ;  /* 0xfffffffe1411a812 */ /* 0x010fe200078ec0ff */
[----:B------:R2:W-:Y:S01]  /*c140*/  @!P0 ST.E.64 desc[UR6][R12.64], R72 ;  /* 0x000000480c008985 */ /* 0x0005e2000c101b06 */
[----:B------:R-:W-:Y:S01]  /*c150*/  @!P3 LOP3.LUT R21, R21, 0xfffffffe, RZ, 0xc0, !PT ;  /* 0xfffffffe1515b812 */ /* 0x000fe200078ec0ff */
[----:B------:R-:W-:Y:S01]  /*c160*/  VIADD R20, R3, 0x98 ;  /* 0x0000009803147836 */ /* 0x000fe20000000000 */
[----:B------:R-:W-:-:S02]  /*c170*/  @!P4 LOP3.LUT R23, R23, 0xfffffffe, RZ, 0xc0, !PT ;  /* 0xfffffffe1717c812 */ /* 0x000fc400078ec0ff */
[----:B------:R-:W-:Y:S01]  /*c180*/  IADD3 R4, R3, 0x90, RZ ;  /* 0x0000009003047810 */ /* 0x000fe20007ffe0ff */
[----:B0-----:R-:W-:Y:S01]  /*c190*/  @!P1 IMAD.WIDE R8, R15, 0x4, R6 ;  /* 0x000000040f089825 */ /* 0x001fe200078e0206 */
[----:B------:R-:W-:-:S03]  /*c1a0*/  ISETP.GE.AND P0, PT, R2, UR4, PT ;  /* 0x0000000402007c0c */ /* 0x000fc6000bf06270 */
[--C-:B-1----:R-:W-:Y:S01]  /*c1b0*/  @!P2 IMAD.WIDE R10, R17, 0x4, R6.reuse ;  /* 0x00000004110aa825 */ /* 0x102fe200078e0206 */
[----:B------:R0:W-:Y:S01]  /*c1c0*/  @!P1 ST.E.64 desc[UR6][R8.64], R76 ;  /* 0x0000004c08009985 */ /* 0x0001e2000c101b06 */
[----:B------:R-:W-:Y:S02]  /*c1d0*/  ISETP.GE.AND P1, PT, R4, UR4, PT ;  /* 0x0000000404007c0c */ /* 0x000fe4000bf26270 */
[--C-:B------:R-:W-:Y:S01]  /*c1e0*/  @!P3 IMAD.WIDE R14, R21, 0x4, R6.reuse ;  /* 0x00000004150eb825 */ /* 0x100fe200078e0206 */
[----:B------:R1:W-:Y:S01]  /*c1f0*/  @!P2 ST.E.64 desc[UR6][R10.64], R80 ;  /* 0x000000500a00a985 */ /* 0x0003e2000c101b06 */
[----:B------:R-:W-:Y:S02]  /*c200*/  ISETP.GE.AND P2, PT, R20, UR4, PT ;  /* 0x0000000414007c0c */ /* 0x000fe4000bf46270 */
[----:B------:R-:W-:Y:S01]  /*c210*/  @!P4 IMAD.WIDE R16, R23, 0x4, R6 ;  /* 0x000000041710c825 */ /* 0x000fe200078e0206 */
[----:B------:R3:W-:Y:S01]  /*c220*/  @!P3 ST.E.64 desc[UR6][R14.64], R84 ;  /* 0x000000540e00b985 */ /* 0x0007e2000c101b06 */
[----:B------:R-:W-:-:S02]  /*c230*/  @!P0 LEA.HI R2, R2, R2, RZ, 0x1 ;  /* 0x0000000202028211 */ /* 0x000fc400078f08ff */
[C---:B------:R-:W-:Y:S01]  /*c240*/  VIADD R21, R3.reuse, 0xa0 ;  /* 0x000000a003157836 */ /* 0x040fe20000000000 */
[----:B------:R4:W-:Y:S01]  /*c250*/  @!P4 ST.E.64 desc[UR6][R16.64], R88 ;  /* 0x000000581000c985 */ /* 0x0009e2000c101b06 */
[C---:B--2---:R-:W-:Y:S01]  /*c260*/  VIADD R12, R3.reuse, 0xa8 ;  /* 0x000000a8030c7836 */ /* 0x044fe20000000000 */
[----:B------:R-:W-:Y:S01]  /*c270*/  @!P1 LEA.HI R4, R4, R4, RZ, 0x1 ;  /* 0x0000000404049211 */ /* 0x000fe200078f08ff */
[----:B0-----:R-:W-:Y:S01]  /*c280*/  VIADD R9, R3, 0xb8 ;  /* 0x000000b803097836 */ /* 0x001fe20000000000 */
[----:B------:R-:W-:Y:S01]  /*c290*/  ISETP.GE.AND P3, PT, R21, UR4, PT ;  /* 0x0000000415007c0c */ /* 0x000fe2000bf66270 */
[----:B------:R-:W-:Y:S01]  /*c2a0*/  VIADD R13, R3, 0xb0 ;  /* 0x000000b0030d7836 */ /* 0x000fe20000000000 */
[----:B------:R-:W-:Y:S02]  /*c2b0*/  ISETP.GE.AND P4, PT, R12, UR4, PT ;  /* 0x000000040c007c0c */ /* 0x000fe4000bf86270 */
[----:B------:R-:W-:Y:S02]  /*c2c0*/  ISETP.GE.AND P6, PT, R9, UR4, PT ;  /* 0x0000000409007c0c */ /* 0x000fe4000bfc6270 */
[----:B------:R-:W-:-:S02]  /*c2d0*/  ISETP.GE.AND P5, PT, R13, UR4, PT ;  /* 0x000000040d007c0c */ /* 0x000fc4000bfa6270 */
[----:B------:R-:W-:Y:S02]  /*c2e0*/  @!P2 LEA.HI R20, R20, R20, RZ, 0x1 ;  /* 0x000000141414a211 */ /* 0x000fe400078f08ff */
[----:B-1----:R-:W-:-:S03]  /*c2f0*/  @!P1 LOP3.LUT R11, R4, 0xfffffffe, RZ, 0xc0, !PT ;  /* 0xfffffffe040b9812 */ /* 0x002fc600078ec0ff */
[----:B------:R-:W-:Y:S02]  /*c300*/  @!P3 LEA.HI R21, R21, R21, RZ, 0x1 ;  /* 0x000000151515b211 */ /* 0x000fe400078f08ff */
[----:B------:R-:W-:Y:S02]  /*c310*/  @!P4 LEA.HI R12, R12, R12, RZ, 0x1 ;  /* 0x0000000c0c0cc211 */ /* 0x000fe400078f08ff */
[----:B------:R-:W-:Y:S02]  /*c320*/  @!P6 LEA.HI R10, R9, R9, RZ, 0x1 ;  /* 0x00000009090ae211 */ /* 0x000fe400078f08ff */
[----:B------:R-:W-:Y:S02]  /*c330*/  @!P5 LEA.HI R8, R13, R13, RZ, 0x1 ;  /* 0x0000000d0d08d211 */ /* 0x000fe400078f08ff */
[----:B------:R-:W-:Y:S02]  /*c340*/  @!P0 LOP3.LUT R9, R2, 0xfffffffe, RZ, 0xc0, !PT ;  /* 0xfffffffe02098812 */ /* 0x000fe400078ec0ff */
[----:B------:R-:W-:-:S02]  /*c350*/  @!P2 LOP3.LUT R13, R20, 0xfffffffe, RZ, 0xc0, !PT ;  /* 0xfffffffe140da812 */ /* 0x000fc400078ec0ff */
[----:B---3--:R-:W-:Y:S02]  /*c360*/  @!P3 LOP3.LUT R15, R21, 0xfffffffe, RZ, 0xc0, !PT ;  /* 0xfffffffe150fb812 */ /* 0x008fe400078ec0ff */
[----:B----4-:R-:W-:Y:S01]  /*c370*/  @!P4 LOP3.LUT R17, R12, 0xfffffffe, RZ, 0xc0, !PT ;  /* 0xfffffffe0c11c812 */ /* 0x010fe200078ec0ff */
[--C-:B------:R-:W-:Y:S01]  /*c380*/  @!P2 IMAD.WIDE R12, R13, 0x4, R6.reuse ;  /* 0x000000040d0ca825 */ /* 0x100fe200078e0206 */
[----:B------:R-:W-:Y:S02]  /*c390*/  @!P5 LOP3.LUT R21, R8, 0xfffffffe, RZ, 0xc0, !PT ;  /* 0xfffffffe0815d812 */ /* 0x000fe400078ec0ff */
[----:B------:R-:W-:Y:S01]  /*c3a0*/  @!P6 LOP3.LUT R23, R10, 0xfffffffe, RZ, 0xc0, !PT ;  /* 0xfffffffe0a17e812 */ /* 0x000fe200078ec0ff */
[----:B------:R-:W-:-:S04]  /*c3b0*/  @!P0 IMAD.WIDE R8, R9, 0x4, R6 ;  /* 0x0000000409088825 */ /* 0x000fc800078e0206 */
[--C-:B------:R-:W-:Y:S01]  /*c3c0*/  @!P1 IMAD.WIDE R10, R11, 0x4, R6.reuse ;  /* 0x000000040b0a9825 */ /* 0x100fe200078e0206 */
[----:B------:R0:W-:Y:S03]  /*c3d0*/  @!P0 ST.E.64 desc[UR6][R8.64], R92 ;  /* 0x0000005c08008985 */ /* 0x0001e6000c101b06 */
[--C-:B------:R-:W-:Y:S01]  /*c3e0*/  @!P3 IMAD.WIDE R14, R15, 0x4, R6.reuse ;  /* 0x000000040f0eb825 */ /* 0x100fe200078e0206 */
[----:B------:R0:W-:Y:S03]  /*c3f0*/  @!P1 ST.E.64 desc[UR6][R10.64], R96 ;  /* 0x000000600a009985 */ /* 0x0001e6000c101b06 */
[--C-:B------:R-:W-:Y:S01]  /*c400*/  @!P4 IMAD.WIDE R16, R17, 0x4, R6.reuse ;  /* 0x000000041110c825 */ /* 0x100fe200078e0206 */
[----:B------:R0:W-:Y:S03]  /*c410*/  @!P2 ST.E.64 desc[UR6][R12.64], R100 ;  /* 0x000000640c00a985 */ /* 0x0001e6000c101b06 */
[--C-:B------:R-:W-:Y:S01]  /*c420*/  @!P5 IMAD.WIDE R20, R21, 0x4, R6.reuse ;  /* 0x000000041514d825 */ /* 0x100fe200078e0206 */
[----:B------:R0:W-:Y:S03]  /*c430*/  @!P3 ST.E.64 desc[UR6][R14.64], R104 ;  /* 0x000000680e00b985 */ /* 0x0001e6000c101b06 */
[----:B------:R-:W-:Y:S01]  /*c440*/  @!P6 IMAD.WIDE R6, R23, 0x4, R6 ;  /* 0x000000041706e825 */ /* 0x000fe200078e0206 */
[----:B------:R0:W-:Y:S04]  /*c450*/  @!P4 ST.E.64 desc[UR6][R16.64], R108 ;  /* 0x0000006c1000c985 */ /* 0x0001e8000c101b06 */
[----:B------:R0:W-:Y:S04]  /*c460*/  @!P5 ST.E.64 desc[UR6][R20.64], R112 ;  /* 0x000000701400d985 */ /* 0x0001e8000c101b06 */
[----:B------:R0:W-:Y:S02]  /*c470*/  @!P6 ST.E.64 desc[UR6][R6.64], R116 ;  /* 0x000000740600e985 */ /* 0x0001e4000c101b06 */
.L_x_35:
[----:B------:R-:W-:Y:S05]  /*c480*/  BSYNC B0 ;  /* 0x0000000000007941 */ /* 0x000fea0003800000 */
.L_x_34:
[----:B------:R-:W-:Y:S01]  /*c490*/  ISETP.GE.AND P0, PT, R19, R22, PT ;  /* 0x000000161300720c */ /* 0x000fe20003f06270 */
[----:B0---4-:R4:W0:Y:S04]  /*c4a0*/  SHFL.IDX PT, R7, R5, 0x1, 0x1c1f ;  /* 0x003c1f0005077f89 */ /* 0x01182800000e0000 */
[----:B---3--:R4:W1:Y:S08]  /*c4b0*/  SHFL.IDX PT, R6, R0, 0x1, 0x1c1f ;  /* 0x003c1f0000067f89 */ /* 0x00887000000e0000 */
[----:B----4-:R-:W-:Y:S05]  /*c4c0*/  @P0 BRA `(.L_x_10) ;  /* 0x0000004c00c00947 */ /* 0x010fea0003800000 */
[C---:B--2---:R-:W-:Y:S01]  /*c4d0*/  VIADD R0, R3.reuse, 0x8 ;  /* 0x0000000803007836 */ /* 0x044fe20000000000 */
[----:B------:R-:W-:Y:S01]  /*c4e0*/  ULDC UR4, c[0x0][0xac8] ;  /* 0x0002b20000047ab9 */ /* 0x000fe20000000800 */
[C---:B------:R-:W-:Y:S01]  /*c4f0*/  IADD3 R2, R3.reuse, 0x10, RZ ;  /* 0x0000001003027810 */ /* 0x040fe20007ffe0ff */
[C---:B------:R-:W-:Y:S01]  /*c500*/  VIADD R10, R3.reuse, 0x18 ;  /* 0x00000018030a7836 */ /* 0x040fe20000000000 */
[C---:B------:R-:W-:Y:S01]  /*c510*/  ISETP.GE.AND P2, PT, R3.reuse, UR4, PT ;  /* 0x0000000403007c0c */ /* 0x040fe2000bf46270 */
[C---:B------:R-:W-:Y:S01]  /*c520*/  VIADD R11, R3.reuse, 0x28 ;  /* 0x00000028030b7836 */ /* 0x040fe20000000000 */
[----:B------:R-:W-:Y:S01]  /*c530*/  ISETP.GE.AND P3, PT, R0, UR4, PT ;  /* 0x0000000400007c0c */ /* 0x000fe2000bf66270 */
[----:B------:R-:W-:Y:S01]  /*c540*/  ULDC.64 UR6, c[0x0][0x208] ;  /* 0x0000820000067ab9 */ /* 0x000fe20000000a00 */
[----:B------:R-:W-:Y:S01]  /*c550*/  ISETP.GE.AND P0, PT, R2, UR4, PT ;  /* 0x0000000402007c0c */ /* 0x000fe2000bf06270 */
[C---:B------:R-:W-:Y:S01]  /*c560*/  VIADD R12, R3.reuse, 0x30 ;  /* 0x00000030030c7836 */ /* 0x040fe20000000000 */
[----:B------:R-:W-:Y:S01]  /*c570*/  ISETP.GE.AND P1, PT, R10, UR4, PT ;  /* 0x000000040a007c0c */ /* 0x000fe2000bf26270 */
[C---:B------:R-:W-:Y:S01]  /*c580*/  VIADD R13, R3.reuse, 0x38 ;  /* 0x00000038030d7836 */ /* 0x040fe20000000000 */
[C---:B------:R-:W-:Y:S01]  /*c590*/  IADD3 R16, R3.reuse, 0x48, RZ ;  /* 0x0000004803107810 */ /* 0x040fe20007ffe0ff */
[C---:B------:R-:W-:Y:S01]  /*c5a0*/  VIADD R14, R3.reuse, 0x40 ;  /* 0x00000040030e7836 */ /* 0x040fe20000000000 */
[----:B------:R-:W-:Y:S01]  /*c5b0*/  ISETP.GE.AND P4, PT, R12, UR4, PT ;  /* 0x000000040c007c0c */ /* 0x000fe2000bf86270 */
[----:B------:R-:W-:Y:S01]  /*c5c0*/  VIADD R20, R3, 0x50 ;  /* 0x0000005003147836 */ /* 0x000fe20000000000 */
[----:B------:R-:W-:Y:S01]  /*c5d0*/  ISETP.GE.AND P5, PT, R13, UR4, PT ;  /* 0x000000040d007c0c */ /* 0x000fe2000bfa6270 */
[----:B01----:R-:W-:Y:S01]  /*c5e0*/  @!P2 IMAD.WIDE R4, R3, 0x4, R6 ;  /* 0x000000040304a825 */ /* 0x003fe200078e0206 */
[----:B------:R-:W-:-:S02]  /*c5f0*/  ISETP.GE.AND P6, PT, R14, UR4, PT ;  /* 0x000000040e007c0c */ /* 0x000fc4000bfc6270 */
[----:B------:R-:W-:Y:S01]  /*c600*/  @!P3 LEA.HI R0, R0, R0, RZ, 0x1 ;  /* 0x000000000000b211 */ /* 0x000fe200078f08ff */
[C---:B------:R-:W-:Y:S01]  /*c610*/  VIADD R21, R3.reuse, 0x78 ;  /* 0x0000007803157836 */ /* 0x040fe20000000000 */
[----:B------:R0:W-:Y:S01]  /*c620*/  @!P2 ST.E.64 desc[UR6][R4.64], R26 ;  /* 0x0000001a0400a985 */ /* 0x0001e2000c101b06 */
[----:B------:R-:W-:Y:S02]  /*c630*/  @!P0 LEA.HI R2, R2, R2, RZ, 0x1 ;  /* 0x0000000202028211 */ /* 0x000fe400078f08ff */
[----:B------:R-:W-:Y:S01]  /*c640*/  @!P3 LOP3.LUT R9, R0, 0xfffffffe, RZ, 0xc0, !PT ;  /* 0xfffffffe0009b812 */ /* 0x000fe200078ec0ff */
[----:B------:R-:W-:Y:S01]  /*c650*/  VIADD R0, R3, 0x20 ;  /* 0x0000002003007836 */ /* 0x000fe20000000000 */
[----:B------:R-:W-:Y:S02]  /*c660*/  @!P1 LEA.HI R10, R10, R10, RZ, 0x1 ;  /* 0x0000000a0a0a9211 */ /* 0x000fe400078f08ff */
[----:B------:R-:W-:Y:S01]  /*c670*/  @!P4 LEA.HI R12, R12, R12, RZ, 0x1 ;  /* 0x0000000c0c0cc211 */ /* 0x000fe200078f08ff */
[----:B------:R-:W-:Y:S01]  /*c680*/  @!P3 IMAD.WIDE R8, R9, 0x4, R6 ;  /* 0x000000040908b825 */ /* 0x000fe200078e0206 */
[----:B------:R-:W-:-:S02]  /*c690*/  ISETP.GE.AND P2, PT, R0, UR4, PT ;  /* 0x0000000400007c0c */ /* 0x000fc4000bf46270 */
[----:B------:R-:W-:Y:S02]  /*c6a0*/  @!P6 LEA.HI R14, R14, R14, RZ, 0x1 ;  /* 0x0000000e0e0ee211 */ /* 0x000fe400078f08ff */
[----:B------:R1:W-:Y:S01]  /*c6b0*/  @!P3 ST.E.64 desc[UR6][R8.64], R30 ;  /* 0x0000001e0800b985 */ /* 0x0003e2000c101b06 */
[----:B------:R-:W-:Y:S02]  /*c6c0*/  ISETP.GE.AND P3, PT, R11, UR4, PT ;  /* 0x000000040b007c0c */ /* 0x000fe4000bf66270 */
[----:B0-----:R-:W-:Y:S02]  /*c6d0*/  @!P0 LOP3.LUT R5, R2, 0xfffffffe, RZ, 0xc0, !PT ;  /* 0xfffffffe02058812 */ /* 0x001fe400078ec0ff */
[----:B------:R-:W-:Y:S02]  /*c6e0*/  @!P4 LOP3.LUT R15, R12, 0xfffffffe, RZ, 0xc0, !PT ;  /* 0xfffffffe0c0fc812 */ /* 0x000fe400078ec0ff */
[----:B------:R-:W-:Y:S01]  /*c6f0*/  @!P6 LOP3.LUT R19, R14, 0xfffffffe, RZ, 0xc0, !PT ;  /* 0xfffffffe0e13e812 */ /* 0x000fe200078ec0ff */
[----:B------:R-:W-:Y:S01]  /*c700*/  @!P0 IMAD.WIDE R4, R5, 0x4, R6 ;  /* 0x0000000405048825 */ /* 0x000fe200078e0206 */
[----:B------:R-:W-:-:S04]  /*c710*/  @!P2 LEA.HI R0, R0, R0, RZ, 0x1 ;  /* 0x000000000000a211 */ /* 0x000fc800078f08ff */
[----:B------:R0:W-:Y:S01]  /*c720*/  @!P0 ST.E.64 desc[UR6][R4.64], R34 ;  /* 0x0000002204008985 */ /* 0x0001e2000c101b06 */
[----:B-1----:R-:W-:Y:S02]  /*c730*/  @!P1 LOP3.LUT R9, R10, 0xfffffffe, RZ, 0xc0, !PT ;  /* 0xfffffffe0a099812 */ /* 0x002fe400078ec0ff */
[----:B------:R-:W-:Y:S02]  /*c740*/  @!P3 LEA.HI R2, R11, R11, RZ, 0x1 ;  /* 0x0000000b0b02b211 */ /* 0x000fe400078f08ff */
[----:B------:R-:W-:Y:S01]  /*c750*/  @!P5 LEA.HI R10, R13, R13, RZ, 0x1 ;  /* 0x0000000d0d0ad211 */ /* 0x000fe200078f08ff */
[--C-:B------:R-:W-:Y:S01]  /*c760*/  @!P1 IMAD.WIDE R8, R9, 0x4, R6.reuse ;  /* 0x0000000409089825 */ /* 0x100fe200078e0206 */
[----:B------:R-:W-:Y:S02]  /*c770*/  @!P2 LOP3.LUT R11, R0, 0xfffffffe, RZ, 0xc0, !PT ;  /* 0xfffffffe000ba812 */ /* 0x000fe400078ec0ff */
[----:B------:R-:W-:Y:S01]  /*c780*/  @!P3 LOP3.LUT R13, R2, 0xfffffffe, RZ, 0xc0, !PT ;  /* 0xfffffffe020db812 */ /* 0x000fe200078ec0ff */
[----:B------:R-:W-:Y:S01]  /*c790*/  VIADD R0, R3, 0x58 ;  /* 0x0000005803007836 */ /* 0x000fe20000000000 */
[----:B------:R-:W-:Y:S01]  /*c7a0*/  @!P5 LOP3.LUT R17, R10, 0xfffffffe, RZ, 0xc0, !PT ;  /* 0xfffffffe0a11d812 */ /* 0x000fe200078ec0ff */
[----:B------:R1:W-:Y:S01]  /*c7b0*/  @!P1 ST.E.64 desc[UR6][R8.64], R38 ;  /* 0x0000002608009985 */ /* 0x0003e2000c101b06 */
[----:B------:R-:W-:Y:S01]  /*c7c0*/  ISETP.GE.AND P1, PT, R16, UR4, PT ;  /* 0x0000000410007c0c */ /* 0x000fe2000bf26270 */
[----:B0-----:R-:W-:Y:S01]  /*c7d0*/  @!P2 IMAD.WIDE R4, R11, 0x4, R6 ;  /* 0x000000040b04a825 */ /* 0x001fe200078e0206 */
[----:B------:R-:W-:-:S03]  /*c7e0*/  ISETP.GE.AND P0, PT, R20, UR4, PT ;  /* 0x0000000414007c0c */ /* 0x000fc6000bf06270 */
[--C-:B------:R-:W-:Y:S01]  /*c7f0*/  @!P4 IMAD.WIDE R10, R15, 0x4, R6.reuse ;  /* 0x000000040f0ac825 */ /* 0x100fe200078e0206 */
[----:B------:R0:W-:Y:S01]  /*c800*/  @!P2 ST.E.64 desc[UR6][R4.64], R42 ;  /* 0x0000002a0400a985 */ /* 0x0001e2000c101b06 */
[----:B------:R-:W-:Y:S02]  /*c810*/  ISETP.GE.AND P2, PT, R0, UR4, PT ;  /* 0x0000000400007c0c */ /* 0x000fe4000bf46270 */
[----:B------:R-:W-:-:S04]  /*c820*/  @!P6 IMAD.WIDE R14, R19, 0x4, R6 ;  /* 0x00000004130ee825 */ /* 0x000fc800078e0206 */
[--C-:B-1----:R-:W-:Y:S01]  /*c830*/  @!P3 IMAD.WIDE R8, R13, 0x4, R6.reuse ;  /* 0x000000040d08b825 */ /* 0x102fe200078e0206 */
[----:B------:R-:W-:Y:S02]  /*c840*/  @!P1 LEA.HI R16, R16, R16, RZ, 0x1 ;  /* 0x0000001010109211 */ /* 0x000fe400078f08ff */
[----:B------:R-:W-:Y:S01]  /*c850*/  @!P0 LEA.HI R20, R20, R20, RZ, 0x1 ;  /* 0x0000001414148211 */ /* 0x000fe200078f08ff */
[----:B------:R-:W-:Y:S01]  /*c860*/  @!P5 IMAD.WIDE R12, R17, 0x4, R6 ;  /* 0x00000004110cd825 */ /* 0x000fe200078e0206 */
[----:B------:R1:W-:Y:S01]  /*c870*/  @!P3 ST.E.64 desc[UR6][R8.64], R46 ;  /* 0x0000002e0800b985 */ /* 0x0003e2000c101b06 */
[----:B------:R-:W-:Y:S02]  /*c880*/  ISETP.GE.AND P3, PT, R21, UR4, PT ;  /* 0x0000000415007c0c */ /* 0x000fe4000bf66270 */
[C---:B------:R-:W-:Y:S01]  /*c890*/  VIADD R2, R3.reuse, 0x60 ;  /* 0x0000006003027836 */ /* 0x040fe20000000000 */
[----:B------:R2:W-:Y:S01]  /*c8a0*/  @!P4 ST.E.64 desc[UR6][R10.64], R50 ;  /* 0x000000320a00c985 */ /* 0x0005e2000c101b06 */
[C---:B------:R-:W-:Y:S01]  /*c8b0*/  VIADD R17, R3.reuse, 0x68 ;  /* 0x0000006803117836 */ /* 0x040fe20000000000 */
[----:B0-----:R-:W-:Y:S01]  /*c8c0*/  @!P1 LOP3.LUT R5, R16, 0xfffffffe, RZ, 0xc0, !PT ;  /* 0xfffffffe10059812 */ /* 0x001fe200078ec0ff */
[----:B------:R-:W-:Y:S01]  /*c8d0*/  VIADD R19, R3, 0x70 ;  /* 0x0000007003137836 */ /* 0x000fe20000000000 */
[----:B------:R0:W-:Y:S01]  /*c8e0*/  @!P5 ST.E.64 desc[UR6][R12.64], R54 ;  /* 0x000000360c00d985 */ /* 0x0001e2000c101b06 */
[----:B------:R-:W-:-:S02]  /*c8f0*/  @!P2 LEA.HI R0, R0, R0, RZ, 0x1 ;  /* 0x000000000000a211 */ /* 0x000fc400078f08ff */
[----:B------:R-:W-:Y:S01]  /*c900*/  ISETP.GE.AND P5, PT, R17, UR4, PT ;  /* 0x0000000411007c0c */ /* 0x000fe2000bfa6270 */
[----:B------:R-:W-:Y:S01]  /*c910*/  @!P6 ST.E.64 desc[UR6][R14.64], R58 ;  /* 0x0000003a0e00e985 */ /* 0x000fe2000c101b06 */
[----:B------:R-:W-:Y:S01]  /*c920*/  ISETP.GE.AND P6, PT, R2, UR4, PT ;  /* 0x0000000402007c0c */ /* 0x000fe2000bfc6270 */
[--C-:B------:R-:W-:Y:S01]  /*c930*/  @!P1 IMAD.WIDE R4, R5, 0x4, R6.reuse ;  /* 0x0000000405049825 */ /* 0x100fe200078e0206 */
[----:B------:R-:W-:Y:S02]  /*c940*/  ISETP.GE.AND P4, PT, R19, UR4, PT ;  /* 0x0000000413007c0c */ /* 0x000fe4000bf86270 */
[----:B-1----:R-:W-:Y:S01]  /*c950*/  @!P0 LOP3.LUT R9, R20, 0xfffffffe, RZ, 0xc0, !PT ;  /* 0xfffffffe14098812 */ /* 0x002fe200078ec0ff */
[----:B------:R-:W-:Y:S01]  /*c960*/  VIADD R20, R3, 0x88 ;  /* 0x0000008803147836 */ /* 0x000fe20000000000 */
[----:B------:R-:W-:Y:S01]  /*c970*/  @!P3 LEA.HI R21, R21, R21, RZ, 0x1 ;  /* 0x000000151515b211 */ /* 0x000fe200078f08ff */
[----:B------:R1:W-:Y:S01]  /*c980*/  @!P1 ST.E.64 desc[UR6][R4.64], R62 ;  /* 0x0000003e04009985 */ /* 0x0003e2000c101b06 */
[----:B--2---:R-:W-:Y:S01]  /*c990*/  @!P2 LOP3.LUT R11, R0, 0xfffffffe, RZ, 0xc0, !PT ;  /* 0xfffffffe000ba812 */ /* 0x004fe200078ec0ff */
[----:B------:R-:W-:Y:S01]  /*c9a0*/  @!P0 IMAD.WIDE R8, R9, 0x4, R6 ;  /* 0x0000000409088825 */ /* 0x000fe200078e0206 */
[----:B------:R-:W-:-:S02]  /*c9b0*/  IADD3 R16, R3, 0x80, RZ ;  /* 0x0000008003107810 */ /* 0x000fc40007ffe0ff */
[----:B------:R-:W-:Y:S01]  /*c9c0*/  @!P5 LEA.HI R17, R17, R17, RZ, 0x1 ;  /* 0x000000111111d211 */ /* 0x000fe200078f08ff */
[----:B------:R-:W-:Y:S01]  /*c9d0*/  VIADD R0, R3, 0x90 ;  /* 0x0000009003007836 */ /* 0x000fe20000000000 */
[----:B------:R-:W-:Y:S01]  /*c9e0*/  @!P6 LEA.HI R2, R2, R2, RZ, 0x1 ;  /* 0x000000020202e211 */ /* 0x000fe200078f08ff */
[----:B------:R2:W-:Y:S01]  /*c9f0*/  @!P0 ST.E.64 desc[UR6][R8.64], R66 ;  /* 0x0000004208008985 */ /* 0x0005e2000c101b06 */
[----:B------:R-:W-:Y:S02]  /*ca00*/  @!P4 LEA.HI R19, R19, R19, RZ, 0x1 ;  /* 0x000000131313c211 */ /* 0x000fe400078f08ff */
[----:B0-----:R-:W-:Y:S01]  /*ca10*/  @!P6 LOP3.LUT R13, R2, 0xfffffffe, RZ, 0xc0, !PT ;  /* 0xfffffffe020de812 */ /* 0x001fe200078ec0ff */
[----:B------:R-:W-:Y:S01]  /*ca20*/  VIADD R2, R3, 0x98 ;  /* 0x0000009803027836 */ /* 0x000fe20000000000 */
[----:B------:R-:W-:Y:S01]  /*ca30*/  @!P5 LOP3.LUT R17, R17, 0xfffffffe, RZ, 0xc0, !PT ;  /* 0xfffffffe1111d812 */ /* 0x000fe200078ec0ff */
[----:B-1----:R-:W-:Y:S01]  /*ca40*/  @!P2 IMAD.WIDE R4, R11, 0x4, R6 ;  /* 0x000000040b04a825 */ /* 0x002fe200078e0206 */
[----:B------:R-:W-:-:S02]  /*ca50*/  @!P4 LOP3.LUT R19, R19, 0xfffffffe, RZ, 0xc0, !PT ;  /* 0xfffffffe1313c812 */ /* 0x000fc400078ec0ff */
[----:B------:R-:W-:Y:S01]  /*ca60*/  @!P3 LOP3.LUT R15, R21, 0xfffffffe, RZ, 0xc0, !PT ;  /* 0xfffffffe150fb812 */ /* 0x000fe200078ec0ff */
[--C-:B------:R-:W-:Y:S01]  /*ca70*/  @!P5 IMAD.WIDE R10, R17, 0x4, R6.reuse ;  /* 0x00000004110ad825 */ /* 0x100fe200078e0206 */
[----:B------:R-:W-:Y:S01]  /*ca80*/  ISETP.GE.AND P0, PT, R16, UR4, PT ;  /* 0x0000000410007c0c */ /* 0x000fe2000bf06270 */
[----:B------:R0:W-:Y:S01]  /*ca90*/  @!P2 ST.E.64 desc[UR6][R4.64], R70 ;  /* 0x000000460400a985 */ /* 0x0001e2000c101b06 */
[----:B------:R-:W-:Y:S01]  /*caa0*/  ISETP.GE.AND P1, PT, R20, UR4, PT ;  /* 0x0000000414007c0c */ /* 0x000fe2000bf26270 */
[----:B--2---:R-:W-:Y:S01]  /*cab0*/  @!P6 IMAD.WIDE R8, R13, 0x4, R6 ;  /* 0x000000040d08e825 */ /* 0x004fe200078e0206 */
[----:B------:R-:W-:-:S03]  /*cac0*/  ISETP.GE.AND P2, PT, R0, UR4, PT ;  /* 0x0000000400007c0c */ /* 0x000fc6000bf46270 */
[--C-:B------:R-:W-:Y:S01]  /*cad0*/  @!P4 IMAD.WIDE R12, R19, 0x4, R6.reuse ;  /* 0x00000004130cc825 */ /* 0x100fe200078e0206 */
[----:B------:R1:W-:Y:S03]  /*cae0*/  @!P6 ST.E.64 desc[UR6][R8.64], R74 ;  /* 0x0000004a0800e985 */ /* 0x0003e6000c101b06 */
[----:B------:R-:W-:Y:S01]  /*caf0*/  @!P3 IMAD.WIDE R14, R15, 0x4, R6 ;  /* 0x000000040f0eb825 */ /* 0x000fe200078e0206 */
[----:B------:R2:W-:Y:S01]  /*cb00*/  @!P5 ST.E.64 desc[UR6][R10.64], R78 ;  /* 0x0000004e0a00d985 */ /* 0x0005e2000c101b06 */
[----:B------:R-:W-:Y:S02]  /*cb10*/  @!P0 LEA.HI R16, R16, R16, RZ, 0x1 ;  /* 0x0000001010108211 */ /* 0x000fe400078f08ff */
[C---:B------:R-:W-:Y:S01]  /*cb20*/  VIADD R17, R3.reuse, 0xa0 ;  /* 0x000000a003117836 */ /* 0x040fe20000000000 */
[----:B------:R3:W-:Y:S01]  /*cb30*/  @!P4 ST.E.64 desc[UR6][R12.64], R82 ;  /* 0x000000520c00c985 */ /* 0x0007e2000c101b06 */
[C---:B------:R-:W-:Y:S01]  /*cb40*/  VIADD R19, R3.reuse, 0xa8 ;  /* 0x000000a803137836 */ /* 0x040fe20000000000 */
[----:B------:R-:W-:Y:S01]  /*cb50*/  @!P1 LEA.HI R20, R20, R20, RZ, 0x1 ;  /* 0x0000001414149211 */ /* 0x000fe200078f08ff */
[----:B------:R-:W-:Y:S01]  /*cb60*/  VIADD R21, R3, 0xb0 ;  /* 0x000000b003157836 */ /* 0x000fe20000000000 */
[----:B------:R-:W-:Y:S01]  /*cb70*/  @!P3 ST.E.64 desc[UR6][R14.64], R86 ;  /* 0x000000560e00b985 */ /* 0x000fe2000c101b06 */
[----:B------:R-:W-:-:S02]  /*cb80*/  ISETP.GE.AND P3, PT, R2, UR4, PT ;  /* 0x0000000402007c0c */ /* 0x000fc4000bf66270 */
[----:B------:R-:W-:Y:S02]  /*cb90*/  ISETP.GE.AND P4, PT, R17, UR4, PT ;  /* 0x0000000411007c0c */ /* 0x000fe4000bf86270 */
[----:B------:R-:W-:Y:S02]  /*cba0*/  ISETP.GE.AND P5, PT, R19, UR4, PT ;  /* 0x0000000413007c0c */ /* 0x000fe4000bfa6270 */
[----:B------:R-:W-:Y:S02]  /*cbb0*/  ISETP.GE.AND P6, PT, R21, UR4, PT ;  /* 0x0000000415007c0c */ /* 0x000fe4000bfc6270 */
[----:B0-----:R-:W-:Y:S02]  /*cbc0*/  @!P0 LOP3.LUT R5, R16, 0xfffffffe, RZ, 0xc0, !PT ;  /* 0xfffffffe10058812 */ /* 0x001fe400078ec0ff */
[----:B-1----:R-:W-:Y:S02]  /*cbd0*/  @!P1 LOP3.LUT R9, R20, 0xfffffffe, RZ, 0xc0, !PT ;  /* 0xfffffffe14099812 */ /* 0x002fe400078ec0ff */
[----:B------:R-:W-:Y:S01]  /*cbe0*/  @!P2 LEA.HI R0, R0, R0, RZ, 0x1 ;  /* 0x000000000000a211 */ /* 0x000fe200078f08ff */
[----:B------:R-:W-:Y:S01]  /*cbf0*/  @!P0 IMAD.WIDE R4, R5, 0x4, R6 ;  /* 0x0000000405048825 */ /* 0x000fe200078e0206 */
[----:B------:R-:W-:-:S02]  /*cc00*/  @!P3 LEA.HI R2, R2, R2, RZ, 0x1 ;  /* 0x000000020202b211 */ /* 0x000fc400078f08ff */
[----:B------:R-:W-:Y:S01]  /*cc10*/  @!P4 LEA.HI R17, R17, R17, RZ, 0x1 ;  /* 0x000000111111c211 */ /* 0x000fe200078f08ff */
[----:B------:R-:W-:Y:S01]  /*cc20*/  @!P1 IMAD.WIDE R8, R9, 0x4, R6 ;  /* 0x0000000409089825 */ /* 0x000fe200078e0206 */
[----:B------:R-:W-:Y:S01]  /*cc30*/  IADD3 R3, R3, 0xb8, RZ ;  /* 0x000000b803037810 */ /* 0x000fe20007ffe0ff */
[----:B------:R0:W-:Y:S01]  /*cc40*/  @!P0 ST.E.64 desc[UR6][R4.64], R90 ;  /* 0x0000005a04008985 */ /* 0x0001e2000c101b06 */
[----:B------:R-:W-:Y:S02]  /*cc50*/  @!P5 LEA.HI R19, R19, R19, RZ, 0x1 ;  /* 0x000000131313d211 */ /* 0x000fe400078f08ff */
[----:B------:R-:W-:Y:S01]  /*cc60*/  @!P6 LEA.HI R21, R21, R21, RZ, 0x1 ;  /* 0x000000151515e211 */ /* 0x000fe200078f08ff */
[----:B------:R1:W-:Y:S01]  /*cc70*/  @!P1 ST.E.64 desc[UR6][R8.64], R94 ;  /* 0x0000005e08009985 */ /* 0x0003e2000c101b06 */
[----:B--2---:R-:W-:Y:S02]  /*cc80*/  @!P2 LOP3.LUT R11, R0, 0xfffffffe, RZ, 0xc0, !PT ;  /* 0xfffffffe000ba812 */ /* 0x004fe400078ec0ff */
[----:B---3--:R-:W-:-:S02]  /*cc90*/  @!P3 LOP3.LUT R13, R2, 0xfffffffe, RZ, 0xc0, !PT ;  /* 0xfffffffe020db812 */ /* 0x008fc400078ec0ff */
[----:B------:R-:W-:Y:S02]  /*cca0*/  @!P4 LOP3.LUT R17, R17, 0xfffffffe, RZ, 0xc0, !PT ;  /* 0xfffffffe1111c812 */ /* 0x000fe400078ec0ff */
[----:B------:R-:W-:Y:S02]  /*ccb0*/  ISETP.GE.AND P0, PT, R3, UR4, PT ;  /* 0x0000000403007c0c */ /* 0x000fe4000bf06270 */
[----:B------:R-:W-:Y:S01]  /*ccc0*/  @!P5 LOP3.LUT R19, R19, 0xfffffffe, RZ, 0xc0, !PT ;  /* 0xfffffffe1313d812 */ /* 0x000fe200078ec0ff */
[----:B0-----:R-:W-:Y:S01]  /*ccd0*/  @!P2 IMAD.WIDE R4, R11, 0x4, R6 ;  /* 0x000000040b04a825 */ /* 0x001fe200078e0206 */
[----:B------:R-:W-:-:S03]  /*cce0*/  @!P6 LOP3.LUT R15, R21, 0xfffffffe, RZ, 0xc0, !PT ;  /* 0xfffffffe150fe812 */ /* 0x000fc600078ec0ff */
[--C-:B-1----:R-:W-:Y:S01]  /*ccf0*/  @!P3 IMAD.WIDE R8, R13, 0x4, R6.reuse ;  /* 0x000000040d08b825 */ /* 0x102fe200078e0206 */
[----:B------:R4:W-:Y:S03]  /*cd00*/  @!P2 ST.E.64 desc[UR6][R4.64], R98 ;  /* 0x000000620400a985 */ /* 0x0009e6000c101b06 */
[--C-:B------:R-:W-:Y:S01]  /*cd10*/  @!P4 IMAD.WIDE R10, R17, 0x4, R6.reuse ;  /* 0x00000004110ac825 */ /* 0x100fe200078e0206 */
[----:B------:R4:W-:Y:S03]  /*cd20*/  @!P3 ST.E.64 desc[UR6][R8.64], R102 ;  /* 0x000000660800b985 */ /* 0x0009e6000c101b06 */
[--C-:B------:R-:W-:Y:S01]  /*cd30*/  @!P5 IMAD.WIDE R12, R19, 0x4, R6.reuse ;  /* 0x00000004130cd825 */ /* 0x100fe200078e0206 */
[----:B------:R4:W-:Y:S03]  /*cd40*/  @!P4 ST.E.64 desc[UR6][R10.64], R106 ;  /* 0x0000006a0a00c985 */ /* 0x0009e6000c101b06 */
[----:B------:R-:W-:Y:S01]  /*cd50*/  @!P6 IMAD.WIDE R14, R15, 0x4, R6 ;  /* 0x000000040f0ee825 */ /* 0x000fe200078e0206 */
[----:B------:R4:W-:Y:S04]  /*cd60*/  @!P5 ST.E.64 desc[UR6][R12.64], R110 ;  /* 0x0000006e0c00d985 */ /* 0x0009e8000c101b06 */
[----:B------:R4:W-:Y:S01]  /*cd70*/  @!P6 ST.E.64 desc[UR6][R14.64], R114 ;  /* 0x000000720e00e985 */ /* 0x0009e2000c101b06 */
[----:B------:R-:W-:Y:S05]  /*cd80*/  @P0 BRA `(.L_x_10) ;  /* 0x0000004400900947 */ /* 0x000fea0003800000 */
[----:B------:R-:W-:Y:S01]  /*cd90*/  LEA.HI R3, R3, R3, RZ, 0x1 ;  /* 0x0000000303037211 */ /* 0x000fe200078f08ff */
[----:B------:R-:W-:-:S03]  /*cda0*/  ULDC.64 UR4, c[0x0][0x208] ;  /* 0x0000820000047ab9 */ /* 0x000fc60000000a00 */
[----:B------:R-:W-:-:S05]  /*cdb0*/  LOP3.LUT R3, R3, 0xfffffffe, RZ, 0xc0, !PT ;  /* 0xfffffffe03037812 */ /* 0x000fca00078ec0ff */
[----:B------:R-:W-:-:S05]  /*cdc0*/  IMAD.WIDE R6, R3, 0x4, R6 ;  /* 0x0000000403067825 */ /* 0x000fca00078e0206 */
[----:B------:R0:W-:Y:S01]  /*cdd0*/  ST.E.64 desc[UR4][R6.64], R118 ;  /* 0x0000007606007985 */ /* 0x0001e2000c101b04 */
[----:B------:R-:W-:Y:S05]  /*cde0*/  BRA `(.L_x_10) ;  /* 0x0000004400787947 */ /* 0x000fea0003800000 */
.L_x_33:
[----:B------:R-:W0:Y:S02]  /*cdf0*/  S2R R0, SR_TID.X ;  /* 0x0000000000007919 */ /* 0x000e240000002100 */
[----:B0-----:R-:W-:-:S05]  /*ce00*/  VIADD R2, R0, 0xffffff80 ;  /* 0xffffff8000027836 */ /* 0x001fca0000000000 */
[----:B------:R-:W-:-:S13]  /*ce10*/  ISETP.GT.AND P0, PT, R2, 0x7f, PT ;  /* 0x0000007f0200780c */ /* 0x000fda0003f04270 */
[----:B------:R-:W-:Y:S05]  /*ce20*/  @P0 BRA `(.L_x_10) ;  /* 0x0000004400680947 */ /* 0x000fea0003800000 */
[----:B------:R-:W0:Y:S01]  /*ce30*/  S2R R3, SR_CTAID.X ;  /* 0x0000000000037919 */ /* 0x000e220000002500 */
[----:B------:R-:W1:Y:S01]  /*ce40*/  LDC R6, c[0x0][0xbe8] ;  /* 0x0002fa00ff067b82 */ /* 0x000e620000000800 */
[----:B------:R-:W-:Y:S01]  /*ce50*/  ULDC UR4, c[0x0][0xa88] ;  /* 0x0002a20000047ab9 */ /* 0x000fe20000000800 */
[----:B0-----:R-:W-:Y:S02]  /*ce60*/  IMAD R0, R3, 0x80, R0 ;  /* 0x0000008003007824 */ /* 0x001fe400078e0200 */
[----:B-1----:R-:W-:Y:S02]  /*ce70*/  IMAD R3, R6, UR4, RZ ;  /* 0x0000000406037c24 */ /* 0x002fe4000f8e02ff */
[----:B------:R-:W-:-:S05]  /*ce80*/  VIADD R0, R0, 0xffffff80 ;  /* 0xffffff8000007836 */ /* 0x000fca0000000000 */
[----:B------:R-:W-:-:S13]  /*ce90*/  ISETP.GE.AND P0, PT, R0, R3, PT ;  /* 0x000000030000720c */ /* 0x000fda0003f06270 */
[----:B------:R-:W-:Y:S05]  /*cea0*/  @P0 BRA `(.L_x_10) ;  /* 0x0000004400480947 */ /* 0x000fea0003800000 */
[----:B------:R-:W-:Y:S01]  /*ceb0*/  ISETP.NE.AND P0, PT, R6, 0x1, PT ;  /* 0x000000010600780c */ /* 0x000fe20003f05270 */
[----:B------:R-:W0:Y:S01]  /*cec0*/  S2UR UR7, SR_CTAID.Z ;  /* 0x00000000000779c3 */ /* 0x000e220000002700 */
[----:B------:R-:W-:Y:S01]  /*ced0*/  R2UR UR11, R18 ;  /* 0x00000000120b72ca */ /* 0x000fe200000e0000 */
[----:B------:R-:W-:Y:S01]  /*cee0*/  ULDC.64 UR8, c[0x0][0xbd0] ;  /* 0x0002f40000087ab9 */ /* 0x000fe20000000a00 */
[----:B------:R-:W-:Y:S01]  /*cef0*/  IMAD.MOV.U32 R5, RZ, RZ, R0 ;  /* 0x000000ffff057224 */ /* 0x000fe200078e0000 */
[----:B------:R-:W-:-:S04]  /*cf00*/  ULDC.64 UR12, c[0x0][0x208] ;  /* 0x00008200000c7ab9 */ /* 0x000fc80000000a00 */
[----:B------:R-:W1:Y:S06]  /*cf10*/  LDC.64 R10, c[0x0][0xbd8] ;  /* 0x0002f600ff0a7b82 */ /* 0x000e6c0000000a00 */
[----:B------:R-:W-:Y:S02]  /*cf20*/  USHF.R.S32.HI UR6, URZ, 0x1f, UR11 ;  /* 0x0000001f3f067899 */ /* 0x000fe4000801140b */
[----:B------:R-:W2:Y:S01]  /*cf30*/  @P0 LDC R7, c[0x0][0xbec] ;  /* 0x0002fb00ff070b82 */ /* 0x000ea20000000800 */
[----:B------:R-:W-:Y:S02]  /*cf40*/  UIMAD.WIDE.U32 UR4, UR11, UR8, URZ ;  /* 0x000000080b0472a5 */ /* 0x000fe4000f8e003f */
[----:B------:R-:W-:-:S04]  /*cf50*/  UIMAD UR6, UR6, UR8, URZ ;  /* 0x00000008060672a4 */ /* 0x000fc8000f8e023f */
[----:B------:R-:W-:Y:S01]  /*cf60*/  UIMAD UR6, UR11, UR9, UR6 ;  /* 0x000000090b0672a4 */ /* 0x000fe2000f8e0206 */
[----:B------:R-:W3:Y:S01]  /*cf70*/  @P0 LDC R9, c[0x0][0xbf0] ;  /* 0x0002fc00ff090b82 */ /* 0x000ee20000000800 */
[----:B0-----:R-:W-:Y:S01]  /*cf80*/  USHF.R.S32.HI UR8, URZ, 0x1f, UR7 ;  /* 0x0000001f3f087899 */ /* 0x001fe20008011407 */
[----:B------:R-:W-:Y:S01]  /*cf90*/  IMAD.U32 R3, RZ, RZ, UR5 ;  /* 0x00000005ff037e24 */ /* 0x000fe2000f8e00ff */
[----:B------:R-:W-:Y:S01]  /*cfa0*/  UIADD3 UR6, UR5, UR6, URZ ;  /* 0x0000000605067290 */ /* 0x000fe2000fffe03f */
[----:B------:R-:W-:Y:S02]  /*cfb0*/  IMAD.U32 R2, RZ, RZ, UR4 ;  /* 0x00000004ff027e24 */ /* 0x000fe4000f8e00ff */
[----:B------:R-:W-:Y:S02]  /*cfc0*/  ULDC.64 UR4, c[0x0][0xbe0] ;  /* 0x0002f80000047ab9 */ /* 0x000fe40000000a00 */
[----:B------:R-:W0:Y:S01]  /*cfd0*/  S2UR UR10, SR_CTAID.Y ;  /* 0x00000000000a79c3 */ /* 0x000e220000002600 */
[----:B------:R-:W-:Y:S01]  /*cfe0*/  MOV R3, UR6 ;  /* 0x0000000600037c02 */ /* 0x000fe20008000f00 */
[----:B-1----:R-:W-:-:S04]  /*cff0*/  IMAD R12, R10, UR8, RZ ;  /* 0x000000080a0c7c24 */ /* 0x002fc8000f8e02ff */
[----:B------:R-:W-:Y:S02]  /*d000*/  IMAD R11, R11, UR7, R12 ;  /* 0x000000070b0b7c24 */ /* 0x000fe4000f8e020c */
[----:B------:R-:W0:Y:S01]  /*d010*/  LDC R8, c[0x0][0xc50] ;  /* 0x00031400ff087b82 */ /* 0x000e220000000800 */
[----:B--2---:R-:W-:-:S04]  /*d020*/  @P0 IMAD.HI.U32 R4, R0, R7, RZ ;  /* 0x0000000700040227 */ /* 0x004fc800078e00ff */
[----:B------:R-:W-:Y:S02]  /*d030*/  IMAD R7, RZ, RZ, -UR11 ;  /* 0x8000000bff077e24 */ /* 0x000fe4000f8e02ff */
[----:B------:R-:W-:Y:S01]  /*d040*/  IMAD.WIDE.U32 R2, R10, UR7, R2 ;  /* 0x000000070a027c25 */ /* 0x000fe2000f8e0002 */
[----:B---3--:R-:W-:-:S03]  /*d050*/  @P0 SHF.R.U32.HI R5, RZ, R9, R4 ;  /* 0x00000009ff050219 */ /* 0x008fc60000011604 */
[----:B------:R-:W-:Y:S02]  /*d060*/  IMAD.IADD R3, R11, 0x1, R3 ;  /* 0x000000010b037824 */ /* 0x000fe400078e0203 */
[----:B0-----:R-:W-:Y:S02]  /*d070*/  IMAD R9, R8, R7, UR10 ;  /* 0x0000000a08097e24 */ /* 0x001fe4000f8e0207 */
[----:B------:R-:W-:Y:S02]  /*d080*/  IMAD.MOV R7, RZ, RZ, -R5 ;  /* 0x000000ffff077224 */ /* 0x000fe400078e0a05 */
[----:B------:R-:W-:Y:S01]  /*d090*/  IMAD.WIDE.U32 R2, R9, UR4, R2 ;  /* 0x0000000409027c25 */ /* 0x000fe2000f8e0002 */
[----:B------:R-:W-:-:S03]  /*d0a0*/  SHF.R.S32.HI R4, RZ, 0x1f, R9 ;  /* 0x0000001fff047819 */ /* 0x000fc60000011409 */
[----:B------:R-:W-:Y:S01]  /*d0b0*/  IMAD R7, R6, R7, R0 ;  /* 0x0000000706077224 */ /* 0x000fe200078e0200 */
[----:B------:R-:W-:Y:S01]  /*d0c0*/  IADD3 R2, P0, R5, R2, RZ ;  /* 0x0000000205027210 */ /* 0x000fe20007f1e0ff */
[----:B------:R-:W-:-:S03]  /*d0d0*/  IMAD R4, R4, UR4, RZ ;  /* 0x0000000404047c24 */ /* 0x000fc6000f8e02ff */
[----:B------:R-:W-:Y:S01]  /*d0e0*/  SHF.R.S32.HI R0, RZ, 0x1f, R7 ;  /* 0x0000001fff007819 */ /* 0x000fe20000011407 */
[----:B------:R-:W-:Y:S01]  /*d0f0*/  IMAD R4, R9, UR5, R4 ;  /* 0x0000000509047c24 */ /* 0x000fe2000f8e0204 */
[----:B------:R-:W-:Y:S01]  /*d100*/  SHF.R.S32.HI R9, RZ, 0x1f, R5 ;  /* 0x0000001fff097819 */ /* 0x000fe20000011405 */
[----:B------:R-:W-:Y:S02]  /*d110*/  ULDC.64 UR4, c[0x0][0xbc8] ;  /* 0x0002f20000047ab9 */ /* 0x000fe40000000a00 */
[----:B------:R-:W-:Y:S01]  /*d120*/  IMAD R0, R0, UR4, RZ ;  /* 0x0000000400007c24 */ /* 0x000fe2000f8e02ff */
[----:B------:R-:W-:-:S03]  /*d130*/  IADD3.X R3, R9, R3, R4, P0, !PT ;  /* 0x0000000309037210 */ /* 0x000fc600007fe404 */
[C---:B------:R-:W-:Y:S02]  /*d140*/  IMAD R5, R7.reuse, UR5, R0 ;  /* 0x0000000507057c24 */ /* 0x040fe4000f8e0200 */
[----:B------:R-:W-:Y:S01]  /*d150*/  IMAD.WIDE.U32 R2, R7, UR4, R2 ;  /* 0x0000000407027c25 */ /* 0x000fe2000f8e0002 */
[----:B------:R-:W-:-:S03]  /*d160*/  ULDC.64 UR4, c[0x0][0xba8] ;  /* 0x0002ea0000047ab9 */ /* 0x000fc60000000a00 */
[----:B------:R-:W-:Y:S01]  /*d170*/  IMAD.IADD R3, R3, 0x1, R5 ;  /* 0x0000000103037824 */ /* 0x000fe200078e0205 */
[----:B------:R-:W-:-:S04]  /*d180*/  LEA R4, P0, R2, UR4, 0x2 ;  /* 0x0000000402047c11 */ /* 0x000fc8000f8010ff */
[----:B------:R-:W-:Y:S01]  /*d190*/  LEA.HI.X R5, R2, UR5, R3, 0x2, P0 ;  /* 0x0000000502057c11 */ /* 0x000fe200080f1403 */
[----:B------:R-:W-:-:S05]  /*d1a0*/  IMAD.MOV.U32 R3, RZ, RZ, -0x800000 ;  /* 0xff800000ff037424 */ /* 0x000fca00078e00ff */
[----:B------:R3:W-:Y:S01]  /*d1b0*/  STG.E desc[UR12][R4.64], R3 ;  /* 0x0000000304007986 */ /* 0x0007e2000c10190c */
[----:B------:R-:W-:Y:S05]  /*d1c0*/  BRA `(.L_x_10) ;  /* 0x0000004000807947 */ /* 0x000fea0003800000 */
.L_x_8:
[----:B------:R-:W-:-:S08]  /*d1d0*/  NOP ;  /* 0x0000000000007918 */ /* 0x000fd00000000000 */
[----:B0-----:R-:W0:-:S00]  /*d1e0*/  USETMAXREG.DEALLOC.CTAPOOL 0x18 ;  /* 0x00000018000079c8 */ /* 0x001e0000080e0500 */
[----:B0-----:R-:W-:Y:S01]  /*d1f0*/  LOP3.LUT R0, R0, 0x3, RZ, 0xc0, !PT ;  /* 0x0000000300007812 */ /* 0x001fe200078ec0ff */
[----:B------:R-:W0:Y:S05]  /*d200*/  S2R R19, SR_CTAID.Z ;  /* 0x0000000000137919 */ /* 0x000e2a0000002700 */
[----:B------:R-:W1:Y:S01]  /*d210*/  S2UR UR6, SR_CTAID.Y ;  /* 0x00000000000679c3 */ /* 0x000e620000002600 */
[----:B------:R-:W2:Y:S02]  /*d220*/  SHFL.IDX PT, R0, R0, RZ, 0x1f ;  /* 0x00001fff00007589 */ /* 0x000ea400000e0000 */
[----:B--2---:R-:W-:-:S13]  /*d230*/  ISETP.NE.AND P0, PT, R0, RZ, PT ;  /* 0x000000ff0000720c */ /* 0x004fda0003f05270 */
[----:B01----:R-:W-:Y:S05]  /*d240*/  @!P0 BRA `(.L_x_36) ;  /* 0x0000000000288947 */ /* 0x003fea0003800000 */
[----:B------:R-:W-:Y:S01]  /*d250*/  ULDC UR7, c[0x0][0xc50] ;  /* 0x0003140000077ab9 */ /* 0x000fe20000000800 */
[----:B------:R-:W-:Y:S01]  /*d260*/  UMOV UR36, UR6 ;  /* 0x0000000600247c82 */ /* 0x000fe20008000000 */
[----:B------:R-:W-:-:S06]  /*d270*/  UISETP.NE.AND UP0, UPT, UR7, 0x1, UPT ;  /* 0x000000010700788c */ /* 0x000fcc000bf05270 */
[----:B------:R-:W-:-:S13]  /*d280*/  PLOP3.LUT P0, PT, PT, PT, UP0, 0x80, 0x0 ;  /* 0x000000000000781c */ /* 0x000fda0003f0f008 */
[----:B------:R-:W-:Y:S05]  /*d290*/  @!P0 BRA `(.L_x_37) ;  /* 0x0000000000308947 */ /* 0x000fea0003800000 */
[----:B------:R-:W-:Y:S01]  /*d2a0*/  ULDC UR4, c[0x0][0xc54] ;  /* 0x0003150000047ab9 */ /* 0x000fe20000000800 */
[----:B------:R-:W-:Y:S01]  /*d2b0*/  ULDC UR36, c[0x0][0xc58] ;  /* 0x0003160000247ab9 */ /* 0x000fe20000000800 */
[----:B------:R-:W-:-:S04]  /*d2c0*/  UIMAD.WIDE.U32 UR4, UR6, UR4, URZ ;  /* 0x00000004060472a5 */ /* 0x000fc8000f8e003f */
[----:B------:R-:W-:Y:S01]  /*d2d0*/  USHF.R.U32.HI UR36, URZ, UR36, UR5 ;  /* 0x000000243f247299 */ /* 0x000fe20008011605 */
[----:B------:R-:W-:Y:S11]  /*d2e0*/  BRA `(.L_x_37) ;  /* 0x00000000001c7947 */ /* 0x000ff60003800000 */
.L_x_36:
[----:B------:R-:W-:Y:S01]  /*d2f0*/  ULDC UR7, c[0x0][0xc50] ;  /* 0x0003140000077ab9 */ /* 0x000fe20000000800 */
[----:B------:R-:W-:Y:S01]  /*d300*/  UMOV UR36, UR6 ;  /* 0x0000000600247c82 */ /* 0x000fe20008000000 */
[----:B------:R-:W-:-:S11]  /*d310*/  UISETP.NE.AND UP0, UPT, UR7, 0x1, UPT ;  /* 0x000000010700788c */ /* 0x000fd6000bf05270 */
[----:B------:R-:W-:Y:S01]  /*d320*/  @UP0 ULDC UR4, c[0x0][0xc54] ;  /* 0x0003150000040ab9 */ /* 0x000fe20000000800 */
[----:B------:R-:W-:Y:S01]  /*d330*/  @UP0 ULDC UR8, c[0x0][0xc58] ;  /* 0x0003160000080ab9 */ /* 0x000fe20000000800 */
[----:B------:R-:W-:-:S04]  /*d340*/  UIMAD.WIDE.U32 UR4, UR6, UR4, URZ ;  /* 0x00000004060472a5 */ /* 0x000fc8000f8e003f */
[----:B------:R-:W-:-:S12]  /*d350*/  @UP0 USHF.R.U32.HI UR36, URZ, UR8, UR5 ;  /* 0x000000083f240299 */ /* 0x000fd80008011605 */
.L_x_37:
[----:B------:R-:W-:Y:S01]  /*d360*/  ISETP.GE.AND P0, PT, R19, RZ, PT ;  /* 0x000000ff1300720c */ /* 0x000fe20003f06270 */
[----:B------:R-:W-:Y:S01]  /*d370*/  UIADD3 UR4, -UR36, URZ, URZ ;  /* 0x0000003f24047290 */ /* 0x000fe2000fffe13f */
[----:B------:R-:W-:Y:S01]  /*d380*/  IMAD.MOV.U32 R10, RZ, RZ, 0x1 ;  /* 0x00000001ff0a7424 */ /* 0x000fe200078e00ff */
[----:B------:R-:W-:Y:S01]  /*d390*/  MOV R0, RZ ;  /* 0x000000ff00007202 */ /* 0x000fe20000000f00 */
[----:B------:R-:W-:Y:S01]  /*d3a0*/  IMAD.MOV.U32 R3, RZ, RZ, 0x1 ;  /* 0x00000001ff037424 */ /* 0x000fe200078e00ff */
[----:B------:R-:W-:-:S08]  /*d3b0*/  UIMAD UR6, UR7, UR4, UR6 ;  /* 0x00000004070672a4 */ /* 0x000fd0000f8e0206 */
[----:B------:R-:W-:Y:S05]  /*d3c0*/  @!P0 BRA `(.L_x_38) ;  /* 0x0000003c00388947 */ /* 0x000fea0003800000 */
[----:B------:R-:W-:Y:S01]  /*d3d0*/  ULDC.64 UR4, c[0x0][0x418] ;  /* 0x0001060000047ab9 */ /* 0x000fe20000000a00 */
[----:B------:R-:W-:Y:S02]  /*d3e0*/  ULOP3.LUT UR42, UR6, 0xffff, URZ, 0xc0, !UPT ;  /* 0x0000ffff062a7892 */ /* 0x000fe4000f8ec03f */
[----:B------:R-:W-:Y:S01]  /*d3f0*/  UISETP.NE.U32.AND UP0, UPT, UR4, URZ, UPT ;  /* 0x0000003f0400728c */ /* 0x000fe2000bf05070 */
[----:B------:R-:W-:Y:S02]  /*d400*/  UMOV UR41, URZ ;  /* 0x0000003f00297c82 */ /* 0x000fe40008000000 */
[----:B------:R-:W-:Y:S01]  /*d410*/  ULDC UR4, c[0x0][0x424] ;  /* 0x0001090000047ab9 */ /* 0x000fe20000000800 */
[----:B------:R-:W-:-:S03]  /*d420*/  UISETP.NE.AND.EX UP0, UPT, UR5, URZ, UPT, UP0 ;  /* 0x0000003f0500728c */ /* 0x000fc6000bf05300 */
[----:B------:R-:W-:Y:S01]  /*d430*/  ULDC UR5, c[0x0][0x2f0] ;  /* 0x0000bc0000057ab9 */ /* 0x000fe20000000800 */
[----:B------:R-:W-:-:S04]  /*d440*/  USEL UR4, UR4, 0x1, UP0 ;  /* 0x0000000104047887 */ /* 0x000fc80008000000 */
[----:B------:R-:W-:-:S04]  /*d450*/  UIMAD UR4, UR4, UR5, URZ ;  /* 0x00000005040472a4 */ /* 0x000fc8000f8e023f */
[----:B------:R-:W-:Y:S02]  /*d460*/  UISETP.GE.AND UP0, UPT, UR4, 0x1, UPT ;  /* 0x000000010400788c */ /* 0x000fe4000bf06270 */
[----:B------:R-:W-:-:S03]  /*d470*/  UIADD3 UR5, UR4, 0x6f, URZ ;  /* 0x0000006f04057890 */ /* 0x000fc6000fffe03f */
[----:B------:R-:W-:Y:S01]  /*d480*/  UMOV UR4, URZ ;  /* 0x0000003f00047c82 */ /* 0x000fe20008000000 */
[----:B------:R-:W-:Y:S01]  /*d490*/  PLOP3.LUT P0, PT, PT, PT, UP0, 0x80, 0x0 ;  /* 0x000000000000781c */ /* 0x000fe20003f0f008 */
[----:B------:R-:W-:-:S04]  /*d4a0*/  UIMAD.WIDE UR4, UR5, -0x6db6db6d, UR4 ;  /* 0x92492493050478a5 */ /* 0x000fc8000f8e0204 */
[----:B------:R-:W-:-:S04]  /*d4b0*/  USHF.R.U32.HI UR39, URZ, 0x1f, UR5 ;  /* 0x0000001f3f277899 */ /* 0x000fc80008011605 */
        /* <DEDUP_REMOVED lines=9> */
[----:B------:R-:W-:Y:S01]  /*d550*/  IABS R4, R3 ;  /* 0x0000000300047213 */ /* 0x000fe20000000000 */
[----:B------:R-:W-:Y:S01]  /*d560*/  IMAD.U32 R3, RZ, RZ, UR7 ;  /* 0x00000007ff037e24 */ /* 0x000fe2000f8e00ff */
[----:B------:R-:W-:Y:S01]  /*d570*/  R2UR UR11, R0 ;  /* 0x00000000000b72ca */ /* 0x000fe200000e0000 */
[----:B------:R-:W-:Y:S02]  /*d580*/  ULOP3.LUT UR7, UR7, UR6, URZ, 0x3c, !UPT ;  /* 0x0000000607077292 */ /* 0x000fe4000f8e3c3f */
[----:B------:R-:W-:-:S10]  /*d590*/  IMAD.MOV R4, RZ, RZ, -R4 ;  /* 0x000000ffff047224 */ /* 0x000fd400078e0a04 */
[----:B------:R-:W0:Y:S08]  /*d5a0*/  I2F.RP R0, UR11 ;  /* 0x0000000b00007d06 */ /* 0x000e300008209400 */
[----:B0-----:R-:W0:Y:S02]  /*d5b0*/  MUFU.RCP R0, R0 ;  /* 0x0000000000007308 */ /* 0x001e240000001000 */
[----:B0-----:R-:W-:Y:S01]  /*d5c0*/  VIADD R2, R0, 0xffffffe ;  /* 0x0ffffffe00027836 */ /* 0x001fe20000000000 */
[----:B------:R-:W-:Y:S01]  /*d5d0*/  IABS R0, R3 ;  /* 0x0000000300007213 */ /* 0x000fe20000000000 */
[----:B------:R-:W-:-:S03]  /*d5e0*/  IMAD.MOV.U32 R3, RZ, RZ, R4 ;  /* 0x000000ffff037224 */ /* 0x000fc600078e0004 */
[----:B------:R-:W-:Y:S01]  /*d5f0*/  R2UR UR9, R0 ;  /* 0x00000000000972ca */ /* 0x000fe200000e0000 */
[----:B------:R-:W0:Y:S01]  /*d600*/  F2I.FTZ.U32.TRUNC.NTZ R2, R2 ;  /* 0x0000000200027305 */ /* 0x000e22000021f000 */
[----:B------:R-:W-:Y:S02]  /*d610*/  R2UR UR10, R3 ;  /* 0x00000000030a72ca */ /* 0x000fe400000e0000 */
[----:B0-----:R-:W-:-:S13]  /*d620*/  R2UR UR5, R2 ;  /* 0x00000000020572ca */ /* 0x001fda00000e0000 */
[----:B------:R-:W-:-:S04]  /*d630*/  UIADD3 UR8, URZ, -UR5, URZ ;  /* 0x800000053f087290 */ /* 0x000fc8000fffe03f */
[----:B------:R-:W-:-:S04]  /*d640*/  UIMAD UR8, UR8, UR11, URZ ;  /* 0x0000000b080872a4 */ /* 0x000fc8000f8e023f */
[----:B------:R-:W-:-:S04]  /*d650*/  UIMAD.WIDE.U32 UR4, UR5, UR8, UR4 ;  /* 0x00000008050472a5 */ /* 0x000fc8000f8e0004 */
[----:B------:R-:W-:-:S04]  /*d660*/  UIMAD.WIDE.U32 UR4, UR5, UR9, URZ ;  /* 0x00000009050472a5 */ /* 0x000fc8000f8e003f */
[----:B------:R-:W-:-:S04]  /*d670*/  UIMAD UR4, UR5, UR10, UR9 ;  /* 0x0000000a050472a4 */ /* 0x000fc8000f8e0209 */
[----:B------:R-:W-:-:S11]  /*d680*/  UISETP.GT.U32.AND UP1, UPT, UR11, UR4, UPT ;  /* 0x000000040b00728c */ /* 0x000fd6000bf24070 */
[----:B------:R-:W-:Y:S02]  /*d690*/  @!UP1 UIADD3 UR4, UR4, -UR11, URZ ;  /* 0x8000000b04049290 */ /* 0x000fe4000fffe03f */
[----:B------:R-:W-:Y:S02]  /*d6a0*/  @!UP1 UIADD3 UR5, UR5, 0x1, URZ ;  /* 0x0000000105059890 */ /* 0x000fe4000fffe03f */
[----:B------:R-:W-:Y:S02]  /*d6b0*/  UISETP.GE.U32.AND UP0, UPT, UR4, UR11, UPT ;  /* 0x0000000b0400728c */ /* 0x000fe4000bf06070 */
[----:B------:R-:W-:-:S09]  /*d6c0*/  UISETP.GE.AND UP1, UPT, UR7, URZ, UPT ;  /* 0x0000003f0700728c */ /* 0x000fd2000bf26270 */
[----:B------:R-:W-:Y:S02]  /*d6d0*/  @UP0 UIADD3 UR5, UR5, 0x1, URZ ;  /* 0x0000000105050890 */ /* 0x000fe4000fffe03f */
[----:B------:R-:W-:Y:S02]  /*d6e0*/  UISETP.NE.AND UP0, UPT, UR6, URZ, UPT ;  /* 0x0000003f0600728c */ /* 0x000fe4000bf05270 */
[----:B------:R-:W-:-:S09]  /*d6f0*/  @!UP1 UIADD3 UR5, -UR5, URZ, URZ ;  /* 0x0000003f05059290 */ /* 0x000fd2000fffe13f */
[----:B------:R-:W-:-:S07]  /*d700*/  @!UP0 ULOP3.LUT UR5, URZ, UR6, URZ, 0x33, !UPT ;  /* 0x000000063f058292 */ /* 0x000fce000f8e333f */
[----:B------:R-:W-:-:S05]  /*d710*/  UMOV UR41, UR5 ;  /* 0x0000000500297c82 */ /* 0x000fca0008000000 */
.L_x_39:
[----:B------:R-:W-:Y:S01]  /*d720*/  UIMAD UR40, UR42, UR41, URZ ;  /* 0x000000292a2872a4 */ /* 0x000fe2000f8e023f */
[----:B------:R-:W-:-:S05]  /*d730*/  MOV R0, UR39 ;  /* 0x0000002700007c02 */ /* 0x000fca0008000f00 */
[----:B------:R-:W-:-:S05]  /*d740*/  IMAD.U32 R3, RZ, RZ, UR40 ;  /* 0x00000028ff037e24 */ /* 0x000fca000f8e00ff */
[----:B------:R-:W-:Y:S01]  /*d750*/  VIADDMNMX R18, R3, UR41, R0, PT ;  /* 0x0000002903127c46 */ /* 0x000fe2000b800100 */
[----:B------:R-:W-:Y:S02]  /*d760*/  IMAD.MOV.U32 R0, RZ, RZ, RZ ;  /* 0x000000ffff007224 */ /* 0x000fe400078e00ff */
[----:B------:R-:W-:Y:S01]  /*d770*/  IMAD.MOV.U32 R3, RZ, RZ, 0x1 ;  /* 0x00000001ff037424 */ /* 0x000fe200078e00ff */
[----:B------:R-:W-:Y:S01]  /*d780*/  ISETP.GT.AND P0, PT, R18, UR40, PT ;  /* 0x0000002812007c0c */ /* 0x000fe2000bf04270 */
[----:B------:R0:W-:-:S12]  /*d790*/  STL [R1+0x4], R18 ;  /* 0x0000041201007387 */ /* 0x0001d80000100800 */
[----:B0-----:R-:W-:Y:S05]  /*d7a0*/  @!P0 BRA `(.L_x_38) ;  /* 0x0000003800408947 */ /* 0x001fea0003800000 */
[----:B------:R-:W0:Y:S01]  /*d7b0*/  S2UR UR4, SR_CgaCtaId ;  /* 0x00000000000479c3 */ /* 0x000e220000008800 */
[----:B------:R-:W-:Y:S02]  /*d7c0*/  UMOV UR38, 0x400 ;  /* 0x0000040000267882 */ /* 0x000fe40000000000 */
[----:B0-----:R-:W-:-:S04]  /*d7d0*/  ULEA UR38, UR4, UR38, 0x18 ;  /* 0x0000002604267291 */ /* 0x001fc8000f8ec03f */
[----:B------:R-:W-:-:S04]  /*d7e0*/  UIADD3 UR4, UR38, 0x21400, URZ ;  /* 0x0002140026047890 */ /* 0x000fc8000fffe03f */
[----:B------:R-:W-:-:S06]  /*d7f0*/  ULOP3.LUT UP0, URZ, UR4, 0x3ff, URZ, 0xc0, !UPT ;  /* 0x000003ff043f7892 */ /* 0x000fcc000f80c03f */
[----:B------:R-:W-:-:S13]  /*d800*/  PLOP3.LUT P0, PT, PT, PT, UP0, 0x80, 0x0 ;  /* 0x000000000000781c */ /* 0x000fda0003f0f008 */
[----:B------:R-:W-:Y:S05]  /*d810*/  @!P0 BRA `(.L_x_40) ;  /* 0x0000000000408947 */ /* 0x000fea0003800000 */
[----:B------:R-:W-:Y:S01]  /*d820*/  MOV R2, 0x0 ;  /* 0x0000000000027802 */ /* 0x000fe20000000f00 */
[----:B------:R-:W-:Y:S01]  /*d830*/  ULDC.64 UR6, c[0x4][0xa8] ;  /* 0x01002a0000067ab9 */ /* 0x000fe20000000a00 */
[----:B------:R-:W-:Y:S01]  /*d840*/  ULDC.64 UR8, c[0x4][0xb0] ;  /* 0x01002c0000087ab9 */ /* 0x000fe20000000a00 */
[----:B------:R-:W-:Y:S01]  /*d850*/  ULDC.64 UR4, c[0x4][0x8] ;  /* 0x0100020000047ab9 */ /* 0x000fe20000000a00 */
[----:B------:R-:W-:Y:S01]  /*d860*/  IMAD.U32 R4, RZ, RZ, UR6 ;  /* 0x00000006ff047e24 */ /* 0x000fe2000f8e00ff */
[----:B------:R-:W-:Y:S01]  /*d870*/  MOV R7, UR9 ;  /* 0x0000000900077c02 */ /* 0x000fe20008000f00 */
[----:B------:R-:W0:Y:S01]  /*d880*/  LDC.64 R2, c[0x4][R2] ;  /* 0x0100000002027b82 */ /* 0x000e220000000a00 */
[----:B------:R-:W-:Y:S02]  /*d890*/  IMAD.U32 R5, RZ, RZ, UR7 ;  /* 0x00000007ff057e24 */ /* 0x000fe4000f8e00ff */
[----:B------:R-:W-:Y:S02]  /*d8a0*/  IMAD.U32 R6, RZ, RZ, UR8 ;  /* 0x00000008ff067e24 */ /* 0x000fe4000f8e00ff */
[----:B------:R-:W-:-:S02]  /*d8b0*/  IMAD.U32 R10, RZ, RZ, UR4 ;  /* 0x00000004ff0a7e24 */ /* 0x000fc4000f8e00ff */
[----:B------:R-:W-:Y:S02]  /*d8c0*/  IMAD.U32 R11, RZ, RZ, UR5 ;  /* 0x00000005ff0b7e24 */ /* 0x000fe4000f8e00ff */
[----:B------:R-:W-:Y:S02]  /*d8d0*/  IMAD.MOV.U32 R8, RZ, RZ, 0x70 ;  /* 0x00000070ff087424 */ /* 0x000fe400078e00ff */
[----:B------:R-:W-:Y:S02]  /*d8e0*/  IMAD.MOV.U32 R12, RZ, RZ, 0x1 ;  /* 0x00000001ff0c7424 */ /* 0x000fe400078e00ff */
[----:B------:R-:W-:-:S07]  /*d8f0*/  IMAD.MOV.U32 R13, RZ, RZ, RZ ;  /* 0x000000ffff0d7224 */ /* 0x000fce00078e00ff */
[----:B------:R-:W-:-:S07]  /*d900*/  LEPC R20, `(.L_x_40) ;  /* 0x000000001014794e */ /* 0x000fce0000000000 */
[----:B0-----:R-:W-:Y:S05]  /*d910*/  CALL.ABS.NOINC R2 ;  /* 0x0000000002007343 */ /* 0x001fea0003c00000 */
.L_x_40:
        /* <DEDUP_REMOVED lines=8> */
[----:B------:R0:W1:Y:S01]  /*d9a0*/  LDC.64 R2, c[0x4][R16] ;  /* 0x0100000010027b82 */ /* 0x0000620000000a00 */
[----:B------:R-:W-:Y:S01]  /*d9b0*/  IMAD.U32 R4, RZ, RZ, UR6 ;  /* 0x00000006ff047e24 */ /* 0x000fe2000f8e00ff */
[----:B------:R-:W-:Y:S01]  /*d9c0*/  MOV R5, UR7 ;  /* 0x0000000700057c02 */ /* 0x000fe20008000f00 */
        /* <DEDUP_REMOVED lines=9> */
.L_x_42:
[----:B------:R0:W1:Y:S01]  /*da60*/  LDC.64 R2, c[0x4][R16] ;  /* 0x0100000010027b82 */ /* 0x0000620000000a00 */
[----:B------:R-:W-:Y:S01]  /*da70*/  ULDC.64 UR6, c[0x4][0xa8] ;  /* 0x01002a0000067ab9 */ /* 0x000fe20000000a00 */
[----:B------:R-:W-:Y:S01]  /*da80*/  ULDC.64 UR8, c[0x4][0xb0] ;  /* 0x01002c0000087ab9 */ /* 0x000fe20000000a00 */
[----:B------:R-:W-:Y:S01]  /*da90*/  ULDC.64 UR4, c[0x4][0x18] ;  /* 0x0100060000047ab9 */ /* 0x000fe20000000a00 */
[----:B------:R-:W-:Y:S01]  /*daa0*/  IMAD.U32 R4, RZ, RZ, UR6 ;  /* 0x00000006ff047e24 */ /* 0x000fe2000f8e00ff */
[----:B------:R-:W-:Y:S01]  /*dab0*/  MOV R8, 0x70 ;  /* 0x0000007000087802 */ /* 0x000fe20000000f00 */
[----:B------:R-:W-:Y:S02]  /*dac0*/  IMAD.U32 R5, RZ, RZ, UR7 ;  /* 0x00000007ff057e24 */ /* 0x000fe4000f8e00ff */
[----:B------:R-:W-:Y:S02]  /*dad0*/  IMAD.U32 R6, RZ, RZ, UR8 ;  /* 0x00000008ff067e24 */ /* 0x000fe4000f8e00ff */
[----:B------:R-:W-:-:S02]  /*dae0*/  IMAD.U32 R7, RZ, RZ, UR9 ;  /* 0x00000009ff077e24 */ /* 0x000fc4000f8e00ff */
[----:B------:R-:W-:Y:S02]  /*daf0*/  IMAD.U32 R10, RZ, RZ, UR4 ;  /* 0x00000004ff0a7e24 */ /* 0x000fe4000f8e00ff */
[----:B------:R-:W-:Y:S02]  /*db00*/  IMAD.U32 R11, RZ, RZ, UR5 ;  /* 0x00000005ff0b7e24 */ /* 0x000fe4000f8e00ff */
[----:B------:R-:W-:Y:S02]  /*db10*/  IMAD.MOV.U32 R12, RZ, RZ, 0x1 ;  /* 0x00000001ff0c7424 */ /* 0x000fe400078e00ff */
[----:B0-----:R-:W-:-:S07]  /*db20*/  IMAD.MOV.U32 R13, RZ, RZ, RZ ;  /* 0x000000ffff0d7224 */ /* 0x001fce00078e00ff */
[----:B------:R-:W-:-:S07]  /*db30*/  LEPC R20, `(.L_x_41) ;  /* 0x000000001014794e */ /* 0x000fce0000000000 */
[----:B-1----:R-:W-:Y:S05]  /*db40*/  CALL.ABS.NOINC R2 ;  /* 0x0000000002007343 */ /* 0x002fea0003c00000 */
.L_x_41:
[----:B------:R-:W0:Y:S01]  /*db50*/  LDC.64 R2, c[0x0][0x9f8] ;  /* 0x00027e00ff027b82 */ /* 0x000e220000000a00 */
[----:B------:R-:W-:-:S07]  /*db60*/  ULDC.64 UR4, c[0x0][0x208] ;  /* 0x0000820000047ab9 */ /* 0x000fce0000000a00 */
[----:B------:R-:W1:Y:S01]  /*db70*/  LDC.64 R4, c[0x0][0x418] ;  /* 0x00010600ff047b82 */ /* 0x000e620000000a00 */
[----:B0-----:R-:W-:-:S04]  /*db80*/  ISETP.NE.U32.AND P0, PT, R2, RZ, PT ;  /* 0x000000ff0200720c */ /* 0x001fc80003f05070 */
[----:B------:R-:W-:-:S13]  /*db90*/  ISETP.NE.AND.EX P0, PT, R3, RZ, PT, P0 ;  /* 0x000000ff0300720c */ /* 0x000fda0003f05300 */
[----:B------:R-:W0:Y:S02]  /*dba0*/  @P0 LDC.64 R2, c[0x0][0x9f8] ;  /* 0x00027e00ff020b82 */ /* 0x000e240000000a00 */
[----:B0-----:R-:W-:-:S05]  /*dbb0*/  @P0 IMAD.WIDE R2, R19, 0x4, R2 ;  /* 0x0000000413020825 */ /* 0x001fca00078e0202 */
[----:B------:R-:W2:Y:S01]  /*dbc0*/  @P0 LDG.E R19, desc[UR4][R2.64] ;  /* 0x0000000402130981 */ /* 0x000ea2000c1e1900 */
[----:B-1----:R-:W-:Y:S01]  /*dbd0*/  ISETP.NE.U32.AND P0, PT, R4, RZ, PT ;  /* 0x000000ff0400720c */ /* 0x002fe20003f05070 */
[----:B------:R-:W-:Y:S01]  /*dbe0*/  UMOV UR4, 0xffffffff ;  /* 0xffffffff00047882 */ /* 0x000fe20000000000 */
[----:B------:R-:W-:Y:S01]  /*dbf0*/  LOP3.LUT R17, R17, 0xfffffffe, RZ, 0xc0, !PT ;  /* 0xfffffffe11117812 */ /* 0x000fe200078ec0ff */
[----:B------:R-:W0:Y:S01]  /*dc00*/  S2R R0, SR_TID.X ;  /* 0x0000000000007919 */ /* 0x000e220000002100 */
[----:B------:R-:W-:Y:S01]  /*dc10*/  ISETP.NE.AND.EX P1, PT, R5, RZ, PT, P0 ;  /* 0x000000ff0500720c */ /* 0x000fe20003f25300 */
[----:B------:R-:W-:-:S12]  /*dc20*/  VIADD R18, R18, 0xffffffff ;  /* 0xffffffff12127836 */ /* 0x000fd80000000000 */
[----:B------:R-:W-:Y:S02]  /*dc30*/  @P1 LOP3.LUT R17, R17, 0x1, RZ, 0xfc, !PT ;  /* 0x0000000111111812 */ /* 0x000fe400078efcff */
[----:B0-----:R-:W-:-:S04]  /*dc40*/  SHF.R.U32.HI R0, RZ, 0x5, R0 ;  /* 0x00000005ff007819 */ /* 0x001fc80000011600 */
[----:B------:R-:W-:Y:S02]  /*dc50*/  LOP3.LUT R0, R0, 0x3, RZ, 0xc0, !PT ;  /* 0x0000000300007812 */ /* 0x000fe400078ec0ff */
[----:B--2---:R-:W-:Y:S02]  /*dc60*/  SHF.R.S32.HI R7, RZ, 0x1f, R19 ;  /* 0x0000001fff077819 */ /* 0x004fe40000011413 */
[----:B------:R-:W-:-:S03]  /*dc70*/  SEL R16, R19, RZ, !P1 ;  /* 0x000000ff13107207 */ /* 0x000fc60004800000 */
[----:B------:R0:W-:Y:S01]  /*dc80*/  STL [R1], R7 ;  /* 0x0000000701007387 */ /* 0x0001e20000100800 */
[----:B------:R-:W-:Y:S05]  /*dc90*/  BRA.DIV UR4, `(.L_x_43) ;  /* 0x0000003a04547947 */ /* 0x000fea000b800000 */
[----:B------:R1:W2:Y:S02]  /*dca0*/  SHFL.IDX PT, R14, R0, RZ, 0x1f ;  /* 0x00001fff000e7589 */ /* 0x0002a400000e0000 */
.L_x_127:
[----:B--2---:R-:W-:Y:S02]  /*dcb0*/  ISETP.NE.AND P0, PT, R14, RZ, PT ;  /* 0x000000ff0e00720c */ /* 0x004fe40003f05270 */
[----:B------:R-:W-:Y:S02]  /*dcc0*/  PLOP3.LUT P2, PT, PT, PT, PT, 0x8, 0x0 ;  /* 0x000000000000781c */ /* 0x000fe40003f4e170 */
[----:B------:R-:W-:-:S11]  /*dcd0*/  LOP3.LUT R17, R17, 0xfffffffd, RZ, 0xc0, !PT ;  /* 0xfffffffd11117812 */ /* 0x000fd600078ec0ff */
[----:B------:R-:W-:Y:S01]  /*dce0*/  @P2 LOP3.LUT R17, R17, 0x2, RZ, 0xfc, !PT ;  /* 0x0000000211112812 */ /* 0x000fe200078efcff */
[----:B------:R-:W-:Y:S06]  /*dcf0*/  @P0 BRA `(.L_x_44) ;  /* 0x0000000400180947 */ /* 0x000fec0003800000 */
[----:B------:R-:W-:-:S03]  /*dd00*/  UMOV UR4, 0xffffffff ;  /* 0xffffffff00047882 */ /* 0x000fc60000000000 */
[----:B------:R-:W-:Y:S05]  /*dd10*/  BRA.DIV UR4, `(.L_x_45) ;  /* 0x0000003a04547947 */ /* 0x000fea000b800000 */
[----:B------:R-:W-:-:S13]  /*dd20*/  ELECT P6, URZ, PT ;  /* 0x00000000003f782f */ /* 0x000fda00038c0000 */
.L_x_130:
[----:B------:R-:W-:Y:S05]  /*dd30*/  @!P6 BRA `(.L_x_44) ;  /* 0x000000040008e947 */ /* 0x000fea0003800000 */
[----:B------:R-:W-:Y:S01]  /*dd40*/  IMAD.MOV.U32 R16, RZ, RZ, R19 ;  /* 0x000000ffff107224 */ /* 0x000fe200078e0013 */
[----:B------:R-:W-:Y:S06]  /*dd50*/  @!P1 BRA `(.L_x_46) ;  /* 0x00000000004c9947 */ /* 0x000fec0003800000 */
[----:B------:R-:W2:Y:S01]  /*dd60*/  LDC R6, c[0x0][0x43c] ;  /* 0x00010f00ff067b82 */ /* 0x000ea20000000800 */
[----:B-1----:R-:W-:Y:S01]  /*dd70*/  IMAD.MOV.U32 R0, RZ, RZ, R18 ;  /* 0x000000ffff007224 */ /* 0x002fe200078e0012 */
[----:B------:R-:W-:Y:S01]  /*dd80*/  ULDC.64 UR4, c[0x0][0x428] ;  /* 0x00010a0000047ab9 */ /* 0x000fe20000000a00 */
[----:B------:R-:W-:Y:S01]  /*dd90*/  ULDC.64 UR6, c[0x0][0x208] ;  /* 0x0000820000067ab9 */ /* 0x000fe20000000a00 */
[----:B------:R-:W-:-:S04]  /*dda0*/  IMAD R8, R7, UR4, RZ ;  /* 0x0000000407087c24 */ /* 0x000fc8000f8e02ff */
[----:B0-----:R-:W-:Y:S01]  /*ddb0*/  IMAD R7, R19, UR5, R8 ;  /* 0x0000000513077c24 */ /* 0x001fe2000f8e0208 */
[----:B--2---:R-:W-:-:S13]  /*ddc0*/  ISETP.NE.AND P0, PT, R6, 0x1, PT ;  /* 0x000000010600780c */ /* 0x004fda0003f05270 */
[----:B------:R-:W0:Y:S02]  /*ddd0*/  @P0 LDC.64 R2, c[0x0][0x440] ;  /* 0x00011000ff020b82 */ /* 0x000e240000000a00 */
[----:B0-----:R-:W-:-:S05]  /*dde0*/  @P0 IMAD.HI.U32 R2, R18, R2, RZ ;  /* 0x0000000212020227 */ /* 0x001fca00078e00ff */
[----:B------:R-:W-:-:S04]  /*ddf0*/  @P0 SHF.R.U32.HI R0, RZ, R3, R2 ;  /* 0x00000003ff000219 */ /* 0x000fc80000011602 */
[--C-:B------:R-:W-:Y:S01]  /*de00*/  SHF.R.S32.HI R3, RZ, 0x1f, R0.reuse ;  /* 0x0000001fff037819 */ /* 0x100fe20000011400 */
[----:B------:R-:W-:-:S04]  /*de10*/  IMAD.MOV.U32 R2, RZ, RZ, R0 ;  /* 0x000000ffff027224 */ /* 0x000fc800078e0000 */
[----:B------:R-:W-:-:S03]  /*de20*/  IMAD.WIDE.U32 R2, R19, UR4, R2 ;  /* 0x0000000413027c25 */ /* 0x000fc6000f8e0002 */
[----:B------:R-:W-:Y:S02]  /*de30*/  LEA R4, P0, R2, R4, 0x2 ;  /* 0x0000000402047211 */ /* 0x000fe400078010ff */
[----:B------:R-:W-:-:S04]  /*de40*/  IADD3 R3, R3, R7, RZ ;  /* 0x0000000703037210 */ /* 0x000fc80007ffe0ff */
[----:B------:R-:W-:-:S05]  /*de50*/  LEA.HI.X R5, R2, R5, R3, 0x2, P0 ;  /* 0x0000000502057211 */ /* 0x000fca00000f1403 */
[----:B------:R2:W5:Y:S01]  /*de60*/  LDG.E R16, desc[UR6][R4.64] ;  /* 0x0000000604107981 */ /* 0x000562000c1e1900 */
[----:B------:R-:W-:-:S04]  /*de70*/  IMAD.MOV R3, RZ, RZ, -R0 ;  /* 0x000000ffff037224 */ /* 0x000fc800078e0a00 */
[----:B------:R-:W-:-:S07]  /*de80*/  IMAD R18, R6, R3, R18 ;  /* 0x0000000306127224 */ /* 0x000fce00078e0212 */
.L_x_46:
[----:B-1----:R-:W-:Y:S01]  /*de90*/  IMAD.MOV.U32 R0, RZ, RZ, 0x1 ;  /* 0x00000001ff007424 */ /* 0x002fe200078e00ff */
[----:B------:R-:W1:Y:S04]  /*dea0*/  S2R R9, SR_TID.X ;  /* 0x0000000000097919 */ /* 0x000e680000002100 */
[----:B------:R-:W-:-:S04]  /*deb0*/  SHF.L.U32 R0, R0, 0x1f, RZ ;  /* 0x0000001f00007819 */ /* 0x000fc800000006ff */
[----:B------:R-:W3:Y:S01]  /*dec0*/  SYNCS.PHASECHK.TRANS64.TRYWAIT P0, [UR38+0x36840], R0 ;  /* 0x03684000ff0075a7 */ /* 0x000ee20008000166 */
[----:B-1----:R-:W-:-:S04]  /*ded0*/  LOP3.LUT R2, R9, 0x7f, RZ, 0xc0, !PT ;  /* 0x0000007f09027812 */ /* 0x002fc800078ec0ff */
[----:B------:R-:W-:Y:S01]  /*dee0*/  ISETP.NE.AND P1, PT, R2, RZ, PT ;  /* 0x000000ff0200720c */ /* 0x000fe20003f25270 */
[----:B---3--:R-:W-:-:S12]  /*def0*/  @!P0 BRA `(.L_x_47) ;  /* 0x0000003400fc8947 */ /* 0x008fd80003800000 */
.L_x_131:
[----:B------:R-:W-:Y:S05]  /*df00*/  @P1 BRA `(.L_x_48) ;  /* 0x0000000000181947 */ /* 0x000fea0003800000 */
[----:B------:R-:W3:Y:S01]  /*df10*/  S2R R2, SR_TID.X ;  /* 0x0000000000027919 */ /* 0x000ee20000002100 */
[----:B-1----:R-:W-:-:S04]  /*df20*/  IMAD.MOV.U32 R0, RZ, RZ, 0xa800 ;  /* 0x0000a800ff007424 */ /* 0x002fc800078e00ff */
[----:B------:R4:W-:Y:S01]  /*df30*/  SYNCS.ARRIVE.TRANS64 RZ, [UR38+0x36830], R0 ;  /* 0x03683000ffff79a7 */ /* 0x0009e20008000026 */
[----:B---3--:R-:W-:-:S13]  /*df40*/  LOP3.LUT P0, RZ, R2, 0x1f, RZ, 0xc0, !PT ;  /* 0x0000001f02ff7812 */ /* 0x008fda000780c0ff */
[----:B----4-:R-:W-:Y:S05]  /*df50*/  @!P0 BRA `(.L_x_48) ;  /* 0x0000000000048947 */ /* 0x010fea0003800000 */
[----:B------:R-:W-:Y:S01]  /*df60*/  BPT.TRAP 0x1 ;  /* 0x000000040000795c */ /* 0x000fe20000300000 */
.L_x_48:
[----:B------:R-:W-:Y:S01]  /*df70*/  R2UR UR11, R18 ;  /* 0x00000000120b72ca */ /* 0x000fe200000e0000 */
[----:B------:R-:W-:Y:S01]  /*df80*/  ULDC.64 UR4, c[0x0][0x198] ;  /* 0x0000660000047ab9 */ /* 0x000fe20000000a00 */
[----:B-----5:R-:W-:Y:S01]  /*df90*/  R2UR UR13, R16 ;  /* 0x00000000100d72ca */ /* 0x020fe200000e0000 */
[----:B------:R-:W-:Y:S01]  /*dfa0*/  UIADD3 UR4, UP0, UR4, 0x370, URZ ;  /* 0x0000037004047890 */ /* 0x000fe2000ff1e03f */
[----:B------:R-:W-:Y:S01]  /*dfb0*/  PLOP3.LUT P0, PT, PT, PT, PT, 0x80, 0x0 ;  /* 0x000000000000781c */ /* 0x000fe20003f0f070 */
[----:B------:R-:W-:Y:S01]  /*dfc0*/  UIADD3 UR8, UR38, 0x21400, URZ ;  /* 0x0002140026087890 */ /* 0x000fe2000fffe03f */
[----:B------:R-:W-:Y:S01]  /*dfd0*/  LOP3.LUT R17, R17, 0xfffffffd, RZ, 0xc0, !PT ;  /* 0xfffffffd11117812 */ /* 0x000fe200078ec0ff */
[----:B------:R-:W-:Y:S02]  /*dfe0*/  UIADD3 UR9, UR38, 0x36830, URZ ;  /* 0x0003683026097890 */ /* 0x000fe4000fffe03f */
[----:B------:R-:W-:Y:S02]  /*dff0*/  UIADD3.X UR5, URZ, UR5, URZ, UP0, !UPT ;  /* 0x000000053f057290 */ /* 0x000fe400087fe43f */
[----:B------:R-:W-:-:S02]  /*e000*/  UIADD3 UR24, UR38, 0x24c00, URZ ;  /* 0x00024c0026187890 */ /* 0x000fc4000fffe03f */
[----:B------:R-:W-:Y:S02]  /*e010*/  UIMAD UR11, UR11, 0x70, URZ ;  /* 0x000000700b0b78a4 */ /* 0x000fe4000f8e023f */
[----:B------:R-:W-:Y:S01]  /*e020*/  UIADD3 UR16, UR38, 0x28400, URZ ;  /* 0x0002840026107890 */ /* 0x000fe2000fffe03f */
[----:B------:R-:W-:Y:S01]  /*e030*/  UMOV UR6, 0x0 ;  /* 0x0000000000067882 */ /* 0x000fe20000000000 */
[----:B------:R-:W-:Y:S01]  /*e040*/  UMOV UR7, 0x14f00000 ;  /* 0x14f0000000077882 */ /* 0x000fe20000000000 */
[----:B------:R-:W-:Y:S01]  /*e050*/  UMOV UR10, URZ ;  /* 0x0000003f000a7c82 */ /* 0x000fe20008000000 */
[----:B------:R-:W-:Y:S01]  /*e060*/  UMOV UR12, UR36 ;  /* 0x00000024000c7c82 */ /* 0x000fe20008000000 */
[----:B------:R-:W-:Y:S01]  /*e070*/  UMOV UR26, 0x40 ;  /* 0x00000040001a7882 */ /* 0x000fe20000000000 */
[----:B------:R-:W-:Y:S01]  /*e080*/  UMOV UR28, UR36 ;  /* 0x00000024001c7c82 */ /* 0x000fe20008000000 */
[----:B------:R-:W-:Y:S01]  /*e090*/  UMOV UR25, UR9 ;  /* 0x0000000900197c82 */ /* 0x000fe20008000000 */
[----:B------:R-:W-:Y:S01]  /*e0a0*/  UMOV UR29, UR13 ;  /* 0x0000000d001d7c82 */ /* 0x000fe20008000000 */
[----:B------:R-:W-:Y:S01]  /*e0b0*/  UMOV UR27, UR11 ;  /* 0x0000000b001b7c82 */ /* 0x000fe20008000000 */
[----:B------:R-:W-:Y:S01]  /*e0c0*/  UMOV UR18, 0x80 ;  /* 0x0000008000127882 */ /* 0x000fe20000000000 */
[----:B------:R-:W-:Y:S01]  /*e0d0*/  UMOV UR20, UR36 ;  /* 0x0000002400147c82 */ /* 0x000fe20008000000 */
[----:B------:R-:W-:Y:S01]  /*e0e0*/  UMOV UR17, UR9 ;  /* 0x0000000900117c82 */ /* 0x000fe20008000000 */
[----:B------:R-:W-:Y:S01]  /*e0f0*/  UMOV UR21, UR13 ;  /* 0x0000000d00157c82 */ /* 0x000fe20008000000 */
[----:B------:R3:W-:Y:S01]  /*e100*/  UTMALDG.4D [UR8], [UR4], desc[UR6] ;  /* 0x00000608040075b4 */ /* 0x0007e20008019000 */
[----:B------:R-:W-:Y:S01]  /*e110*/  UMOV UR19, UR11 ;  /* 0x0000000b00137c82 */ /* 0x000fe20008000000 */
[----:B------:R-:W-:Y:S01]  /*e120*/  @P0 LOP3.LUT R17, R17, 0x2, RZ, 0xfc, !PT ;  /* 0x0000000211110812 */ /* 0x000fe200078efcff */
[----:B------:R3:W-:Y:S01]  /*e130*/  UTMALDG.4D [UR24], [UR4], desc[UR6] ;  /* 0x00000618040075b4 */ /* 0x0007e20008019000 */
[----:B------:R3:W-:Y:S02]  /*e140*/  UTMALDG.4D [UR16], [UR4], desc[UR6] ;  /* 0x00000610040075b4 */ /* 0x0007e40008019000 */
[----:B---3--:R-:W-:-:S03]  /*e150*/  NOP ;  /* 0x0000000000007918 */ /* 0x008fc60000000000 */
.L_x_44:
[----:B------:R-:W-:Y:S05]  /*e160*/  WARPSYNC.ALL ;  /* 0x0000000000007948 */ /* 0x000fea0003800000 */
[----:B------:R-:W-:Y:S01]  /*e170*/  UIADD3 UR4, UR38, 0x15400, URZ ;  /* 0x0001540026047890 */ /* 0x000fe2000fffe03f */
[----:B------:R-:W-:Y:S03]  /*e180*/  BAR.SYNC.DEFER_BLOCKING 0x8, 0x180 ;  /* 0x0206000000007b1d */ /* 0x000fe60000010000 */
[----:B------:R-:W-:-:S06]  /*e190*/  ULOP3.LUT UP0, URZ, UR4, 0x3ff, URZ, 0xc0, !UPT ;  /* 0x000003ff043f7892 */ /* 0x000fcc000f80c03f */
[----:B------:R-:W-:-:S13]  /*e1a0*/  PLOP3.LUT P0, PT, PT, PT, UP0, 0x80, 0x0 ;  /* 0x000000000000781c */ /* 0x000fda0003f0f008 */
[----:B------:R-:W-:Y:S05]  /*e1b0*/  @!P0 BRA `(.L_x_49) ;  /* 0x0000000000408947 */ /* 0x000fea0003800000 */
[----:B------:R-:W-:Y:S01]  /*e1c0*/  MOV R2, 0x0 ;  /* 0x0000000000027802 */ /* 0x000fe20000000f00 */
[----:B------:R-:W-:Y:S01]  /*e1d0*/  ULDC.64 UR6, c[0x4][0xa8] ;  /* 0x01002a0000067ab9 */ /* 0x000fe20000000a00 */
[----:B------:R-:W-:Y:S01]  /*e1e0*/  ULDC.64 UR8, c[0x4][0xb0] ;  /* 0x01002c0000087ab9 */ /* 0x000fe20000000a00 */
[----:B------:R-:W-:Y:S01]  /*e1f0*/  ULDC.64 UR4, c[0x4][0x20] ;  /* 0x0100080000047ab9 */ /* 0x000fe20000000a00 */
[----:B--2---:R-:W-:Y:S01]  /*e200*/  IMAD.U32 R4, RZ, RZ, UR6 ;  /* 0x00000006ff047e24 */ /* 0x004fe2000f8e00ff */
[----:B0-----:R-:W-:Y:S01]  /*e210*/  MOV R7, UR9 ;  /* 0x0000000900077c02 */ /* 0x001fe20008000f00 */
[----:B-1----:R-:W0:Y:S01]  /*e220*/  LDC.64 R2, c[0x4][R2] ;  /* 0x0100000002027b82 */ /* 0x002e220000000a00 */
        /* <DEDUP_REMOVED lines=9> */
.L_x_49:
[----:B------:R-:W3:Y:S01]  /*e2c0*/  LDC R6, c[0x0][0x448] ;  /* 0x00011200ff067b82 */ /* 0x000ee20000000800 */
[----:B------:R-:W4:Y:S01]  /*e2d0*/  S2R R14, SR_TID.X ;  /* 0x00000000000e7919 */ /* 0x000f220000002100 */
[----:B------:R-:W-:Y:S01]  /*e2e0*/  USHF.R.S32.HI UR6, URZ, 0x1f, UR36 ;  /* 0x0000001f3f067899 */ /* 0x000fe20008011424 */
[----:B------:R-:W-:Y:S01]  /*e2f0*/  ULDC.64 UR8, c[0x0][0x2d8] ;  /* 0x0000b60000087ab9 */ /* 0x000fe20000000a00 */
[----:B------:R-:W5:Y:S02]  /*e300*/  S2R R15, SR_CTAID.Z ;  /* 0x00000000000f7919 */ /* 0x000f640000002700 */
[----:B------:R-:W-:Y:S02]  /*e310*/  UIMAD UR6, UR6, UR8, URZ ;  /* 0x00000008060672a4 */ /* 0x000fe4000f8e023f */
[----:B-1----:R-:W1:Y:S01]  /*e320*/  LDC.64 R2, c[0x0][0x2e0] ;  /* 0x0000b800ff027b82 */ /* 0x002e620000000a00 */
[----:B------:R-:W0:Y:S01]  /*e330*/  S2R R12, SR_CTAID.X ;  /* 0x00000000000c7919 */ /* 0x000e220000002500 */
[----:B------:R-:W-:-:S02]  /*e340*/  UIMAD.WIDE.U32 UR4, UR36, UR8, URZ ;  /* 0x00000008240472a5 */ /* 0x000fc4000f8e003f */
[----:B------:R-:W-:-:S04]  /*e350*/  UIMAD UR6, UR36, UR9, UR6 ;  /* 0x00000009240672a4 */ /* 0x000fc8000f8e0206 */
[----:B------:R-:W-:Y:S01]  /*e360*/  UIADD3 UR5, UR5, UR6, URZ ;  /* 0x0000000605057290 */ /* 0x000fe2000fffe03f */
[----:B---3--:R-:W-:Y:S02]  /*e370*/  ISETP.NE.AND P0, PT, R6, 0x1, PT ;  /* 0x000000010600780c */ /* 0x008fe40003f05270 */
[C---:B----4-:R-:W-:Y:S01]  /*e380*/  LOP3.LUT R13, R14.reuse, 0x7f, RZ, 0xc0, !PT ;  /* 0x0000007f0e0d7812 */ /* 0x050fe200078ec0ff */
[----:B--2---:R-:W-:-:S10]  /*e390*/  IMAD.SHL.U32 R5, R14, 0x10, RZ ;  /* 0x000000100e057824 */ /* 0x004fd400078e00ff */
[----:B------:R-:W2:Y:S01]  /*e3a0*/  @P0 LDC R9, c[0x0][0x44c] ;  /* 0x00011300ff090b82 */ /* 0x000ea20000000800 */
[----:B------:R-:W-:Y:S02]  /*e3b0*/  SHF.R.U32.HI R8, RZ, 0x3, R13 ;  /* 0x00000003ff087819 */ /* 0x000fe4000001160d */
[----:B-----5:R-:W-:Y:S02]  /*e3c0*/  SHF.R.S32.HI R11, RZ, 0x1f, R15 ;  /* 0x0000001fff0b7819 */ /* 0x020fe4000001140f */
[----:B------:R-:W-:-:S03]  /*e3d0*/  LOP3.LUT R0, R8, 0x70, R5, 0xf8, !PT ;  /* 0x0000007008007812 */ /* 0x000fc600078ef805 */
[----:B0-----:R-:W0:Y:S01]  /*e3e0*/  @P0 LDC R7, c[0x0][0x450] ;  /* 0x00011400ff070b82 */ /* 0x001e220000000800 */
[----:B------:R-:W-:Y:S01]  /*e3f0*/  LEA R0, R12, R0, 0x7 ;  /* 0x000000000c007211 */ /* 0x000fe200078e38ff */
[----:B-1----:R-:W-:-:S04]  /*e400*/  IMAD R4, R11, R2, RZ ;  /* 0x000000020b047224 */ /* 0x002fc800078e02ff */
[C---:B------:R-:W-:Y:S02]  /*e410*/  IMAD R5, R15.reuse, R3, R4 ;  /* 0x000000030f057224 */ /* 0x040fe400078e0204 */
[----:B------:R-:W-:Y:S02]  /*e420*/  IMAD.MOV.U32 R4, RZ, RZ, R0 ;  /* 0x000000ffff047224 */ /* 0x000fe400078e0000 */
[----:B------:R-:W-:Y:S01]  /*e430*/  IMAD.WIDE.U32 R2, R15, R2, UR4 ;  /* 0x000000040f027e25 */ /* 0x000fe2000f8e0002 */
[----:B------:R-:W-:-:S03]  /*e440*/  ULDC.64 UR4, c[0x0][0x2d0] ;  /* 0x0000b40000047ab9 */ /* 0x000fc60000000a00 */
[----:B------:R-:W-:Y:S02]  /*e450*/  IMAD.IADD R3, R3, 0x1, R5 ;  /* 0x0000000103037824 */ /* 0x000fe400078e0205 */
[----:B--2---:R-:W-:Y:S01]  /*e460*/  @P0 IMAD.HI.U32 R10, R0, R9, RZ ;  /* 0x00000009000a0227 */ /* 0x004fe200078e00ff */
[----:B------:R-:W-:-:S04]  /*e470*/  SHF.L.U32 R9, R13, 0x3, RZ ;  /* 0x000000030d097819 */ /* 0x000fc800000006ff */
[----:B0-----:R-:W-:-:S04]  /*e480*/  @P0 SHF.R.U32.HI R4, RZ, R7, R10 ;  /* 0x00000007ff040219 */ /* 0x001fc8000001160a */
[--C-:B------:R-:W-:Y:S01]  /*e490*/  SHF.R.S32.HI R5, RZ, 0x1f, R4.reuse ;  /* 0x0000001fff057819 */ /* 0x100fe20000011404 */
[----:B------:R-:W-:Y:S02]  /*e4a0*/  IMAD.MOV R7, RZ, RZ, -R4 ;  /* 0x000000ffff077224 */ /* 0x000fe400078e0a04 */
[----:B------:R-:W-:-:S04]  /*e4b0*/  IMAD.WIDE.U32 R2, R4, UR4, R2 ;  /* 0x0000000404027c25 */ /* 0x000fc8000f8e0002 */
[----:B------:R-:W-:Y:S02]  /*e4c0*/  IMAD R5, R5, UR4, RZ ;  /* 0x0000000405057c24 */ /* 0x000fe4000f8e02ff */
[----:B------:R-:W-:Y:S02]  /*e4d0*/  IMAD R0, R6, R7, R0 ;  /* 0x0000000706007224 */ /* 0x000fe400078e0200 */
[----:B------:R-:W-:Y:S01]  /*e4e0*/  IMAD R5, R4, UR5, R5 ;  /* 0x0000000504057c24 */ /* 0x000fe2000f8e0205 */
[----:B------:R-:W-:Y:S02]  /*e4f0*/  ULDC.64 UR4, c[0x0][0x2c8] ;  /* 0x0000b20000047ab9 */ /* 0x000fe40000000a00 */
[----:B------:R-:W-:Y:S01]  /*e500*/  SHF.R.S32.HI R4, RZ, 0x1f, R0 ;  /* 0x0000001fff047819 */ /* 0x000fe20000011400 */
[----:B------:R-:W-:-:S04]  /*e510*/  IMAD.IADD R3, R3, 0x1, R5 ;  /* 0x0000000103037824 */ /* 0x000fc800078e0205 */
[----:B------:R-:W-:Y:S02]  /*e520*/  IMAD R5, R4, UR4, RZ ;  /* 0x0000000404057c24 */ /* 0x000fe4000f8e02ff */
[----:B------:R-:W-:-:S04]  /*e530*/  IMAD.WIDE.U32 R2, R0, UR4, R2 ;  /* 0x0000000400027c25 */ /* 0x000fc8000f8e0002 */
[----:B------:R-:W-:Y:S01]  /*e540*/  IMAD R5, R0, UR5, R5 ;  /* 0x0000000500057c24 */ /* 0x000fe2000f8e0205 */
[----:B------:R-:W-:Y:S02]  /*e550*/  ULDC.64 UR4, c[0x0][0x280] ;  /* 0x0000a00000047ab9 */ /* 0x000fe40000000a00 */
[----:B------:R-:W-:Y:S01]  /*e560*/  LEA R0, P0, R2, UR4, 0x1 ;  /* 0x0000000402007c11 */ /* 0x000fe2000f8008ff */
[----:B------:R-:W-:Y:S01]  /*e570*/  IMAD.IADD R7, R3, 0x1, R5 ;  /* 0x0000000103077824 */ /* 0x000fe200078e0205 */
[----:B------:R-:W-:-:S04]  /*e580*/  ULDC UR4, c[0x0][0x2b8] ;  /* 0x0000ae0000047ab9 */ /* 0x000fc80000000800 */
[----:B------:R-:W-:Y:S01]  /*e590*/  LEA.HI.X R7, R2, UR5, R7, 0x1, P0 ;  /* 0x0000000502077c11 */ /* 0x000fe200080f0c07 */
[----:B------:R-:W-:-:S05]  /*e5a0*/  IMAD.SHL.U32 R2, R14, 0x8, RZ ;  /* 0x000000080e027824 */ /* 0x000fca00078e00ff */
[C---:B------:R-:W-:Y:S02]  /*e5b0*/  LOP3.LUT R3, R2.reuse, 0x1c0, RZ, 0xc0, !PT ;  /* 0x000001c002037812 */ /* 0x040fe400078ec0ff */
[----:B------:R-:W-:Y:S02]  /*e5c0*/  LOP3.LUT R10, R2, 0x38, RZ, 0xc0, !PT ;  /* 0x00000038020a7812 */ /* 0x000fe400078ec0ff */
[----:B------:R-:W-:Y:S02]  /*e5d0*/  LOP3.LUT R3, R3, 0x38, R2, 0xf8, !PT ;  /* 0x0000003803037812 */ /* 0x000fe400078ef802 */
[C---:B------:R-:W-:Y:S02]  /*e5e0*/  LOP3.LUT R2, R10.reuse, 0x40, RZ, 0xfc, !PT ;  /* 0x000000400a027812 */ /* 0x040fe400078efcff */
[----:B------:R-:W-:Y:S02]  /*e5f0*/  ISETP.GE.AND P2, PT, R10, UR4, PT ;  /* 0x000000040a007c0c */ /* 0x000fe4000bf46270 */
[----:B------:R-:W-:-:S02]  /*e600*/  ISETP.GE.AND P0, PT, R2, UR4, PT ;  /* 0x0000000402007c0c */ /* 0x000fc4000bf06270 */
[----:B------:R-:W-:-:S04]  /*e610*/  LOP3.LUT R2, R10, 0x80, RZ, 0xfc, !PT ;  /* 0x000000800a027812 */ /* 0x000fc800078efcff */
[----:B------:R-:W-:Y:S01]  /*e620*/  ISETP.GE.AND P1, PT, R2, UR4, PT ;  /* 0x0000000402007c0c */ /* 0x000fe2000bf26270 */
[----:B------:R-:W-:Y:S01]  /*e630*/  UMOV UR4, 0xffffffff ;  /* 0xffffffff00047882 */ /* 0x000fe20000000000 */
[----:B------:R-:W-:-:S04]  /*e640*/  LOP3.LUT R2, R3, 0x38, R14, 0x78, !PT ;  /* 0x0000003803027812 */ /* 0x000fc800078e780e */
[----:B------:R-:W-:Y:S01]  /*e650*/  LOP3.LUT R9, R2, 0x200, R9, 0xf8, !PT ;  /* 0x0000020002097812 */ /* 0x000fe200078ef809 */
[----:B------:R-:W-:Y:S06]  /*e660*/  BRA.DIV UR4, `(.L_x_50) ;  /* 0x0000003204387947 */ /* 0x000fec000b800000 */
[----:B------:R-:W0:Y:S01]  /*e670*/  S2R R2, SR_CTAID.X ;  /* 0x0000000000027919 */ /* 0x000e220000002500 */
[----:B------:R-:W-:Y:S01]  /*e680*/  ULDC UR4, c[0x0][0x288] ;  /* 0x0000a20000047ab9 */ /* 0x000fe20000000800 */
[----:B------:R-:W-:Y:S01]  /*e690*/  ULDC.64 UR6, c[0x0][0x208] ;  /* 0x0000820000067ab9 */ /* 0x000fe20000000a00 */
[----:B------:R-:W-:Y:S01]  /*e6a0*/  IMAD R6, R6, UR4, RZ ;  /* 0x0000000406067c24 */ /* 0x000fe2000f8e02ff */
[----:B------:R-:W-:Y:S04]  /*e6b0*/  SHFL.IDX PT, R14, R0, RZ, 0x181f ;  /* 0x00181fff000e7589 */ /* 0x000fe800000e0000 */
[----:B------:R-:W-:Y:S01]  /*e6c0*/  SHFL.IDX PT, R4, R7, 0x1, 0x181f ;  /* 0x00381f0007047f89 */ /* 0x000fe200000e0000 */
[----:B0-----:R-:W-:-:S03]  /*e6d0*/  IMAD R8, R2, 0x80, R8 ;  /* 0x0000008002087824 */ /* 0x001fc600078e0208 */
[----:B------:R-:W0:Y:S01]  /*e6e0*/  SHFL.IDX PT, R2, R7, RZ, 0x181f ;  /* 0x00181fff07027589 */ /* 0x000e2200000e0000 */
[C---:B------:R-:W-:Y:S01]  /*e6f0*/  VIADD R5, R8.reuse, 0x10 ;  /* 0x0000001008057836 */ /* 0x040fe20000000000 */
[----:B------:R-:W-:-:S13]  /*e700*/  ISETP.GE.AND P3, PT, R8, R6, PT ;  /* 0x000000060800720c */ /* 0x000fda0003f66270 */
[----:B------:R-:W-:Y:S01]  /*e710*/  @!P3 LEA R21, R9, UR38, 0x1 ;  /* 0x000000260915bc11 */ /* 0x000fe2000f8e08ff */
[----:B0-----:R-:W-:Y:S02]  /*e720*/  IMAD.MOV.U32 R3, RZ, RZ, R2 ;  /* 0x000000ffff037224 */ /* 0x001fe400078e0002 */
[----:B------:R-:W-:Y:S02]  /*e730*/  IMAD.MOV.U32 R2, RZ, RZ, R14 ;  /* 0x000000ffff027224 */ /* 0x000fe400078e000e */
[----:B------:R-:W0:Y:S02]  /*e740*/  SHFL.IDX PT, R14, R0, 0x1, 0x181f ;  /* 0x00381f00000e7f89 */ /* 0x000e2400000e0000 */
[----:B------:R-:W-:-:S05]  /*e750*/  @!P3 IMAD.WIDE.U32 R2, R10, 0x2, R2 ;  /* 0x000000020a02b825 */ /* 0x000fca00078e0002 */
[----:B------:R-:W-:Y:S04]  /*e760*/  @!P3 LDGSTS.E.BYPASS.LTC128B.128 [R21+0x15400], desc[UR6][R2.64], !P2 ;  /* 0x154000000215bfae */ /* 0x000fe8000d101d46 */
[----:B------:R-:W-:Y:S04]  /*e770*/  @!P3 LDGSTS.E.BYPASS.LTC128B.128 [R21+0x19400], desc[UR6][R2.64+0x80], !P0 ;  /* 0x194000800215bfae */ /* 0x000fe8000c101d46 */
[----:B------:R1:W-:Y:S01]  /*e780*/  @!P3 LDGSTS.E.BYPASS.LTC128B.128 [R21+0x1d400], desc[UR6][R2.64+0x100], !P1 ;  /* 0x1d4001000215bfae */ /* 0x0003e2000c901d46 */
[----:B------:R-:W-:Y:S01]  /*e790*/  ISETP.GE.AND P3, PT, R5, R6, PT ;  /* 0x000000060500720c */ /* 0x000fe20003f66270 */
[----:B------:R-:W-:-:S02]  /*e7a0*/  IMAD.MOV.U32 R5, RZ, RZ, R4 ;  /* 0x000000ffff057224 */ /* 0x000fc400078e0004 */
[----:B0-----:R-:W-:Y:S02]  /*e7b0*/  IMAD.MOV.U32 R4, RZ, RZ, R14 ;  /* 0x000000ffff047224 */ /* 0x001fe400078e000e */
[----:B------:R-:W-:Y:S01]  /*e7c0*/  SHFL.IDX PT, R14, R0, 0x2, 0x181f ;  /* 0x00581f00000e7f89 */ /* 0x000fe200000e0000 */
[----:B-1----:R-:W-:-:S07]  /*e7d0*/  IADD3 R3, R8, 0x20, RZ ;  /* 0x0000002008037810 */ /* 0x002fce0007ffe0ff */
[----:B------:R-:W-:Y:S01]  /*e7e0*/  @!P3 IMAD.WIDE.U32 R4, R10, 0x2, R4 ;  /* 0x000000020a04b825 */ /* 0x000fe200078e0004 */
[----:B------:R-:W0:Y:S01]  /*e7f0*/  SHFL.IDX PT, R2, R7, 0x2, 0x181f ;  /* 0x00581f0007027f89 */ /* 0x000e2200000e0000 */
[----:B------:R-:W-:-:S05]  /*e800*/  @!P3 LEA R20, R9, UR38, 0x1 ;  /* 0x000000260914bc11 */ /* 0x000fca000f8e08ff */
[----:B------:R-:W-:Y:S04]  /*e810*/  @!P3 LDGSTS.E.BYPASS.LTC128B.128 [R20+0x15c00], desc[UR6][R4.64], !P2 ;  /* 0x15c000000414bfae */ /* 0x000fe8000d101d46 */
[----:B------:R-:W-:Y:S04]  /*e820*/  @!P3 LDGSTS.E.BYPASS.LTC128B.128 [R20+0x19c00], desc[UR6][R4.64+0x80], !P0 ;  /* 0x19c000800414bfae */ /* 0x000fe8000c101d46 */
[----:B------:R1:W-:Y:S01]  /*e830*/  @!P3 LDGSTS.E.BYPASS.LTC128B.128 [R20+0x1dc00], desc[UR6][R4.64+0x100], !P1 ;  /* 0x1dc001000414bfae */ /* 0x0003e2000c901d46 */
[----:B------:R-:W-:Y:S01]  /*e840*/  ISETP.GE.AND P3, PT, R3, R6, PT ;  /* 0x000000060300720c */ /* 0x000fe20003f66270 */
[----:B0-----:R-:W-:-:S02]  /*e850*/  IMAD.MOV.U32 R3, RZ, RZ, R2 ;  /* 0x000000ffff037224 */ /* 0x001fc400078e0002 */
[----:B------:R-:W-:Y:S01]  /*e860*/  IMAD.MOV.U32 R2, RZ, RZ, R14 ;  /* 0x000000ffff027224 */ /* 0x000fe200078e000e */
[----:B-1----:R-:W0:Y:S09]  /*e870*/  SHFL.IDX PT, R4, R7, 0x3, 0x181f ;  /* 0x00781f0007047f89 */ /* 0x002e3200000e0000 */
[----:B------:R-:W-:Y:S01]  /*e880*/  @!P3 LEA R21, R9, UR38, 0x1 ;  /* 0x000000260915bc11 */ /* 0x000fe2000f8e08ff */
[----:B------:R-:W-:Y:S01]  /*e890*/  VIADD R5, R8, 0x30 ;  /* 0x0000003008057836 */ /* 0x000fe20000000000 */
[----:B------:R-:W1:Y:S01]  /*e8a0*/  SHFL.IDX PT, R14, R0, 0x3, 0x181f ;  /* 0x00781f00000e7f89 */ /* 0x000e6200000e0000 */
[----:B------:R-:W-:-:S05]  /*e8b0*/  @!P3 IMAD.WIDE.U32 R2, R10, 0x2, R2 ;  /* 0x000000020a02b825 */ /* 0x000fca00078e0002 */
[----:B------:R-:W-:Y:S04]  /*e8c0*/  @!P3 LDGSTS.E.BYPASS.LTC128B.128 [R21+0x16400], desc[UR6][R2.64], !P2 ;  /* 0x164000000215bfae */ /* 0x000fe8000d101d46 */
[----:B------:R-:W-:Y:S04]  /*e8d0*/  @!P3 LDGSTS.E.BYPASS.LTC128B.128 [R21+0x1a400], desc[UR6][R2.64+0x80], !P0 ;  /* 0x1a4000800215bfae */ /* 0x000fe8000c101d46 */
[----:B------:R2:W-:Y:S01]  /*e8e0*/  @!P3 LDGSTS.E.BYPASS.LTC128B.128 [R21+0x1e400], desc[UR6][R2.64+0x100], !P1 ;  /* 0x1e4001000215bfae */ /* 0x0005e2000c901d46 */
[----:B------:R-:W-:Y:S01]  /*e8f0*/  ISETP.GE.AND P3, PT, R5, R6, PT ;  /* 0x000000060500720c */ /* 0x000fe20003f66270 */
[----:B0-----:R-:W-:-:S02]  /*e900*/  IMAD.MOV.U32 R5, RZ, RZ, R4 ;  /* 0x000000ffff057224 */ /* 0x001fc400078e0004 */
[----:B-1----:R-:W-:Y:S01]  /*e910*/  IMAD.MOV.U32 R4, RZ, RZ, R14 ;  /* 0x000000ffff047224 */ /* 0x002fe200078e000e */
[----:B--2---:R-:W0:Y:S01]  /*e920*/  SHFL.IDX PT, R2, R7, 0x4, 0x181f ;  /* 0x00981f0007027f89 */ /* 0x004e2200000e0000 */
[----:B------:R-:W-:-:S08]  /*e930*/  VIADD R3, R8, 0x40 ;  /* 0x0000004008037836 */ /* 0x000fd00000000000 */
[----:B------:R-:W-:Y:S01]  /*e940*/  @!P3 LEA R20, R9, UR38, 0x1 ;  /* 0x000000260914bc11 */ /* 0x000fe2000f8e08ff */
[----:B------:R-:W-:Y:S01]  /*e950*/  @!P3 IMAD.WIDE.U32 R4, R10, 0x2, R4 ;  /* 0x000000020a04b825 */ /* 0x000fe200078e0004 */
[----:B------:R-:W1:Y:S04]  /*e960*/  SHFL.IDX PT, R14, R0, 0x4, 0x181f ;  /* 0x00981f00000e7f89 */ /* 0x000e6800000e0000 */
[----:B------:R-:W-:Y:S04]  /*e970*/  @!P3 LDGSTS.E.BYPASS.LTC128B.128 [R20+0x16c00], desc[UR6][R4.64], !P2 ;  /* 0x16c000000414bfae */ /* 0x000fe8000d101d46 */
[----:B------:R-:W-:Y:S04]  /*e980*/  @!P3 LDGSTS.E.BYPASS.LTC128B.128 [R20+0x1ac00], desc[UR6][R4.64+0x80], !P0 ;  /* 0x1ac000800414bfae */ /* 0x000fe8000c101d46 */
[----:B------:R2:W-:Y:S01]  /*e990*/  @!P3 LDGSTS.E.BYPASS.LTC128B.128 [R20+0x1ec00], desc[UR6][R4.64+0x100], !P1 ;  /* 0x1ec001000414bfae */ /* 0x0005e2000c901d46 */
[----:B------:R-:W-:-:S02]  /*e9a0*/  ISETP.GE.AND P3, PT, R3, R6, PT ;  /* 0x000000060300720c */ /* 0x000fc40003f66270 */
[----:B0-----:R-:W-:Y:S01]  /*e9b0*/  MOV R3, R2 ;  /* 0x0000000200037202 */ /* 0x001fe20000000f00 */
[----:B-1----:R-:W-:Y:S01]  /*e9c0*/  IMAD.MOV.U32 R2, RZ, RZ, R14 ;  /* 0x000000ffff027224 */ /* 0x002fe200078e000e */
[----:B--2---:R-:W0:Y:S09]  /*e9d0*/  SHFL.IDX PT, R4, R7, 0x5, 0x181f ;  /* 0x00b81f0007047f89 */ /* 0x004e3200000e0000 */
        /* <DEDUP_REMOVED lines=13> */
[C---:B------:R-:W-:Y:S01]  /*eab0*/  @!P3 IMAD.WIDE.U32 R4, R10.reuse, 0x2, R4 ;  /* 0x000000020a04b825 */ /* 0x040fe200078e0004 */
[----:B------:R-:W1:Y:S04]  /*eac0*/  SHFL.IDX PT, R14, R0, 0x6, 0x181f ;  /* 0x00d81f00000e7f89 */ /* 0x000e6800000e0000 */
[----:B------:R-:W-:Y:S04]  /*ead0*/  @!P3 LDGSTS.E.BYPASS.LTC128B.128 [R20+0x17c00], desc[UR6][R4.64], !P2 ;  /* 0x17c000000414bfae */ /* 0x000fe8000d101d46 */
[----:B------:R-:W-:Y:S04]  /*eae0*/  @!P3 LDGSTS.E.BYPASS.LTC128B.128 [R20+0x1bc00], desc[UR6][R4.64+0x80], !P0 ;  /* 0x1bc000800414bfae */ /* 0x000fe8000c101d46 */
[----:B------:R2:W-:Y:S01]  /*eaf0*/  @!P3 LDGSTS.E.BYPASS.LTC128B.128 [R20+0x1fc00], desc[UR6][R4.64+0x100], !P1 ;  /* 0x1fc001000414bfae */ /* 0x0005e2000c901d46 */
[----:B------:R-:W-:Y:S01]  /*eb00*/  ISETP.GE.AND P3, PT, R3, R6, PT ;  /* 0x000000060300720c */ /* 0x000fe20003f66270 */
[----:B0-----:R-:W-:Y:S01]  /*eb10*/  IMAD.MOV.U32 R3, RZ, RZ, R2 ;  /* 0x000000ffff037224 */ /* 0x001fe200078e0002 */
[----:B-1----:R-:W-:Y:S01]  /*eb20*/  MOV R2, R14 ;  /* 0x0000000e00027202 */ /* 0x002fe20000000f00 */
[----:B--2---:R0:W1:Y:S10]  /*eb30*/  SHFL.IDX PT, R4, R7, 0x7, 0x181f ;  /* 0x00f81f0007047f89 */ /* 0x00407400000e0000 */
[----:B------:R-:W-:Y:S01]  /*eb40*/  @!P3 LEA R21, R9, UR38, 0x1 ;  /* 0x000000260915bc11 */ /* 0x000fe2000f8e08ff */
[----:B------:R-:W-:Y:S01]  /*eb50*/  @!P3 IMAD.WIDE.U32 R2, R10, 0x2, R2 ;  /* 0x000000020a02b825 */ /* 0x000fe200078e0002 */
[----:B------:R0:W2:Y:S04]  /*eb60*/  SHFL.IDX PT, R14, R0, 0x7, 0x181f ;  /* 0x00f81f00000e7f89 */ /* 0x0000a800000e0000 */
[----:B------:R0:W-:Y:S04]  /*eb70*/  @!P3 LDGSTS.E.BYPASS.LTC128B.128 [R21+0x18400], desc[UR6][R2.64], !P2 ;  /* 0x184000000215bfae */ /* 0x0001e8000d101d46 */
[----:B------:R0:W-:Y:S04]  /*eb80*/  @!P3 LDGSTS.E.BYPASS.LTC128B.128 [R21+0x1c400], desc[UR6][R2.64+0x80], !P0 ;  /* 0x1c4000800215bfae */ /* 0x0001e8000c101d46 */
[----:B------:R0:W-:Y:S02]  /*eb90*/  @!P3 LDGSTS.E.BYPASS.LTC128B.128 [R21+0x20400], desc[UR6][R2.64+0x100], !P1 ;  /* 0x204001000215bfae */ /* 0x0001e4000c901d46 */
.L_x_148:
[----:B0-----:R-:W-:Y:S01]  /*eba0*/  VIADD R3, R8, 0x70 ;  /* 0x0000007008037836 */ /* 0x001fe20000000000 */
[----:B------:R-:W-:Y:S01]  /*ebb0*/  BSSY B0, `(.L_x_51) ;  /* 0x000000e000007945 */ /* 0x000fe20003800000 */
[----:B--2---:R-:W-:-:S03]  /*ebc0*/  IMAD.MOV.U32 R2, RZ, RZ, R14 ;  /* 0x000000ffff027224 */ /* 0x004fc600078e000e */
[----:B------:R-:W-:Y:S01]  /*ebd0*/  ISETP.GE.AND P3, PT, R3, R6, PT ;  /* 0x000000060300720c */ /* 0x000fe20003f66270 */
[----:B-1----:R-:W-:-:S12]  /*ebe0*/  IMAD.MOV.U32 R3, RZ, RZ, R4 ;  /* 0x000000ffff037224 */ /* 0x002fd800078e0004 */
[----:B------:R-:W-:Y:S05]  /*ebf0*/  @P3 BRA `(.L_x_52) ;  /* 0x0000000000243947 */ /* 0x000fea0003800000 */
[----:B------:R-:W-:Y:S01]  /*ec00*/  IMAD.WIDE.U32 R10, R10, 0x2, R2 ;  /* 0x000000020a0a7825 */ /* 0x000fe200078e0002 */
[----:B------:R-:W-:Y:S01]  /*ec10*/  LEA R9, R9, UR38, 0x1 ;  /* 0x0000002609097c11 */ /* 0x000fe2000f8e08ff */
[----:B------:R-:W-:-:S04]  /*ec20*/  ULDC.64 UR4, c[0x0][0x208] ;  /* 0x0000820000047ab9 */ /* 0x000fc80000000a00 */
[----:B------:R-:W-:Y:S01]  /*ec30*/  @!PT LDS RZ, [RZ] ;  /* 0x00000000fffff984 */ /* 0x000fe20000000800 */
[----:B------:R-:W-:Y:S01]  /*ec40*/  @!PT LDS RZ, [RZ] ;  /* 0x00000000fffff984 */ /* 0x000fe20000000800 */
[----:B------:R-:W-:Y:S01]  /*ec50*/  @!PT LDS RZ, [RZ] ;  /* 0x00000000fffff984 */ /* 0x000fe20000000800 */
[----:B------:R0:W-:Y:S04]  /*ec60*/  LDGSTS.E.BYPASS.LTC128B.128 [R9+0x18c00], desc[UR4][R10.64], !P2 ;  /* 0x18c000000a097fae */ /* 0x0001e8000d101d44 */
[----:B------:R0:W-:Y:S04]  /*ec70*/  LDGSTS.E.BYPASS.LTC128B.128 [R9+0x1cc00], desc[UR4][R10.64+0x80], !P0 ;  /* 0x1cc000800a097fae */ /* 0x0001e8000c101d44 */
[----:B------:R0:W-:Y:S02]  /*ec80*/  LDGSTS.E.BYPASS.LTC128B.128 [R9+0x20c00], desc[UR4][R10.64+0x100], !P1 ;  /* 0x20c001000a097fae */ /* 0x0001e4000c901d44 */
.L_x_52:
[----:B------:R-:W-:Y:S05]  /*ec90*/  BSYNC B0 ;  /* 0x0000000000007941 */ /* 0x000fea0003800000 */
.L_x_51:
[----:B------:R-:W-:Y:S01]  /*eca0*/  NOP ;  /* 0x0000000000007918 */ /* 0x000fe20000000000 */
[----:B------:R-:W-:Y:S01]  /*ecb0*/  SYNCS.ARRIVE.TRANS64.RED.A0T1 RZ, [UR38+0x36800], RZ ;  /* 0x036800ffffff79a7 */ /* 0x000fe20008200426 */
[----:B------:R-:W-:Y:S01]  /*ecc0*/  IMAD.MOV.U32 R0, RZ, RZ, 0x1 ;  /* 0x00000001ff007424 */ /* 0x000fe200078e00ff */
[----:B------:R-:W-:Y:S04]  /*ecd0*/  ARRIVES.LDGSTSBAR.64.TRANSCNT [UR38+0x36800] ;  /* 0x03680000ff0079b0 */ /* 0x000fe80008000aa6 */
[----:B------:R-:W-:Y:S01]  /*ece0*/  SHF.L.U32 R0, R0, 0x1f, RZ ;  /* 0x0000001f00007819 */ /* 0x000fe200000006ff */
[----:B------:R-:W-:Y:S01]  /*ecf0*/  NOP ;  /* 0x0000000000007918 */ /* 0x000fe20000000000 */
[----:B------:R-:W2:Y:S01]  /*ed00*/  LDL.LU R3, [R1+0x4] ;  /* 0x0000040001037983 */ /* 0x000ea20000300800 */
[----:B------:R-:W-:Y:S01]  /*ed10*/  SYNCS.ARRIVE.TRANS64.A1T0 RZ, [UR38+0x36800], RZ ;  /* 0x036800ffffff79a7 */ /* 0x000fe20008100026 */
[----:B------:R-:W1:Y:S01]  /*ed20*/  SYNCS.PHASECHK.TRANS64.TRYWAIT P0, [UR38+0x36820], R0 ;  /* 0x03682000ff0075a7 */ /* 0x000e620008000166 */
[----:B--2---:R-:W-:-:S05]  /*ed30*/  VIADD R6, R3, 0xfffffffe ;  /* 0xfffffffe03067836 */ /* 0x004fca0000000000 */
[----:B------:R-:W-:Y:S01]  /*ed40*/  ISETP.GE.AND P1, PT, R6, UR40, PT ;  /* 0x0000002806007c0c */ /* 0x000fe2000bf26270 */
[----:B-1----:R-:W-:-:S12]  /*ed50*/  @!P0 BRA `(.L_x_53) ;  /* 0x00000034003c8947 */ /* 0x002fd80003800000 */
.L_x_149:
[----:B0-----:R-:W-:Y:S01]  /*ed60*/  IMAD.MOV.U32 R10, RZ, RZ, 0x1 ;  /* 0x00000001ff0a7424 */ /* 0x001fe200078e00ff */
[----:B-1----:R-:W-:Y:S01]  /*ed70*/  MOV R0, RZ ;  /* 0x000000ff00007202 */ /* 0x002fe20000000f00 */
[----:B------:R-:W-:Y:S06]  /*ed80*/  @!P1 BRA `(.L_x_54) ;  /* 0x0000001c009c9947 */ /* 0x000fec0003800000 */
[----:B------:R-:W-:Y:S01]  /*ed90*/  UIADD3 UR4, UR42, 0x1, URZ ;  /* 0x000000012a047890 */ /* 0x000fe2000fffe03f */
[----:B------:R-:W-:Y:S01]  /*eda0*/  LOP3.LUT R2, RZ, UR40, RZ, 0x33, !PT ;  /* 0x00000028ff027c12 */ /* 0x000fe2000f8e33ff */
[----:B------:R-:W0:Y:S01]  /*edb0*/  S2R R4, SR_TID.X ;  /* 0x0000000000047919 */ /* 0x000e220000002100 */
[----:B------:R-:W-:Y:S01]  /*edc0*/  IMAD.MOV.U32 R10, RZ, RZ, 0x1 ;  /* 0x00000001ff0a7424 */ /* 0x000fe200078e00ff */
[----:B------:R-:W-:-:S04]  /*edd0*/  UIMAD UR4, UR4, UR41, URZ ;  /* 0x00000029040472a4 */ /* 0x000fc8000f8e023f */
[----:B------:R-:W-:-:S04]  /*ede0*/  UISETP.LT.AND UP0, UPT, UR39, UR4, UPT ;  /* 0x000000042700728c */ /* 0x000fc8000bf01270 */
[----:B------:R-:W-:-:S06]  /*edf0*/  USEL UR4, UR39, UR4, UP0 ;  /* 0x0000000427047287 */ /* 0x000fcc0008000000 */
[----:B------:R-:W-:-:S05]  /*ee00*/  IMAD R3, RZ, RZ, -UR4 ;  /* 0x80000004ff037e24 */ /* 0x000fca000f8e02ff */
[----:B------:R-:W-:-:S04]  /*ee10*/  VIADDMNMX R2, R3, 0x1, R2, !PT ;  /* 0x0000000103027846 */ /* 0x000fc80007800102 */
[----:B------:R-:W-:Y:S02]  /*ee20*/  R2UR UR5, R2 ;  /* 0x00000000020572ca */ /* 0x000fe400000e0000 */
[----:B------:R-:W-:Y:S02]  /*ee30*/  LOP3.LUT R2, RZ, UR4, RZ, 0x33, !PT ;  /* 0x00000004ff027c12 */ /* 0x000fe4000f8e33ff */
[----:B0-----:R-:W-:Y:S01]  /*ee40*/  LOP3.LUT R9, R4, 0x1f, RZ, 0xc0, !PT ;  /* 0x0000001f04097812 */ /* 0x001fe200078ec0ff */
[----:B------:R-:W-:-:S08]  /*ee50*/  IMAD.MOV.U32 R4, RZ, RZ, R16 ;  /* 0x000000ffff047224 */ /* 0x000fd000078e0010 */
[----:B------:R-:W-:Y:S02]  /*ee60*/  UIADD3 UR6, UR5, -0x2, URZ ;  /* 0xfffffffe05067890 */ /* 0x000fe4000fffe03f */
[----:B------:R-:W-:-:S04]  /*ee70*/  UIADD3 UR5, UR4, UR5, URZ ;  /* 0x0000000504057290 */ /* 0x000fc8000fffe03f */
[----:B------:R-:W-:Y:S02]  /*ee80*/  ISETP.NE.AND P0, PT, R2, UR6, PT ;  /* 0x0000000602007c0c */ /* 0x000fe4000bf05270 */
[----:B------:R-:W-:-:S05]  /*ee90*/  IMAD.U32 R11, RZ, RZ, UR5 ;  /* 0x00000005ff0b7e24 */ /* 0x000fca000f8e00ff */
[----:B------:R-:W-:-:S06]  /*eea0*/  LOP3.LUT R11, R11, 0x1, RZ, 0xc0, !PT ;  /* 0x000000010b0b7812 */ /* 0x000fcc00078ec0ff */
[----:B------:R-:W-:Y:S05]  /*eeb0*/  @!P0 BRA `(.L_x_55) ;  /* 0x0000001000ec8947 */ /* 0x000fea0003800000 */
[----:B------:R-:W-:Y:S01]  /*eec0*/  R2UR UR4, R11 ;  /* 0x000000000b0472ca */ /* 0x000fe200000e0000 */
[----:B------:R-:W-:Y:S01]  /*eed0*/  BSSY B0, `(.L_x_55) ;  /* 0x0000139000007945 */ /* 0x000fe20003800000 */
[----:B------:R-:W-:Y:S02]  /*eee0*/  IMAD.MOV.U32 R7, RZ, RZ, 0x1 ;  /* 0x00000001ff077424 */ /* 0x000fe400078e00ff */
[----:B------:R-:W-:-:S09]  /*eef0*/  IMAD.MOV.U32 R4, RZ, RZ, R16 ;  /* 0x000000ffff047224 */ /* 0x000fd200078e0010 */
[----:B------:R-:W-:-:S06]  /*ef00*/  UIADD3 UR4, UR5, -UR4, URZ ;  /* 0x8000000405047290 */ /* 0x000fcc000fffe03f */
[----:B------:R-:W-:-:S07]  /*ef10*/  MOV R8, UR4 ;  /* 0x0000000400087c02 */ /* 0x000fce0008000f00 */
.L_x_90:
[----:B------:R-:W-:Y:S01]  /*ef20*/  LOP3.LUT P0, RZ, R17, 0x2, RZ, 0xc0, !PT ;  /* 0x0000000211ff7812 */ /* 0x000fe2000780c0ff */
[----:B------:R-:W-:Y:S01]  /*ef30*/  VIADD R8, R8, 0xfffffffe ;  /* 0xfffffffe08087836 */ /* 0x000fe20000000000 */
[----:B------:R-:W-:Y:S04]  /*ef40*/  BSSY B1, `(.L_x_56) ;  /* 0x0000096000017945 */ /* 0x000fe80003800000 */
[----:B------:R-:W-:-:S07]  /*ef50*/  ISETP.NE.AND P1, PT, R8, RZ, PT ;  /* 0x000000ff0800720c */ /* 0x000fce0003f25270 */
[----:B------:R-:W-:Y:S06]  /*ef60*/  @!P0 BRA `(.L_x_57) ;  /* 0x00000008004c8947 */ /* 0x000fec0003800000 */
[----:B------:R-:W-:Y:S01]  /*ef70*/  LOP3.LUT P0, RZ, R17, 0x1, RZ, 0xc0, !PT ;  /* 0x0000000111ff7812 */ /* 0x000fe2000780c0ff */
[----:B------:R-:W-:-:S12]  /*ef80*/  IMAD.MOV.U32 R10, RZ, RZ, R6 ;  /* 0x000000ffff0a7224 */ /* 0x000fd800078e0006 */
[----:B------:R-:W-:Y:S05]  /*ef90*/  @!P0 BRA `(.L_x_58) ;  /* 0x0000000000508947 */ /* 0x000fea0003800000 */
[----:B------:R-:W2:Y:S01]  /*efa0*/  LDL R5, [R1] ;  /* 0x0000000001057983 */ /* 0x000ea20000100800 */
[----:B------:R-:W0:Y:S01]  /*efb0*/  LDC R10, c[0x0][0x43c] ;  /* 0x00010f00ff0a7b82 */ /* 0x000e220000000800 */
[----:B------:R-:W-:Y:S01]  /*efc0*/  ULDC.64 UR4, c[0x0][0x428] ;  /* 0x00010a0000047ab9 */ /* 0x000fe20000000a00 */
[----:B------:R-:W-:Y:S01]  /*efd0*/  ULDC.64 UR6, c[0x0][0x208] ;  /* 0x0000820000067ab9 */ /* 0x000fe20000000a00 */
[----:B0-----:R-:W-:-:S13]  /*efe0*/  ISETP.NE.AND P0, PT, R10, 0x1, PT ;  /* 0x000000010a00780c */ /* 0x001fda0003f05270 */
[----:B------:R-:W0:Y:S02]  /*eff0*/  @P0 LDC.64 R2, c[0x0][0x440] ;  /* 0x00011000ff020b82 */ /* 0x000e240000000a00 */
[----:B0-----:R-:W-:-:S04]  /*f000*/  @P0 IMAD.HI.U32 R4, R6, R2, RZ ;  /* 0x0000000206040227 */ /* 0x001fc800078e00ff */
[----:B------:R-:W-:Y:S01]  /*f010*/  IMAD.MOV.U32 R2, RZ, RZ, R6 ;  /* 0x000000ffff027224 */ /* 0x000fe200078e0006 */
[----:B------:R-:W-:-:S04]  /*f020*/  @P0 SHF.R.U32.HI R2, RZ, R3, R4 ;  /* 0x00000003ff020219 */ /* 0x000fc80000011604 */
[--C-:B------:R-:W-:Y:S01]  /*f030*/  SHF.R.S32.HI R3, RZ, 0x1f, R2.reuse ;  /* 0x0000001fff037819 */ /* 0x100fe20000011402 */
[----:B--2---:R-:W-:Y:S02]  /*f040*/  IMAD R4, R5, UR4, RZ ;  /* 0x0000000405047c24 */ /* 0x004fe4000f8e02ff */
[----:B------:R-:W-:Y:S02]  /*f050*/  IMAD.MOV R5, RZ, RZ, -R2 ;  /* 0x000000ffff057224 */ /* 0x000fe400078e0a02 */
[C---:B------:R-:W-:Y:S02]  /*f060*/  IMAD R4, R19.reuse, UR5, R4 ;  /* 0x0000000513047c24 */ /* 0x040fe4000f8e0204 */
[----:B------:R-:W-:Y:S01]  /*f070*/  IMAD.WIDE.U32 R2, R19, UR4, R2 ;  /* 0x0000000413027c25 */ /* 0x000fe2000f8e0002 */
[----:B------:R-:W-:-:S03]  /*f080*/  ULDC.64 UR4, c[0x0][0x418] ;  /* 0x0001060000047ab9 */ /* 0x000fc60000000a00 */
[----:B------:R-:W-:Y:S01]  /*f090*/  IMAD.IADD R3, R4, 0x1, R3 ;  /* 0x0000000104037824 */ /* 0x000fe200078e0203 */
[----:B------:R-:W-:Y:S01]  /*f0a0*/  LEA R4, P0, R2, UR4, 0x2 ;  /* 0x0000000402047c11 */ /* 0x000fe2000f8010ff */
[----:B------:R-:W-:-:S03]  /*f0b0*/  IMAD R10, R10, R5, R6 ;  /* 0x000000050a0a7224 */ /* 0x000fc600078e0206 */
[----:B------:R-:W-:-:S05]  /*f0c0*/  LEA.HI.X R5, R2, UR5, R3, 0x2, P0 ;  /* 0x0000000502057c11 */ /* 0x000fca00080f1403 */
[----:B------:R0:W5:Y:S04]  /*f0d0*/  LDG.E R4, desc[UR6][R4.64] ;  /* 0x0000000604047981 */ /* 0x000168000c1e1900 */
.L_x_58:
[----:B------:R-:W1:Y:S01]  /*f0e0*/  S2R R2, SR_TID.X ;  /* 0x0000000000027919 */ /* 0x000e620000002100 */
[----:B------:R-:W-:Y:S01]  /*f0f0*/  BSSY B2, `(.L_x_59) ;  /* 0x0000006000027945 */ /* 0x000fe20003800000 */
[----:B-1----:R-:W-:Y:S02]  /*f100*/  LOP3.LUT R3, R2, 0x7f, RZ, 0xc0, !PT ;  /* 0x0000007f02037812 */ /* 0x002fe400078ec0ff */
[----:B------:R-:W-:Y:S02]  /*f110*/  SHF.L.U32 R2, R7, 0x1f, RZ ;  /* 0x0000001f07027819 */ /* 0x000fe400000006ff */
[----:B------:R-:W-:Y:S02]  /*f120*/  ISETP.NE.AND P2, PT, R3, RZ, PT ;  /* 0x000000ff0300720c */ /* 0x000fe40003f45270 */
[----:B------:R-:W1:Y:S02]  /*f130*/  SYNCS.PHASECHK.TRANS64.TRYWAIT P0, [UR38+0x36848], R2 ;  /* 0x03684802ff0075a7 */ /* 0x000e640008000166 */
[----:B-1----:R-:W-:Y:S09]  /*f140*/  @!P0 BRA `(.L_x_60) ;  /* 0x0000003000588947 */ /* 0x002ff20003800000 */
.L_x_150:
[----:B------:R-:W-:Y:S05]  /*f150*/  BSYNC B2 ;  /* 0x0000000000027941 */ /* 0x000fea0003800000 */
.L_x_59:
[----:B------:R-:W-:Y:S04]  /*f160*/  BSSY B2, `(.L_x_61) ;  /* 0x0000007000027945 */ /* 0x000fe80003800000 */
[----:B------:R-:W-:Y:S05]  /*f170*/  @P2 BRA `(.L_x_62) ;  /* 0x0000000000142947 */ /* 0x000fea0003800000 */
[----:B------:R-:W-:Y:S01]  /*f180*/  ISETP.NE.AND P0, PT, R9, RZ, PT ;  /* 0x000000ff0900720c */ /* 0x000fe20003f05270 */
[----:B-1----:R-:W-:-:S04]  /*f190*/  IMAD.MOV.U32 R3, RZ, RZ, 0xa800 ;  /* 0x0000a800ff037424 */ /* 0x002fc800078e00ff */
[----:B------:R2:W-:Y:S08]  /*f1a0*/  SYNCS.ARRIVE.TRANS64 RZ, [UR38+0x36838], R3 ;  /* 0x03683803ffff79a7 */ /* 0x0005f00008000026 */
[----:B--2---:R-:W-:Y:S05]  /*f1b0*/  @!P0 BRA `(.L_x_62) ;  /* 0x0000000000048947 */ /* 0x004fea0003800000 */
[----:B------:R-:W-:Y:S01]  /*f1c0*/  BPT.TRAP 0x1 ;  /* 0x000000040000795c */ /* 0x000fe20000300000 */
.L_x_62:
[----:B------:R-:W-:Y:S05]  /*f1d0*/  BSYNC B2 ;  /* 0x0000000000027941 */ /* 0x000fea0003800000 */
.L_x_61:
[----:B0-----:R-:W-:Y:S01]  /*f1e0*/  MOV R5, RZ ;  /* 0x000000ff00057202 */ /* 0x001fe20000000f00 */
[----:B------:R-:W-:Y:S01]  /*f1f0*/  ULDC.64 UR4, c[0x0][0x198] ;  /* 0x0000660000047ab9 */ /* 0x000fe20000000a00 */
[----:B------:R-:W-:Y:S01]  /*f200*/  PLOP3.LUT P0, PT, PT, PT, PT, 0x80, 0x0 ;  /* 0x000000000000781c */ /* 0x000fe20003f0f070 */
[----:B------:R-:W-:Y:S01]  /*f210*/  UIADD3 UR4, UP0, UR4, 0x370, URZ ;  /* 0x0000037004047890 */ /* 0x000fe2000ff1e03f */
[----:B------:R-:W-:Y:S01]  /*f220*/  R2UR UR34, R5 ;  /* 0x00000000052272ca */ /* 0x000fe200000e0000 */
[----:B-1----:R-:W-:Y:S01]  /*f230*/  IMAD R3, R10, 0x70, RZ ;  /* 0x000000700a037824 */ /* 0x002fe200078e02ff */
[----:B------:R-:W-:Y:S02]  /*f240*/  UIADD3 UR32, UR38, 0x2bc00, URZ ;  /* 0x0002bc0026207890 */ /* 0x000fe4000fffe03f */
[----:B------:R-:W-:Y:S02]  /*f250*/  UIADD3 UR33, UR38, 0x36838, URZ ;  /* 0x0003683826217890 */ /* 0x000fe4000fffe03f */
[----:B------:R-:W-:Y:S01]  /*f260*/  UIADD3.X UR5, URZ, UR5, URZ, UP0, !UPT ;  /* 0x000000053f057290 */ /* 0x000fe200087fe43f */
[----:B------:R-:W-:Y:S01]  /*f270*/  UMOV UR6, 0x0 ;  /* 0x0000000000067882 */ /* 0x000fe20000000000 */
[----:B------:R-:W-:-:S10]  /*f280*/  UMOV UR7, 0x14f00000 ;  /* 0x14f0000000077882 */ /* 0x000fd40000000000 */
.L_x_63:
[----:B------:R-:W-:-:S13]  /*f290*/  @P0 ELECT P3, URZ, PT ;  /* 0x00000000003f082f */ /* 0x000fda0003860000 */
[----:B-----5:R-:W-:Y:S02]  /*f2a0*/  @P3 R2UR UR37, R4 ;  /* 0x00000000042532ca */ /* 0x020fe400000e0000 */
[----:B------:R-:W-:Y:S02]  /*f2b0*/  @P3 R2UR UR35, R3 ;  /* 0x00000000032332ca */ /* 0x000fe400000e0000 */
[----:B------:R-:W-:Y:S02]  /*f2c0*/  @P3 PLOP3.LUT P0, PT, P3, PT, PT, 0x8, 0x0 ;  /* 0x000000000000381c */ /* 0x000fe40001f0e170 */
[----:B------:R-:W-:-:S09]  /*f2d0*/  PLOP3.LUT P3, PT, PT, PT, PT, 0x8, 0x0 ;  /* 0x000000000000781c */ /* 0x000fd20003f6e170 */
[----:B------:R0:W-:Y:S02]  /*f2e0*/  UTMALDG.4D [UR32], [UR4], desc[UR6] ;  /* 0x00000620040075b4 */ /* 0x0001e40008019000 */
[----:B0-----:R-:W-:Y:S05]  /*f2f0*/  @P0 BRA.U.ANY `(.L_x_63) ;  /* 0xfffffffd00e40947 */ /* 0x001fea000393ffff */
[----:B------:R-:W-:Y:S01]  /*f300*/  IMAD.MOV.U32 R12, RZ, RZ, 0x40 ;  /* 0x00000040ff0c7424 */ /* 0x000fe200078e00ff */
[----:B------:R-:W-:Y:S01]  /*f310*/  PLOP3.LUT P0, PT, PT, PT, PT, 0x80, 0x0 ;  /* 0x000000000000781c */ /* 0x000fe20003f0f070 */
[----:B------:R-:W-:Y:S01]  /*f320*/  UIADD3 UR8, UR38, 0x2f400, URZ ;  /* 0x0002f40026087890 */ /* 0x000fe2000fffe03f */
[----:B------:R-:W-:Y:S02]  /*f330*/  UMOV UR6, 0x0 ;  /* 0x0000000000067882 */ /* 0x000fe40000000000 */
[----:B------:R-:W-:Y:S01]  /*f340*/  R2UR UR10, R12 ;  /* 0x000000000c0a72ca */ /* 0x000fe200000e0000 */
[----:B------:R-:W-:-:S14]  /*f350*/  UMOV UR7, 0x14f00000 ;  /* 0x14f0000000077882 */ /* 0x000fdc0000000000 */
.L_x_64:
[----:B------:R-:W-:-:S13]  /*f360*/  @P0 ELECT P3, URZ, PT ;  /* 0x00000000003f082f */ /* 0x000fda0003860000 */
[----:B------:R-:W-:Y:S01]  /*f370*/  @P3 R2UR UR13, R4 ;  /* 0x00000000040d32ca */ /* 0x000fe200000e0000 */
[----:B------:R-:W-:Y:S01]  /*f380*/  UMOV UR9, UR33 ;  /* 0x0000002100097c82 */ /* 0x000fe20008000000 */
[----:B------:R-:W-:Y:S01]  /*f390*/  @P3 R2UR UR11, R3 ;  /* 0x00000000030b32ca */ /* 0x000fe200000e0000 */
[----:B------:R-:W-:Y:S01]  /*f3a0*/  UMOV UR12, UR36 ;  /* 0x00000024000c7c82 */ /* 0x000fe20008000000 */
        /* <DEDUP_REMOVED lines=10> */
.L_x_65:
        /* <DEDUP_REMOVED lines=9> */
[----:B------:R-:W0:Y:S01]  /*f4e0*/  SYNCS.PHASECHK.TRANS64.TRYWAIT P0, [UR38+0x36860], R2 ;  /* 0x03686002ff0075a7 */ /* 0x000e220008000166 */
[----:B------:R-:W-:Y:S04]  /*f4f0*/  BSSY B2, `(.L_x_66) ;  /* 0x0000002000027945 */ /* 0x000fe80003800000 */
[----:B0-----:R-:W-:Y:S05]  /*f500*/  @!P0 BRA `(.L_x_67) ;  /* 0x0000002c00808947 */ /* 0x001fea0003800000 */
.L_x_151:
[----:B------:R-:W-:Y:S05]  /*f510*/  BSYNC B2 ;  /* 0x0000000000027941 */ /* 0x000fea0003800000 */
.L_x_66:
[----:B------:R-:W-:Y:S01]  /*f520*/  BSSY B2, `(.L_x_68) ;  /* 0x0000009000027945 */ /* 0x000fe20003800000 */
[----:B0-----:R-:W-:Y:S02]  /*f530*/  IMAD.MOV.U32 R2, RZ, RZ, 0x0 ;  /* 0x00000000ff027424 */ /* 0x001fe400078e00ff */
[----:B------:R-:W-:Y:S01]  /*f540*/  IMAD.MOV.U32 R3, RZ, RZ, 0x14f00000 ;  /* 0x14f00000ff037424 */ /* 0x000fe200078e00ff */
[----:B------:R-:W-:Y:S06]  /*f550*/  @P2 BRA `(.L_x_69) ;  /* 0x0000000000142947 */ /* 0x000fec0003800000 */
[----:B------:R-:W-:Y:S01]  /*f560*/  ISETP.NE.AND P0, PT, R9, RZ, PT ;  /* 0x000000ff0900720c */ /* 0x000fe20003f05270 */
[----:B------:R-:W-:-:S04]  /*f570*/  IMAD.MOV.U32 R14, RZ, RZ, 0xa800 ;  /* 0x0000a800ff0e7424 */ /* 0x000fc800078e00ff */
[----:B------:R0:W-:Y:S08]  /*f580*/  SYNCS.ARRIVE.TRANS64 RZ, [UR38+0x36850], R14 ;  /* 0x0368500effff79a7 */ /* 0x0001f00008000026 */
[----:B0-----:R-:W-:Y:S05]  /*f590*/  @!P0 BRA `(.L_x_69) ;  /* 0x0000000000048947 */ /* 0x001fea0003800000 */
[----:B------:R-:W-:Y:S01]  /*f5a0*/  BPT.TRAP 0x1 ;  /* 0x000000040000795c */ /* 0x000fe20000300000 */
.L_x_69:
[----:B------:R-:W-:Y:S05]  /*f5b0*/  BSYNC B2 ;  /* 0x0000000000027941 */ /* 0x000fea0003800000 */
.L_x_68:
[----:B------:R-:W-:Y:S01]  /*f5c0*/  R2UR UR6, R2 ;  /* 0x00000000020672ca */ /* 0x000fe200000e0000 */
[----:B------:R-:W-:Y:S01]  /*f5d0*/  ULDC.64 UR4, c[0x0][0x198] ;  /* 0x0000660000047ab9 */ /* 0x000fe20000000a00 */
[----:B------:R-:W-:Y:S01]  /*f5e0*/  R2UR UR7, R3 ;  /* 0x00000000030772ca */ /* 0x000fe200000e0000 */
[----:B------:R-:W-:Y:S01]  /*f5f0*/  UIADD3 UR4, UP0, UR4, 0x470, URZ ;  /* 0x0000047004047890 */ /* 0x000fe2000ff1e03f */
[----:B------:R-:W-:Y:S01]  /*f600*/  R2UR UR10, R5 ;  /* 0x00000000050a72ca */ /* 0x000fe200000e0000 */
[----:B------:R-:W-:Y:S01]  /*f610*/  IMAD R5, R18, 0x70, RZ ;  /* 0x0000007012057824 */ /* 0x000fe200078e02ff */
[----:B------:R-:W-:Y:S01]  /*f620*/  PLOP3.LUT P0, PT, PT, PT, PT, 0x80, 0x0 ;  /* 0x000000000000781c */ /* 0x000fe20003f0f070 */
[----:B------:R-:W-:Y:S02]  /*f630*/  UIADD3 UR8, UR38, 0x400, URZ ;  /* 0x0000040026087890 */ /* 0x000fe4000fffe03f */
[----:B------:R-:W-:Y:S02]  /*f640*/  UIADD3 UR9, UR38, 0x36850, URZ ;  /* 0x0003685026097890 */ /* 0x000fe4000fffe03f */
[----:B------:R-:W-:-:S12]  /*f650*/  UIADD3.X UR5, URZ, UR5, URZ, UP0, !UPT ;  /* 0x000000053f057290 */ /* 0x000fd800087fe43f */
.L_x_70:
[----:B------:R-:W-:-:S13]  /*f660*/  @P0 ELECT P2, URZ, PT ;  /* 0x00000000003f082f */ /* 0x000fda0003840000 */
[----:B------:R-:W-:Y:S01]  /*f670*/  @P2 R2UR UR13, R16 ;  /* 0x00000000100d22ca */ /* 0x000fe200000e0000 */
[----:B------:R-:W-:Y:S01]  /*f680*/  UMOV UR12, UR36 ;  /* 0x00000024000c7c82 */ /* 0x000fe20008000000 */
[----:B------:R-:W-:Y:S02]  /*f690*/  @P2 R2UR UR11, R5 ;  /* 0x00000000050b22ca */ /* 0x000fe400000e0000 */
[----:B------:R-:W-:Y:S02]  /*f6a0*/  @P2 PLOP3.LUT P0, PT, P2, PT, PT, 0x8, 0x0 ;  /* 0x000000000000281c */ /* 0x000fe4000170e170 */
[----:B------:R-:W-:-:S09]  /*f6b0*/  PLOP3.LUT P2, PT, PT, PT, PT, 0x8, 0x0 ;  /* 0x000000000000781c */ /* 0x000fd20003f4e170 */
[----:B------:R0:W-:Y:S02]  /*f6c0*/  UTMALDG.4D [UR8], [UR4], desc[UR6] ;  /* 0x00000608040075b4 */ /* 0x0001e40008019000 */
[----:B0-----:R-:W-:Y:S05]  /*f6d0*/  @P0 BRA.U.ANY `(.L_x_70) ;  /* 0xfffffffd00e00947 */ /* 0x001fea000393ffff */
[----:B------:R-:W-:Y:S01]  /*f6e0*/  R2UR UR10, R12 ;  /* 0x000000000c0a72ca */ /* 0x000fe200000e0000 */
[----:B------:R-:W-:Y:S01]  /*f6f0*/  UIADD3 UR8, UR38, 0x3c00, URZ ;  /* 0x00003c0026087890 */ /* 0x000fe2000fffe03f */
[----:B------:R-:W-:Y:S02]  /*f700*/  R2UR UR6, R2 ;  /* 0x00000000020672ca */ /* 0x000fe400000e0000 */
[----:B------:R-:W-:Y:S02]  /*f710*/  R2UR UR7, R3 ;  /* 0x00000000030772ca */ /* 0x000fe400000e0000 */
[----:B------:R-:W-:-:S13]  /*f720*/  PLOP3.LUT P0, PT, PT, PT, PT, 0x80, 0x0 ;  /* 0x000000000000781c */ /* 0x000fda0003f0f070 */
.L_x_71:
        /* <DEDUP_REMOVED lines=13> */
.L_x_72:
        /* <DEDUP_REMOVED lines=8> */
[----:B------:R-:W-:Y:S01]  /*f880*/  IMAD.MOV.U32 R18, RZ, RZ, R10 ;  /* 0x000000ffff127224 */ /* 0x000fe200078e000a */
[----:B------:R-:W-:-:S07]  /*f890*/  MOV R16, R4 ;  /* 0x0000000400107202 */ /* 0x000fce0000000f00 */
.L_x_57:
[----:B------:R-:W-:Y:S05]  /*f8a0*/  BSYNC B1 ;  /* 0x0000000000017941 */ /* 0x000fea0003800000 */
.L_x_56:
[----:B------:R-:W-:Y:S01]  /*f8b0*/  LOP3.LUT P0, RZ, R17, 0x2, RZ, 0xc0, !PT ;  /* 0x0000000211ff7812 */ /* 0x000fe2000780c0ff */
[----:B------:R-:W-:Y:S01]  /*f8c0*/  BSSY B1, `(.L_x_73) ;  /* 0x0000096000017945 */ /* 0x000fe20003800000 */
[----:B------:R-:W-:-:S11]  /*f8d0*/  LOP3.LUT R10, R7, 0x1, RZ, 0x3c, !PT ;  /* 0x00000001070a7812 */ /* 0x000fd600078e3cff */
[----:B------:R-:W-:Y:S05]  /*f8e0*/  @!P0 BRA `(.L_x_74) ;  /* 0x00000008004c8947 */ /* 0x000fea0003800000 */
[----:B------:R-:W-:Y:S01]  /*f8f0*/  LOP3.LUT P0, RZ, R17, 0x1, RZ, 0xc0, !PT ;  /* 0x0000000111ff7812 */ /* 0x000fe2000780c0ff */
[----:B------:R-:W-:-:S12]  /*f900*/  VIADD R12, R6, 0xffffffff ;  /* 0xffffffff060c7836 */ /* 0x000fd80000000000 */
        /* <DEDUP_REMOVED lines=9> */
[----:B------:R-:W-:-:S05]  /*f9a0*/  @P0 SHF.R.U32.HI R2, RZ, R3, R4 ;  /* 0x00000003ff020219 */ /* 0x000fca0000011604 */
[----:B------:R-:W-:-:S04]  /*f9b0*/  IMAD.MOV R3, RZ, RZ, -R2 ;  /* 0x000000ffff037224 */ /* 0x000fc800078e0a02 */
[----:B------:R-:W-:Y:S01]  /*f9c0*/  IMAD R12, R5, R3, R12 ;  /* 0x00000003050c7224 */ /* 0x000fe200078e020c */
[----:B------:R-:W-:-:S03]  /*f9d0*/  SHF.R.S32.HI R3, RZ, 0x1f, R2 ;  /* 0x0000001fff037819 */ /* 0x000fc60000011402 */
[----:B------:R-:W-:-:S04]  /*f9e0*/  IMAD.WIDE.U32 R2, R19, UR4, R2 ;  /* 0x0000000413027c25 */ /* 0x000fc8000f8e0002 */
[----:B--2---:R-:W-:-:S04]  /*f9f0*/  IMAD R4, R13, UR4, RZ ;  /* 0x000000040d047c24 */ /* 0x004fc8000f8e02ff */
[----:B------:R-:W-:Y:S01]  /*fa00*/  IMAD R4, R19, UR5, R4 ;  /* 0x0000000513047c24 */ /* 0x000fe2000f8e0204 */
[----:B------:R-:W-:-:S03]  /*fa10*/  ULDC.64 UR4, c[0x0][0x418] ;  /* 0x0001060000047ab9 */ /* 0x000fc60000000a00 */
[----:B------:R-:W-:Y:S01]  /*fa20*/  IMAD.IADD R3, R4, 0x1, R3 ;  /* 0x0000000104037824 */ /* 0x000fe200078e0203 */
[----:B------:R-:W-:-:S04]  /*fa30*/  LEA R4, P0, R2, UR4, 0x2 ;  /* 0x0000000402047c11 */ /* 0x000fc8000f8010ff */
[----:B------:R-:W-:-:S05]  /*fa40*/  LEA.HI.X R5, R2, UR5, R3, 0x2, P0 ;  /* 0x0000000502057c11 */ /* 0x000fca00080f1403 */
[----:B------:R0:W5:Y:S04]  /*fa50*/  LDG.E R4, desc[UR6][R4.64] ;  /* 0x0000000604047981 */ /* 0x000168000c1e1900 */
.L_x_75:
[----:B------:R-:W1:Y:S01]  /*fa60*/  S2R R2, SR_TID.X ;  /* 0x0000000000027919 */ /* 0x000e620000002100 */
[----:B------:R-:W-:Y:S01]  /*fa70*/  BSSY B2, `(.L_x_76) ;  /* 0x0000006000027945 */ /* 0x000fe20003800000 */
[----:B-1----:R-:W-:Y:S02]  /*fa80*/  LOP3.LUT R3, R2, 0x7f, RZ, 0xc0, !PT ;  /* 0x0000007f02037812 */ /* 0x002fe400078ec0ff */
[----:B------:R-:W-:Y:S02]  /*fa90*/  SHF.L.U32 R2, R10, 0x1f, RZ ;  /* 0x0000001f0a027819 */ /* 0x000fe400000006ff */
[----:B------:R-:W-:Y:S02]  /*faa0*/  ISETP.NE.AND P2, PT, R3, RZ, PT ;  /* 0x000000ff0300720c */ /* 0x000fe40003f45270 */
[----:B------:R-:W1:Y:S02]  /*fab0*/  SYNCS.PHASECHK.TRANS64.TRYWAIT P0, [UR38+0x36840], R2 ;  /* 0x03684002ff0075a7 */ /* 0x000e640008000166 */
[----:B-1----:R-:W-:Y:S09]  /*fac0*/  @!P0 BRA `(.L_x_77) ;  /* 0x0000002800288947 */ /* 0x002ff20003800000 */
.L_x_152:
[----:B------:R-:W-:Y:S05]  /*fad0*/  BSYNC B2 ;  /* 0x0000000000027941 */ /* 0x000fea0003800000 */
.L_x_76:
[----:B------:R-:W-:Y:S04]  /*fae0*/  BSSY B2, `(.L_x_78) ;  /* 0x0000007000027945 */ /* 0x000fe80003800000 */
[----:B------:R-:W-:Y:S05]  /*faf0*/  @P2 BRA `(.L_x_79) ;  /* 0x0000000000142947 */ /* 0x000fea0003800000 */
[----:B------:R-:W-:Y:S01]  /*fb00*/  ISETP.NE.AND P0, PT, R9, RZ, PT ;  /* 0x000000ff0900720c */ /* 0x000fe20003f05270 */
[----:B-1----:R-:W-:-:S04]  /*fb10*/  IMAD.MOV.U32 R2, RZ, RZ, 0xa800 ;  /* 0x0000a800ff027424 */ /* 0x002fc800078e00ff */
[----:B------:R2:W-:Y:S08]  /*fb20*/  SYNCS.ARRIVE.TRANS64 RZ, [UR38+0x36830], R2 ;  /* 0x03683002ffff79a7 */ /* 0x0005f00008000026 */
[----:B--2---:R-:W-:Y:S05]  /*fb30*/  @!P0 BRA `(.L_x_79) ;  /* 0x0000000000048947 */ /* 0x004fea0003800000 */
[----:B------:R-:W-:Y:S01]  /*fb40*/  BPT.TRAP 0x1 ;  /* 0x000000040000795c */ /* 0x000fe20000300000 */
.L_x_79:
[----:B------:R-:W-:Y:S05]  /*fb50*/  BSYNC B2 ;  /* 0x0000000000027941 */ /* 0x000fea0003800000 */
.L_x_78:
[----:B0-----:R-:W-:Y:S01]  /*fb60*/  IMAD.MOV.U32 R5, RZ, RZ, RZ ;  /* 0x000000ffff057224 */ /* 0x001fe200078e00ff */
[----:B------:R-:W-:Y:S01]  /*fb70*/  ULDC.64 UR4, c[0x0][0x198] ;  /* 0x0000660000047ab9 */ /* 0x000fe20000000a00 */
[----:B------:R-:W-:Y:S01]  /*fb80*/  PLOP3.LUT P0, PT, PT, PT, PT, 0x80, 0x0 ;  /* 0x000000000000781c */ /* 0x000fe20003f0f070 */
[----:B------:R-:W-:Y:S01]  /*fb90*/  UIADD3 UR4, UP0, UR4, 0x370, URZ ;  /* 0x0000037004047890 */ /* 0x000fe2000ff1e03f */
[----:B-1----:R-:W-:Y:S01]  /*fba0*/  IMAD R2, R12, 0x70, RZ ;  /* 0x000000700c027824 */ /* 0x002fe200078e02ff */
[----:B------:R-:W-:Y:S01]  /*fbb0*/  R2UR UR10, R5 ;  /* 0x00000000050a72ca */ /* 0x000fe200000e0000 */
[----:B------:R-:W-:Y:S02]  /*fbc0*/  UIADD3 UR8, UR38, 0x21400, URZ ;  /* 0x0002140026087890 */ /* 0x000fe4000fffe03f */
[----:B------:R-:W-:Y:S02]  /*fbd0*/  UIADD3 UR9, UR38, 0x36830, URZ ;  /* 0x0003683026097890 */ /* 0x000fe4000fffe03f */
[----:B------:R-:W-:Y:S01]  /*fbe0*/  UIADD3.X UR5, URZ, UR5, URZ, UP0, !UPT ;  /* 0x000000053f057290 */ /* 0x000fe200087fe43f */
[----:B------:R-:W-:Y:S01]  /*fbf0*/  UMOV UR6, 0x0 ;  /* 0x0000000000067882 */ /* 0x000fe20000000000 */
[----:B------:R-:W-:-:S10]  /*fc00*/  UMOV UR7, 0x14f00000 ;  /* 0x14f0000000077882 */ /* 0x000fd40000000000 */
.L_x_80:
[----:B------:R-:W-:-:S13]  /*fc10*/  @P0 ELECT P3, URZ, PT ;  /* 0x00000000003f082f */ /* 0x000fda0003860000 */
[----:B-----5:R-:W-:Y:S01]  /*fc20*/  @P3 R2UR UR13, R4 ;  /* 0x00000000040d32ca */ /* 0x020fe200000e0000 */
[----:B------:R-:W-:Y:S01]  /*fc30*/  UMOV UR12, UR36 ;  /* 0x00000024000c7c82 */ /* 0x000fe20008000000 */
[----:B------:R-:W-:Y:S02]  /*fc40*/  @P3 R2UR UR11, R2 ;  /* 0x00000000020b32ca */ /* 0x000fe400000e0000 */
[----:B------:R-:W-:Y:S02]  /*fc50*/  @P3 PLOP3.LUT P0, PT, P3, PT, PT, 0x8, 0x0 ;  /* 0x000000000000381c */ /* 0x000fe40001f0e170 */
[----:B------:R-:W-:-:S09]  /*fc60*/  PLOP3.LUT P3, PT, PT, PT, PT, 0x8, 0x0 ;  /* 0x000000000000781c */ /* 0x000fd20003f6e170 */
[----:B------:R0:W-:Y:S02]  /*fc70*/  UTMALDG.4D [UR8], [UR4], desc[UR6] ;  /* 0x00000608040075b4 */ /* 0x0001e40008019000 */
[----:B0-----:R-:W-:Y:S05]  /*fc80*/  @P0 BRA.U.ANY `(.L_x_80) ;  /* 0xfffffffd00e00947 */ /* 0x001fea000393ffff */
[----:B------:R-:W-:Y:S01]  /*fc90*/  MOV R13, 0x40 ;  /* 0x00000040000d7802 */ /* 0x000fe20000000f00 */
[----:B------:R-:W-:Y:S01]  /*fca0*/  UIADD3 UR8, UR38, 0x24c00, URZ ;  /* 0x00024c0026087890 */ /* 0x000fe2000fffe03f */
[----:B------:R-:W-:Y:S01]  /*fcb0*/  PLOP3.LUT P0, PT, PT, PT, PT, 0x80, 0x0 ;  /* 0x000000000000781c */ /* 0x000fe20003f0f070 */
[----:B------:R-:W-:Y:S01]  /*fcc0*/  UMOV UR6, 0x0 ;  /* 0x0000000000067882 */ /* 0x000fe20000000000 */
[----:B------:R-:W-:Y:S01]  /*fcd0*/  R2UR UR10, R13 ;  /* 0x000000000d0a72ca */ /* 0x000fe200000e0000 */
[----:B------:R-:W-:-:S14]  /*fce0*/  UMOV UR7, 0x14f00000 ;  /* 0x14f0000000077882 */ /* 0x000fdc0000000000 */
.L_x_81:
        /* <DEDUP_REMOVED lines=14> */
.L_x_82:
        /* <DEDUP_REMOVED lines=8> */
[----:B------:R-:W-:Y:S01]  /*fe50*/  SHF.L.U32 R2, R7, 0x1f, RZ ;  /* 0x0000001f07027819 */ /* 0x000fe200000006ff */
[----:B------:R-:W-:Y:S03]  /*fe60*/  BSSY B2, `(.L_x_83) ;  /* 0x0000003000027945 */ /* 0x000fe60003800000 */
[----:B------:R-:W0:Y:S02]  /*fe70*/  SYNCS.PHASECHK.TRANS64.TRYWAIT P0, [UR38+0x36868], R2 ;  /* 0x03686802ff0075a7 */ /* 0x000e240008000166 */
[----:B0-----:R-:W-:Y:S05]  /*fe80*/  @!P0 BRA `(.L_x_84) ;  /* 0x0000002400508947 */ /* 0x001fea0003800000 */
.L_x_153:
[----:B------:R-:W-:Y:S05]  /*fe90*/  BSYNC B2 ;  /* 0x0000000000027941 */ /* 0x000fea0003800000 */
.L_x_83:
        /* <DEDUP_REMOVED lines=9> */
.L_x_86:
[----:B------:R-:W-:Y:S05]  /*ff30*/  BSYNC B2 ;  /* 0x0000000000027941 */ /* 0x000fea0003800000 */
.L_x_85:
        /* <DEDUP_REMOVED lines=10> */
.L_x_87:
        /* <DEDUP_REMOVED lines=13> */
.L_x_88:
        /* <DEDUP_REMOVED lines=13> */
.L_x_89:
        /* <DEDUP_REMOVED lines=8> */
[----:B------:R-:W-:Y:S02]  /*10200*/  IMAD.MOV.U32 R18, RZ, RZ, R12 ;  /* 0x000000ffff127224 */ /* 0x000fe400078e000c */
[----:B------:R-:W-:-:S07]  /*10210*/  IMAD.MOV.U32 R16, RZ, RZ, R4 ;  /* 0x000000ffff107224 */ /* 0x000fce00078e0004 */
.L_x_74:
[----:B------:R-:W-:Y:S05]  /*10220*/  BSYNC B1 ;  /* 0x0000000000017941 */ /* 0x000fea0003800000 */
.L_x_73:
[----:B------:R-:W-:Y:S01]  /*10230*/  IADD3 R6, R6, -0x2, RZ ;  /* 0xfffffffe06067810 */ /* 0x000fe20007ffe0ff */
[----:B------:R-:W-:Y:S01]  /*10240*/  IMAD.MOV.U32 R7, RZ, RZ, R10 ;  /* 0x000000ffff077224 */ /* 0x000fe200078e000a */
[----:B------:R-:W-:Y:S06]  /*10250*/  @P1 BRA `(.L_x_90) ;  /* 0xffffffec00301947 */ /* 0x000fec000383ffff */
[----:B------:R-:W-:Y:S05]  /*10260*/  BSYNC B0 ;  /* 0x0000000000007941 */ /* 0x000fea0003800000 */
.L_x_55:
[----:B------:R-:W-:Y:S01]  /*10270*/  ISETP.NE.AND P0, PT, R11, RZ, PT ;  /* 0x000000ff0b00720c */ /* 0x000fe20003f05270 */
[----:B------:R-:W-:-:S12]  /*10280*/  BSSY B0, `(.L_x_54) ;  /* 0x0000097000007945 */ /* 0x000fd80003800000 */
[----:B------:R-:W-:Y:S05]  /*10290*/  @!P0 BRA `(.L_x_91) ;  /* 0x0000000800548947 */ /* 0x000fea0003800000 */
[----:B------:R-:W-:Y:S01]  /*102a0*/  LOP3.LUT P1, RZ, R17, 0x2, RZ, 0xc0, !PT ;  /* 0x0000000211ff7812 */ /* 0x000fe2000782c0ff */
[----:B------:R-:W-:-:S12]  /*102b0*/  IMAD.MOV.U32 R0, RZ, RZ, 0x1 ;  /* 0x00000001ff007424 */ /* 0x000fd800078e00ff */
[----:B------:R-:W-:Y:S05]  /*102c0*/  @!P1 BRA `(.L_x_91) ;  /* 0x0000000800489947 */ /* 0x000fea0003800000 */
[----:B------:R-:W-:-:S13]  /*102d0*/  LOP3.LUT P1, RZ, R17, 0x1, RZ, 0xc0, !PT ;  /* 0x0000000111ff7812 */ /* 0x000fda000782c0ff */
[----:B------:R-:W-:Y:S05]  /*102e0*/  @!P1 BRA `(.L_x_92) ;  /* 0x0000000000549947 */ /* 0x000fea0003800000 */
[----:B------:R-:W2:Y:S01]  /*102f0*/  LDL.LU R5, [R1] ;  /* 0x0000000001057983 */ /* 0x000ea20000300800 */
[----:B------:R-:W0:Y:S01]  /*10300*/  LDC R8, c[0x0][0x43c] ;  /* 0x00010f00ff087b82 */ /* 0x000e220000000800 */
[----:B------:R-:W-:Y:S01]  /*10310*/  IMAD.MOV.U32 R7, RZ, RZ, R6 ;  /* 0x000000ffff077224 */ /* 0x000fe200078e0006 */
[----:B------:R-:W-:Y:S01]  /*10320*/  ULDC.64 UR4, c[0x0][0x428] ;  /* 0x00010a0000047ab9 */ /* 0x000fe20000000a00 */
[----:B------:R-:W-:Y:S01]  /*10330*/  ULDC.64 UR6, c[0x0][0x208] ;  /* 0x0000820000067ab9 */ /* 0x000fe20000000a00 */
[----:B0-----:R-:W-:-:S13]  /*10340*/  ISETP.NE.AND P0, PT, R8, 0x1, PT ;  /* 0x000000010800780c */ /* 0x001fda0003f05270 */
[----:B------:R-:W0:Y:S02]  /*10350*/  @P0 LDC.64 R2, c[0x0][0x440] ;  /* 0x00011000ff020b82 */ /* 0x000e240000000a00 */
[----:B0-----:R-:W-:-:S05]  /*10360*/  @P0 IMAD.HI.U32 R2, R6, R2, RZ ;  /* 0x0000000206020227 */ /* 0x001fca00078e00ff */
[----:B------:R-:W-:-:S04]  /*10370*/  @P0 SHF.R.U32.HI R7, RZ, R3, R2 ;  /* 0x00000003ff070219 */ /* 0x000fc80000011602 */
[----:B------:R-:W-:Y:S01]  /*10380*/  SHF.R.S32.HI R3, RZ, 0x1f, R7 ;  /* 0x0000001fff037819 */ /* 0x000fe20000011407 */
[----:B--2---:R-:W-:-:S04]  /*10390*/  IMAD R2, R5, UR4, RZ ;  /* 0x0000000405027c24 */ /* 0x004fc8000f8e02ff */
[----:B------:R-:W-:Y:S02]  /*103a0*/  IMAD R5, R19, UR5, R2 ;  /* 0x0000000513057c24 */ /* 0x000fe4000f8e0202 */
[----:B------:R-:W-:-:S04]  /*103b0*/  IMAD.MOV.U32 R2, RZ, RZ, R7 ;  /* 0x000000ffff027224 */ /* 0x000fc800078e0007 */
[----:B------:R-:W-:Y:S01]  /*103c0*/  IMAD.WIDE.U32 R2, R19, UR4, R2 ;  /* 0x0000000413027c25 */ /* 0x000fe2000f8e0002 */
[----:B------:R-:W-:-:S03]  /*103d0*/  ULDC.64 UR4, c[0x0][0x418] ;  /* 0x0001060000047ab9 */ /* 0x000fc60000000a00 */
[----:B------:R-:W-:Y:S01]  /*103e0*/  IMAD.IADD R3, R5, 0x1, R3 ;  /* 0x0000000105037824 */ /* 0x000fe200078e0203 */
[----:B------:R-:W-:-:S04]  /*103f0*/  LEA R4, P0, R2, UR4, 0x2 ;  /* 0x0000000402047c11 */ /* 0x000fc8000f8010ff */
[----:B------:R-:W-:-:S05]  /*10400*/  LEA.HI.X R5, R2, UR5, R3, 0x2, P0 ;  /* 0x0000000502057c11 */ /* 0x000fca00080f1403 */
[----:B------:R0:W5:Y:S01]  /*10410*/  LDG.E R4, desc[UR6][R4.64] ;  /* 0x0000000604047981 */ /* 0x000162000c1e1900 */
[----:B------:R-:W-:-:S04]  /*10420*/  IMAD.MOV R3, RZ, RZ, -R7 ;  /* 0x000000ffff037224 */ /* 0x000fc800078e0a07 */
[----:B------:R-:W-:-:S07]  /*10430*/  IMAD R6, R8, R3, R6 ;  /* 0x0000000308067224 */ /* 0x000fce00078e0206 */
.L_x_92:
[----:B------:R-:W1:Y:S01]  /*10440*/  S2R R2, SR_TID.X ;  /* 0x0000000000027919 */ /* 0x000e620000002100 */
[----:B------:R-:W-:Y:S01]  /*10450*/  BSSY B1, `(.L_x_93) ;  /* 0x0000006000017945 */ /* 0x000fe20003800000 */
[----:B-1----:R-:W-:Y:S02]  /*10460*/  LOP3.LUT R3, R2, 0x7f, RZ, 0xc0, !PT ;  /* 0x0000007f02037812 */ /* 0x002fe400078ec0ff */
[----:B------:R-:W-:Y:S02]  /*10470*/  SHF.L.U32 R2, R10, 0x1f, RZ ;  /* 0x0000001f0a027819 */ /* 0x000fe400000006ff */
[----:B------:R-:W-:Y:S02]  /*10480*/  ISETP.NE.AND P1, PT, R3, RZ, PT ;  /* 0x000000ff0300720c */ /* 0x000fe40003f25270 */
[----:B------:R-:W1:Y:S02]  /*10490*/  SYNCS.PHASECHK.TRANS64.TRYWAIT P0, [UR38+0x36848], R2 ;  /* 0x03684802ff0075a7 */ /* 0x000e640008000166 */
[----:B-1----:R-:W-:Y:S09]  /*104a0*/  @!P0 BRA `(.L_x_94) ;  /* 0x0000001c00e08947 */ /* 0x002ff20003800000 */
.L_x_154:
[----:B------:R-:W-:Y:S05]  /*104b0*/  BSYNC B1 ;  /* 0x0000000000017941 */ /* 0x000fea0003800000 */
.L_x_93:
[----:B------:R-:W-:Y:S04]  /*104c0*/  BSSY B1, `(.L_x_95) ;  /* 0x0000007000017945 */ /* 0x000fe80003800000 */
[----:B------:R-:W-:Y:S05]  /*104d0*/  @P1 BRA `(.L_x_96) ;  /* 0x0000000000141947 */ /* 0x000fea0003800000 */
[----:B------:R-:W-:Y:S02]  /*104e0*/  ISETP.NE.AND P0, PT, R9, RZ, PT ;  /* 0x000000ff0900720c */ /* 0x000fe40003f05270 */
[----:B-1----:R-:W-:-:S04]  /*104f0*/  MOV R3, 0xa800 ;  /* 0x0000a80000037802 */ /* 0x002fc80000000f00 */
[----:B------:R2:W-:Y:S07]  /*10500*/  SYNCS.ARRIVE.TRANS64 RZ, [UR38+0x36838], R3 ;  /* 0x03683803ffff79a7 */ /* 0x0005ee0008000026 */
[----:B------:R-:W-:Y:S05]  /*10510*/  @!P0 BRA `(.L_x_96) ;  /* 0x0000000000048947 */ /* 0x000fea0003800000 */
[----:B------:R-:W-:Y:S01]  /*10520*/  BPT.TRAP 0x1 ;  /* 0x000000040000795c */ /* 0x000fe20000300000 */
.L_x_96:
[----:B------:R-:W-:Y:S05]  /*10530*/  BSYNC B1 ;  /* 0x0000000000017941 */ /* 0x000fea0003800000 */
.L_x_95:
[----:B------:R-:W-:Y:S01]  /*10540*/  IMAD.MOV.U32 R8, RZ, RZ, RZ ;  /* 0x000000ffff087224 */ /* 0x000fe200078e00ff */
[----:B------:R-:W-:Y:S01]  /*10550*/  ULDC.64 UR4, c[0x0][0x198] ;  /* 0x0000660000047ab9 */ /* 0x000fe20000000a00 */
[----:B------:R-:W-:Y:S01]  /*10560*/  PLOP3.LUT P0, PT, PT, PT, PT, 0x80, 0x0 ;  /* 0x000000000000781c */ /* 0x000fe20003f0f070 */
[----:B------:R-:W-:Y:S01]  /*10570*/  UIADD3 UR4, UP0, UR4, 0x370, URZ ;  /* 0x0000037004047890 */ /* 0x000fe2000ff1e03f */
[----:B-12---:R-:W-:Y:S01]  /*10580*/  IMAD R3, R6, 0x70, RZ ;  /* 0x0000007006037824 */ /* 0x006fe200078e02ff */
[----:B------:R-:W-:Y:S01]  /*10590*/  R2UR UR10, R8 ;  /* 0x00000000080a72ca */ /* 0x000fe200000e0000 */
[----:B------:R-:W-:Y:S02]  /*105a0*/  UIADD3 UR8, UR38, 0x2bc00, URZ ;  /* 0x0002bc0026087890 */ /* 0x000fe4000fffe03f */
[----:B------:R-:W-:Y:S02]  /*105b0*/  UIADD3 UR9, UR38, 0x36838, URZ ;  /* 0x0003683826097890 */ /* 0x000fe4000fffe03f */
[----:B------:R-:W-:Y:S01]  /*105c0*/  UIADD3.X UR5, URZ, UR5, URZ, UP0, !UPT ;  /* 0x000000053f057290 */ /* 0x000fe200087fe43f */
[----:B------:R-:W-:Y:S01]  /*105d0*/  UMOV UR6, 0x0 ;  /* 0x0000000000067882 */ /* 0x000fe20000000000 */
[----:B------:R-:W-:-:S10]  /*105e0*/  UMOV UR7, 0x14f00000 ;  /* 0x14f0000000077882 */ /* 0x000fd40000000000 */
.L_x_97:
[----:B------:R-:W-:-:S13]  /*105f0*/  @P0 ELECT P2, URZ, PT ;  /* 0x00000000003f082f */ /* 0x000fda0003840000 */
[----:B-----5:R-:W-:Y:S01]  /*10600*/  @P2 R2UR UR13, R4 ;  /* 0x00000000040d22ca */ /* 0x020fe200000e0000 */
[----:B------:R-:W-:Y:S01]  /*10610*/  UMOV UR12, UR36 ;  /* 0x00000024000c7c82 */ /* 0x000fe20008000000 */
[----:B------:R-:W-:Y:S02]  /*10620*/  @P2 R2UR UR11, R3 ;  /* 0x00000000030b22ca */ /* 0x000fe400000e0000 */
[----:B------:R-:W-:Y:S02]  /*10630*/  @P2 PLOP3.LUT P0, PT, P2, PT, PT, 0x8, 0x0 ;  /* 0x000000000000281c */ /* 0x000fe4000170e170 */
[----:B------:R-:W-:-:S09]  /*10640*/  PLOP3.LUT P2, PT, PT, PT, PT, 0x8, 0x0 ;  /* 0x000000000000781c */ /* 0x000fd20003f4e170 */
[----:B------:R1:W-:Y:S02]  /*10650*/  UTMALDG.4D [UR8], [UR4], desc[UR6] ;  /* 0x00000608040075b4 */ /* 0x0003e40008019000 */
[----:B-1----:R-:W-:Y:S05]  /*10660*/  @P0 BRA.U.ANY `(.L_x_97) ;  /* 0xfffffffd00e00947 */ /* 0x002fea000393ffff */
[----:B------:R-:W-:Y:S01]  /*10670*/  IMAD.MOV.U32 R7, RZ, RZ, 0x40 ;  /* 0x00000040ff077424 */ /* 0x000fe200078e00ff */
[----:B------:R-:W-:Y:S01]  /*10680*/  PLOP3.LUT P0, PT, PT, PT, PT, 0x80, 0x0 ;  /* 0x000000000000781c */ /* 0x000fe20003f0f070 */
[----:B------:R-:W-:Y:S01]  /*10690*/  UIADD3 UR8, UR38, 0x2f400, URZ ;  /* 0x0002f40026087890 */ /* 0x000fe2000fffe03f */
[----:B------:R-:W-:Y:S02]  /*106a0*/  UMOV UR6, 0x0 ;  /* 0x0000000000067882 */ /* 0x000fe40000000000 */
[----:B------:R-:W-:Y:S01]  /*106b0*/  R2UR UR10, R7 ;  /* 0x00000000070a72ca */ /* 0x000fe200000e0000 */
[----:B------:R-:W-:-:S14]  /*106c0*/  UMOV UR7, 0x14f00000 ;  /* 0x14f0000000077882 */ /* 0x000fdc0000000000 */
.L_x_98:
[----:B------:R-:W-:-:S13]  /*106d0*/  @P0 ELECT P2, URZ, PT ;  /* 0x00000000003f082f */ /* 0x000fda0003840000 */
[----:B------:R-:W-:Y:S01]  /*106e0*/  @P2 R2UR UR13, R4 ;  /* 0x00000000040d22ca */ /* 0x000fe200000e0000 */
[----:B------:R-:W-:Y:S01]  /*106f0*/  UMOV UR12, UR36 ;  /* 0x00000024000c7c82 */ /* 0x000fe20008000000 */
[----:B------:R-:W-:Y:S02]  /*10700*/  @P2 R2UR UR11, R3 ;  /* 0x00000000030b22ca */ /* 0x000fe400000e0000 */
[----:B------:R-:W-:Y:S02]  /*10710*/  @P2 PLOP3.LUT P0, PT, P2, PT, PT, 0x8, 0x0 ;  /* 0x000000000000281c */ /* 0x000fe4000170e170 */
[----:B------:R-:W-:-:S09]  /*10720*/  PLOP3.LUT P2, PT, PT, PT, PT, 0x8, 0x0 ;  /* 0x000000000000781c */ /* 0x000fd20003f4e170 */
[----:B------:R1:W-:Y:S02]  /*10730*/  UTMALDG.4D [UR8], [UR4], desc[UR6] ;  /* 0x00000608040075b4 */ /* 0x0003e40008019000 */
[----:B-1----:R-:W-:Y:S05]  /*10740*/  @P0 BRA.U.ANY `(.L_x_98) ;  /* 0xfffffffd00e00947 */ /* 0x002fea000393ffff */
[----:B0-----:R-:W-:Y:S01]  /*10750*/  IMAD.MOV.U32 R5, RZ, RZ, 0x80 ;  /* 0x00000080ff057424 */ /* 0x001fe200078e00ff */
[----:B------:R-:W-:Y:S01]  /*10760*/  PLOP3.LUT P0, PT, PT, PT, PT, 0x80, 0x0 ;  /* 0x000000000000781c */ /* 0x000fe20003f0f070 */
[----:B------:R-:W-:Y:S01]  /*10770*/  UIADD3 UR8, UR38, 0x32c00, URZ ;  /* 0x00032c0026087890 */ /* 0x000fe2000fffe03f */
[----:B------:R-:W-:Y:S02]  /*10780*/  UMOV UR6, 0x0 ;  /* 0x0000000000067882 */ /* 0x000fe40000000000 */
[----:B------:R-:W-:Y:S01]  /*10790*/  R2UR UR10, R5 ;  /* 0x00000000050a72ca */ /* 0x000fe200000e0000 */
[----:B------:R-:W-:-:S14]  /*107a0*/  UMOV UR7, 0x14f00000 ;  /* 0x14f0000000077882 */ /* 0x000fdc0000000000 */
.L_x_99:
        /* <DEDUP_REMOVED lines=8> */
[----:B------:R-:W0:Y:S01]  /*10830*/  SYNCS.PHASECHK.TRANS64.TRYWAIT P0, [UR38+0x36860], R2 ;  /* 0x03686002ff0075a7 */ /* 0x000e220008000166 */
[----:B------:R-:W-:Y:S04]  /*10840*/  BSSY B1, `(.L_x_100) ;  /* 0x0000002000017945 */ /* 0x000fe80003800000 */
[----:B0-----:R-:W-:Y:S05]  /*10850*/  @!P0 BRA `(.L_x_101) ;  /* 0x0000001c000c8947 */ /* 0x001fea0003800000 */
.L_x_155:
[----:B------:R-:W-:Y:S05]  /*10860*/  BSYNC B1 ;  /* 0x0000000000017941 */ /* 0x000fea0003800000 */
.L_x_100:
        /* <DEDUP_REMOVED lines=9> */
.L_x_103:
[----:B------:R-:W-:Y:S05]  /*10900*/  BSYNC B1 ;  /* 0x0000000000017941 */ /* 0x000fea0003800000 */
.L_x_102:
        /* <DEDUP_REMOVED lines=10> */
.L_x_104:
        /* <DEDUP_REMOVED lines=13> */
.L_x_105:
        /* <DEDUP_REMOVED lines=13> */
.L_x_106:
        /* <DEDUP_REMOVED lines=8> */
[----:B------:R-:W-:Y:S01]  /*10bd0*/  MOV R18, R6 ;  /* 0x0000000600127202 */ /* 0x000fe20000000f00 */
[----:B------:R-:W-:-:S07]  /*10be0*/  IMAD.MOV.U32 R16, RZ, RZ, R4 ;  /* 0x000000ffff107224 */ /* 0x000fce00078e0004 */
.L_x_91:
[----:B------:R-:W-:Y:S05]  /*10bf0*/  BSYNC B0 ;  /* 0x0000000000007941 */ /* 0x000fea0003800000 */
.L_x_54:
[----:B------:R-:W-:Y:S01]  /*10c00*/  LOP3.LUT P0, RZ, R17, 0x2, RZ, 0xc0, !PT ;  /* 0x0000000211ff7812 */ /* 0x000fe2000780c0ff */
[----:B------:R-:W-:-:S12]  /*10c10*/  BSSY B0, `(.L_x_107) ;  /* 0x0000043000007945 */ /* 0x000fd80003800000 */
[----:B------:R-:W-:Y:S05]  /*10c20*/  @!P0 BRA `(.L_x_108) ;  /* 0x0000000400048947 */ /* 0x000fea0003800000 */
[----:B------:R-:W0:Y:S01]  /*10c30*/  S2R R2, SR_TID.X ;  /* 0x0000000000027919 */ /* 0x000e220000002100 */
[----:B------:R-:W-:Y:S01]  /*10c40*/  LEA R3, R0, UR38, 0x3 ;  /* 0x0000002600037c11 */ /* 0x000fe2000f8e18ff */
[----:B------:R-:W-:Y:S01]  /*10c50*/  BSSY B1, `(.L_x_109) ;  /* 0x0000006000017945 */ /* 0x000fe20003800000 */
[----:B0-----:R-:W-:Y:S02]  /*10c60*/  LOP3.LUT R4, R2, 0x7f, RZ, 0xc0, !PT ;  /* 0x0000007f02047812 */ /* 0x001fe400078ec0ff */
[----:B------:R-:W-:Y:S02]  /*10c70*/  SHF.L.U32 R2, R10, 0x1f, RZ ;  /* 0x0000001f0a027819 */ /* 0x000fe400000006ff */
[----:B------:R-:W-:Y:S02]  /*10c80*/  ISETP.NE.AND P1, PT, R4, RZ, PT ;  /* 0x000000ff0400720c */ /* 0x000fe40003f25270 */
[----:B------:R-:W0:Y:S02]  /*10c90*/  SYNCS.PHASECHK.TRANS64.TRYWAIT P0, [R3+URZ+0x36860], R2 ;  /* 0x03686002030075a7 */ /* 0x000e24000800017f */
[----:B0-----:R-:W-:Y:S09]  /*10ca0*/  @!P0 BRA `(.L_x_110) ;  /* 0x0000001800108947 */ /* 0x001ff20003800000 */
.L_x_156:
[----:B------:R-:W-:Y:S05]  /*10cb0*/  BSYNC B1 ;  /* 0x0000000000017941 */ /* 0x000fea0003800000 */
.L_x_109:
[----:B------:R-:W-:Y:S04]  /*10cc0*/  BSSY B1, `(.L_x_111) ;  /* 0x0000008000017945 */ /* 0x000fe80003800000 */
[----:B------:R-:W-:Y:S05]  /*10cd0*/  @P1 BRA `(.L_x_112) ;  /* 0x0000000000181947 */ /* 0x000fea0003800000 */
[----:B------:R-:W1:Y:S01]  /*10ce0*/  S2R R4, SR_TID.X ;  /* 0x0000000000047919 */ /* 0x000e620000002100 */
[----:B0-----:R-:W-:-:S04]  /*10cf0*/  IMAD.MOV.U32 R2, RZ, RZ, 0xa800 ;  /* 0x0000a800ff027424 */ /* 0x001fc800078e00ff */
[----:B------:R2:W-:Y:S01]  /*10d00*/  SYNCS.ARRIVE.TRANS64 RZ, [R3+URZ+0x36850], R2 ;  /* 0x0368500203ff79a7 */ /* 0x0005e2000800003f */
[----:B-1----:R-:W-:-:S13]  /*10d10*/  LOP3.LUT P0, RZ, R4, 0x1f, RZ, 0xc0, !PT ;  /* 0x0000001f04ff7812 */ /* 0x002fda000780c0ff */
[----:B--2---:R-:W-:Y:S05]  /*10d20*/  @!P0 BRA `(.L_x_112) ;  /* 0x0000000000048947 */ /* 0x004fea0003800000 */
[----:B------:R-:W-:Y:S01]  /*10d30*/  BPT.TRAP 0x1 ;  /* 0x000000040000795c */ /* 0x000fe20000300000 */
.L_x_112:
[----:B------:R-:W-:Y:S05]  /*10d40*/  BSYNC B1 ;  /* 0x0000000000017941 */ /* 0x000fea0003800000 */
.L_x_111:
[----:B------:R-:W-:Y:S01]  /*10d50*/  R2UR UR4, R0 ;  /* 0x00000000000472ca */ /* 0x000fe200000e0000 */
[----:B------:R-:W-:Y:S01]  /*10d60*/  ULDC.64 UR6, c[0x0][0x198] ;  /* 0x0000660000067ab9 */ /* 0x000fe20000000a00 */
[----:B------:R-:W-:Y:S01]  /*10d70*/  R2UR UR9, R3 ;  /* 0x00000000030972ca */ /* 0x000fe200000e0000 */
[----:B------:R-:W-:Y:S01]  /*10d80*/  UIADD3 UR6, UP0, UR6, 0x470, URZ ;  /* 0x0000047006067890 */ /* 0x000fe2000ff1e03f */
[----:B------:R-:W-:Y:S01]  /*10d90*/  PLOP3.LUT P0, PT, PT, PT, PT, 0x80, 0x0 ;  /* 0x000000000000781c */ /* 0x000fe20003f0f070 */
[----:B------:R-:W-:Y:S01]  /*10da0*/  IMAD R18, R18, 0x70, RZ ;  /* 0x0000007012127824 */ /* 0x000fe200078e02ff */
[----:B------:R-:W-:Y:S01]  /*10db0*/  UMOV UR14, 0x0 ;  /* 0x00000000000e7882 */ /* 0x000fe20000000000 */
[----:B------:R-:W-:Y:S01]  /*10dc0*/  UIADD3.X UR7, URZ, UR7, URZ, UP0, !UPT ;  /* 0x000000073f077290 */ /* 0x000fe200087fe43f */
[----:B------:R-:W-:Y:S01]  /*10dd0*/  UMOV UR15, 0x14f00000 ;  /* 0x14f00000000f7882 */ /* 0x000fe20000000000 */
[----:B------:R-:W-:-:S04]  /*10de0*/  UMOV UR10, URZ ;  /* 0x0000003f000a7c82 */ /* 0x000fc80008000000 */
[----:B------:R-:W-:Y:S02]  /*10df0*/  UIMAD UR4, UR4, 0xa800, UR38 ;  /* 0x0000a800040478a4 */ /* 0x000fe4000f8e0226 */
[----:B------:R-:W-:Y:S02]  /*10e00*/  UIADD3 UR9, UR9, 0x36850, URZ ;  /* 0x0003685009097890 */ /* 0x000fe4000fffe03f */
[----:B------:R-:W-:-:S12]  /*10e10*/  UIADD3 UR8, UR4, 0x400, URZ ;  /* 0x0000040004087890 */ /* 0x000fd8000fffe03f */
.L_x_113:
        /* <DEDUP_REMOVED lines=8> */
[----:B------:R-:W-:Y:S01]  /*10ea0*/  PLOP3.LUT P0, PT, PT, PT, PT, 0x80, 0x0 ;  /* 0x000000000000781c */ /* 0x000fe20003f0f070 */
[----:B------:R-:W-:Y:S01]  /*10eb0*/  UIADD3 UR8, UR4, 0x3c00, URZ ;  /* 0x00003c0004087890 */ /* 0x000fe2000fffe03f */
[----:B------:R-:W-:Y:S01]  /*10ec0*/  UMOV UR14, 0x0 ;  /* 0x00000000000e7882 */ /* 0x000fe20000000000 */
[----:B------:R-:W-:Y:S01]  /*10ed0*/  UMOV UR15, 0x14f00000 ;  /* 0x14f00000000f7882 */ /* 0x000fe20000000000 */
[----:B------:R-:W-:-:S09]  /*10ee0*/  UMOV UR10, 0x40 ;  /* 0x00000040000a7882 */ /* 0x000fd20000000000 */
.L_x_114:
        /* <DEDUP_REMOVED lines=10> */
[----:B------:R-:W-:Y:S02]  /*10f90*/  UMOV UR5, 0x14f00000 ;  /* 0x14f0000000057882 */ /* 0x000fe40000000000 */
[----:B------:R-:W-:Y:S01]  /*10fa0*/  UMOV UR4, 0x0 ;  /* 0x0000000000047882 */ /* 0x000fe20000000000 */
[----:B------:R-:W-:-:S08]  /*10fb0*/  UMOV UR10, 0x80 ;  /* 0x00000080000a7882 */ /* 0x000fd00000000000 */
.L_x_115:
        /* <DEDUP_REMOVED lines=8> */
.L_x_108:
[----:B------:R-:W-:Y:S05]  /*11040*/  BSYNC B0 ;  /* 0x0000000000007941 */ /* 0x000fea0003800000 */
.L_x_107:
[----:B------:R-:W-:-:S05]  /*11050*/  VIADD R0, R0, 0x1 ;  /* 0x0000000100007836 */ /* 0x000fca0000000000 */
[----:B------:R-:W-:-:S04]  /*11060*/  ISETP.NE.AND P0, PT, R0, 0x2, PT ;  /* 0x000000020000780c */ /* 0x000fc80003f05270 */
[----:B0-----:R-:W-:Y:S02]  /*11070*/  SEL R3, RZ, 0x1, P0 ;  /* 0x00000001ff037807 */ /* 0x001fe40000000000 */
[----:B------:R-:W-:Y:S02]  /*11080*/  SEL R0, R0, RZ, P0 ;  /* 0x000000ff00007207 */ /* 0x000fe40000000000 */
[----:B------:R-:W-:Y:S01]  /*11090*/  LOP3.LUT R10, R10, R3, RZ, 0x3c, !PT ;  /* 0x000000030a0a7212 */ /* 0x000fe200078e3cff */
[----:B------:R-:W-:-:S07]  /*110a0*/  IMAD.MOV.U32 R3, RZ, RZ, RZ ;  /* 0x000000ffff037224 */ /* 0x000fce00078e00ff */
.L_x_38:
[----:B------:R-:W0:Y:S01]  /*110b0*/  S2R R5, SR_CgaCtaId ;  /* 0x0000000000057919 */ /* 0x000e220000008800 */
[----:B------:R-:W-:Y:S02]  /*110c0*/  MOV R2, 0x400 ;  /* 0x0000040000027802 */ /* 0x000fe40000000f00 */
[----:B------:R-:W-:Y:S02]  /*110d0*/  SHF.L.U32 R3, R3, 0x1f, RZ ;  /* 0x0000001f03037819 */ /* 0x000fe400000006ff */
[----:B0-----:R-:W-:-:S04]  /*110e0*/  LEA R2, R5, R2, 0x18 ;  /* 0x0000000205027211 */ /* 0x001fc800078ec0ff */
[----:B------:R-:W0:Y:S02]  /*110f0*/  SYNCS.PHASECHK.TRANS64.TRYWAIT P0, [R2+URZ+0x36820], R3 ;  /* 0x03682003020075a7 */ /* 0x000e24000800017f */
[----:B0-----:R-:W-:Y:S05]  /*11100*/  @!P0 BRA `(.L_x_116) ;  /* 0x00000014000c8947 */ /* 0x001fea0003800000 */
.L_x_157:
[----:B------:R-:W-:-:S03]  /*11110*/  UMOV UR4, 0xffffffff ;  /* 0xffffffff00047882 */ /* 0x000fc60000000000 */
[----:B------:R-:W-:Y:S05]  /*11120*/  BRA.DIV UR4, `(.L_x_117) ;  /* 0x0000001604187947 */ /* 0x000fea000b800000 */
[----:B0-----:R-:W0:Y:S02]  /*11130*/  S2R R3, SR_TID.X ;  /* 0x0000000000037919 */ /* 0x001e240000002100 */
[----:B0-----:R-:W-:-:S04]  /*11140*/  SHF.R.U32.HI R3, RZ, 0x5, R3 ;  /* 0x00000005ff037819 */ /* 0x001fc80000011603 */
[----:B------:R-:W-:-:S05]  /*11150*/  LOP3.LUT R3, R3, 0x3, RZ, 0xc0, !PT ;  /* 0x0000000303037812 */ /* 0x000fca00078ec0ff */
[----:B------:R0:W1:Y:S02]  /*11160*/  SHFL.IDX PT, R14, R3, RZ, 0x1f ;  /* 0x00001fff030e7589 */ /* 0x00006400000e0000 */
.L_x_160:
[----:B-1----:R-:W-:-:S13]  /*11170*/  ISETP.NE.AND P0, PT, R14, RZ, PT ;  /* 0x000000ff0e00720c */ /* 0x002fda0003f05270 */
[----:B------:R-:W-:Y:S05]  /*11180*/  @P0 BRA `(.L_x_10) ;  /* 0x0000000000900947 */ /* 0x000fea0003800000 */
[----:B------:R-:W-:-:S03]  /*11190*/  UMOV UR4, 0xffffffff ;  /* 0xffffffff00047882 */ /* 0x000fc60000000000 */
[----:B------:R-:W-:Y:S05]  /*111a0*/  BRA.DIV UR4, `(.L_x_118) ;  /* 0x00000016042c7947 */ /* 0x000fea000b800000 */
[----:B------:R-:W-:-:S13]  /*111b0*/  ELECT P6, URZ, PT ;  /* 0x00000000003f782f */ /* 0x000fda00038c0000 */
.L_x_163:
[----:B------:R-:W-:Y:S05]  /*111c0*/  @!P6 BRA `(.L_x_10) ;  /* 0x000000000080e947 */ /* 0x000fea0003800000 */
[----:B0-----:R-:W2:Y:S02]  /*111d0*/  LDL R3, [R1+0x8] ;  /* 0x0000080001037983 */ /* 0x001ea40000100800 */
[----:B--2---:R-:W-:-:S13]  /*111e0*/  R2UR UR4, R3 ;  /* 0x00000000030472ca */ /* 0x004fda00000e0000 */
[----:B------:R-:W-:-:S06]  /*111f0*/  ULOP3.LUT UR4, UR4, 0x2, URZ, 0xfc, !UPT ;  /* 0x0000000204047892 */ /* 0x000fcc000f8efc3f */
[----:B------:R-:W-:-:S05]  /*11200*/  IMAD.U32 R3, RZ, RZ, UR4 ;  /* 0x00000004ff037e24 */ /* 0x000fca000f8e00ff */
[----:B------:R-:W-:-:S13]  /*11210*/  ISETP.NE.AND P2, PT, R3, 0x3, PT ;  /* 0x000000030300780c */ /* 0x000fda0003f45270 */
[----:B------:R-:W-:Y:S05]  /*11220*/  @!P2 BRA `(.L_x_119) ;  /* 0x000000000004a947 */ /* 0x000fea0003800000 */
[----:B------:R-:W-:Y:S01]  /*11230*/  BPT.TRAP 0x1 ;  /* 0x000000040000795c */ /* 0x000fe20000300000 */
.L_x_119:
[----:B------:R-:W-:Y:S01]  /*11240*/  VIADD R9, R2, 0x36840 ;  /* 0x0003684002097836 */ /* 0x000fe20000000000 */
[----:B------:R-:W-:Y:S01]  /*11250*/  SHF.L.U32 R4, R10, 0x1f, RZ ;  /* 0x0000001f0a047819 */ /* 0x000fe200000006ff */
[----:B------:R-:W-:-:S03]  /*11260*/  VIADD R3, R0, 0x1 ;  /* 0x0000000100037836 */ /* 0x000fc60000000000 */
[----:B------:R-:W-:Y:S02]  /*11270*/  LEA R7, R0, R9, 0x3 ;  /* 0x0000000900077211 */ /* 0x000fe400078e18ff */
[C---:B------:R-:W-:Y:S02]  /*11280*/  ISETP.NE.AND P1, PT, R3.reuse, 0x2, PT ;  /* 0x000000020300780c */ /* 0x040fe40003f25270 */
[----:B------:R-:W0:Y:S02]  /*11290*/  SYNCS.PHASECHK.TRANS64.TRYWAIT P0, [R7+URZ], R4 ;  /* 0x00000004070075a7 */ /* 0x000e24000800017f */
[----:B------:R-:W-:Y:S02]  /*112a0*/  SEL R5, RZ, 0x1, P1 ;  /* 0x00000001ff057807 */ /* 0x000fe40000800000 */
[----:B------:R-:W-:Y:S02]  /*112b0*/  SEL R6, R3, RZ, P1 ;  /* 0x000000ff03067207 */ /* 0x000fe40000800000 */
[----:B------:R-:W-:-:S03]  /*112c0*/  LOP3.LUT R5, R10, R5, RZ, 0x3c, !PT ;  /* 0x000000050a057212 */ /* 0x000fc600078e3cff */
[----:B------:R-:W-:Y:S01]  /*112d0*/  IMAD R8, R6, 0x8, R9 ;  /* 0x0000000806087824 */ /* 0x000fe200078e0209 */
[----:B------:R-:W-:Y:S01]  /*112e0*/  SHF.L.U32 R5, R5, 0x1f, RZ ;  /* 0x0000001f05057819 */ /* 0x000fe200000006ff */
[----:B0-----:R-:W-:Y:S06]  /*112f0*/  @!P0 BRA `(.L_x_120) ;  /* 0x0000001000f88947 */ /* 0x001fec0003800000 */
.L_x_164:
[----:B------:R-:W1:Y:S02]  /*11300*/  SYNCS.PHASECHK.TRANS64.TRYWAIT P0, [R8+URZ], R5 ;  /* 0x00000005080075a7 */ /* 0x000e64000800017f */
[----:B-1----:R-:W-:Y:S05]  /*11310*/  @!P0 BRA `(.L_x_121) ;  /* 0x0000001400048947 */ /* 0x002fea0003800000 */
.L_x_165:
[----:B------:R-:W-:Y:S05]  /*11320*/  @!P2 BRA `(.L_x_122) ;  /* 0x000000000004a947 */ /* 0x000fea0003800000 */
[----:B------:R-:W-:Y:S01]  /*11330*/  BPT.TRAP 0x1 ;  /* 0x000000040000795c */ /* 0x000fe20000300000 */
.L_x_122:
[----:B------:R-:W-:-:S04]  /*11340*/  VIADD R3, R2, 0x36860 ;  /* 0x0003686002037836 */ /* 0x000fc80000000000 */
[----:B0-----:R-:W-:-:S04]  /*11350*/  IMAD R7, R0, 0x8, R3 ;  /* 0x0000000800077824 */ /* 0x001fc800078e0203 */
[----:B------:R-:W0:Y:S02]  /*11360*/  SYNCS.PHASECHK.TRANS64.TRYWAIT P0, [R7+URZ], R4 ;  /* 0x00000004070075a7 */ /* 0x000e24000800017f */
[----:B0-----:R-:W-:Y:S05]  /*11370*/  @!P0 BRA `(.L_x_123) ;  /* 0x0000001400008947 */ /* 0x001fea0003800000 */
.L_x_166:
[----:B------:R-:W-:-:S07]  /*11380*/  IMAD R6, R6, 0x8, R3 ;  /* 0x0000000806067824 */ /* 0x000fce00078e0203 */
.L_x_124:
[----:B--2---:R2:W3:Y:S02]  /*11390*/  SYNCS.PHASECHK.TRANS64.TRYWAIT P0, [R6+URZ], R5 ;  /* 0x00000005060075a7 */ /* 0x0044e4000800017f */
[----:B---3--:R-:W-:Y:S05]  /*113a0*/  @!P0 NANOSLEEP.SYNCS 0x989680 ;  /* 0x009896800000895d */ /* 0x008fea0003900000 */
[----:B------:R-:W3:Y:S02]  /*113b0*/  @!P0 SYNCS.PHASECHK.TRANS64 P0, [R6+URZ], R5 ;  /* 0x00000005060085a7 */ /* 0x000ee4000800007f */
[----:B---3--:R-:W-:Y:S05]  /*113c0*/  @!P0 BRA `(.L_x_124) ;  /* 0xfffffffc00f08947 */ /* 0x008fea000383ffff */
.L_x_10:
[----:B------:R-:W-:Y:S05]  /*113d0*/  BSYNC B6 ;  /* 0x0000000000067941 */ /* 0x000fea0003800000 */
.L_x_7:
[----:B------:R-:W-:Y:S05]  /*113e0*/  EXIT ;  /* 0x000000000000794d */ /* 0x000fea0003800000 */
.L_x_14:
[----:B------:R-:W-:-:S13]  /*113f0*/  R2UR UR4, R16 ;  /* 0x00000000100472ca */ /* 0x000fda00000e0000 */
[----:B0-----:R-:W-:-:S04]  /*11400*/  IMAD.U32 R3, RZ, RZ, UR4 ;  /* 0x00000004ff037e24 */ /* 0x001fc8000f8e00ff */
[----:B------:R0:W1:Y:S03]  /*11410*/  SYNCS.PHASECHK.TRANS64.TRYWAIT P0, [R3+URZ+0x36800], R0 ;  /* 0x03680000030075a7 */ /* 0x000066000800017f */
[----:B-1----:R-:W-:Y:S05]  /*11420*/  @!P0 NANOSLEEP.SYNCS 0x989680 ;  /* 0x009896800000895d */ /* 0x002fea0003900000 */
[----:B------:R-:W1:Y:S02]  /*11430*/  @!P0 SYNCS.PHASECHK.TRANS64 P0, [R3+URZ+0x36800], R0 ;  /* 0x03680000030085a7 */ /* 0x000e64000800007f */
[----:B-1----:R-:W-:Y:S05]  /*11440*/  @!P0 BRA `(.L_x_14) ;  /* 0xfffffffc00e88947 */ /* 0x002fea000383ffff */
[----:B------:R-:W-:Y:S05]  /*11450*/  BRA `(.L_x_125) ;  /* 0xffffff0000007947 */ /* 0x000fea000383ffff */
.L_x_18:
[----:B------:R-:W-:-:S13]  /*11460*/  R2UR UR4, R16 ;  /* 0x00000000100472ca */ /* 0x000fda00000e0000 */
[----:B0-----:R-:W-:-:S04]  /*11470*/  MOV R3, UR4 ;  /* 0x0000000400037c02 */ /* 0x001fc80008000f00 */
[----:B------:R0:W2:Y:S03]  /*11480*/  SYNCS.PHASECHK.TRANS64.TRYWAIT P2, [R3+URZ+0x36830], R0 ;  /* 0x03683000030075a7 */ /* 0x0000a6000804017f */
[----:B--2---:R-:W-:Y:S05]  /*11490*/  @!P2 NANOSLEEP.SYNCS 0x989680 ;  /* 0x009896800000a95d */ /* 0x004fea0003900000 */
[----:B------:R-:W2:Y:S02]  /*114a0*/  @!P2 SYNCS.PHASECHK.TRANS64 P2, [R3+URZ+0x36830], R0 ;  /* 0x036830000300a5a7 */ /* 0x000ea4000804007f */
[----:B--2---:R-:W-:Y:S05]  /*114b0*/  @!P2 BRA `(.L_x_18) ;  /* 0xfffffffc00e8a947 */ /* 0x004fea000383ffff */
[----:B------:R-:W-:Y:S05]  /*114c0*/  BRA `(.L_x_17) ;  /* 0xffffff0000307947 */ /* 0x000fea000383ffff */
.L_x_23:
[----:B------:R-:W-:-:S13]  /*114d0*/  R2UR UR4, R6 ;  /* 0x00000000060472ca */ /* 0x000fda00000e0000 */
[----:B-1----:R-:W-:-:S04]  /*114e0*/  IMAD.U32 R3, RZ, RZ, UR4 ;  /* 0x00000004ff037e24 */ /* 0x002fc8000f8e00ff */
[----:B------:R1:W2:Y:S03]  /*114f0*/  SYNCS.PHASECHK.TRANS64.TRYWAIT P2, [R3+URZ+0x36830], R0 ;  /* 0x03683000030075a7 */ /* 0x0002a6000804017f */
[----:B--2---:R-:W-:Y:S05]  /*11500*/  @!P2 NANOSLEEP.SYNCS 0x989680 ;  /* 0x009896800000a95d */ /* 0x004fea0003900000 */
[----:B------:R-:W2:Y:S02]  /*11510*/  @!P2 SYNCS.PHASECHK.TRANS64 P2, [R3+URZ+0x36830], R0 ;  /* 0x036830000300a5a7 */ /* 0x000ea4000804007f */
[----:B--2---:R-:W-:Y:S05]  /*11520*/  @!P2 BRA `(.L_x_23) ;  /* 0xfffffffc00e8a947 */ /* 0x004fea000383ffff */
[----:B------:R-:W-:Y:S05]  /*11530*/  BRA `(.L_x_22) ;  /* 0xffffff4800287947 */ /* 0x000fea000383ffff */
.L_x_27:
[----:B-1----:R-:W-:-:S04]  /*11540*/  IMAD.U32 R3, RZ, RZ, UR5 ;  /* 0x00000005ff037e24 */ /* 0x002fc8000f8e00ff */
[----:B------:R1:W2:Y:S03]  /*11550*/  SYNCS.PHASECHK.TRANS64.TRYWAIT P2, [R3+URZ+0x36850], R0 ;  /* 0x03685000030075a7 */ /* 0x0002a6000804017f */
[----:B--2---:R-:W-:Y:S05]  /*11560*/  @!P2 NANOSLEEP.SYNCS 0x989680 ;  /* 0x009896800000a95d */ /* 0x004fea0003900000 */
[----:B------:R-:W2:Y:S02]  /*11570*/  @!P2 SYNCS.PHASECHK.TRANS64 P2, [R3+URZ+0x36850], R0 ;  /* 0x036850000300a5a7 */ /* 0x000ea4000804007f */
[----:B--2---:R-:W-:Y:S05]  /*11580*/  @!P2 BRA `(.L_x_27) ;  /* 0xfffffffc00eca947 */ /* 0x004fea000383ffff */
[----:B------:R-:W-:Y:S05]  /*11590*/  BRA `(.L_x_26) ;  /* 0xffffff7400a47947 */ /* 0x000fea000383ffff */
.L_x_32:
[----:B-1----:R1:W2:Y:S02]  /*115a0*/  SYNCS.PHASECHK.TRANS64.TRYWAIT P0, [R9+URZ+0x36850], R2 ;  /* 0x03685002090075a7 */ /* 0x0022a4000800017f */
[----:B--2---:R-:W-:Y:S05]  /*115b0*/  @!P0 NANOSLEEP.SYNCS 0x989680 ;  /* 0x009896800000895d */ /* 0x004fea0003900000 */
[----:B------:R-:W2:Y:S02]  /*115c0*/  @!P0 SYNCS.PHASECHK.TRANS64 P0, [R9+URZ+0x36850], R2 ;  /* 0x03685002090085a7 */ /* 0x000ea4000800007f */
[----:B--2---:R-:W-:Y:S05]  /*115d0*/  @!P0 BRA `(.L_x_32) ;  /* 0xfffffffc00f08947 */ /* 0x004fea000383ffff */
[----:B------:R-:W-:Y:S05]  /*115e0*/  BRA `(.L_x_31) ;  /* 0xffffff9000807947 */ /* 0x000fea000383ffff */
.L_x_43:
[----:B------:R-:W-:Y:S02]  /*115f0*/  IMAD.MOV.U32 R13, RZ, RZ, R0 ;  /* 0x000000ffff0d7224 */ /* 0x000fe400078e0000 */
[----:B------:R-:W-:Y:S02]  /*11600*/  IMAD.MOV.U32 R12, RZ, RZ, RZ ;  /* 0x000000ffff0c7224 */ /* 0x000fe400078e00ff */
[----:B------:R-:W-:Y:S02]  /*11610*/  IMAD.MOV.U32 R11, RZ, RZ, 0x1f ;  /* 0x0000001fff0b7424 */ /* 0x000fe400078e00ff */
[----:B------:R-:W-:-:S07]  /*11620*/  IMAD.MOV.U32 R15, RZ, RZ, -0x1 ;  /* 0xffffffffff0f7424 */ /* 0x000fce00078e00ff */
[----:B0-----:R-:W-:Y:S05]  /*11630*/  WARPSYNC.COLLECTIVE R15, `(.L_x_126) ;  /* 0x000000000f087348 */ /* 0x001fea0003c00000 */
[----:B------:R1:W2:Y:S02]  /*11640*/  SHFL.IDX P6, R14, R13, R12, R11 ;  /* 0x0000000c0d0e7389 */ /* 0x0002a400000c000b */
[----:B012---:R-:W-:Y:S01]  /*11650*/  ENDCOLLECTIVE ;  /* 0x000000000000791b */ /* 0x007fe20003800000 */
.L_x_126:
[----:B------:R-:W-:Y:S05]  /*11660*/  BRA `(.L_x_127) ;  /* 0xffffffc400907947 */ /* 0x000fea000383ffff */
.L_x_45:
[----:B------:R-:W-:Y:S01]  /*11670*/  BSSY B0, `(.L_x_128) ;  /* 0x0000006000007945 */ /* 0x000fe20003800000 */
[----:B------:R-:W-:-:S07]  /*11680*/  MOV R15, 0xffffffff ;  /* 0xffffffff000f7802 */ /* 0x000fce0000000f00 */
[----:B01----:R-:W-:Y:S05]  /*11690*/  WARPSYNC.COLLECTIVE R15, `(.L_x_129) ;  /* 0x000000000f0c7348 */ /* 0x003fea0003c00000 */
[----:B------:R-:W-:Y:S02]  /*116a0*/  ELECT P6, UR62, PT ;  /* 0x00000000003e782f */ /* 0x000fe400038c0000 */
[----:B------:R-:W-:Y:S01]  /*116b0*/  MOV R14, UR62 ;  /* 0x0000003e000e7c02 */ /* 0x000fe20008000f00 */
[----:B01----:R-:W-:Y:S10]  /*116c0*/  ENDCOLLECTIVE ;  /* 0x000000000000791b */ /* 0x003ff40003800000 */
.L_x_129:
[----:B------:R-:W-:Y:S05]  /*116d0*/  BSYNC B0 ;  /* 0x0000000000007941 */ /* 0x000fea0003800000 */
.L_x_128:
[----:B------:R-:W-:Y:S05]  /*116e0*/  BRA `(.L_x_130) ;  /* 0xffffffc400907947 */ /* 0x000fea000383ffff */
.L_x_47:
[----:B-1----:R-:W-:-:S04]  /*116f0*/  IMAD.U32 R3, RZ, RZ, UR38 ;  /* 0x00000026ff037e24 */ /* 0x002fc8000f8e00ff */
[----:B------:R1:W3:Y:S03]  /*11700*/  SYNCS.PHASECHK.TRANS64.TRYWAIT P0, [R3+URZ+0x36840], R0 ;  /* 0x03684000030075a7 */ /* 0x0002e6000800017f */
[----:B---3--:R-:W-:Y:S05]  /*11710*/  @!P0 NANOSLEEP.SYNCS 0x989680 ;  /* 0x009896800000895d */ /* 0x008fea0003900000 */
[----:B------:R-:W3:Y:S02]  /*11720*/  @!P0 SYNCS.PHASECHK.TRANS64 P0, [R3+URZ+0x36840], R0 ;  /* 0x03684000030085a7 */ /* 0x000ee4000800007f */
[----:B---3--:R-:W-:Y:S05]  /*11730*/  @!P0 BRA `(.L_x_47) ;  /* 0xfffffffc00ec8947 */ /* 0x008fea000383ffff */
[----:B------:R-:W-:Y:S05]  /*11740*/  BRA `(.L_x_131) ;  /* 0xffffffc400ec7947 */ /* 0x000fea000383ffff */
.L_x_50:
[----:B------:R-:W-:Y:S02]  /*11750*/  IMAD R8, R12, 0x80, R8 ;  /* 0x000000800c087824 */ /* 0x000fe400078e0208 */
[----:B------:R-:W-:Y:S02]  /*11760*/  IMAD.MOV.U32 R13, RZ, RZ, R7 ;  /* 0x000000ffff0d7224 */ /* 0x000fe400078e0007 */
[----:B------:R-:W-:Y:S02]  /*11770*/  IMAD.MOV.U32 R12, RZ, RZ, RZ ;  /* 0x000000ffff0c7224 */ /* 0x000fe400078e00ff */
[----:B------:R-:W-:Y:S02]  /*11780*/  IMAD.MOV.U32 R11, RZ, RZ, 0x181f ;  /* 0x0000181fff0b7424 */ /* 0x000fe400078e00ff */
[----:B------:R-:W-:Y:S02]  /*11790*/  IMAD.MOV.U32 R15, RZ, RZ, -0x1 ;  /* 0xffffffffff0f7424 */ /* 0x000fe400078e00ff */
[----:B------:R-:W-:-:S07]  /*117a0*/  VIADD R5, R8, 0x10 ;  /* 0x0000001008057836 */ /* 0x000fce0000000000 */
[----:B------:R-:W-:Y:S05]  /*117b0*/  WARPSYNC.COLLECTIVE R15, `(.L_x_132) ;  /* 0x000000000f087348 */ /* 0x000fea0003c00000 */
[----:B------:R0:W1:Y:S02]  /*117c0*/  SHFL.IDX P6, R14, R13, R12, R11 ;  /* 0x0000000c0d0e7389 */ /* 0x00006400000c000b */
[----:B01----:R-:W-:Y:S01]  /*117d0*/  ENDCOLLECTIVE ;  /* 0x000000000000791b */ /* 0x003fe20003800000 */
.L_x_132:
[----:B------:R-:W-:Y:S01]  /*117e0*/  IMAD.MOV.U32 R13, RZ, RZ, R0 ;  /* 0x000000ffff0d7224 */ /* 0x000fe200078e0000 */
[----:B------:R-:W-:-:S07]  /*117f0*/  MOV R2, R14 ;  /* 0x0000000e00027202 */ /* 0x000fce0000000f00 */
[----:B------:R-:W-:Y:S05]  /*11800*/  WARPSYNC.COLLECTIVE R15, `(.L_x_133) ;  /* 0x000000000f087348 */ /* 0x000fea0003c00000 */
[----:B------:R0:W1:Y:S02]  /*11810*/  SHFL.IDX P6, R14, R13, R12, R11 ;  /* 0x0000000c0d0e7389 */ /* 0x00006400000c000b */
[----:B01----:R-:W-:Y:S01]  /*11820*/  ENDCOLLECTIVE ;  /* 0x000000000000791b */ /* 0x003fe20003800000 */
.L_x_133:
[----:B------:R-:W-:Y:S01]  /*11830*/  ULDC UR4, c[0x0][0x288] ;  /* 0x0000a20000047ab9 */ /* 0x000fe20000000800 */
[----:B------:R-:W-:Y:S01]  /*11840*/  ULDC.64 UR6, c[0x0][0x208] ;  /* 0x0000820000067ab9 */ /* 0x000fe20000000a00 */
[----:B------:R-:W-:Y:S02]  /*11850*/  IMAD R6, R6, UR4, RZ ;  /* 0x0000000406067c24 */ /* 0x000fe4000f8e02ff */
[----:B------:R-:W-:-:S03]  /*11860*/  IMAD.MOV.U32 R3, RZ, RZ, R2 ;  /* 0x000000ffff037224 */ /* 0x000fc600078e0002 */
[----:B------:R-:W-:Y:S01]  /*11870*/  ISETP.GE.AND P3, PT, R8, R6, PT ;  /* 0x000000060800720c */ /* 0x000fe20003f66270 */
[----:B------:R-:W-:Y:S02]  /*11880*/  IMAD.MOV.U32 R13, RZ, RZ, R7 ;  /* 0x000000ffff0d7224 */ /* 0x000fe400078e0007 */
[----:B------:R-:W-:-:S10]  /*11890*/  IMAD.MOV.U32 R12, RZ, RZ, 0x1 ;  /* 0x00000001ff0c7424 */ /* 0x000fd400078e00ff */
[----:B------:R-:W-:Y:S01]  /*118a0*/  @!P3 LEA R21, R9, UR38, 0x1 ;  /* 0x000000260915bc11 */ /* 0x000fe2000f8e08ff */
[----:B------:R-:W-:-:S04]  /*118b0*/  IMAD.MOV.U32 R2, RZ, RZ, R14 ;  /* 0x000000ffff027224 */ /* 0x000fc800078e000e */
[----:B------:R-:W-:-:S05]  /*118c0*/  @!P3 IMAD.WIDE.U32 R2, R10, 0x2, R2 ;  /* 0x000000020a02b825 */ /* 0x000fca00078e0002 */
[----:B------:R-:W-:Y:S01]  /*118d0*/  @!PT LDS RZ, [RZ] ;  /* 0x00000000fffff984 */ /* 0x000fe20000000800 */
[----:B------:R-:W-:Y:S01]  /*118e0*/  @!PT LDS RZ, [RZ] ;  /* 0x00000000fffff984 */ /* 0x000fe20000000800 */
[----:B------:R-:W-:Y:S01]  /*118f0*/  @!PT LDS RZ, [RZ] ;  /* 0x00000000fffff984 */ /* 0x000fe20000000800 */
[----:B------:R0:W-:Y:S04]  /*11900*/  @!P3 LDGSTS.E.BYPASS.LTC128B.128 [R21+0x15400], desc[UR6][R2.64], !P2 ;  /* 0x154000000215bfae */ /* 0x0001e8000d101d46 */
[----:B------:R0:W-:Y:S04]  /*11910*/  @!P3 LDGSTS.E.BYPASS.LTC128B.128 [R21+0x19400], desc[UR6][R2.64+0x80], !P0 ;  /* 0x194000800215bfae */ /* 0x0001e8000c101d46 */
[----:B------:R0:W-:Y:S01]  /*11920*/  @!P3 LDGSTS.E.BYPASS.LTC128B.128 [R21+0x1d400], desc[UR6][R2.64+0x100], !P1 ;  /* 0x1d4001000215bfae */ /* 0x0001e2000c901d46 */
[----:B------:R-:W-:-:S13]  /*11930*/  ISETP.GE.AND P3, PT, R5, R6, PT ;  /* 0x000000060500720c */ /* 0x000fda0003f66270 */
[----:B0-----:R-:W-:Y:S05]  /*11940*/  WARPSYNC.COLLECTIVE R15, `(.L_x_134) ;  /* 0x000000000f087348 */ /* 0x001fea0003c00000 */
[----:B------:R1:W2:Y:S02]  /*11950*/  SHFL.IDX P6, R14, R13, R12, R11 ;  /* 0x0000000c0d0e7389 */ /* 0x0002a400000c000b */
[----:B012---:R-:W-:Y:S01]  /*11960*/  ENDCOLLECTIVE ;  /* 0x000000000000791b */ /* 0x007fe20003800000 */
.L_x_134:
[----:B------:R-:W-:Y:S01]  /*11970*/  VIADD R3, R8, 0x20 ;  /* 0x0000002008037836 */ /* 0x000fe20000000000 */
[----:B------:R-:W-:Y:S01]  /*11980*/  @!P3 LEA R20, R9, UR38, 0x1 ;  /* 0x000000260914bc11 */ /* 0x000fe2000f8e08ff */
[----:B------:R-:W-:Y:S01]  /*11990*/  IMAD.MOV.U32 R13, RZ, RZ, R0 ;  /* 0x000000ffff0d7224 */ /* 0x000fe200078e0000 */
[----:B------:R-:W-:-:S07]  /*119a0*/  MOV R4, R14 ;  /* 0x0000000e00047202 */ /* 0x000fce0000000f00 */
[----:B------:R-:W-:Y:S05]  /*119b0*/  WARPSYNC.COLLECTIVE R15, `(.L_x_135) ;  /* 0x000000000f087348 */ /* 0x000fea0003c00000 */
[----:B------:R0:W1:Y:S02]  /*119c0*/  SHFL.IDX P6, R14, R13, R12, R11 ;  /* 0x0000000c0d0e7389 */ /* 0x00006400000c000b */
[----:B01----:R-:W-:Y:S01]  /*119d0*/  ENDCOLLECTIVE ;  /* 0x000000000000791b */ /* 0x003fe20003800000 */
.L_x_135:
[----:B------:R-:W-:Y:S01]  /*119e0*/  ULDC.64 UR4, c[0x0][0x208] ;  /* 0x0000820000047ab9 */ /* 0x000fe20000000a00 */
[----:B------:R-:W-:Y:S02]  /*119f0*/  IMAD.MOV.U32 R5, RZ, RZ, R4 ;  /* 0x000000ffff057224 */ /* 0x000fe400078e0004 */
[----:B------:R-:W-:Y:S02]  /*11a00*/  IMAD.MOV.U32 R13, RZ, RZ, R7 ;  /* 0x000000ffff0d7224 */ /* 0x000fe400078e0007 */
[----:B------:R-:W-:Y:S02]  /*11a10*/  IMAD.MOV.U32 R12, RZ, RZ, 0x2 ;  /* 0x00000002ff0c7424 */ /* 0x000fe400078e00ff */
        /* <DEDUP_REMOVED lines=12> */
.L_x_136:
[----:B------:R-:W-:Y:S01]  /*11ae0*/  VIADD R5, R8, 0x30 ;  /* 0x0000003008057836 */ /* 0x000fe20000000000 */
[----:B------:R-:W-:Y:S01]  /*11af0*/  @!P3 LEA R21, R9, UR38, 0x1 ;  /* 0x000000260915bc11 */ /* 0x000fe2000f8e08ff */
[----:B------:R-:W-:Y:S01]  /*11b00*/  IMAD.MOV.U32 R13, RZ, RZ, R0 ;  /* 0x000000ffff0d7224 */ /* 0x000fe200078e0000 */
[----:B------:R-:W-:-:S07]  /*11b10*/  MOV R2, R14 ;  /* 0x0000000e00027202 */ /* 0x000fce0000000f00 */
[----:B------:R-:W-:Y:S05]  /*11b20*/  WARPSYNC.COLLECTIVE R15, `(.L_x_137) ;  /* 0x000000000f087348 */ /* 0x000fea0003c00000 */
[----:B------:R0:W1:Y:S02]  /*11b30*/  SHFL.IDX P6, R14, R13, R12, R11 ;  /* 0x0000000c0d0e7389 */ /* 0x00006400000c000b */
[----:B01----:R-:W-:Y:S01]  /*11b40*/  ENDCOLLECTIVE ;  /* 0x000000000000791b */ /* 0x003fe20003800000 */
.L_x_137:
        /* <DEDUP_REMOVED lines=16> */
.L_x_138:
[----:B------:R-:W-:Y:S01]  /*11c50*/  VIADD R3, R8, 0x40 ;  /* 0x0000004008037836 */ /* 0x000fe20000000000 */
[----:B------:R-:W-:Y:S01]  /*11c60*/  @!P3 LEA R20, R9, UR38, 0x1 ;  /* 0x000000260914bc11 */ /* 0x000fe2000f8e08ff */
[----:B------:R-:W-:Y:S01]  /*11c70*/  IMAD.MOV.U32 R13, RZ, RZ, R0 ;  /* 0x000000ffff0d7224 */ /* 0x000fe200078e0000 */
[----:B------:R-:W-:-:S07]  /*11c80*/  MOV R4, R14 ;  /* 0x0000000e00047202 */ /* 0x000fce0000000f00 */
[----:B------:R-:W-:Y:S05]  /*11c90*/  WARPSYNC.COLLECTIVE R15, `(.L_x_139) ;  /* 0x000000000f087348 */ /* 0x000fea0003c00000 */
[----:B------:R0:W1:Y:S02]  /*11ca0*/  SHFL.IDX P6, R14, R13, R12, R11 ;  /* 0x0000000c0d0e7389 */ /* 0x00006400000c000b */
[----:B01----:R-:W-:Y:S01]  /*11cb0*/  ENDCOLLECTIVE ;  /* 0x000000000000791b */ /* 0x003fe20003800000 */
.L_x_139:
        /* <DEDUP_REMOVED lines=16> */
.L_x_140:
[----:B------:R-:W-:Y:S01]  /*11dc0*/  VIADD R5, R8, 0x50 ;  /* 0x0000005008057836 */ /* 0x000fe20000000000 */
[----:B------:R-:W-:Y:S01]  /*11dd0*/  @!P3 LEA R21, R9, UR38, 0x1 ;  /* 0x000000260915bc11 */ /* 0x000fe2000f8e08ff */
[----:B------:R-:W-:Y:S01]  /*11de0*/  IMAD.MOV.U32 R13, RZ, RZ, R0 ;  /* 0x000000ffff0d7224 */ /* 0x000fe200078e0000 */
[----:B------:R-:W-:-:S07]  /*11df0*/  MOV R2, R14 ;  /* 0x0000000e00027202 */ /* 0x000fce0000000f00 */
[----:B------:R-:W-:Y:S05]  /*11e00*/  WARPSYNC.COLLECTIVE R15, `(.L_x_141) ;  /* 0x000000000f087348 */ /* 0x000fea0003c00000 */
[----:B------:R0:W1:Y:S02]  /*11e10*/  SHFL.IDX P6, R14, R13, R12, R11 ;  /* 0x0000000c0d0e7389 */ /* 0x00006400000c000b */
[----:B01----:R-:W-:Y:S01]  /*11e20*/  ENDCOLLECTIVE ;  /* 0x000000000000791b */ /* 0x003fe20003800000 */
.L_x_141:
        /* <DEDUP_REMOVED lines=16> */
.L_x_142:
[----:B------:R-:W-:Y:S01]  /*11f30*/  VIADD R3, R8, 0x60 ;  /* 0x0000006008037836 */ /* 0x000fe20000000000 */
[----:B------:R-:W-:Y:S01]  /*11f40*/  @!P3 LEA R20, R9, UR38, 0x1 ;  /* 0x000000260914bc11 */ /* 0x000fe2000f8e08ff */
[----:B------:R-:W-:Y:S01]  /*11f50*/  IMAD.MOV.U32 R13, RZ, RZ, R0 ;  /* 0x000000ffff0d7224 */ /* 0x000fe200078e0000 */
[----:B------:R-:W-:-:S07]  /*11f60*/  MOV R4, R14 ;  /* 0x0000000e00047202 */ /* 0x000fce0000000f00 */
[----:B------:R-:W-:Y:S05]  /*11f70*/  WARPSYNC.COLLECTIVE R15, `(.L_x_143) ;  /* 0x000000000f087348 */ /* 0x000fea0003c00000 */
[----:B------:R0:W1:Y:S02]  /*11f80*/  SHFL.IDX P6, R14, R13, R12, R11 ;  /* 0x0000000c0d0e7389 */ /* 0x00006400000c000b */
[----:B01----:R-:W-:Y:S01]  /*11f90*/  ENDCOLLECTIVE ;  /* 0x000000000000791b */ /* 0x003fe20003800000 */
.L_x_143:
        /* <DEDUP_REMOVED lines=16> */
.L_x_144:
[----:B------:R-:W-:Y:S01]  /*120a0*/  @!P3 LEA R21, R9, UR38, 0x1 ;  /* 0x000000260915bc11 */ /* 0x000fe2000f8e08ff */
[----:B------:R-:W-:Y:S01]  /*120b0*/  IMAD.MOV.U32 R13, RZ, RZ, R0 ;  /* 0x000000ffff0d7224 */ /* 0x000fe200078e0000 */
[----:B------:R-:W-:-:S07]  /*120c0*/  MOV R2, R14 ;  /* 0x0000000e00027202 */ /* 0x000fce0000000f00 */
[----:B------:R-:W-:Y:S05]  /*120d0*/  WARPSYNC.COLLECTIVE R15, `(.L_x_145) ;  /* 0x000000000f087348 */ /* 0x000fea0003c00000 */
[----:B------:R0:W1:Y:S02]  /*120e0*/  SHFL.IDX P6, R14, R13, R12, R11 ;  /* 0x0000000c0d0e7389 */ /* 0x00006400000c000b */
[----:B01----:R-:W-:Y:S01]  /*120f0*/  ENDCOLLECTIVE ;  /* 0x000000000000791b */ /* 0x003fe20003800000 */
.L_x_145:
        /* <DEDUP_REMOVED lines=11> */
[----:B------:R0:W-:Y:S02]  /*121b0*/  @!P3 LDGSTS.E.BYPASS.LTC128B.128 [R21+0x20400], desc[UR4][R2.64+0x100], !P1 ;  /* 0x204001000215bfae */ /* 0x0001e4000c901d44 */
[----:B0-----:R-:W-:Y:S05]  /*121c0*/  WARPSYNC.COLLECTIVE R15, `(.L_x_146) ;  /* 0x000000000f087348 */ /* 0x001fea0003c00000 */
[----:B------:R1:W2:Y:S02]  /*121d0*/  SHFL.IDX P6, R14, R13, R12, R11 ;  /* 0x0000000c0d0e7389 */ /* 0x0002a400000c000b */
[----:B012---:R-:W-:Y:S01]  /*121e0*/  ENDCOLLECTIVE ;  /* 0x000000000000791b */ /* 0x007fe20003800000 */
.L_x_146:
[----:B------:R-:W-:Y:S01]  /*121f0*/  MOV R13, R0 ;  /* 0x00000000000d7202 */ /* 0x000fe20000000f00 */
[----:B------:R-:W-:-:S07]  /*12200*/  IMAD.MOV.U32 R4, RZ, RZ, R14 ;  /* 0x000000ffff047224 */ /* 0x000fce00078e000e */
[----:B------:R-:W-:Y:S05]  /*12210*/  WARPSYNC.COLLECTIVE R15, `(.L_x_147) ;  /* 0x000000000f087348 */ /* 0x000fea0003c00000 */
[----:B------:R0:W1:Y:S02]  /*12220*/  SHFL.IDX P6, R14, R13, R12, R11 ;  /* 0x0000000c0d0e7389 */ /* 0x00006400000c000b */
[----:B01----:R-:W-:Y:S01]  /*12230*/  ENDCOLLECTIVE ;  /* 0x000000000000791b */ /* 0x003fe20003800000 */
.L_x_147:
[----:B------:R-:W-:Y:S05]  /*12240*/  BRA `(.L_x_148) ;  /* 0xffffffc800547947 */ /* 0x000fea000383ffff */
.L_x_53:
[----:B-1----:R-:W-:-:S04]  /*12250*/  IMAD.U32 R3, RZ, RZ, UR38 ;  /* 0x00000026ff037e24 */ /* 0x002fc8000f8e00ff */
[----:B------:R1:W2:Y:S03]  /*12260*/  SYNCS.PHASECHK.TRANS64.TRYWAIT P0, [R3+URZ+0x36820], R0 ;  /* 0x03682000030075a7 */ /* 0x0002a6000800017f */
[----:B--2---:R-:W-:Y:S05]  /*12270*/  @!P0 NANOSLEEP.SYNCS 0x989680 ;  /* 0x009896800000895d */ /* 0x004fea0003900000 */
[----:B------:R-:W2:Y:S02]  /*12280*/  @!P0 SYNCS.PHASECHK.TRANS64 P0, [R3+URZ+0x36820], R0 ;  /* 0x03682000030085a7 */ /* 0x000ea4000800007f */
[----:B--2---:R-:W-:Y:S05]  /*12290*/  @!P0 BRA `(.L_x_53) ;  /* 0xfffffffc00ec8947 */ /* 0x004fea000383ffff */
[----:B------:R-:W-:Y:S05]  /*122a0*/  BRA `(.L_x_149) ;  /* 0xffffffc800ac7947 */ /* 0x000fea000383ffff */
.L_x_60:
[----:B-1----:R-:W-:-:S04]  /*122b0*/  IMAD.U32 R3, RZ, RZ, UR38 ;  /* 0x00000026ff037e24 */ /* 0x002fc8000f8e00ff */
[----:B------:R1:W2:Y:S03]  /*122c0*/  SYNCS.PHASECHK.TRANS64.TRYWAIT P0, [R3+URZ+0x36848], R2 ;  /* 0x03684802030075a7 */ /* 0x0002a6000800017f */
[----:B--2---:R-:W-:Y:S05]  /*122d0*/  @!P0 NANOSLEEP.SYNCS 0x989680 ;  /* 0x009896800000895d */ /* 0x004fea0003900000 */
[----:B------:R-:W2:Y:S02]  /*122e0*/  @!P0 SYNCS.PHASECHK.TRANS64 P0, [R3+URZ+0x36848], R2 ;  /* 0x03684802030085a7 */ /* 0x000ea4000800007f */
[----:B--2---:R-:W-:Y:S05]  /*122f0*/  @!P0 BRA `(.L_x_60) ;  /* 0xfffffffc00ec8947 */ /* 0x004fea000383ffff */
[----:B------:R-:W-:Y:S05]  /*12300*/  BRA `(.L_x_150) ;  /* 0xffffffcc00907947 */ /* 0x000fea000383ffff */
.L_x_67:
[----:B0-----:R-:W-:-:S04]  /*12310*/  IMAD.U32 R3, RZ, RZ, UR38 ;  /* 0x00000026ff037e24 */ /* 0x001fc8000f8e00ff */
[----:B------:R0:W1:Y:S03]  /*12320*/  SYNCS.PHASECHK.TRANS64.TRYWAIT P0, [R3+URZ+0x36860], R2 ;  /* 0x03686002030075a7 */ /* 0x000066000800017f */
[----:B-1----:R-:W-:Y:S05]  /*12330*/  @!P0 NANOSLEEP.SYNCS 0x989680 ;  /* 0x009896800000895d */ /* 0x002fea0003900000 */
[----:B------:R-:W1:Y:S02]  /*12340*/  @!P0 SYNCS.PHASECHK.TRANS64 P0, [R3+URZ+0x36860], R2 ;  /* 0x03686002030085a7 */ /* 0x000e64000800007f */
[----:B-1----:R-:W-:Y:S05]  /*12350*/  @!P0 BRA `(.L_x_67) ;  /* 0xfffffffc00ec8947 */ /* 0x002fea000383ffff */
[----:B------:R-:W-:Y:S05]  /*12360*/  BRA `(.L_x_151) ;  /* 0xffffffd000687947 */ /* 0x000fea000383ffff */
.L_x_77:
[----:B-1----:R-:W-:-:S04]  /*12370*/  IMAD.U32 R3, RZ, RZ, UR38 ;  /* 0x00000026ff037e24 */ /* 0x002fc8000f8e00ff */
[----:B------:R1:W2:Y:S03]  /*12380*/  SYNCS.PHASECHK.TRANS64.TRYWAIT P0, [R3+URZ+0x36840], R2 ;  /* 0x03684002030075a7 */ /* 0x0002a6000800017f */
[----:B--2---:R-:W-:Y:S05]  /*12390*/  @!P0 NANOSLEEP.SYNCS 0x989680 ;  /* 0x009896800000895d */ /* 0x004fea0003900000 */
[----:B------:R-:W2:Y:S02]  /*123a0*/  @!P0 SYNCS.PHASECHK.TRANS64 P0, [R3+URZ+0x36840], R2 ;  /* 0x03684002030085a7 */ /* 0x000ea4000800007f */
[----:B--2---:R-:W-:Y:S05]  /*123b0*/  @!P0 BRA `(.L_x_77) ;  /* 0xfffffffc00ec8947 */ /* 0x004fea000383ffff */
[----:B------:R-:W-:Y:S05]  /*123c0*/  BRA `(.L_x_152) ;  /* 0xffffffd400c07947 */ /* 0x000fea000383ffff */
.L_x_84:
[----:B0-----:R-:W-:-:S04]  /*123d0*/  IMAD.U32 R3, RZ, RZ, UR38 ;  /* 0x00000026ff037e24 */ /* 0x001fc8000f8e00ff */
[----:B------:R0:W1:Y:S03]  /*123e0*/  SYNCS.PHASECHK.TRANS64.TRYWAIT P0, [R3+URZ+0x36868], R2 ;  /* 0x03686802030075a7 */ /* 0x000066000800017f */
[----:B-1----:R-:W-:Y:S05]  /*123f0*/  @!P0 NANOSLEEP.SYNCS 0x989680 ;  /* 0x009896800000895d */ /* 0x002fea0003900000 */
[----:B------:R-:W1:Y:S02]  /*12400*/  @!P0 SYNCS.PHASECHK.TRANS64 P0, [R3+URZ+0x36868], R2 ;  /* 0x03686802030085a7 */ /* 0x000e64000800007f */
[----:B-1----:R-:W-:Y:S05]  /*12410*/  @!P0 BRA `(.L_x_84) ;  /* 0xfffffffc00ec8947 */ /* 0x002fea000383ffff */
[----:B------:R-:W-:Y:S05]  /*12420*/  BRA `(.L_x_153) ;  /* 0xffffffd800987947 */ /* 0x000fea000383ffff */
.L_x_94:
[----:B-1----:R-:W-:-:S04]  /*12430*/  IMAD.U32 R3, RZ, RZ, UR38 ;  /* 0x00000026ff037e24 */ /* 0x002fc8000f8e00ff */
[----:B------:R1:W2:Y:S03]  /*12440*/  SYNCS.PHASECHK.TRANS64.TRYWAIT P0, [R3+URZ+0x36848], R2 ;  /* 0x03684802030075a7 */ /* 0x0002a6000800017f */
[----:B--2---:R-:W-:Y:S05]  /*12450*/  @!P0 NANOSLEEP.SYNCS 0x989680 ;  /* 0x009896800000895d */ /* 0x004fea0003900000 */
[----:B------:R-:W2:Y:S02]  /*12460*/  @!P0 SYNCS.PHASECHK.TRANS64 P0, [R3+URZ+0x36848], R2 ;  /* 0x03684802030085a7 */ /* 0x000ea4000800007f */
[----:B--2---:R-:W-:Y:S05]  /*12470*/  @!P0 BRA `(.L_x_94) ;  /* 0xfffffffc00ec8947 */ /* 0x004fea000383ffff */
[----:B------:R-:W-:Y:S05]  /*12480*/  BRA `(.L_x_154) ;  /* 0xffffffe000087947 */ /* 0x000fea000383ffff */
.L_x_101:
[----:B0-----:R-:W-:-:S04]  /*12490*/  MOV R3, UR38 ;  /* 0x0000002600037c02 */ /* 0x001fc80008000f00 */
[----:B------:R0:W1:Y:S03]  /*124a0*/  SYNCS.PHASECHK.TRANS64.TRYWAIT P0, [R3+URZ+0x36860], R2 ;  /* 0x03686002030075a7 */ /* 0x000066000800017f */
[----:B-1----:R-:W-:Y:S05]  /*124b0*/  @!P0 NANOSLEEP.SYNCS 0x989680 ;  /* 0x009896800000895d */ /* 0x002fea0003900000 */
[----:B------:R-:W1:Y:S02]  /*124c0*/  @!P0 SYNCS.PHASECHK.TRANS64 P0, [R3+URZ+0x36860], R2 ;  /* 0x03686002030085a7 */ /* 0x000e64000800007f */
[----:B-1----:R-:W-:Y:S05]  /*124d0*/  @!P0 BRA `(.L_x_101) ;  /* 0xfffffffc00ec8947 */ /* 0x002fea000383ffff */
[----:B------:R-:W-:Y:S05]  /*124e0*/  BRA `(.L_x_155) ;  /* 0xffffffe000dc7947 */ /* 0x000fea000383ffff */
.L_x_110:
[----:B0-----:R0:W1:Y:S02]  /*124f0*/  SYNCS.PHASECHK.TRANS64.TRYWAIT P0, [R3+URZ+0x36860], R2 ;  /* 0x03686002030075a7 */ /* 0x001064000800017f */
[----:B-1----:R-:W-:Y:S05]  /*12500*/  @!P0 NANOSLEEP.SYNCS 0x989680 ;  /* 0x009896800000895d */ /* 0x002fea0003900000 */
[----:B------:R-:W1:Y:S02]  /*12510*/  @!P0 SYNCS.PHASECHK.TRANS64 P0, [R3+URZ+0x36860], R2 ;  /* 0x03686002030085a7 */ /* 0x000e64000800007f */
[----:B-1----:R-:W-:Y:S05]  /*12520*/  @!P0 BRA `(.L_x_110) ;  /* 0xfffffffc00f08947 */ /* 0x002fea000383ffff */
[----:B------:R-:W-:Y:S05]  /*12530*/  BRA `(.L_x_156) ;  /* 0xffffffe400dc7947 */ /* 0x000fea000383ffff */
.L_x_116:
[----:B0-----:R0:W1:Y:S02]  /*12540*/  SYNCS.PHASECHK.TRANS64.TRYWAIT P0, [R2+URZ+0x36820], R3 ;  /* 0x03682003020075a7 */ /* 0x001064000800017f */
[----:B-1----:R-:W-:Y:S05]  /*12550*/  @!P0 NANOSLEEP.SYNCS 0x989680 ;  /* 0x009896800000895d */ /* 0x002fea0003900000 */
[----:B------:R-:W1:Y:S02]  /*12560*/  @!P0 SYNCS.PHASECHK.TRANS64 P0, [R2+URZ+0x36820], R3 ;  /* 0x03682003020085a7 */ /* 0x000e64000800007f */
[----:B-1----:R-:W-:Y:S05]  /*12570*/  @!P0 BRA `(.L_x_116) ;  /* 0xfffffffc00f08947 */ /* 0x002fea000383ffff */
[----:B------:R-:W-:Y:S05]  /*12580*/  BRA `(.L_x_157) ;  /* 0xffffffe800e07947 */ /* 0x000fea000383ffff */
.L_x_117:
[----:B------:R-:W1:Y:S01]  /*12590*/  S2R R4, SR_TID.X ;  /* 0x0000000000047919 */ /* 0x000e620000002100 */
[----:B------:R-:W-:Y:S01]  /*125a0*/  BSSY B0, `(.L_x_158) ;  /* 0x000000a000007945 */ /* 0x000fe20003800000 */
[----:B------:R-:W-:Y:S02]  /*125b0*/  IMAD.MOV.U32 R12, RZ, RZ, RZ ;  /* 0x000000ffff0c7224 */ /* 0x000fe400078e00ff */
[----:B------:R-:W-:Y:S02]  /*125c0*/  IMAD.MOV.U32 R11, RZ, RZ, 0x1f ;  /* 0x0000001fff0b7424 */ /* 0x000fe400078e00ff */
[----:B------:R-:W-:Y:S01]  /*125d0*/  IMAD.MOV.U32 R15, RZ, RZ, -0x1 ;  /* 0xffffffffff0f7424 */ /* 0x000fe200078e00ff */
[----:B-1----:R-:W-:-:S04]  /*125e0*/  SHF.R.U32.HI R4, RZ, 0x5, R4 ;  /* 0x00000005ff047819 */ /* 0x002fc80000011604 */
[----:B------:R-:W-:-:S05]  /*125f0*/  LOP3.LUT R4, R4, 0x3, RZ, 0xc0, !PT ;  /* 0x0000000304047812 */ /* 0x000fca00078ec0ff */
[----:B------:R-:W-:-:S07]  /*12600*/  IMAD.MOV.U32 R13, RZ, RZ, R4 ;  /* 0x000000ffff0d7224 */ /* 0x000fce00078e0004 */
[----:B0-----:R-:W-:Y:S05]  /*12610*/  WARPSYNC.COLLECTIVE R15, `(.L_x_159) ;  /* 0x000000000f087348 */ /* 0x001fea0003c00000 */
[----:B------:R1:W2:Y:S02]  /*12620*/  SHFL.IDX P6, R14, R13, R12, R11 ;  /* 0x0000000c0d0e7389 */ /* 0x0002a400000c000b */
[----:B012---:R-:W-:Y:S01]  /*12630*/  ENDCOLLECTIVE ;  /* 0x000000000000791b */ /* 0x007fe20003800000 */
.L_x_159:
[----:B------:R-:W-:Y:S05]  /*12640*/  BSYNC B0 ;  /* 0x0000000000007941 */ /* 0x000fea0003800000 */
.L_x_158:
[----:B------:R-:W-:Y:S05]  /*12650*/  BRA `(.L_x_160) ;  /* 0xffffffe800c47947 */ /* 0x000fea000383ffff */
.L_x_118:
[----:B------:R-:W-:Y:S01]  /*12660*/  BSSY B0, `(.L_x_161) ;  /* 0x0000006000007945 */ /* 0x000fe20003800000 */
[----:B------:R-:W-:-:S07]  /*12670*/  IMAD.MOV.U32 R15, RZ, RZ, -0x1 ;  /* 0xffffffffff0f7424 */ /* 0x000fce00078e00ff */
[----:B0-----:R-:W-:Y:S05]  /*12680*/  WARPSYNC.COLLECTIVE R15, `(.L_x_162) ;  /* 0x000000000f0c7348 */ /* 0x001fea0003c00000 */
[----:B------:R-:W-:Y:S02]  /*12690*/  ELECT P6, UR62, PT ;  /* 0x00000000003e782f */ /* 0x000fe400038c0000 */
[----:B------:R-:W-:Y:S01]  /*126a0*/  MOV R14, UR62 ;  /* 0x0000003e000e7c02 */ /* 0x000fe20008000f00 */
[----:B0-----:R-:W-:Y:S10]  /*126b0*/  ENDCOLLECTIVE ;  /* 0x000000000000791b */ /* 0x001ff40003800000 */
.L_x_162:
[----:B------:R-:W-:Y:S05]  /*126c0*/  BSYNC B0 ;  /* 0x0000000000007941 */ /* 0x000fea0003800000 */
.L_x_161:
[----:B------:R-:W-:Y:S05]  /*126d0*/  BRA `(.L_x_163) ;  /* 0xffffffe800b87947 */ /* 0x000fea000383ffff */
.L_x_120:
[----:B0-----:R0:W1:Y:S02]  /*126e0*/  SYNCS.PHASECHK.TRANS64.TRYWAIT P0, [R7+URZ], R4 ;  /* 0x00000004070075a7 */ /* 0x001064000800017f */
[----:B-1----:R-:W-:Y:S05]  /*126f0*/  @!P0 NANOSLEEP.SYNCS 0x989680 ;  /* 0x009896800000895d */ /* 0x002fea0003900000 */
[----:B------:R-:W1:Y:S02]  /*12700*/  @!P0 SYNCS.PHASECHK.TRANS64 P0, [R7+URZ], R4 ;  /* 0x00000004070085a7 */ /* 0x000e64000800007f */
[----:B-1----:R-:W-:Y:S05]  /*12710*/  @!P0 BRA `(.L_x_120) ;  /* 0xfffffffc00f08947 */ /* 0x002fea000383ffff */
[----:B------:R-:W-:Y:S05]  /*12720*/  BRA `(.L_x_164) ;  /* 0xffffffe800f47947 */ /* 0x000fea000383ffff */
.L_x_121:
[----:B-1----:R1:W2:Y:S02]  /*12730*/  SYNCS.PHASECHK.TRANS64.TRYWAIT P0, [R8+URZ], R5 ;  /* 0x00000005080075a7 */ /* 0x0022a4000800017f */
[----:B--2---:R-:W-:Y:S05]  /*12740*/  @!P0 NANOSLEEP.SYNCS 0x989680 ;  /* 0x009896800000895d */ /* 0x004fea0003900000 */
[----:B------:R-:W2:Y:S02]  /*12750*/  @!P0 SYNCS.PHASECHK.TRANS64 P0, [R8+URZ], R5 ;  /* 0x00000005080085a7 */ /* 0x000ea4000800007f */
[----:B--2---:R-:W-:Y:S05]  /*12760*/  @!P0 BRA `(.L_x_121) ;  /* 0xfffffffc00f08947 */ /* 0x004fea000383ffff */
[----:B------:R-:W-:Y:S05]  /*12770*/  BRA `(.L_x_165) ;  /* 0xffffffe800e87947 */ /* 0x000fea000383ffff */
.L_x_123:
[----:B0-----:R0:W2:Y:S02]  /*12780*/  SYNCS.PHASECHK.TRANS64.TRYWAIT P0, [R7+URZ], R4 ;  /* 0x00000004070075a7 */ /* 0x0010a4000800017f */
[----:B--2---:R-:W-:Y:S05]  /*12790*/  @!P0 NANOSLEEP.SYNCS 0x989680 ;  /* 0x009896800000895d */ /* 0x004fea0003900000 */
[----:B------:R-:W2:Y:S02]  /*127a0*/  @!P0 SYNCS.PHASECHK.TRANS64 P0, [R7+URZ], R4 ;  /* 0x00000004070085a7 */ /* 0x000ea4000800007f */
[----:B--2---:R-:W-:Y:S05]  /*127b0*/  @!P0 BRA `(.L_x_123) ;  /* 0xfffffffc00f08947 */ /* 0x004fea000383ffff */
[----:B------:R-:W-:Y:S05]  /*127c0*/  BRA `(.L_x_166) ;  /* 0xffffffe800ec7947 */ /* 0x000fea000383ffff */
.L_x_167:
[----:B------:R-:W-:-:S00]  /*127d0*/  BRA `(.L_x_167) ;  /* 0xfffffffc00fc7947 */ /* 0x000fc0000383ffff */
[----:B------:R-:W-:-:S00]  /*127e0*/  NOP ;  /* 0x0000000000007918 */ /* 0x000fc00000000000 */
        /* <DEDUP_REMOVED lines=9> */
.L_x_3022:


//--------------------- .text._ZN7cutlass13device_kernelIN5flash11enable_sm90INS1_16FlashAttnFwdSm90INS1_25CollectiveMainloopFwdSm90ILi2EN4cute5tupleIJNS5_1CILi1EEES8_S8_EEENS6_IJNS7_ILi128EEENS7_ILi112EEENS7_ILi192EEEEEELi192ENS_6half_tEfNS_4arch4Sm90ELb0ELb0ELb0ELb1ELb0ELb0ELb0ELb1ELb1ELb1ELb1ELb0EEENS1_21CollectiveEpilogueFwdINS6_IJSA_SC_SB_EEES9_SE_SG_Li256ELb1ELb1ELb1ELb0EEENS1_36VarlenDynamicPersistentTileSchedulerILi128ELi112ELi256ELi128ELb1ELb1ELb1ELb0ELb1ELb1EEEEEEEEEvNT_6ParamsE --------------------------
	.section	.text._ZN7cutlass13device_kernelIN5flash11enable_sm90INS1_16FlashAttnFwdSm90INS1_25CollectiveMainloopFwdSm90ILi2EN4cute5tupleIJNS5_1CILi1EEES8_S8_EEENS6_IJNS7_ILi128EEENS7_ILi112EEENS7_ILi192EEEEEELi192ENS_6half_tEfNS_4arch4Sm90ELb0ELb0ELb0ELb1ELb0ELb0ELb0ELb1ELb1ELb1ELb1ELb0EEENS1_21CollectiveEpilogueFwdINS6_IJSA_SC_SB_EEES9_SE_SG_Li256ELb1ELb1ELb1ELb0EEENS1_36VarlenDynamicPersistentTileSchedulerILi128ELi112ELi256ELi128ELb1ELb1ELb1ELb0ELb1ELb1EEEEEEEEEvNT_6ParamsE,"ax",@progbits
	.align	128
.text._ZN7cutlass13device_kernelIN5flash11enable_sm90INS1_16FlashAttnFwdSm90INS1_25CollectiveMainloopFwdSm90ILi2EN4cute5tupleIJNS5_1CILi1EEES8_S8_EEENS6_IJNS7_ILi128EEENS7_ILi112EEENS7_ILi192EEEEEELi192ENS_6half_tEfNS_4arch4Sm90ELb0ELb0ELb0ELb1ELb0ELb0ELb0ELb1ELb1ELb1ELb1ELb0EEENS1_21CollectiveEpilogueFwdINS6_IJSA_SC_SB_EEES9_SE_SG_Li256ELb1ELb1ELb1ELb0EEENS1_36VarlenDynamicPersistentTileSchedulerILi128ELi112ELi256ELi128ELb1ELb1ELb1ELb0ELb1ELb1EEEEEEEEEvNT_6ParamsE:
        .type           _ZN7cutlass13device_kernelIN5flash11enable_sm90INS1_16FlashAttnFwdSm90INS1_25CollectiveMainloopFwdSm90ILi2EN4cute5tupleIJNS5_1CILi1EEES8_S8_EEENS6_IJNS7_ILi128EEENS7_ILi112EEENS7_ILi192EEEEEELi192ENS_6half_tEfNS_4arch4Sm90ELb0ELb0ELb0ELb1ELb0ELb0ELb0ELb1ELb1ELb1ELb1ELb0EEENS1_21CollectiveEpilogueFwdINS6_IJSA_SC_SB_EEES9_SE_SG_Li256ELb1ELb1ELb1ELb0EEENS1_36VarlenDynamicPersistentTileSchedulerILi128ELi112ELi256ELi128ELb1ELb1ELb1ELb0ELb1ELb1EEEEEEEEEvNT_6ParamsE,@function
        .size           _ZN7cutlass13device_kernelIN5flash11enable_sm90INS1_16FlashAttnFwdSm90INS1_25CollectiveMainloopFwdSm90ILi2EN4cute5tupleIJNS5_1CILi1EEES8_S8_EEENS6_IJNS7_ILi128EEENS7_ILi112EEENS7_ILi192EEEEEELi192ENS_6half_tEfNS_4arch4Sm90ELb0ELb0ELb0ELb1ELb0ELb0ELb0ELb1ELb1ELb1ELb1ELb0EEENS1_21CollectiveEpilogueFwdINS6_IJSA_SC_SB_EEES9_SE_SG_Li256ELb1ELb1ELb1ELb0EEENS1_36VarlenDynamicPersistentTileSchedulerILi128ELi112ELi256ELi128ELb1ELb1ELb1ELb0ELb1ELb1EEEEEEEEEvNT_6ParamsE,(.L_x_3023 - _ZN7cutlass13device_kernelIN5flash11enable_sm90INS1_16FlashAttnFwdSm90INS1_25CollectiveMainloopFwdSm90ILi2EN4cute5tupleIJNS5_1CILi1EEES8_S8_EEENS6_IJNS7_ILi128EEENS7_ILi112EEENS7_ILi192EEEEEELi192ENS_6half_tEfNS_4arch4Sm90ELb0ELb0ELb0ELb1ELb0ELb0ELb0ELb1ELb1ELb1ELb1ELb0EEENS1_21CollectiveEpilogueFwdINS6_IJSA_SC_SB_EEES9_SE_SG_Li256ELb1ELb1ELb1ELb0EEENS1_36VarlenDynamicPersistentTileSchedulerILi128ELi112ELi256ELi128ELb1ELb1ELb1ELb0ELb1ELb1EEEEEEEEEvNT_6ParamsE)
        .other          _ZN7cutlass13device_kernelIN5flash11enable_sm90INS1_16FlashAttnFwdSm90INS1_25CollectiveMainloopFwdSm90ILi2EN4cute5tupleIJNS5_1CILi1EEES8_S8_EEENS6_IJNS7_ILi128EEENS7_ILi112EEENS7_ILi192EEEEEELi192ENS_6half_tEfNS_4arch4Sm90ELb0ELb0ELb0ELb1ELb0ELb0ELb0ELb1ELb1ELb1ELb1ELb0EEENS1_21CollectiveEpilogueFwdINS6_IJSA_SC_SB_EEES9_SE_SG_Li256ELb1ELb1ELb1ELb0EEENS1_36VarlenDynamicPersistentTileSchedulerILi128ELi112ELi256ELi128ELb1ELb1ELb1ELb0ELb1ELb1EEEEEEEEEvNT_6ParamsE,@"STO_CUDA_ENTRY STV_DEFAULT"
_ZN7cutlass13device_kernelIN5flash11enable_sm90INS1_16FlashAttnFwdSm90INS1_25CollectiveMainloopFwdSm90ILi2EN4cute5tupleIJNS5_1CILi1EEES8_S8_EEENS6_IJNS7_ILi128EEENS7_ILi112EEENS7_ILi192EEEEEELi192ENS_6half_tEfNS_4arch4Sm90ELb0ELb0ELb0ELb1ELb0ELb0ELb0ELb1ELb1ELb1ELb1ELb0EEENS1_21CollectiveEpilogueFwdINS6_IJSA_SC_SB_EEES9_SE_SG_Li256ELb1ELb1ELb1ELb0EEENS1_36VarlenDynamicPersistentTileSchedulerILi128ELi112ELi256ELi128ELb1ELb1ELb1ELb0ELb1ELb1EEEEEEEEEvNT_6ParamsE:
        /* <DEDUP_REMOVED lines=18> */
.L_x_169:
[----:B------:R-:W-:Y:S05]  /*0120*/  BSYNC B0 ;  /* 0x0000000000007941 */ /* 0x000fea0003800000 */
.L_x_168:
        /* <DEDUP_REMOVED lines=41> */
.L_x_170:
        /* <DEDUP_REMOVED lines=22> */
.L_x_171:
        /* <DEDUP_REMOVED lines=18> */
.L_x_172:
        /* <DEDUP_REMOVED lines=22> */
.L_x_173:
        /* <DEDUP_REMOVED lines=22> */
.L_x_174:
[----:B0-----:R-:W-:Y:S01]  /*0900*/  UMOV UR4, 0x1 ;  /* 0x0000000100047882 */ /* 0x001fe20000000000 */
[----:B------:R-:W-:Y:S01]  /*0910*/  PLOP3.LUT P0, PT, PT, PT, UP0, 0x80, 0x0 ;  /* 0x000000000000781c */ /* 0x000fe20003f0f008 */
[----:B------:R-:W-:Y:S01]  /*0920*/  USEL UR4, UR4, 0x2, !UP0 ;  /* 0x0000000204047887 */ /* 0x000fe2000c000000 */
[----:B------:R-:W-:-:S05]  /*0930*/  NOP ;  /* 0x0000000000007918 */ /* 0x000fca0000000000 */
[----:B------:R-:W-:-:S05]  /*0940*/  IMAD.U32 R2, RZ, RZ, UR4 ;  /* 0x00000004ff027e24 */ /* 0x000fca000f8e00ff */
[----:B------:R0:W-:Y:S01]  /*0950*/  STL [R1+0x64], R2 ;  /* 0x0000640201007387 */ /* 0x0001e20000100800 */
[----:B-12-4-:R-:W-:Y:S06]  /*0960*/  BAR.SYNC.DEFER_BLOCKING 0x0 ;  /* 0x0000000000007b1d */ /* 0x016fec0000010000 */
[----:B------:R-:W-:Y:S05]  /*0970*/  @!P0 BRA `(.L_x_175) ;  /* 0x000000e400d08947 */ /* 0x000fea0003800000 */
.L_x_176:
[----:B------:R-:W-:-:S08]  /*0980*/  NOP ;  /* 0x0000000000007918 */ /* 0x000fd00000000000 */
[----:B------:R-:W1:Y:S02]  /*0990*/  USETMAXREG.TRY_ALLOC.CTAPOOL UP0, 0xf0 ;  /* 0x000000f0000079c8 */ /* 0x000e640008000600 */
[----:B-1----:R-:W-:-:S13]  /*09a0*/  PLOP3.LUT P0, PT, PT, PT, UP0, 0x80, 0x0 ;  /* 0x000000000000781c */ /* 0x002fda0003f0f008 */
[----:B------:R-:W-:Y:S05]  /*09b0*/  @!P0 BRA `(.L_x_176) ;  /* 0xfffffffc00f08947 */ /* 0x000fea000383ffff */
[----:B------:R-:W1:Y:S08]  /*09c0*/  S2UR UR5, SR_CgaCtaId ;  /* 0x00000000000579c3 */ /* 0x000e700000008800 */
[----:B------:R-:W-:Y:S06]  /*09d0*/  BAR.ARV 0x8, 0x180 ;  /* 0x0206000000007b1d */ /* 0x000fec0000002000 */
[----:B------:R-:W-:-:S02]  /*09e0*/  UMOV UR4, 0x400 ;  /* 0x0000040000047882 */ /* 0x000fc40000000000 */
[----:B------:R-:W-:Y:S01]  /*09f0*/  BAR.SYNC.DEFER_BLOCKING 0x5, 0x180 ;  /* 0x0146000000007b1d */ /* 0x000fe20000010000 */
[----:B-1----:R-:W-:-:S09]  /*0a00*/  ULEA UR4, UR5, UR4, 0x18 ;  /* 0x0000000405047291 */ /* 0x002fd2000f8ec03f */
[----:B------:R-:W1:Y:S01]  /*0a10*/  LDS.128 R8, [UR4+0x368d0] ;  /* 0x0368d004ff087984 */ /* 0x000e620008000c00 */
[----:B------:R-:W-:Y:S01]  /*0a20*/  ULDC UR4, c[0x0][0xc3c] ;  /* 0x00030f0000047ab9 */ /* 0x000fe20000000800 */
[----:B------:R-:W-:Y:S06]  /*0a30*/  BAR.ARV 0x4, 0x180 ;  /* 0x0106000000007b1d */ /* 0x000fec0000002000 */
[----:B-1----:R-:W-:-:S13]  /*0a40*/  ISETP.GE.AND P0, PT, R11, UR4, PT ;  /* 0x000000040b007c0c */ /* 0x002fda000bf06270 */
[----:B------:R-:W-:Y:S05]  /*0a50*/  @P0 EXIT ;  /* 0x000000000000094d */ /* 0x000fea0003800000 */
[----:B0-----:R-:W2:Y:S01]  /*0a60*/  LDL R2, [R1+0x64] ;  /* 0x0000640001027983 */ /* 0x001ea20000100800 */
[----:B------:R-:W-:Y:S01]  /*0a70*/  R2UR UR5, R9 ;  /* 0x00000000090572ca */ /* 0x000fe200000e0000 */
[----:B------:R-:W-:Y:S01]  /*0a80*/  IMAD.MOV.U32 R232, RZ, RZ, RZ ;  /* 0x000000ffffe87224 */ /* 0x000fe200078e00ff */
[----:B------:R-:W-:Y:S01]  /*0a90*/  R2UR UR6, R10 ;  /* 0x000000000a0672ca */ /* 0x000fe200000e0000 */
[----:B------:R-:W0:Y:S01]  /*0aa0*/  S2R R0, SR_TID.X ;  /* 0x0000000000007919 */ /* 0x000e220000002100 */
[----:B------:R-:W-:Y:S02]  /*0ab0*/  R2UR UR7, R11 ;  /* 0x000000000b0772ca */ /* 0x000fe400000e0000 */
[----:B------:R-:W-:Y:S01]  /*0ac0*/  CS2R R16, SRZ ;  /* 0x0000000000107805 */ /* 0x000fe2000001ff00 */
[----:B0-----:R-:W-:-:S05]  /*0ad0*/  VIADD R12, R0, 0xffffff80 ;  /* 0xffffff80000c7836 */ /* 0x001fca0000000000 */
[----:B------:R-:W-:-:S04]  /*0ae0*/  SHF.R.S32.HI R0, RZ, 0x1f, R12 ;  /* 0x0000001fff007819 */ /* 0x000fc8000001140c */
[CC--:B------:R-:W-:Y:S02]  /*0af0*/  LEA.HI R4, R0.reuse, R12.reuse, RZ, 0x5 ;  /* 0x0000000c00047211 */ /* 0x0c0fe400078f28ff */
[CC--:B------:R-:W-:Y:S02]  /*0b00*/  LEA.HI R3, R0.reuse, R12.reuse, RZ, 0x4 ;  /* 0x0000000c00037211 */ /* 0x0c0fe400078f20ff */
[----:B------:R-:W-:Y:S01]  /*0b10*/  LEA.HI R11, R0, R12, RZ, 0x2 ;  /* 0x0000000c000b7211 */ /* 0x000fe200078f10ff */
[----:B------:R-:W-:Y:S01]  /*0b20*/  IMAD.SHL.U32 R5, R4, 0x20, RZ ;  /* 0x0000002004057824 */ /* 0x000fe200078e00ff */
[----:B------:R-:W-:Y:S02]  /*0b30*/  LOP3.LUT R4, R3, 0x3fffff0, RZ, 0xc0, !PT ;  /* 0x03fffff003047812 */ /* 0x000fe400078ec0ff */
[----:B------:R-:W-:Y:S02]  /*0b40*/  LOP3.LUT R11, R11, 0xfffffffc, RZ, 0xc0, !PT ;  /* 0xfffffffc0b0b7812 */ /* 0x000fe400078ec0ff */
[----:B------:R-:W-:Y:S01]  /*0b50*/  LOP3.LUT R5, R5, 0xfffffc00, RZ, 0xc0, !PT ;  /* 0xfffffc0005057812 */ /* 0x000fe200078ec0ff */
[----:B------:R-:W-:-:S02]  /*0b60*/  IMAD.IADD R4, R12, 0x1, -R4 ;  /* 0x000000010c047824 */ /* 0x000fc400078e0a04 */
[----:B------:R-:W-:Y:S01]  /*0b70*/  IMAD.IADD R11, R12, 0x1, -R11 ;  /* 0x000000010c0b7824 */ /* 0x000fe200078e0a0b */
[----:B--2---:R-:W-:Y:S02]  /*0b80*/  R2UR UR4, R2 ;  /* 0x00000000020472ca */ /* 0x004fe400000e0000 */
[CC--:B------:R-:W-:Y:S02]  /*0b90*/  LEA.HI R2, R0.reuse, R12.reuse, RZ, 0x7 ;  /* 0x0000000c00027211 */ /* 0x0c0fe400078f38ff */
[----:B------:R-:W-:Y:S02]  /*0ba0*/  LEA.HI R0, R0, R12, RZ, 0x3 ;  /* 0x0000000c00007211 */ /* 0x000fe400078f18ff */
[----:B------:R-:W-:Y:S02]  /*0bb0*/  LOP3.LUT R234, R2, 0xffffff80, RZ, 0xc0, !PT ;  /* 0xffffff8002ea7812 */ /* 0x000fe400078ec0ff */
[----:B------:R-:W-:Y:S02]  /*0bc0*/  SHF.R.S32.HI R13, RZ, 0x7, R2 ;  /* 0x00000007ff0d7819 */ /* 0x000fe40000011402 */
[----:B------:R-:W-:Y:S01]  /*0bd0*/  LOP3.LUT R19, R0, 0xfffffff8, RZ, 0xc0, !PT ;  /* 0xfffffff800137812 */ /* 0x000fe200078ec0ff */
[----:B------:R-:W-:Y:S01]  /*0be0*/  IMAD.IADD R234, R12, 0x1, -R234 ;  /* 0x000000010cea7824 */ /* 0x000fe200078e0aea */
[----:B------:R-:W-:Y:S01]  /*0bf0*/  LEA.HI R2, R2, R13, RZ, 0x1 ;  /* 0x0000000d02027211 */ /* 0x000fe200078f08ff */
[----:B------:R-:W-:Y:S01]  /*0c00*/  ULOP3.LUT UR4, UR4, 0x1, URZ, 0xfc, !UPT ;  /* 0x0000000104047892 */ /* 0x000fe2000f8efc3f */
[----:B------:R-:W-:Y:S01]  /*0c10*/  SHF.R.S32.HI R230, RZ, 0x3, R0 ;  /* 0x00000003ffe67819 */ /* 0x000fe20000011400 */
[----:B------:R-:W-:Y:S01]  /*0c20*/  IMAD.IADD R19, R12, 0x1, -R19 ;  /* 0x000000010c137824 */ /* 0x000fe200078e0a13 */
[----:B------:R-:W-:-:S02]  /*0c30*/  SHF.R.S32.HI R7, RZ, 0x1f, R234 ;  /* 0x0000001fff077819 */ /* 0x000fc400000114ea */
[----:B------:R-:W-:Y:S02]  /*0c40*/  LOP3.LUT R2, R2, 0x3fffffe, RZ, 0xc0, !PT ;  /* 0x03fffffe02027812 */ /* 0x000fe400078ec0ff */
[CC--:B------:R-:W-:Y:S02]  /*0c50*/  LEA.HI R8, R7.reuse, R234.reuse, RZ, 0x2 ;  /* 0x000000ea07087211 */ /* 0x0c0fe400078f10ff */
[----:B------:R-:W-:Y:S01]  /*0c60*/  LEA.HI R7, R7, R234, RZ, 0x5 ;  /* 0x000000ea07077211 */ /* 0x000fe200078f28ff */
[----:B------:R-:W-:Y:S01]  /*0c70*/  IMAD.IADD R2, R13, 0x1, -R2 ;  /* 0x000000010d027824 */ /* 0x000fe200078e0a02 */
[--C-:B------:R-:W-:Y:S02]  /*0c80*/  SHF.R.S32.HI R9, RZ, 0x2, R8.reuse ;  /* 0x00000002ff097819 */ /* 0x100fe40000011408 */
[----:B------:R-:W-:Y:S02]  /*0c90*/  SHF.R.S32.HI R6, RZ, 0x1f, R8 ;  /* 0x0000001fff067819 */ /* 0x000fe40000011408 */
[----:B------:R-:W-:-:S02]  /*0ca0*/  SHF.R.S32.HI R7, RZ, 0x5, R7 ;  /* 0x00000005ff077819 */ /* 0x000fc40000011407 */
[----:B------:R-:W-:-:S04]  /*0cb0*/  LEA.HI R6, R6, R9, RZ, 0x3 ;  /* 0x0000000906067211 */ /* 0x000fc800078f18ff */
[----:B------:R-:W-:Y:S01]  /*0cc0*/  LOP3.LUT R10, R6, 0xfffffff8, RZ, 0xc0, !PT ;  /* 0xfffffff8060a7812 */ /* 0x000fe200078ec0ff */
[----:B------:R-:W-:Y:S01]  /*0cd0*/  IMAD R6, R4, 0x40, R5 ;  /* 0x0000004004067824 */ /* 0x000fe200078e0205 */
[----:B------:R-:W-:Y:S02]  /*0ce0*/  SHF.R.S32.HI R4, RZ, 0x4, R3 ;  /* 0x00000004ff047819 */ /* 0x000fe40000011403 */
[----:B------:R-:W-:Y:S01]  /*0cf0*/  LEA.HI R5, R11, R11, RZ, 0x1 ;  /* 0x0000000b0b057211 */ /* 0x000fe200078f08ff */
[----:B------:R-:W-:Y:S01]  /*0d00*/  IMAD.IADD R10, R9, 0x1, -R10 ;  /* 0x00000001090a7824 */ /* 0x000fe200078e0a0a */
[----:B------:R-:W-:-:S03]  /*0d10*/  LEA.HI R3, R3, R4, RZ, 0x1 ;  /* 0x0000000403037211 */ /* 0x000fc600078f08ff */
[----:B------:R-:W-:Y:S01]  /*0d20*/  IMAD R7, R7, 0x10, R10 ;  /* 0x0000001007077824 */ /* 0x000fe200078e020a */
[----:B------:R-:W-:-:S03]  /*0d30*/  LOP3.LUT R3, R3, 0x1ffffffe, RZ, 0xc0, !PT ;  /* 0x1ffffffe03037812 */ /* 0x000fc600078ec0ff */
[----:B------:R-:W-:Y:S02]  /*0d40*/  IMAD R2, R2, 0x40, R7 ;  /* 0x0000004002027824 */ /* 0x000fe400078e0207 */
[----:B------:R-:W-:Y:S01]  /*0d50*/  IMAD.IADD R3, R4, 0x1, -R3 ;  /* 0x0000000104037824 */ /* 0x000fe200078e0a03 */
[----:B------:R-:W-:-:S03]  /*0d60*/  LOP3.LUT R4, R5, 0x1ffffffe, RZ, 0xc0, !PT ;  /* 0x1ffffffe05047812 */ /* 0x000fc600078ec0ff */
[----:B------:R-:W-:Y:S01]  /*0d70*/  IMAD R5, R3, 0x8, R6 ;  /* 0x0000000803057824 */ /* 0x000fe200078e0206 */
[----:B------:R-:W-:Y:S01]  /*0d80*/  LOP3.LUT R3, R8, 0x7ffffffc, RZ, 0xc0, !PT ;  /* 0x7ffffffc08037812 */ /* 0x000fe200078ec0ff */
[----:B------:R-:W-:-:S03]  /*0d90*/  IMAD.IADD R4, R11, 0x1, -R4 ;  /* 0x000000010b047824 */ /* 0x000fc600078e0a04 */
[----:B------:R0:W-:Y:S01]  /*0da0*/  STL [R1+0x5c], R5 ;  /* 0x00005c0501007387 */ /* 0x0001e20000100800 */
[----:B------:R-:W-:-:S03]  /*0db0*/  IMAD.IADD R3, R234, 0x1, -R3 ;  /* 0x00000001ea037824 */ /* 0x000fc600078e0a03 */
[----:B------:R-:W-:Y:S01]  /*0dc0*/  STL [R1+0x54], R2 ;  /* 0x0000540201007387 */ /* 0x000fe20000100800 */
[----:B------:R-:W-:-:S04]  /*0dd0*/  IMAD.SHL.U32 R204, R3, 0x2, RZ ;  /* 0x0000000203cc7824 */ /* 0x000fc800078e00ff */
[C---:B------:R-:W-:Y:S02]  /*0de0*/  VIADD R226, R204.reuse, 0x10 ;  /* 0x00000010cce27836 */ /* 0x040fe40000000000 */
[C---:B------:R-:W-:Y:S02]  /*0df0*/  VIADD R223, R204.reuse, 0x28 ;  /* 0x00000028ccdf7836 */ /* 0x040fe40000000000 */
[C---:B------:R-:W-:Y:S01]  /*0e00*/  VIADD R220, R204.reuse, 0x40 ;  /* 0x00000040ccdc7836 */ /* 0x040fe20000000000 */
[----:B------:R-:W-:Y:S01]  /*0e10*/  SHF.R.S32.HI R0, RZ, 0x1f, R226 ;  /* 0x0000001fff007819 */ /* 0x000fe200000114e2 */
        /* <DEDUP_REMOVED lines=8> */
[----:B0-----:R-:W-:Y:S01]  /*0ea0*/  IMAD.U32 R5, RZ, RZ, UR4 ;  /* 0x00000004ff057e24 */ /* 0x001fe2000f8e00ff */
[----:B------:R-:W-:Y:S01]  /*0eb0*/  SHF.R.S32.HI R0, RZ, 0x1f, R211 ;  /* 0x0000001fff007819 */ /* 0x000fe200000114d3 */
[----:B------:R-:W-:Y:S01]  /*0ec0*/  VIADD R227, R204, 0x8 ;  /* 0x00000008cce37836 */ /* 0x000fe20000000000 */
[----:B------:R-:W-:Y:S01]  /*0ed0*/  SHF.R.S32.HI R0, RZ, 0x1f, R208 ;  /* 0x0000001fff007819 */ /* 0x000fe200000114d0 */
[----:B------:R-:W-:Y:S01]  /*0ee0*/  IMAD R0, R4, 0x8, R2 ;  /* 0x0000000804007824 */ /* 0x000fe200078e0202 */
[----:B------:R0:W-:Y:S01]  /*0ef0*/  STL [R1+0x60], R5 ;  /* 0x0000600501007387 */ /* 0x0001e20000100800 */
[C---:B------:R-:W-:Y:S01]  /*0f00*/  VIADD R225, R204.reuse, 0x18 ;  /* 0x00000018cce17836 */ /* 0x040fe20000000000 */
[----:B------:R-:W-:Y:S01]  /*0f10*/  SHF.R.S32.HI R3, RZ, 0x1f, R227 ;  /* 0x0000001fff037819 */ /* 0x000fe200000114e3 */
[C---:B------:R-:W-:Y:S01]  /*0f20*/  VIADD R224, R204.reuse, 0x20 ;  /* 0x00000020cce07836 */ /* 0x040fe20000000000 */
[----:B------:R1:W-:Y:S01]  /*0f30*/  STL [R1+0x58], R0 ;  /* 0x0000580001007387 */ /* 0x0003e20000100800 */
[----:B------:R-:W-:-:S02]  /*0f40*/  VIADD R222, R204, 0x30 ;  /* 0x00000030ccde7836 */ /* 0x000fc40000000000 */
[C---:B------:R-:W-:Y:S01]  /*0f50*/  VIADD R221, R204.reuse, 0x38 ;  /* 0x00000038ccdd7836 */ /* 0x040fe20000000000 */
[----:B------:R-:W-:Y:S01]  /*0f60*/  SHF.R.S32.HI R3, RZ, 0x1f, R224 ;  /* 0x0000001fff037819 */ /* 0x000fe200000114e0 */
[C---:B------:R-:W-:Y:S01]  /*0f70*/  VIADD R219, R204.reuse, 0x48 ;  /* 0x00000048ccdb7836 */ /* 0x040fe20000000000 */
[----:B0-----:R-:W-:Y:S01]  /*0f80*/  SHF.R.S32.HI R5, RZ, 0x1f, R225 ;  /* 0x0000001fff057819 */ /* 0x001fe200000114e1 */
        /* <DEDUP_REMOVED lines=18> */
[----:B------:R-:W-:Y:S01]  /*10b0*/  VIADD R205, R204, 0xb8 ;  /* 0x000000b8cccd7836 */ /* 0x000fe20000000000 */
[----:B------:R-:W-:-:S02]  /*10c0*/  SHF.R.S32.HI R3, RZ, 0x1f, R209 ;  /* 0x0000001fff037819 */ /* 0x000fc400000114d1 */
[----:B------:R-:W-:Y:S02]  /*10d0*/  SHF.R.S32.HI R237, RZ, 0x1f, R207 ;  /* 0x0000001fffed7819 */ /* 0x000fe400000114cf */
[----:B------:R-:W-:Y:S02]  /*10e0*/  SHF.R.S32.HI R236, RZ, 0x1f, R206 ;  /* 0x0000001fffec7819 */ /* 0x000fe400000114ce */
[----:B-1----:R-:W-:-:S07]  /*10f0*/  SHF.R.S32.HI R235, RZ, 0x1f, R205 ;  /* 0x0000001fffeb7819 */ /* 0x002fce00000114cd */
.L_x_223:
[----:B------:R-:W-:Y:S01]  /*1100*/  ULDC.64 UR8, c[0x0][0xc88] ;  /* 0x0003220000087ab9 */ /* 0x000fe20000000a00 */
[----:B------:R-:W-:Y:S01]  /*1110*/  ULDC.64 UR12, c[0x0][0x208] ;  /* 0x00008200000c7ab9 */ /* 0x000fe20000000a00 */
[----:B------:R-:W-:Y:S01]  /*1120*/  UIMAD.WIDE UR8, UR7, 0x4, UR8 ;  /* 0x00000004070878a5 */ /* 0x000fe2000f8e0208 */
[----:B------:R-:W-:-:S05]  /*1130*/  ULDC.64 UR10, c[0x0][0xa20] ;  /* 0x00028800000a7ab9 */ /* 0x000fca0000000a00 */
[----:B0-2-4-:R-:W-:Y:S02]  /*1140*/  IMAD.U32 R2, RZ, RZ, UR8 ;  /* 0x00000008ff027e24 */ /* 0x015fe4000f8e00ff */
[----:B------:R-:W-:Y:S01]  /*1150*/  IMAD.U32 R3, RZ, RZ, UR9 ;  /* 0x00000009ff037e24 */ /* 0x000fe2000f8e00ff */
[----:B------:R-:W-:-:S04]  /*1160*/  ULDC.64 UR8, c[0x0][0xa28] ;  /* 0x00028a0000087ab9 */ /* 0x000fc80000000a00 */
[----:B------:R-:W2:Y:S01]  /*1170*/  LDG.E R2, desc[UR12][R2.64] ;  /* 0x0000000c02027981 */ /* 0x000ea2000c1e1900 */
[----:B------:R-:W-:Y:S02]  /*1180*/  UISETP.NE.U32.AND UP0, UPT, UR8, URZ, UPT ;  /* 0x0000003f0800728c */ /* 0x000fe4000bf05070 */
[----:B------:R-:W-:Y:S02]  /*1190*/  UISETP.NE.U32.AND UP1, UPT, UR10, URZ, UPT ;  /* 0x0000003f0a00728c */ /* 0x000fe4000bf25070 */
[----:B------:R-:W-:Y:S02]  /*11a0*/  UISETP.NE.AND.EX UP0, UPT, UR9, URZ, UPT, UP0 ;  /* 0x0000003f0900728c */ /* 0x000fe4000bf05300 */
[----:B------:R-:W-:-:S04]  /*11b0*/  UISETP.NE.AND.EX UP1, UPT, UR11, URZ, UPT, UP1 ;  /* 0x0000003f0b00728c */ /* 0x000fc8000bf25310 */
[----:B------:R-:W-:Y:S02]  /*11c0*/  PLOP3.LUT P0, PT, PT, PT, UP0, 0x80, 0x0 ;  /* 0x000000000000781c */ /* 0x000fe40003f0f008 */
[----:B------:R-:W-:Y:S02]  /*11d0*/  PLOP3.LUT P1, PT, PT, PT, UP1, 0x80, 0x0 ;  /* 0x000000000000781c */ /* 0x000fe40003f2f018 */
[----:B--2---:R-:W-:-:S13]  /*11e0*/  R2UR UR4, R2 ;  /* 0x00000000020472ca */ /* 0x004fda00000e0000 */
[----:B------:R-:W-:Y:S01]  /*11f0*/  USHF.R.S32.HI UR14, URZ, 0x1f, UR4 ;  /* 0x0000001f3f0e7899 */ /* 0x000fe20008011404 */
[----:B------:R-:W-:Y:S01]  /*1200*/  IMAD.U32 R229, RZ, RZ, UR5 ;  /* 0x00000005ffe57e24 */ /* 0x000fe2000f8e00ff */
[----:B------:R-:W-:Y:S02]  /*1210*/  @UP0 ULEA UR8, UP2, UR4, UR8, 0x2 ;  /* 0x0000000804080291 */ /* 0x000fe4000f84103f */
[----:B------:R-:W-:Y:S02]  /*1220*/  IMAD.U32 R231, RZ, RZ, UR4 ;  /* 0x00000004ffe77e24 */ /* 0x000fe4000f8e00ff */
[----:B------:R-:W-:Y:S02]  /*1230*/  @UP0 ULEA.HI.X UR9, UR4, UR9, UR14, 0x2, UP2 ;  /* 0x0000000904090291 */ /* 0x000fe400090f140e */
[----:B------:R-:W-:Y:S01]  /*1240*/  IMAD.U32 R233, RZ, RZ, UR14 ;  /* 0x0000000effe97e24 */ /* 0x000fe2000f8e00ff */
[----:B------:R-:W-:Y:S01]  /*1250*/  @UP1 ULEA UR10, UP0, UR4, UR10, 0x2 ;  /* 0x0000000a040a1291 */ /* 0x000fe2000f80103f */
[----:B------:R-:W-:-:S03]  /*1260*/  IMAD.U32 R2, RZ, RZ, UR8 ;  /* 0x00000008ff027e24 */ /* 0x000fc6000f8e00ff */
[----:B------:R-:W-:Y:S01]  /*1270*/  @UP1 ULEA.HI.X UR11, UR4, UR11, UR14, 0x2, UP0 ;  /* 0x0000000b040b1291 */ /* 0x000fe200080f140e */
[----:B------:R-:W-:Y:S01]  /*1280*/  IMAD.U32 R3, RZ, RZ, UR9 ;  /* 0x00000009ff037e24 */ /* 0x000fe2000f8e00ff */
[----:B------:R-:W-:Y:S01]  /*1290*/  ULDC.64 UR8, c[0x0][0x418] ;  /* 0x0001060000087ab9 */ /* 0x000fe20000000a00 */
[----:B-1----:R-:W-:Y:S01]  /*12a0*/  IMAD.U32 R4, RZ, RZ, UR10 ;  /* 0x0000000aff047e24 */ /* 0x002fe2000f8e00ff */
[----:B------:R-:W-:Y:S02]  /*12b0*/  ULOP3.LUT UR5, UR6, 0xffff, URZ, 0xc0, !UPT ;  /* 0x0000ffff06057892 */ /* 0x000fe4000f8ec03f */
[----:B---3--:R-:W-:Y:S01]  /*12c0*/  IMAD.U32 R5, RZ, RZ, UR11 ;  /* 0x0000000bff057e24 */ /* 0x008fe2000f8e00ff */
[----:B------:R-:W2:Y:S01]  /*12d0*/  @P0 LDG.E R2, desc[UR12][R2.64] ;  /* 0x0000000c02020981 */ /* 0x000ea2000c1e1900 */
[----:B------:R-:W-:-:S03]  /*12e0*/  ULDC UR4, c[0x0][0x424] ;  /* 0x0001090000047ab9 */ /* 0x000fc60000000800 */
[----:B------:R-:W3:Y:S01]  /*12f0*/  @P1 LDG.E R4, desc[UR12][R4.64] ;  /* 0x0000000c04041981 */ /* 0x000ee2000c1e1900 */
[----:B------:R-:W-:Y:S01]  /*1300*/  UISETP.NE.U32.AND UP0, UPT, UR8, URZ, UPT ;  /* 0x0000003f0800728c */ /* 0x000fe2000bf05070 */
[----:B------:R-:W-:Y:S01]  /*1310*/  IMAD.U32 R228, RZ, RZ, UR5 ;  /* 0x00000005ffe47e24 */ /* 0x000fe2000f8e00ff */
[----:B------:R-:W-:Y:S01]  /*1320*/  ULDC UR5, c[0x0][0x2f0] ;  /* 0x0000bc0000057ab9 */ /* 0x000fe20000000800 */
[----:B------:R-:W-:Y:S01]  /*1330*/  UMOV UR50, URZ ;  /* 0x0000003f00327c82 */ /* 0x000fe20008000000 */
[----:B------:R-:W-:Y:S02]  /*1340*/  UISETP.NE.AND.EX UP0, UPT, UR9, URZ, UPT, UP0 ;  /* 0x0000003f0900728c */ /* 0x000fe4000bf05300 */
[----:B------:R-:W-:Y:S02]  /*1350*/  ULOP3.LUT UR7, UR6, 0xff0000, URZ, 0xc0, !UPT ;  /* 0x00ff000006077892 */ /* 0x000fe4000f8ec03f */
[----:B------:R-:W-:Y:S02]  /*1360*/  USEL UR4, UR4, 0x1, UP0 ;  /* 0x0000000104047887 */ /* 0x000fe40008000000 */
[----:B------:R-:W-:-:S02]  /*1370*/  ULOP3.LUT UR6, UR6, 0xff000000, URZ, 0xc0, !UPT ;  /* 0xff00000006067892 */ /* 0x000fc4000f8ec03f */
[----:B------:R-:W-:Y:S01]  /*1380*/  UIMAD UR4, UR4, UR5, URZ ;  /* 0x00000005040472a4 */ /* 0x000fe2000f8e023f */
[----:B--2---:R-:W-:-:S06]  /*1390*/  @P0 R2UR UR50, R2 ;  /* 0x00000000023202ca */ /* 0x004fcc00000e0000 */
[----:B---3--:R-:W-:Y:S01]  /*13a0*/  @P1 R2UR UR4, R4 ;  /* 0x00000000040412ca */ /* 0x008fe200000e0000 */
[----:B-----5:R-:W-:-:S14]  /*13b0*/  @P1 BRA `(.L_x_177) ;  /* 0x00000000003c1947 */ /* 0x020fdc0003800000 */
[----:B------:R-:W-:Y:S02]  /*13c0*/  ULDC.64 UR8, c[0x0][0xa08] ;  /* 0x0002820000087ab9 */ /* 0x000fe40000000a00 */
[----:B------:R-:W-:-:S04]  /*13d0*/  ISETP.NE.U32.AND P0, PT, RZ, UR8, PT ;  /* 0x00000008ff007c0c */ /* 0x000fc8000bf05070 */
[----:B------:R-:W-:-:S13]  /*13e0*/  ISETP.NE.AND.EX P0, PT, RZ, UR9, PT, P0 ;  /* 0x00000009ff007c0c */ /* 0x000fda000bf05300 */
[----:B------:R-:W-:Y:S05]  /*13f0*/  @!P0 BRA `(.L_x_177) ;  /* 0x00000000002c8947 */ /* 0x000fea0003800000 */
[----:B------:R-:W-:Y:S01]  /*1400*/  R2UR UR10, R231 ;  /* 0x00000000e70a72ca */ /* 0x000fe200000e0000 */
[----:B------:R-:W-:Y:S01]  /*1410*/  ULDC.64 UR4, c[0x0][0xa08] ;  /* 0x0002820000047ab9 */ /* 0x000fe20000000a00 */
[----:B------:R-:W-:-:S11]  /*1420*/  ULDC.64 UR8, c[0x0][0x208] ;  /* 0x0000820000087ab9 */ /* 0x000fd60000000a00 */
[----:B------:R-:W-:-:S06]  /*1430*/  UIMAD.WIDE UR4, UR10, 0x4, UR4 ;  /* 0x000000040a0478a5 */ /* 0x000fcc000f8e0204 */
[----:B------:R-:W-:Y:S02]  /*1440*/  IMAD.U32 R2, RZ, RZ, UR4 ;  /* 0x00000004ff027e24 */ /* 0x000fe4000f8e00ff */
[----:B------:R-:W-:-:S05]  /*1450*/  IMAD.U32 R3, RZ, RZ, UR5 ;  /* 0x00000005ff037e24 */ /* 0x000fca000f8e00ff */
[----:B------:R-:W2:Y:S04]  /*1460*/  LDG.E R4, desc[UR8][R2.64] ;  /* 0x0000000802047981 */ /* 0x000ea8000c1e1900 */
[----:B------:R-:W3:Y:S01]  /*1470*/  LDG.E R0, desc[UR8][R2.64+0x4] ;  /* 0x0000040802007981 */ /* 0x000ee2000c1e1900 */
[----:B--2---:R-:W-:Y:S02]  /*1480*/  R2UR UR4, R4 ;  /* 0x00000000040472ca */ /* 0x004fe400000e0000 */
[----:B---3--:R-:W-:-:S13]  /*1490*/  R2UR UR5, R0 ;  /* 0x00000000000572ca */ /* 0x008fda00000e0000 */
[----:B------:R-:W-:-:S12]  /*14a0*/  UIADD3 UR4, -UR4, UR5, URZ ;  /* 0x0000000504047290 */ /* 0x000fd8000fffe13f */
.L_x_177:
[----:B------:R-:W-:Y:S02]  /*14b0*/  UIADD3 UR50, -UR50, UR4, URZ ;  /* 0x0000000432327290 */ /* 0x000fe4000fffe13f */
[----:B------:R-:W-:Y:S02]  /*14c0*/  USHF.R.U32.HI UR6, URZ, 0x8, UR6 ;  /* 0x000000083f067899 */ /* 0x000fe40008011606 */
[----:B------:R-:W-:Y:S02]  /*14d0*/  UISETP.GE.AND UP0, UPT, UR50, 0x1, UPT ;  /* 0x000000013200788c */ /* 0x000fe4000bf06270 */
[----:B------:R-:W-:Y:S02]  /*14e0*/  UIADD3 UR5, UR50, 0x6f, URZ ;  /* 0x0000006f32057890 */ /* 0x000fe4000fffe03f */
[----:B------:R-:W-:Y:S02]  /*14f0*/  ULEA.HI UR7, UR7, UR6, URZ, 0x10 ;  /* 0x0000000607077291 */ /* 0x000fe4000f8f803f */
[----:B------:R-:W-:Y:S01]  /*1500*/  PLOP3.LUT P0, PT, PT, PT, UP0, 0x80, 0x0 ;  /* 0x000000000000781c */ /* 0x000fe20003f0f008 */
[----:B------:R-:W-:Y:S01]  /*1510*/  UMOV UR4, URZ ;  /* 0x0000003f00047c82 */ /* 0x000fe20008000000 */
[----:B------:R-:W-:-:S02]  /*1520*/  ULOP3.LUT UR8, UR7, 0xff, URZ, 0xc0, !UPT ;  /* 0x000000ff07087892 */ /* 0x000fc4000f8ec03f */
[----:B------:R-:W-:Y:S02]  /*1530*/  UIMAD.WIDE UR4, UR5, -0x6db6db6d, UR4 ;  /* 0x92492493050478a5 */ /* 0x000fe4000f8e0204 */
[----:B------:R-:W-:Y:S02]  /*1540*/  USHF.R.U32.HI UR7, URZ, 0x10, UR7 ;  /* 0x000000103f077899 */ /* 0x000fe40008011607 */
[----:B------:R-:W-:Y:S01]  /*1550*/  USHF.R.U32.HI UR6, URZ, 0x1f, UR5 ;  /* 0x0000001f3f067899 */ /* 0x000fe20008011605 */
[----:B------:R-:W-:Y:S02]  /*1560*/  IMAD.U32 R23, RZ, RZ, UR8 ;  /* 0x00000008ff177e24 */ /* 0x000fe4000f8e00ff */
[----:B------:R-:W-:Y:S01]  /*1570*/  UMOV UR4, URZ ;  /* 0x0000003f00047c82 */ /* 0x000fe20008000000 */
[----:B------:R-:W-:Y:S01]  /*1580*/  ULEA.HI.SX32 UR9, UR5, UR6, 0x1a ;  /* 0x0000000605097291 */ /* 0x000fe2000f8fd23f */
[----:B------:R-:W-:Y:S01]  /*1590*/  IMAD.U32 R22, RZ, RZ, UR7 ;  /* 0x00000007ff167e24 */ /* 0x000fe2000f8e00ff */
[----:B------:R-:W-:Y:S10]  /*15a0*/  @!P0 BRA `(.L_x_178) ;  /* 0x0000000000948947 */ /* 0x000ff40003800000 */
[----:B------:R-:W-:Y:S01]  /*15b0*/  R2UR UR5, R22 ;  /* 0x00000000160572ca */ /* 0x000fe200000e0000 */
[----:B------:R-:W-:-:S12]  /*15c0*/  ULDC UR4, c[0x0][0x9f0] ;  /* 0x00027c0000047ab9 */ /* 0x000fd80000000800 */
[----:B------:R-:W-:-:S04]  /*15d0*/  UISETP.NE.AND UP0, UPT, UR5, URZ, UPT ;  /* 0x0000003f0500728c */ /* 0x000fc8000bf05270 */
[----:B------:R-:W-:-:S03]  /*15e0*/  USEL UR10, UR5, UR4, UP0 ;  /* 0x00000004050a7287 */ /* 0x000fc60008000000 */
[----:B------:R-:W-:Y:S01]  /*15f0*/  UMOV UR4, URZ ;  /* 0x0000003f00047c82 */ /* 0x000fe20008000000 */
[----:B------:R-:W-:Y:S02]  /*1600*/  UIADD3 UR6, UR9, -0x1, UR10 ;  /* 0xffffffff09067890 */ /* 0x000fe4000fffe00a */
[----:B------:R-:W-:-:S04]  /*1610*/  IMAD.U32 R3, RZ, RZ, UR10 ;  /* 0x0000000aff037e24 */ /* 0x000fc8000f8e00ff */
[----:B------:R-:W-:Y:S01]  /*1620*/  IMAD.U32 R4, RZ, RZ, UR6 ;  /* 0x00000006ff047e24 */ /* 0x000fe2000f8e00ff */
[-C--:B------:R-:W-:Y:S01]  /*1630*/  IABS R0, R3.reuse ;  /* 0x0000000300007213 */ /* 0x080fe20000000000 */
[----:B------:R-:W-:Y:S01]  /*1640*/  ULOP3.LUT UR6, UR6, UR10, URZ, 0x3c, !UPT ;  /* 0x0000000a06067292 */ /* 0x000fe2000f8e3c3f */
[----:B------:R-:W-:Y:S02]  /*1650*/  IABS R5, R3 ;  /* 0x0000000300057213 */ /* 0x000fe40000000000 */
[----:B------:R-:W-:Y:S02]  /*1660*/  R2UR UR11, R0 ;  /* 0x00000000000b72ca */ /* 0x000fe400000e0000 */
[----:B------:R-:W-:-:S05]  /*1670*/  IABS R4, R4 ;  /* 0x0000000400047213 */ /* 0x000fca0000000000 */
[----:B------:R-:W-:-:S05]  /*1680*/  IMAD.MOV.U32 R3, RZ, RZ, R4 ;  /* 0x000000ffff037224 */ /* 0x000fca00078e0004 */
[----:B------:R-:W-:Y:S01]  /*1690*/  R2UR UR8, R3 ;  /* 0x00000000030872ca */ /* 0x000fe200000e0000 */
[----:B------:R-:W0:Y:S08]  /*16a0*/  I2F.RP R0, UR11 ;  /* 0x0000000b00007d06 */ /* 0x000e300008209400 */
[----:B0-----:R-:W0:Y:S02]  /*16b0*/  MUFU.RCP R0, R0 ;  /* 0x0000000000007308 */ /* 0x001e240000001000 */
[----:B0-----:R-:W-:-:S02]  /*16c0*/  VIADD R2, R0, 0xffffffe ;  /* 0x0ffffffe00027836 */ /* 0x001fc40000000000 */
[----:B------:R-:W-:-:S04]  /*16d0*/  IMAD.MOV R0, RZ, RZ, -R5 ;  /* 0x000000ffff007224 */ /* 0x000fc800078e0a05 */
        /* <DEDUP_REMOVED lines=18> */
.L_x_178:
[----:B------:R-:W-:Y:S01]  /*1800*/  R2UR UR5, R23 ;  /* 0x00000000170572ca */ /* 0x000fe200000e0000 */
[----:B------:R-:W-:Y:S01]  /*1810*/  IMAD.U32 R0, RZ, RZ, UR9 ;  /* 0x00000009ff007e24 */ /* 0x000fe2000f8e00ff */
[----:B------:R-:W-:Y:S01]  /*1820*/  PLOP3.LUT P0, PT, PT, PT, PT, 0x80, 0x0 ;  /* 0x000000000000781c */ /* 0x000fe20003f0f070 */
[----:B------:R-:W-:Y:S01]  /*1830*/  IMAD.U32 R3, RZ, RZ, UR4 ;  /* 0x00000004ff037e24 */ /* 0x000fe2000f8e00ff */
[----:B------:R-:W-:Y:S01]  /*1840*/  CS2R R118, SRZ ;  /* 0x0000000000767805 */ /* 0x000fe2000001ff00 */
[----:B------:R-:W-:Y:S01]  /*1850*/  IMAD.MOV.U32 R4, RZ, RZ, RZ ;  /* 0x000000ffff047224 */ /* 0x000fe200078e00ff */
[----:B------:R-:W-:Y:S02]  /*1860*/  CS2R R116, SRZ ;  /* 0x0000000000747805 */ /* 0x000fe4000001ff00 */
[----:B------:R-:W-:Y:S02]  /*1870*/  CS2R R114, SRZ ;  /* 0x0000000000727805 */ /* 0x000fe4000001ff00 */
[----:B------:R-:W-:-:S02]  /*1880*/  CS2R R112, SRZ ;  /* 0x0000000000707805 */ /* 0x000fc4000001ff00 */
[----:B------:R-:W-:Y:S02]  /*1890*/  CS2R R110, SRZ ;  /* 0x00000000006e7805 */ /* 0x000fe4000001ff00 */
[----:B------:R-:W-:Y:S02]  /*18a0*/  CS2R R108, SRZ ;  /* 0x00000000006c7805 */ /* 0x000fe4000001ff00 */
[----:B------:R-:W-:Y:S02]  /*18b0*/  CS2R R106, SRZ ;  /* 0x00000000006a7805 */ /* 0x000fe4000001ff00 */
[----:B------:R-:W-:Y:S01]  /*18c0*/  CS2R R104, SRZ ;  /* 0x0000000000687805 */ /* 0x000fe2000001ff00 */
[----:B------:R-:W-:Y:S01]  /*18d0*/  UIMAD UR5, UR5, UR4, URZ ;  /* 0x00000004050572a4 */ /* 0x000fe2000f8e023f */
[----:B------:R-:W-:Y:S02]  /*18e0*/  CS2R R102, SRZ ;  /* 0x0000000000667805 */ /* 0x000fe4000001ff00 */
[----:B------:R-:W-:-:S02]  /*18f0*/  CS2R R100, SRZ ;  /* 0x0000000000647805 */ /* 0x000fc4000001ff00 */
[----:B------:R-:W-:Y:S02]  /*1900*/  CS2R R98, SRZ ;  /* 0x0000000000627805 */ /* 0x000fe4000001ff00 */
[----:B------:R-:W-:Y:S02]  /*1910*/  CS2R R96, SRZ ;  /* 0x0000000000607805 */ /* 0x000fe4000001ff00 */
[----:B------:R-:W-:Y:S02]  /*1920*/  CS2R R94, SRZ ;  /* 0x00000000005e7805 */ /* 0x000fe4000001ff00 */
[----:B------:R-:W-:Y:S01]  /*1930*/  VIADDMNMX R0, R3, UR5, R0, PT ;  /* 0x0000000503007c46 */ /* 0x000fe2000b800100 */
[----:B------:R-:W-:Y:S01]  /*1940*/  IMAD.U32 R18, RZ, RZ, UR5 ;  /* 0x00000005ff127e24 */ /* 0x000fe2000f8e00ff */
[----:B------:R-:W-:Y:S02]  /*1950*/  CS2R R92, SRZ ;  /* 0x00000000005c7805 */ /* 0x000fe4000001ff00 */
[----:B------:R-:W-:-:S02]  /*1960*/  CS2R R124, SRZ ;  /* 0x00000000007c7805 */ /* 0x000fc4000001ff00 */
[----:B------:R-:W-:Y:S01]  /*1970*/  R2UR UR51, R0 ;  /* 0x00000000003372ca */ /* 0x000fe200000e0000 */
[----:B------:R-:W-:Y:S01]  /*1980*/  IMAD.MOV.U32 R0, RZ, RZ, RZ ;  /* 0x000000ffff007224 */ /* 0x000fe200078e00ff */
        /* <DEDUP_REMOVED lines=10> */
[----:B------:R-:W-:Y:S01]  /*1a30*/  CS2R R68, SRZ ;  /* 0x0000000000447805 */ /* 0x000fe2000001ff00 */
[----:B------:R-:W-:Y:S01]  /*1a40*/  UISETP.GT.AND UP0, UPT, UR51, UR5, UPT ;  /* 0x000000053300728c */ /* 0x000fe2000bf04270 */
[----:B------:R-:W-:-:S02]  /*1a50*/  CS2R R66, SRZ ;  /* 0x0000000000427805 */ /* 0x000fc4000001ff00 */
[----:B------:R-:W-:Y:S02]  /*1a60*/  CS2R R64, SRZ ;  /* 0x0000000000407805 */ /* 0x000fe4000001ff00 */
[----:B------:R-:W-:Y:S02]  /*1a70*/  CS2R R62, SRZ ;  /* 0x00000000003e7805 */ /* 0x000fe4000001ff00 */
[----:B------:R-:W-:Y:S02]  /*1a80*/  CS2R R60, SRZ ;  /* 0x00000000003c7805 */ /* 0x000fe4000001ff00 */
[----:B------:R-:W-:Y:S02]  /*1a90*/  CS2R R58, SRZ ;  /* 0x00000000003a7805 */ /* 0x000fe4000001ff00 */
[----:B------:R-:W-:Y:S02]  /*1aa0*/  PLOP3.LUT P1, PT, PT, PT, UP0, 0x80, 0x0 ;  /* 0x000000000000781c */ /* 0x000fe40003f2f008 */
        /* <DEDUP_REMOVED lines=16> */
[----:B------:R-:W-:Y:S01]  /*1bb0*/  CS2R R24, SRZ ;  /* 0x0000000000187805 */ /* 0x000fe2000001ff00 */
[----:B------:R-:W-:Y:S06]  /*1bc0*/  @!P1 BRA `(.L_x_179) ;  /* 0x0000009400989947 */ /* 0x000fec0003800000 */
[----:B------:R-:W0:Y:S01]  /*1bd0*/  S2R R5, SR_TID.X ;  /* 0x0000000000057919 */ /* 0x000e220000002100 */
[----:B------:R-:W1:Y:S01]  /*1be0*/  S2UR UR7, SR_CgaCtaId ;  /* 0x00000000000779c3 */ /* 0x000e620000008800 */
[----:B------:R-:W-:Y:S02]  /*1bf0*/  UMOV UR6, 0x400 ;  /* 0x0000040000067882 */ /* 0x000fe40000000000 */
[----:B-1----:R-:W-:-:S04]  /*1c00*/  ULEA UR6, UR7, UR6, 0x18 ;  /* 0x0000000607067291 */ /* 0x002fc8000f8ec03f */
[----:B------:R-:W-:Y:S01]  /*1c10*/  UIADD3 UR6, UR6, 0x15400, URZ ;  /* 0x0001540006067890 */ /* 0x000fe2000fffe03f */
[----:B0-----:R-:W-:-:S03]  /*1c20*/  VIADD R8, R5, 0xffffff80 ;  /* 0xffffff8005087836 */ /* 0x001fc60000000000 */
[----:B------:R-:W-:Y:S02]  /*1c30*/  ULOP3.LUT UP0, URZ, UR6, 0x9f, URZ, 0xc0, !UPT ;  /* 0x0000009f063f7892 */ /* 0x000fe4000f80c03f */
[----:B------:R-:W-:-:S04]  /*1c40*/  SHF.R.S32.HI R5, RZ, 0x1f, R8 ;  /* 0x0000001fff057819 */ /* 0x000fc80000011408 */
[----:B------:R-:W-:Y:S02]  /*1c50*/  PLOP3.LUT P0, PT, PT, PT, UP0, 0x80, 0x0 ;  /* 0x000000000000781c */ /* 0x000fe40003f0f008 */
[----:B------:R-:W-:-:S04]  /*1c60*/  LEA.HI R5, R5, R8, RZ, 0x7 ;  /* 0x0000000805057211 */ /* 0x000fc800078f38ff */
[----:B------:R-:W-:-:S05]  /*1c70*/  SHF.R.S32.HI R5, RZ, 0x7, R5 ;  /* 0x00000007ff057819 */ /* 0x000fca0000011405 */
[----:B------:R-:W0:Y:S02]  /*1c80*/  SHFL.IDX PT, R0, R5, RZ, 0x1f ;  /* 0x00001fff05007589 */ /* 0x000e2400000e0000 */
[----:B0-----:R-:W-:-:S13]  /*1c90*/  R2UR UR4, R0 ;  /* 0x00000000000472ca */ /* 0x001fda00000e0000 */
        /* <DEDUP_REMOVED lines=10> */
[----:B------:R-:W-:Y:S01]  /*1d40*/  IMAD.U32 R4, RZ, RZ, UR4 ;  /* 0x00000004ff047e24 */ /* 0x000fe2000f8e00ff */
[----:B------:R0:W1:Y:S01]  /*1d50*/  LDC.64 R2, c[0x4][R0] ;  /* 0x0100000000027b82 */ /* 0x0000620000000a00 */
[----:B------:R-:W-:Y:S01]  /*1d60*/  IMAD.U32 R5, RZ, RZ, UR5 ;  /* 0x00000005ff057e24 */ /* 0x000fe2000f8e00ff */
[----:B------:R-:W-:Y:S01]  /*1d70*/  ULDC.64 UR4, c[0x4][0xb0] ;  /* 0x01002c0000047ab9 */ /* 0x000fe20000000a00 */
[----:B------:R-:W-:Y:S02]  /*1d80*/  IMAD.U32 R10, RZ, RZ, UR6 ;  /* 0x00000006ff0a7e24 */ /* 0x000fe4000f8e00ff */
[----:B------:R-:W-:Y:S02]  /*1d90*/  IMAD.U32 R6, RZ, RZ, UR4 ;  /* 0x00000004ff067e24 */ /* 0x000fe4000f8e00ff */
[----:B------:R-:W-:-:S02]  /*1da0*/  IMAD.U32 R7, RZ, RZ, UR5 ;  /* 0x00000005ff077e24 */ /* 0x000fc4000f8e00ff */
[----:B------:R-:W-:Y:S02]  /*1db0*/  IMAD.U32 R11, RZ, RZ, UR7 ;  /* 0x00000007ff0b7e24 */ /* 0x000fe4000f8e00ff */
[----:B------:R-:W-:Y:S02]  /*1dc0*/  IMAD.MOV.U32 R8, RZ, RZ, 0x70 ;  /* 0x00000070ff087424 */ /* 0x000fe400078e00ff */
[----:B------:R-:W-:Y:S02]  /*1dd0*/  IMAD.MOV.U32 R12, RZ, RZ, 0x1 ;  /* 0x00000001ff0c7424 */ /* 0x000fe400078e00ff */
[----:B0-----:R-:W-:-:S07]  /*1de0*/  IMAD.MOV.U32 R13, RZ, RZ, RZ ;  /* 0x000000ffff0d7224 */ /* 0x001fce00078e00ff */
[----:B------:R-:W-:-:S07]  /*1df0*/  LEPC R20, `(.L_x_180) ;  /* 0x000000001014794e */ /* 0x000fce0000000000 */
[----:B-1----:R-:W-:Y:S05]  /*1e00*/  CALL.ABS.NOINC R2 ;  /* 0x0000000002007343 */ /* 0x002fea0003c00000 */
.L_x_180:
[----:B------:R-:W2:Y:S01]  /*1e10*/  LDL R2, [R1+0x60] ;  /* 0x0000600001027983 */ /* 0x000ea20000100800 */
[----:B------:R-:W0:Y:S01]  /*1e20*/  S2UR UR5, SR_CgaCtaId ;  /* 0x00000000000579c3 */ /* 0x000e220000008800 */
[----:B------:R-:W-:Y:S01]  /*1e30*/  LEA.HI R0, R232, R232, RZ, 0x1 ;  /* 0x000000e8e8007211 */ /* 0x000fe200078f08ff */
[----:B------:R-:W-:Y:S01]  /*1e40*/  UMOV UR4, 0x400 ;  /* 0x0000040000047882 */ /* 0x000fe20000000000 */
[----:B------:R-:W-:Y:S02]  /*1e50*/  BSSY B0, `(.L_x_181) ;  /* 0x000000b000007945 */ /* 0x000fe40003800000 */
[----:B------:R-:W-:-:S05]  /*1e60*/  LOP3.LUT R3, R0, 0xfffffffe, RZ, 0xc0, !PT ;  /* 0xfffffffe00037812 */ /* 0x000fca00078ec0ff */
[----:B------:R-:W-:-:S05]  /*1e70*/  IMAD.IADD R3, R232, 0x1, -R3 ;  /* 0x00000001e8037824 */ /* 0x000fca00078e0a03 */
[----:B------:R-:W-:Y:S01]  /*1e80*/  SHF.L.U32 R3, R3, 0x1f, RZ ;  /* 0x0000001f03037819 */ /* 0x000fe200000006ff */
[----:B0-----:R-:W-:-:S06]  /*1e90*/  ULEA UR4, UR5, UR4, 0x18 ;  /* 0x0000000405047291 */ /* 0x001fcc000f8ec03f */
[----:B------:R-:W-:-:S04]  /*1ea0*/  IMAD.U32 R4, RZ, RZ, UR4 ;  /* 0x00000004ff047e24 */ /* 0x000fc8000f8e00ff */
[----:B------:R-:W0:Y:S01]  /*1eb0*/  SYNCS.PHASECHK.TRANS64.TRYWAIT P1, [R4+URZ+0x36800], R3 ;  /* 0x03680003040075a7 */ /* 0x000e22000802017f */
[----:B--2---:R-:W-:-:S13]  /*1ec0*/  R2UR UR6, R2 ;  /* 0x00000000020672ca */ /* 0x004fda00000e0000 */
[----:B------:R-:W-:-:S05]  /*1ed0*/  IMAD.U32 R0, RZ, RZ, UR6 ;  /* 0x00000006ff007e24 */ /* 0x000fca000f8e00ff */
[----:B------:R-:W-:Y:S01]  /*1ee0*/  ISETP.NE.AND P0, PT, R0, 0x3, PT ;  /* 0x000000030000780c */ /* 0x000fe20003f05270 */
[----:B0-----:R-:W-:-:S12]  /*1ef0*/  @!P1 BRA `(.L_x_182) ;  /* 0x0000013c00c09947 */ /* 0x001fd80003800000 */
.L_x_350:
[----:B------:R-:W-:Y:S05]  /*1f00*/  BSYNC B0 ;  /* 0x0000000000007941 */ /* 0x000fea0003800000 */
.L_x_181:
[----:B------:R-:W-:Y:S05]  /*1f10*/  @!P0 BRA `(.L_x_183) ;  /* 0x0000000000048947 */ /* 0x000fea0003800000 */
[----:B------:R-:W-:Y:S01]  /*1f20*/  BPT.TRAP 0x1 ;  /* 0x000000040000795c */ /* 0x000fe20000300000 */
.L_x_183:
[----:B------:R-:W-:Y:S01]  /*1f30*/  IMAD R0, R16, 0x8, R4 ;  /* 0x0000000810007824 */ /* 0x000fe200078e0204 */
[----:B0-----:R-:W-:-:S04]  /*1f40*/  SHF.L.U32 R3, R17, 0x1f, RZ ;  /* 0x0000001f11037819 */ /* 0x001fc800000006ff */
[----:B------:R0:W1:Y:S01]  /*1f50*/  SYNCS.PHASECHK.TRANS64.TRYWAIT P2, [R0+URZ+0x36830], R3 ;  /* 0x03683003000075a7 */ /* 0x000062000804017f */
[----:B------:R-:W-:Y:S05]  /*1f60*/  @!P0 BRA `(.L_x_184) ;  /* 0x0000000000048947 */ /* 0x000fea0003800000 */
[----:B------:R-:W-:Y:S01]  /*1f70*/  BPT.TRAP 0x1 ;  /* 0x000000040000795c */ /* 0x000fe20000300000 */
.L_x_184:
[----:B------:R-:W2:Y:S01]  /*1f80*/  S2R R2, SR_TID.X ;  /* 0x0000000000027919 */ /* 0x000ea20000002100 */
[----:B------:R-:W-:Y:S01]  /*1f90*/  IMAD.MOV.U32 R119, RZ, RZ, RZ ;  /* 0x000000ffff777224 */ /* 0x000fe200078e00ff */
[----:B--2---:R-:W-:Y:S01]  /*1fa0*/  LOP3.LUT P1, RZ, R2, 0x7f, RZ, 0xc0, !PT ;  /* 0x0000007f02ff7812 */ /* 0x004fe2000782c0ff */
[----:B-1----:R-:W-:-:S12]  /*1fb0*/  @P2 BRA `(.L_x_185) ;  /* 0x0000000000082947 */ /* 0x002fd80003800000 */
[----:B------:R-:W1:Y:S02]  /*1fc0*/  SYNCS.PHASECHK.TRANS64.TRYWAIT P2, [R0+URZ+0x36830], R3 ;  /* 0x03683003000075a7 */ /* 0x000e64000804017f */
[----:B-1----:R-:W-:Y:S05]  /*1fd0*/  @!P2 BRA `(.L_x_186) ;  /* 0x0000013c009ca947 */ /* 0x002fea0003800000 */
.L_x_185:
[----:B------:R-:W-:Y:S05]  /*1fe0*/  WARPSYNC.ALL ;  /* 0x0000000000007948 */ /* 0x000fea0003800000 */
[----:B------:R-:W-:Y:S01]  /*1ff0*/  R2UR UR4, R4 ;  /* 0x00000000040472ca */ /* 0x000fe200000e0000 */
[----:B------:R-:W-:Y:S01]  /*2000*/  ULOP3.LUT UR49, UR49, 0x10000, URZ, 0xfc, !UPT ;  /* 0x0001000031317892 */ /* 0x000fe2000f8efc3f */
[----:B------:R-:W-:Y:S01]  /*2010*/  R2UR UR48, R16 ;  /* 0x00000000103072ca */ /* 0x000fe200000e0000 */
[----:B------:R-:W-:Y:S01]  /*2020*/  WARPGROUP.ARRIVE ;  /* 0x00000000000079c5 */ /* 0x000fe20000000000 */
[----:B------:R-:W-:Y:S01]  /*2030*/  UMOV UR53, 0x40000040 ;  /* 0x4000004000357882 */ /* 0x000fe20000000000 */
[----:B------:R-:W-:Y:S01]  /*2040*/  UMOV UR55, 0x40000040 ;  /* 0x4000004000377882 */ /* 0x000fe20000000000 */
[----:B------:R-:W-:Y:S01]  /*2050*/  UMOV UR7, 0x40000040 ;  /* 0x4000004000077882 */ /* 0x000fe20000000000 */
[----:B------:R-:W-:Y:S01]  /*2060*/  UMOV UR9, UR53 ;  /* 0x0000003500097c82 */ /* 0x000fe20008000000 */
[----:B------:R-:W-:Y:S01]  /*2070*/  UMOV UR52, UR49 ;  /* 0x0000003100347c82 */ /* 0x000fe20008000000 */
[----:B------:R-:W-:Y:S01]  /*2080*/  UMOV UR11, 0x40000040 ;  /* 0x40000040000b7882 */ /* 0x000fe20000000000 */
[----:B------:R-:W-:Y:S01]  /*2090*/  UMOV UR8, UR52 ;  /* 0x0000003400087c82 */ /* 0x000fe20008000000 */
[----:B------:R-:W-:Y:S01]  /*20a0*/  UMOV UR12, UR52 ;  /* 0x00000034000c7c82 */ /* 0x000fe20008000000 */
[----:B------:R-:W-:Y:S01]  /*20b0*/  UMOV UR13, UR53 ;  /* 0x00000035000d7c82 */ /* 0x000fe20008000000 */
[----:B------:R-:W-:Y:S01]  /*20c0*/  UIADD3 UR4, UR4, 0x21400, URZ ;  /* 0x0002140004047890 */ /* 0x000fe2000fffe03f */
[----:B------:R-:W-:Y:S01]  /*20d0*/  MOV R2, UR53 ;  /* 0x0000003500027c02 */ /* 0x000fe20008000f00 */
[----:B------:R-:W-:Y:S01]  /*20e0*/  UMOV UR15, 0x40000040 ;  /* 0x40000040000f7882 */ /* 0x000fe20000000000 */
[----:B------:R-:W-:Y:S01]  /*20f0*/  UMOV UR16, UR52 ;  /* 0x0000003400107c82 */ /* 0x000fe20008000000 */
[----:B------:R-:W-:Y:S01]  /*2100*/  USHF.R.U32.HI UR4, URZ, 0x4, UR4 ;  /* 0x000000043f047899 */ /* 0x000fe20008011604 */
[----:B01----:R-:W-:Y:S01]  /*2110*/  MOV R3, UR52 ;  /* 0x0000003400037c02 */ /* 0x003fe20008000f00 */
[----:B------:R-:W-:Y:S01]  /*2120*/  UMOV UR17, UR53 ;  /* 0x0000003500117c82 */ /* 0x000fe20008000000 */
[----:B------:R-:W-:Y:S01]  /*2130*/  UMOV UR19, 0x40000040 ;  /* 0x4000004000137882 */ /* 0x000fe20000000000 */
[----:B------:R-:W-:Y:S01]  /*2140*/  ULOP3.LUT UR4, UR4, 0x3fff, URZ, 0xc0, !UPT ;  /* 0x00003fff04047892 */ /* 0x000fe2000f8ec03f */
[----:B------:R-:W-:Y:S01]  /*2150*/  IMAD.U32 R5, RZ, RZ, UR51 ;  /* 0x00000033ff057e24 */ /* 0x000fe2000f8e00ff */
[----:B------:R-:W-:Y:S01]  /*2160*/  UIADD3 UR20, UR49, 0x2, URZ ;  /* 0x0000000231147890 */ /* 0x000fe2000fffe03f */
[----:B------:R-:W-:Y:S01]  /*2170*/  P2R R15, PR, RZ, 0x2 ;  /* 0x00000002ff0f7803 */ /* 0x000fe20000000000 */
[----:B------:R-:W-:Y:S01]  /*2180*/  ULOP3.LUT UR5, UR4, 0x10000, URZ, 0xfc, !UPT ;  /* 0x0001000004057892 */ /* 0x000fe2000f8efc3f */
[----:B------:R-:W-:Y:S01]  /*2190*/  P2R R21, PR, RZ, 0x1 ;  /* 0x00000001ff157803 */ /* 0x000fe20000000000 */
[----:B------:R-:W-:Y:S01]  /*21a0*/  UMOV UR23, 0x40000040 ;  /* 0x4000004000177882 */ /* 0x000fe20000000000 */
[----:B------:R-:W-:Y:S01]  /*21b0*/  UMOV UR4, UR52 ;  /* 0x0000003400047c82 */ /* 0x000fe20008000000 */
[----:B------:R-:W-:Y:S01]  /*21c0*/  UIMAD UR48, UR48, 0xa80, UR5 ;  /* 0x00000a80303078a4 */ /* 0x000fe2000f8e0205 */
[--C-:B------:R-:W-:Y:S01]  /*21d0*/  IMAD.MOV.U32 R118, RZ, RZ, R119.reuse ;  /* 0x000000ffff767224 */ /* 0x100fe200078e0077 */
[----:B------:R-:W-:Y:S01]  /*21e0*/  UMOV UR27, 0x40000040 ;  /* 0x40000040001b7882 */ /* 0x000fe20000000000 */
[----:B------:R-:W-:Y:S01]  /*21f0*/  IMAD.U32 R8, RZ, RZ, UR5 ;  /* 0x00000005ff087e24 */ /* 0x000fe2000f8e00ff */
[----:B------:R-:W-:Y:S01]  /*2200*/  UIADD3 UR6, UR48, 0x80, URZ ;  /* 0x0000008030067890 */ /* 0x000fe2000fffe03f */
[--C-:B------:R-:W-:Y:S01]  /*2210*/  IMAD.MOV.U32 R117, RZ, RZ, R119.reuse ;  /* 0x000000ffff757224 */ /* 0x100fe200078e0077 */
[----:B------:R-:W-:Y:S01]  /*2220*/  UMOV UR5, UR53 ;  /* 0x0000003500057c82 */ /* 0x000fe20008000000 */
[----:B------:R-:W-:Y:S01]  /*2230*/  UMOV UR54, UR48 ;  /* 0x0000003000367c82 */ /* 0x000fe20008000000 */
[----:B------:R-:W-:Y:S01]  /*2240*/  UIADD3 UR10, UR48, 0x180, URZ ;  /* 0x00000180300a7890 */ /* 0x000fe2000fffe03f */
[----:B------:R-:W-:Y:S01]  /*2250*/  HGMMA.64x16x16.F32 R72, gdesc[UR52], RZ, !UPT, gsb0 ;  /* 0x00200000344879f0 */ /* 0x000fe2000c0008ff */
[----:B------:R-:W-:Y:S01]  /*2260*/  UIADD3 UR14, UR48, 0x200, URZ ;  /* 0x00000200300e7890 */ /* 0x000fe2000fffe03f */
[--C-:B------:R-:W-:Y:S01]  /*2270*/  IMAD.MOV.U32 R116, RZ, RZ, R119.reuse ;  /* 0x000000ffff747224 */ /* 0x100fe200078e0077 */
        /* <DEDUP_REMOVED lines=8> */
[----:B------:R-:W-:Y:S01]  /*2300*/  UMOV UR31, 0x40000040 ;  /* 0x40000040001f7882 */ /* 0x000fe20000000000 */
        /* <DEDUP_REMOVED lines=15> */
[----:B------:R-:W-:Y:S01]  /*2400*/  UMOV UR55, 0x40000040 ;  /* 0x4000004000377882 */ /* 0x000fe20000000000 */
[----:B------:R-:W-:Y:S01]  /*2410*/  UIADD3 UR61, UR51, -0x2, URZ ;  /* 0xfffffffe333d7890 */ /* 0x000fe2000fffe03f */
[----:B------:R-:W-:-:S02]  /*2420*/  IMAD.MOV.U32 R106, RZ, RZ, R119 ;  /* 0x000000ffff6a7224 */ /* 0x000fc400078e0077 */
[--C-:B------:R-:W-:Y:S02]  /*2430*/  IMAD.MOV.U32 R105, RZ, RZ, R119.reuse ;  /* 0x000000ffff697224 */ /* 0x100fe400078e0077 */
[--C-:B------:R-:W-:Y:S02]  /*2440*/  IMAD.MOV.U32 R104, RZ, RZ, R119.reuse ;  /* 0x000000ffff687224 */ /* 0x100fe400078e0077 */
[--C-:B------:R-:W-:Y:S02]  /*2450*/  IMAD.MOV.U32 R103, RZ, RZ, R119.reuse ;  /* 0x000000ffff677224 */ /* 0x100fe400078e0077 */
[--C-:B------:R-:W-:Y:S02]  /*2460*/  IMAD.MOV.U32 R102, RZ, RZ, R119.reuse ;  /* 0x000000ffff667224 */ /* 0x100fe400078e0077 */
[--C-:B------:R-:W-:Y:S02]  /*2470*/  IMAD.MOV.U32 R101, RZ, RZ, R119.reuse ;  /* 0x000000ffff657224 */ /* 0x100fe400078e0077 */
[----:B------:R-:W-:-:S02]  /*2480*/  IMAD.MOV.U32 R100, RZ, RZ, R119 ;  /* 0x000000ffff647224 */ /* 0x000fc400078e0077 */
[--C-:B------:R-:W-:Y:S02]  /*2490*/  IMAD.MOV.U32 R99, RZ, RZ, R119.reuse ;  /* 0x000000ffff637224 */ /* 0x100fe400078e0077 */
[--C-:B------:R-:W-:Y:S02]  /*24a0*/  IMAD.MOV.U32 R98, RZ, RZ, R119.reuse ;  /* 0x000000ffff627224 */ /* 0x100fe400078e0077 */
[--C-:B------:R-:W-:Y:S02]  /*24b0*/  IMAD.MOV.U32 R97, RZ, RZ, R119.reuse ;  /* 0x000000ffff617224 */ /* 0x100fe400078e0077 */
[--C-:B------:R-:W-:Y:S02]  /*24c0*/  IMAD.MOV.U32 R96, RZ, RZ, R119.reuse ;  /* 0x000000ffff607224 */ /* 0x100fe400078e0077 */
[--C-:B------:R-:W-:Y:S01]  /*24d0*/  IMAD.MOV.U32 R95, RZ, RZ, R119.reuse ;  /* 0x000000ffff5f7224 */ /* 0x100fe200078e0077 */
[----:B------:R-:W-:Y:S02]  /*24e0*/  WARPGROUP.DEPBAR.LE gsb0, 0x0 ;  /* 0x00008000000079c5 */ /* 0x000fe40000010000 */
[----:B------:R-:W-:Y:S01]  /*24f0*/  WARPGROUP.ARRIVE ;  /* 0x00000000000079c5 */ /* 0x000fe20000000000 */
[----:B------:R-:W-:-:S02]  /*2500*/  IMAD.MOV.U32 R94, RZ, RZ, R119 ;  /* 0x000000ffff5e7224 */ /* 0x000fc400078e0077 */
[--C-:B------:R-:W-:Y:S02]  /*2510*/  IMAD.MOV.U32 R93, RZ, RZ, R119.reuse ;  /* 0x000000ffff5d7224 */ /* 0x100fe400078e0077 */
[--C-:B------:R-:W-:Y:S01]  /*2520*/  IMAD.MOV.U32 R92, RZ, RZ, R119.reuse ;  /* 0x000000ffff5c7224 */ /* 0x100fe200078e0077 */
[----:B------:R-:W-:Y:S01]  /*2530*/  HGMMA.64x16x16.F32 R64, gdesc[UR4], RZ, !UPT, gsb0 ;  /* 0x00200000044079f0 */ /* 0x000fe2000c0008ff */
[----:B------:R-:W-:Y:S01]  /*2540*/  UIADD3 UR6, UR48, 0x100, URZ ;  /* 0x0000010030067890 */ /* 0x000fe2000fffe03f */
[--C-:B------:R-:W-:Y:S01]  /*2550*/  IMAD.MOV.U32 R91, RZ, RZ, R119.reuse ;  /* 0x000000ffff5b7224 */ /* 0x100fe200078e0077 */
[----:B------:R-:W-:Y:S01]  /*2560*/  UMOV UR4, UR52 ;  /* 0x0000003400047c82 */ /* 0x000fe20008000000 */
[----:B------:R-:W-:Y:S01]  /*2570*/  UMOV UR5, UR53 ;  /* 0x0000003500057c82 */ /* 0x000fe20008000000 */
[----:B------:R-:W-:Y:S01]  /*2580*/  UMOV UR7, 0x40000040 ;  /* 0x4000004000077882 */ /* 0x000fe20000000000 */
[--C-:B------:R-:W-:Y:S02]  /*2590*/  IMAD.MOV.U32 R90, RZ, RZ, R119.reuse ;  /* 0x000000ffff5a7224 */ /* 0x100fe400078e0077 */
        /* <DEDUP_REMOVED lines=8> */
[----:B------:R-:W-:Y:S01]  /*2620*/  IMAD.MOV.U32 R80, RZ, RZ, R119 ;  /* 0x000000ffff507224 */ /* 0x000fe200078e0077 */
[----:B------:R-:W-:Y:S02]  /*2630*/  WARPGROUP.DEPBAR.LE gsb0, 0x0 ;  /* 0x00008000000079c5 */ /* 0x000fe40000010000 */
[----:B------:R-:W-:-:S06]  /*2640*/  WARPGROUP.ARRIVE ;  /* 0x00000000000079c5 */ /* 0x000fcc0000000000 */
[----:B------:R-:W-:Y:S01]  /*2650*/  HGMMA.64x16x16.F32 R56, gdesc[UR4], RZ, !UPT, gsb0 ;  /* 0x00200000043879f0 */ /* 0x000fe2000c0008ff */
[----:B------:R-:W-:Y:S01]  /*2660*/  UIADD3 UR6, UR48, 0x300, URZ ;  /* 0x0000030030067890 */ /* 0x000fe2000fffe03f */
[----:B------:R-:W-:Y:S01]  /*2670*/  UMOV UR4, UR52 ;  /* 0x0000003400047c82 */ /* 0x000fe20008000000 */
[----:B------:R-:W-:Y:S01]  /*2680*/  UMOV UR5, UR53 ;  /* 0x0000003500057c82 */ /* 0x000fe20008000000 */
[----:B------:R-:W-:Y:S01]  /*2690*/  UMOV UR7, 0x40000040 ;  /* 0x4000004000077882 */ /* 0x000fe20000000000 */
[----:B------:R-:W-:Y:S02]  /*26a0*/  WARPGROUP.DEPBAR.LE gsb0, 0x0 ;  /* 0x00008000000079c5 */ /* 0x000fe40000010000 */
[----:B------:R-:W-:-:S06]  /*26b0*/  WARPGROUP.ARRIVE ;  /* 0x00000000000079c5 */ /* 0x000fcc0000000000 */
[----:B------:R-:W-:Y:S01]  /*26c0*/  HGMMA.64x16x16.F32 R48, gdesc[UR8], RZ, !UPT, gsb0 ;  /* 0x00200000083079f0 */ /* 0x000fe2000c0008ff */
[----:B------:R-:W-:Y:S02]  /*26d0*/  UIADD3 UR8, UR48, 0x2, URZ ;  /* 0x0000000230087890 */ /* 0x000fe4000fffe03f */
[----:B------:R-:W-:Y:S01]  /*26e0*/  UIADD3 UR10, UR48, 0x182, URZ ;  /* 0x00000182300a7890 */ /* 0x000fe2000fffe03f */
[----:B------:R-:W-:Y:S01]  /*26f0*/  UMOV UR11, 0x40000040 ;  /* 0x40000040000b7882 */ /* 0x000fe20000000000 */
[----:B------:R-:W-:Y:S02]  /*2700*/  WARPGROUP.DEPBAR.LE gsb0, 0x0 ;  /* 0x00008000000079c5 */ /* 0x000fe40000010000 */
[----:B------:R-:W-:-:S06]  /*2710*/  WARPGROUP.ARRIVE ;  /* 0x00000000000079c5 */ /* 0x000fcc0000000000 */
[----:B------:R-:W-:Y:S01]  /*2720*/  HGMMA.64x16x16.F32 R40, gdesc[UR12], RZ, !UPT, gsb0 ;  /* 0x002000000c2879f0 */ /* 0x000fe2000c0008ff */
        /* <DEDUP_REMOVED lines=10> */
[----:B------:R-:W-:Y:S01]  /*27d0*/  UMOV UR4, UR20 ;  /* 0x0000001400047c82 */ /* 0x000fe20008000000 */
[----:B------:R-:W-:Y:S01]  /*27e0*/  UMOV UR5, 0x40000040 ;  /* 0x4000004000057882 */ /* 0x000fe20000000000 */
[----:B------:R-:W-:Y:S01]  /*27f0*/  UMOV UR6, UR8 ;  /* 0x0000000800067c82 */ /* 0x000fe20008000000 */
[----:B------:R-:W-:Y:S01]  /*2800*/  UMOV UR7, 0x40000040 ;  /* 0x4000004000077882 */ /* 0x000fe20000000000 */
[----:B------:R-:W-:Y:S01]  /*2810*/  UMOV UR8, UR4 ;  /* 0x0000000400087c82 */ /* 0x000fe20008000000 */
[----:B------:R-:W-:Y:S01]  /*2820*/  UMOV UR9, UR5 ;  /* 0x0000000500097c82 */ /* 0x000fe20008000000 */
[----:B------:R-:W-:Y:S01]  /*2830*/  UMOV UR12, UR4 ;  /* 0x00000004000c7c82 */ /* 0x000fe20008000000 */
[----:B------:R-:W-:Y:S01]  /*2840*/  UMOV UR13, UR5 ;  /* 0x00000005000d7c82 */ /* 0x000fe20008000000 */
[----:B------:R-:W-:Y:S01]  /*2850*/  UMOV UR16, UR4 ;  /* 0x0000000400107c82 */ /* 0x000fe20008000000 */
[----:B------:R-:W-:Y:S01]  /*2860*/  UMOV UR17, UR5 ;  /* 0x0000000500117c82 */ /* 0x000fe20008000000 */
[----:B------:R-:W-:Y:S01]  /*2870*/  UIADD3 UR20, UR49, 0x4, URZ ;  /* 0x0000000431147890 */ /* 0x000fe2000fffe03f */
[----:B------:R-:W-:-:S02]  /*2880*/  WARPGROUP.DEPBAR.LE gsb0, 0x0 ;  /* 0x00008000000079c5 */ /* 0x000fc40000010000 */
        /* <DEDUP_REMOVED lines=18> */
[----:B------:R-:W-:Y:S01]  /*29b0*/  UMOV UR8, UR20 ;  /* 0x0000001400087c82 */ /* 0x000fe20008000000 */
[----:B------:R-:W-:Y:S01]  /*29c0*/  UMOV UR9, 0x40000040 ;  /* 0x4000004000097882 */ /* 0x000fe20000000000 */
[----:B------:R-:W-:Y:S01]  /*29d0*/  UMOV UR11, 0x40000040 ;  /* 0x40000040000b7882 */ /* 0x000fe20000000000 */
[----:B------:R-:W-:Y:S01]  /*29e0*/  UMOV UR20, UR8 ;  /* 0x0000000800147c82 */ /* 0x000fe20008000000 */
        /* <DEDUP_REMOVED lines=18> */
[----:B------:R-:W-:Y:S02]  /*2b10*/  UIADD3 UR6, UR49, 0x6, URZ ;  /* 0x0000000631067890 */ /* 0x000fe4000fffe03f */
[----:B------:R-:W-:-:S07]  /*2b20*/  UIADD3 UR7, UR48, 0x804, URZ ;  /* 0x0000080430077890 */ /* 0x000fce000fffe03f */
[----:B------:R-:W-:Y:S01]  /*2b30*/  UMOV UR54, UR7 ;  /* 0x0000000700367c82 */ /* 0x000fe20008000000 */
[----:B------:R-:W-:-:S13]  /*2b40*/  R2UR UR7, R18 ;  /* 0x00000000120772ca */ /* 0x000fda00000e0000 */
[----:B------:R-:W-:Y:S01]  /*2b50*/  UISETP.GE.AND UP0, UPT, UR61, UR7, UPT ;  /* 0x000000073d00728c */ /* 0x000fe2000bf06270 */
        /* <DEDUP_REMOVED lines=84> */
[----:B------:R-:W-:Y:S02]  /*30a0*/  ULDC UR14, c[0x0][0x988] ;  /* 0x00026200000e7ab9 */ /* 0x000fe40000000800 */
        /* <DEDUP_REMOVED lines=265> */
[----:B------:R-:W-:Y:S01]  /*4140*/  R2UR UR52, R3 ;  /* 0x00000000033472ca */ /* 0x000fe200000e0000 */
[----:B------:R-:W-:Y:S01]  /*4150*/  IMAD.U32 R3, RZ, RZ, UR50 ;  /* 0x00000032ff037e24 */ /* 0x000fe2000f8e00ff */
[----:B------:R-:W-:-:S04]  /*4160*/  R2UR UR53, R2 ;  /* 0x00000000023572ca */ /* 0x000fc800000e0000 */
[----:B------:R-:W-:-:S05]  /*4170*/  IADD3 R2, R3, 0x70, -R204 ;  /* 0x0000007003027810 */ /* 0x000fca0007ffe8cc */
[----:B------:R-:W-:-:S05]  /*4180*/  IMAD R2, R5, -0x70, R2 ;  /* 0xffffff9005027824 */ /* 0x000fca00078e0202 */
[C---:B------:R-:W-:Y:S02]  /*4190*/  ISETP.GT.AND P2, PT, R2.reuse, RZ, PT ;  /* 0x000000ff0200720c */ /* 0x040fe40003f44270 */
[C---:B------:R-:W-:Y:S02]  /*41a0*/  ISETP.GT.AND P3, PT, R2.reuse, 0x1, PT ;  /* 0x000000010200780c */ /* 0x040fe40003f64270 */
[C---:B------:R-:W-:Y:S02]  /*41b0*/  ISETP.GT.AND P4, PT, R2.reuse, 0x8, PT ;  /* 0x000000080200780c */ /* 0x040fe40003f84270 */
[C---:B------:R-:W-:Y:S02]  /*41c0*/  ISETP.GT.AND P5, PT, R2.reuse, 0x9, PT ;  /* 0x000000090200780c */ /* 0x040fe40003fa4270 */
[C---:B------:R-:W-:Y:S02]  /*41d0*/  ISETP.GT.AND P6, PT, R2.reuse, 0x21, PT ;  /* 0x000000210200780c */ /* 0x040fe40003fc4270 */
[----:B------:R-:W-:-:S02]  /*41e0*/  ISETP.GT.AND P1, PT, R2, 0x49, PT ;  /* 0x000000490200780c */ /* 0x000fc40003f24270 */
[----:B------:R-:W-:Y:S01]  /*41f0*/  ISETP.GT.AND P0, PT, R2, 0x50, PT ;  /* 0x000000500200780c */ /* 0x000fe20003f04270 */
        /* <DEDUP_REMOVED lines=12> */
[----:B------:R-:W-:Y:S01]  /*42c0*/  UIADD3 UR6, UR48, 0x986, URZ ;  /* 0x0000098630067890 */ /* 0x000fe2000fffe03f */
[----:B------:R-:W-:Y:S02]  /*42d0*/  WARPGROUP.DEPBAR.LE gsb0, 0x0 ;  /* 0x00008000000079c5 */ /* 0x000fe40000010000 */
[----:B------:R-:W-:-:S06]  /*42e0*/  WARPGROUP.ARRIVE ;  /* 0x00000000000079c5 */ /* 0x000fcc0000000000 */
[----:B------:R-:W-:Y:S03]  /*42f0*/  HGMMA.64x16x16.F32 R32, gdesc[UR56], R32, gsb0 ;  /* 0x00200000382079f0 */ /* 0x000fe60008000820 */
        /* <DEDUP_REMOVED lines=9> */
[----:B------:R-:W-:Y:S01]  /*4390*/  WARPGROUP.ARRIVE ;  /* 0x00000000000079c5 */ /* 0x000fe20000000000 */
[----:B------:R-:W-:Y:S02]  /*43a0*/  FSEL R72, R72, -INF , P2 ;  /* 0xff80000048487808 */ /* 0x000fe40001000000 */
[----:B------:R-:W-:Y:S02]  /*43b0*/  FSEL R73, R73, -INF , P3 ;  /* 0xff80000049497808 */ /* 0x000fe40001800000 */
[----:B------:R-:W-:Y:S01]  /*43c0*/  FSEL R76, R76, -INF , P4 ;  /* 0xff8000004c4c7808 */ /* 0x000fe20002000000 */
[----:B------:R-:W-:Y:S01]  /*43d0*/  HGMMA.64x16x16.F32 R64, gdesc[UR44], R64, gsb0 ;  /* 0x002000002c4079f0 */ /* 0x000fe20008000840 */
[----:B------:R-:W-:Y:S01]  /*43e0*/  UIADD3 UR46, UR48, 0x806, URZ ;  /* 0x00000806302e7890 */ /* 0x000fe2000fffe03f */
[----:B------:R-:W-:Y:S01]  /*43f0*/  FMNMX.FTZ R3, R72, R73, !PT ;  /* 0x0000004948037209 */ /* 0x000fe20007810000 */
[----:B------:R-:W-:Y:S01]  /*4400*/  UMOV UR47, 0x40000040 ;  /* 0x40000040002f7882 */ /* 0x000fe20000000000 */
[----:B------:R-:W-:-:S02]  /*4410*/  FSEL R74, R74, -INF , P2 ;  /* 0xff8000004a4a7808 */ /* 0x000fc40001000000 */
[----:B------:R-:W-:Y:S02]  /*4420*/  FSEL R77, R77, -INF , P5 ;  /* 0xff8000004d4d7808 */ /* 0x000fe40002800000 */
[----:B------:R-:W-:Y:S02]  /*4430*/  ISETP.GT.AND P2, PT, R2, 0x10, PT ;  /* 0x000000100200780c */ /* 0x000fe40003f44270 */
[----:B------:R-:W-:Y:S02]  /*4440*/  FMNMX.FTZ R6, R76, R3, !PT ;  /* 0x000000034c067209 */ /* 0x000fe40007810000 */
[----:B------:R-:W-:Y:S02]  /*4450*/  FSEL R75, R75, -INF , P3 ;  /* 0xff8000004b4b7808 */ /* 0x000fe40001800000 */
[----:B------:R-:W-:Y:S02]  /*4460*/  ISETP.GT.AND P3, PT, R2, 0x11, PT ;  /* 0x000000110200780c */ /* 0x000fe40003f64270 */
[----:B------:R-:W-:-:S02]  /*4470*/  FMNMX.FTZ R3, R77, R6, !PT ;  /* 0x000000064d037209 */ /* 0x000fc40007810000 */
[----:B------:R-:W-:Y:S02]  /*4480*/  FSEL R78, R78, -INF , P4 ;  /* 0xff8000004e4e7808 */ /* 0x000fe40002000000 */
[C---:B------:R-:W-:Y:S02]  /*4490*/  ISETP.GT.AND P4, PT, R2.reuse, 0x18, PT ;  /* 0x000000180200780c */ /* 0x040fe40003f84270 */
[----:B------:R-:W-:Y:S02]  /*44a0*/  FSEL R79, R79, -INF , P5 ;  /* 0xff8000004f4f7808 */ /* 0x000fe40002800000 */
[----:B------:R-:W-:Y:S01]  /*44b0*/  ISETP.GT.AND P5, PT, R2, 0x19, PT ;  /* 0x000000190200780c */ /* 0x000fe20003fa4270 */
[----:B------:R-:W-:Y:S02]  /*44c0*/  WARPGROUP.DEPBAR.LE gsb0, 0x0 ;  /* 0x00008000000079c5 */ /* 0x000fe40000010000 */
[----:B------:R-:W-:Y:S01]  /*44d0*/  WARPGROUP.ARRIVE ;  /* 0x00000000000079c5 */ /* 0x000fe20000000000 */
[----:B------:R-:W-:-:S02]  /*44e0*/  FSEL R64, R64, -INF , P2 ;  /* 0xff80000040407808 */ /* 0x000fc40001000000 */
[----:B------:R-:W-:Y:S02]  /*44f0*/  FSEL R65, R65, -INF , P3 ;  /* 0xff80000041417808 */ /* 0x000fe40001800000 */
[----:B------:R-:W-:Y:S01]  /*4500*/  FMNMX.FTZ R6, R64, R3, !PT ;  /* 0x0000000340067209 */ /* 0x000fe20007810000 */
[----:B------:R-:W-:Y:S01]  /*4510*/  HGMMA.64x16x16.F32 R56, gdesc[UR44], R56, gsb0 ;  /* 0x002000002c3879f0 */ /* 0x000fe20008000838 */
[----:B------:R-:W-:Y:S01]  /*4520*/  UIADD3 UR46, UR48, 0x886, URZ ;  /* 0x00000886302e7890 */ /* 0x000fe2000fffe03f */
[----:B------:R-:W-:Y:S01]  /*4530*/  FSEL R68, R68, -INF , P4 ;  /* 0xff80000044447808 */ /* 0x000fe20002000000 */
[----:B------:R-:W-:Y:S01]  /*4540*/  UMOV UR47, 0x40000040 ;  /* 0x40000040002f7882 */ /* 0x000fe20000000000 */
[----:B------:R-:W-:Y:S02]  /*4550*/  FMNMX.FTZ R3, R65, R6, !PT ;  /* 0x0000000641037209 */ /* 0x000fe40007810000 */
[----:B------:R-:W-:Y:S02]  /*4560*/  FSEL R66, R66, -INF , P2 ;  /* 0xff80000042427808 */ /* 0x000fe40001000000 */
[----:B------:R-:W-:-:S02]  /*4570*/  FSEL R69, R69, -INF , P5 ;  /* 0xff80000045457808 */ /* 0x000fc40002800000 */
[----:B------:R-:W-:Y:S02]  /*4580*/  ISETP.GT.AND P2, PT, R2, 0x20, PT ;  /* 0x000000200200780c */ /* 0x000fe40003f44270 */
[----:B------:R-:W-:Y:S02]  /*4590*/  FMNMX.FTZ R6, R68, R3, !PT ;  /* 0x0000000344067209 */ /* 0x000fe40007810000 */
[----:B------:R-:W-:Y:S02]  /*45a0*/  FSEL R71, R71, -INF , P5 ;  /* 0xff80000047477808 */ /* 0x000fe40002800000 */
[----:B------:R-:W-:Y:S02]  /*45b0*/  FMNMX.FTZ R3, R69, R6, !PT ;  /* 0x0000000645037209 */ /* 0x000fe40007810000 */
[----:B------:R-:W-:Y:S02]  /*45c0*/  ISETP.GT.AND P5, PT, R2, 0x28, PT ;  /* 0x000000280200780c */ /* 0x000fe40003fa4270 */
[----:B------:R-:W-:-:S02]  /*45d0*/  FSEL R70, R70, -INF , P4 ;  /* 0xff80000046467808 */ /* 0x000fc40002000000 */
[C---:B------:R-:W-:Y:S02]  /*45e0*/  ISETP.GT.AND P4, PT, R2.reuse, 0x29, PT ;  /* 0x000000290200780c */ /* 0x040fe40003f84270 */
[----:B------:R-:W-:Y:S02]  /*45f0*/  FSEL R67, R67, -INF , P3 ;  /* 0xff80000043437808 */ /* 0x000fe40001800000 */
[----:B------:R-:W-:Y:S01]  /*4600*/  ISETP.GT.AND P3, PT, R2, 0x30, PT ;  /* 0x000000300200780c */ /* 0x000fe20003f64270 */
[----:B------:R-:W-:Y:S02]  /*4610*/  WARPGROUP.DEPBAR.LE gsb0, 0x0 ;  /* 0x00008000000079c5 */ /* 0x000fe40000010000 */
[----:B------:R-:W-:Y:S01]  /*4620*/  WARPGROUP.ARRIVE ;  /* 0x00000000000079c5 */ /* 0x000fe20000000000 */
[----:B------:R-:W-:Y:S02]  /*4630*/  FSEL R56, R56, -INF , P2 ;  /* 0xff80000038387808 */ /* 0x000fe40001000000 */
[----:B------:R-:W-:-:S02]  /*4640*/  FSEL R57, R57, -INF , P6 ;  /* 0xff80000039397808 */ /* 0x000fc40003000000 */
[----:B------:R-:W-:Y:S01]  /*4650*/  FMNMX.FTZ R6, R56, R3, !PT ;  /* 0x0000000338067209 */ /* 0x000fe20007810000 */
[----:B------:R-:W-:Y:S01]  /*4660*/  HGMMA.64x16x16.F32 R48, gdesc[UR44], R48, gsb0 ;  /* 0x002000002c3079f0 */ /* 0x000fe20008000830 */
[----:B------:R-:W-:Y:S01]  /*4670*/  UIADD3 UR46, UR48, 0x906, URZ ;  /* 0x00000906302e7890 */ /* 0x000fe2000fffe03f */
[----:B------:R-:W-:Y:S01]  /*4680*/  FSEL R60, R60, -INF , P5 ;  /* 0xff8000003c3c7808 */ /* 0x000fe20002800000 */
[----:B------:R-:W-:Y:S01]  /*4690*/  UMOV UR47, 0x40000040 ;  /* 0x40000040002f7882 */ /* 0x000fe20000000000 */
[----:B------:R-:W-:Y:S02]  /*46a0*/  FMNMX.FTZ R3, R57, R6, !PT ;  /* 0x0000000639037209 */ /* 0x000fe40007810000 */
[----:B------:R-:W-:Y:S02]  /*46b0*/  FSEL R61, R61, -INF , P4 ;  /* 0xff8000003d3d7808 */ /* 0x000fe40002000000 */
[----:B------:R-:W-:Y:S02]  /*46c0*/  FMNMX.FTZ R6, R60, R3, !PT ;  /* 0x000000033c067209 */ /* 0x000fe40007810000 */
[----:B------:R-:W-:-:S02]  /*46d0*/  FSEL R58, R58, -INF , P2 ;  /* 0xff8000003a3a7808 */ /* 0x000fc40001000000 */
[C---:B------:R-:W-:Y:S02]  /*46e0*/  ISETP.GT.AND P2, PT, R2.reuse, 0x31, PT ;  /* 0x000000310200780c */ /* 0x040fe40003f44270 */
[----:B------:R-:W-:Y:S02]  /*46f0*/  FMNMX.FTZ R3, R61, R6, !PT ;  /* 0x000000063d037209 */ /* 0x000fe40007810000 */
[----:B------:R-:W-:Y:S02]  /*4700*/  FSEL R59, R59, -INF , P6 ;  /* 0xff8000003b3b7808 */ /* 0x000fe40003000000 */
[----:B------:R-:W-:Y:S02]  /*4710*/  ISETP.GT.AND P6, PT, R2, 0x38, PT ;  /* 0x000000380200780c */ /* 0x000fe40003fc4270 */
[----:B------:R-:W-:Y:S02]  /*4720*/  FSEL R62, R62, -INF , P5 ;  /* 0xff8000003e3e7808 */ /* 0x000fe40002800000 */
[----:B------:R-:W-:-:S02]  /*4730*/  ISETP.GT.AND P5, PT, R2, 0x39, PT ;  /* 0x000000390200780c */ /* 0x000fc40003fa4270 */
[----:B------:R-:W-:Y:S02]  /*4740*/  FSEL R63, R63, -INF , P4 ;  /* 0xff8000003f3f7808 */ /* 0x000fe40002000000 */
[----:B------:R-:W-:Y:S01]  /*4750*/  ISETP.GT.AND P4, PT, R2, 0x40, PT ;  /* 0x000000400200780c */ /* 0x000fe20003f84270 */
[----:B------:R-:W-:Y:S02]  /*4760*/  WARPGROUP.DEPBAR.LE gsb0, 0x0 ;  /* 0x00008000000079c5 */ /* 0x000fe40000010000 */
[----:B------:R-:W-:Y:S01]  /*4770*/  WARPGROUP.ARRIVE ;  /* 0x00000000000079c5 */ /* 0x000fe20000000000 */
[----:B------:R-:W-:Y:S02]  /*4780*/  FSEL R48, R48, -INF , P3 ;  /* 0xff80000030307808 */ /* 0x000fe40001800000 */
[----:B------:R-:W-:Y:S02]  /*4790*/  FSEL R49, R49, -INF , P2 ;  /* 0xff80000031317808 */ /* 0x000fe40001000000 */
[----:B------:R-:W-:Y:S01]  /*47a0*/  FMNMX.FTZ R6, R48, R3, !PT ;  /* 0x0000000330067209 */ /* 0x000fe20007810000 */
[----:B------:R-:W-:Y:S01]  /*47b0*/  HGMMA.64x16x16.F32 R40, gdesc[UR44], R40, gsb0 ;  /* 0x002000002c2879f0 */ /* 0x000fe20008000828 */
[----:B------:R-:W-:Y:S01]  /*47c0*/  UMOV UR46, UR6 ;  /* 0x00000006002e7c82 */ /* 0x000fe20008000000 */
[----:B------:R-:W-:Y:S01]  /*47d0*/  UMOV UR47, 0x40000040 ;  /* 0x40000040002f7882 */ /* 0x000fe20000000000 */
[----:B------:R-:W-:-:S02]  /*47e0*/  FSEL R52, R52, -INF , P6 ;  /* 0xff80000034347808 */ /* 0x000fc40003000000 */
[----:B------:R-:W-:Y:S02]  /*47f0*/  FMNMX.FTZ R3, R49, R6, !PT ;  /* 0x0000000631037209 */ /* 0x000fe40007810000 */
[----:B------:R-:W-:Y:S02]  /*4800*/  FSEL R53, R53, -INF , P5 ;  /* 0xff80000035357808 */ /* 0x000fe40002800000 */
[----:B------:R-:W-:Y:S02]  /*4810*/  FMNMX.FTZ R6, R52, R3, !PT ;  /* 0x0000000334067209 */ /* 0x000fe40007810000 */
[----:B------:R-:W-:Y:S02]  /*4820*/  FSEL R50, R50, -INF , P3 ;  /* 0xff80000032327808 */ /* 0x000fe40001800000 */
[----:B------:R-:W-:Y:S02]  /*4830*/  ISETP.GT.AND P3, PT, R2, 0x41, PT ;  /* 0x000000410200780c */ /* 0x000fe40003f64270 */
[----:B------:R-:W-:-:S02]  /*4840*/  FMNMX.FTZ R3, R53, R6, !PT ;  /* 0x0000000635037209 */ /* 0x000fc40007810000 */
[----:B------:R-:W-:Y:S02]  /*4850*/  FSEL R51, R51, -INF , P2 ;  /* 0xff80000033337808 */ /* 0x000fe40001000000 */
[C---:B------:R-:W-:Y:S02]  /*4860*/  ISETP.GT.AND P2, PT, R2.reuse, 0x48, PT ;  /* 0x000000480200780c */ /* 0x040fe40003f44270 */
[----:B------:R-:W-:Y:S02]  /*4870*/  FSEL R55, R55, -INF , P5 ;  /* 0xff80000037377808 */ /* 0x000fe40002800000 */
[----:B------:R-:W-:Y:S02]  /*4880*/  ISETP.GT.AND P5, PT, R2, 0x68, PT ;  /* 0x000000680200780c */ /* 0x000fe40003fa4270 */
[----:B------:R-:W-:Y:S02]  /*4890*/  FSEL R54, R54, -INF , P6 ;  /* 0xff80000036367808 */ /* 0x000fe40003000000 */
[----:B------:R-:W-:Y:S01]  /*48a0*/  ISETP.GT.AND P6, PT, R2, 0x69, PT ;  /* 0x000000690200780c */ /* 0x000fe20003fc4270 */
        /* <DEDUP_REMOVED lines=8> */
[----:B------:R-:W-:Y:S01]  /*4930*/  UMOV UR47, 0x40000040 ;  /* 0x40000040002f7882 */ /* 0x000fe20000000000 */
[----:B------:R-:W-:-:S02]  /*4940*/  FMNMX.FTZ R3, R41, R6, !PT ;  /* 0x0000000629037209 */ /* 0x000fc40007810000 */
[----:B------:R-:W-:Y:S02]  /*4950*/  FSEL R45, R45, -INF , P1 ;  /* 0xff8000002d2d7808 */ /* 0x000fe40000800000 */
[----:B------:R-:W-:Y:S02]  /*4960*/  FMNMX.FTZ R6, R44, R3, !PT ;  /* 0x000000032c067209 */ /* 0x000fe40007810000 */
[----:B------:R-:W-:Y:S02]  /*4970*/  ISETP.GT.AND P1, PT, R2, 0x51, PT ;  /* 0x000000510200780c */ /* 0x000fe40003f24270 */
[----:B------:R-:W-:Y:S02]  /*4980*/  FMNMX.FTZ R3, R45, R6, !PT ;  /* 0x000000062d037209 */ /* 0x000fe40007810000 */
[----:B------:R-:W-:Y:S02]  /*4990*/  FSEL R46, R46, -INF , P2 ;  /* 0xff8000002e2e7808 */ /* 0x000fe40001000000 */
[----:B------:R-:W-:-:S02]  /*49a0*/  ISETP.GT.AND P2, PT, R2, 0x59, PT ;  /* 0x000000590200780c */ /* 0x000fc40003f44270 */
[----:B------:R-:W-:Y:S02]  /*49b0*/  FSEL R43, R43, -INF , P3 ;  /* 0xff8000002b2b7808 */ /* 0x000fe40001800000 */
[----:B------:R-:W-:Y:S02]  /*49c0*/  ISETP.GT.AND P3, PT, R2, 0x60, PT ;  /* 0x000000600200780c */ /* 0x000fe40003f64270 */
[----:B------:R-:W-:Y:S02]  /*49d0*/  FSEL R42, R42, -INF , P4 ;  /* 0xff8000002a2a7808 */ /* 0x000fe40002000000 */
[----:B------:R-:W-:Y:S02]  /*49e0*/  ISETP.GT.AND P4, PT, R2, 0x61, PT ;  /* 0x000000610200780c */ /* 0x000fe40003f84270 */
[----:B------:R-:W-:Y:S02]  /*49f0*/  P2R R9, PR, RZ, 0x4 ;  /* 0x00000004ff097803 */ /* 0x000fe40000000000 */
[----:B------:R-:W-:Y:S01]  /*4a00*/  P2R R13, PR, RZ, 0x2 ;  /* 0x00000002ff0d7803 */ /* 0x000fe20000000000 */
[----:B------:R-:W-:-:S02]  /*4a10*/  WARPGROUP.DEPBAR.LE gsb0, 0x0 ;  /* 0x00008000000079c5 */ /* 0x000fc40000010000 */
[----:B------:R-:W-:Y:S01]  /*4a20*/  WARPGROUP.ARRIVE ;  /* 0x00000000000079c5 */ /* 0x000fe20000000000 */
[----:B------:R-:W-:Y:S02]  /*4a30*/  FSEL R32, R32, -INF , P0 ;  /* 0xff80000020207808 */ /* 0x000fe40000000000 */
[----:B------:R-:W-:Y:S02]  /*4a40*/  ISETP.GT.AND P0, PT, R2, 0x58, PT ;  /* 0x000000580200780c */ /* 0x000fe40003f04270 */
[----:B------:R-:W-:Y:S01]  /*4a50*/  FSEL R10, R33, -INF , P1 ;  /* 0xff800000210a7808 */ /* 0x000fe20000800000 */
[----:B------:R-:W-:Y:S01]  /*4a60*/  HGMMA.64x16x16.F32 R24, gdesc[UR44], R24, gsb0 ;  /* 0x002000002c1879f0 */ /* 0x000fe20008000818 */
[----:B------:R-:W-:Y:S02]  /*4a70*/  FMNMX.FTZ R3, R32, R3, !PT ;  /* 0x0000000320037209 */ /* 0x000fe40007810000 */
[----:B------:R-:W-:Y:S02]  /*4a80*/  FSEL R36, R36, -INF , P0 ;  /* 0xff80000024247808 */ /* 0x000fe40000000000 */
[----:B------:R-:W-:-:S02]  /*4a90*/  FMNMX.FTZ R3, R10, R3, !PT ;  /* 0x000000030a037209 */ /* 0x000fc40007810000 */
[----:B------:R-:W-:Y:S02]  /*4aa0*/  FSEL R12, R37, -INF , P2 ;  /* 0xff800000250c7808 */ /* 0x000fe40001000000 */
[----:B------:R-:W-:Y:S02]  /*4ab0*/  FMNMX.FTZ R3, R36, R3, !PT ;  /* 0x0000000324037209 */ /* 0x000fe40007810000 */
[----:B------:R-:W-:Y:S02]  /*4ac0*/  P2R R11, PR, RZ, 0x1 ;  /* 0x00000001ff0b7803 */ /* 0x000fe40000000000 */
[----:B------:R-:W-:Y:S02]  /*4ad0*/  FMNMX.FTZ R3, R12, R3, !PT ;  /* 0x000000030c037209 */ /* 0x000fe40007810000 */
[C---:B------:R-:W-:Y:S02]  /*4ae0*/  ISETP.GT.AND P0, PT, R2.reuse, 0x49, PT ;  /* 0x000000490200780c */ /* 0x040fe40003f04270 */
[----:B------:R-:W-:-:S02]  /*4af0*/  ISETP.GT.AND P1, PT, R2, 0x50, PT ;  /* 0x000000500200780c */ /* 0x000fc40003f24270 */
[----:B------:R-:W-:Y:S02]  /*4b00*/  FSEL R47, R47, -INF , P0 ;  /* 0xff8000002f2f7808 */ /* 0x000fe40000000000 */
[----:B------:R-:W-:Y:S02]  /*4b10*/  ISETP.NE.AND P0, PT, R11, RZ, PT ;  /* 0x000000ff0b00720c */ /* 0x000fe40003f05270 */
[----:B------:R-:W-:Y:S02]  /*4b20*/  FSEL R34, R34, -INF , P1 ;  /* 0xff80000022227808 */ /* 0x000fe40000800000 */
[----:B------:R-:W-:Y:S02]  /*4b30*/  ISETP.NE.AND P1, PT, R13, RZ, PT ;  /* 0x000000ff0d00720c */ /* 0x000fe40003f25270 */
[----:B------:R-:W-:Y:S02]  /*4b40*/  FSEL R38, R38, -INF , P0 ;  /* 0xff80000026267808 */ /* 0x000fe40000000000 */
[----:B------:R-:W-:-:S02]  /*4b50*/  FSEL R35, R35, -INF , P1 ;  /* 0xff80000023237808 */ /* 0x000fc40000800000 */
[----:B------:R-:W-:Y:S02]  /*4b60*/  ISETP.NE.AND P1, PT, R15, RZ, PT ;  /* 0x000000ff0f00720c */ /* 0x000fe40003f25270 */
[----:B------:R-:W-:-:S11]  /*4b70*/  ISETP.NE.AND P0, PT, R21, RZ, PT ;  /* 0x000000ff1500720c */ /* 0x000fd60003f05270 */
[----:B------:R-:W-:-:S05]  /*4b80*/  @!P1 VIADD R0, R0, 0x36840 ;  /* 0x0003684000009836 */ /* 0x000fca0000000000 */
[----:B------:R-:W-:Y:S01]  /*4b90*/  @!P1 PRMT R0, RZ, 0x654, R0 ;  /* 0x00000654ff009816 */ /* 0x000fe20000000000 */
[----:B------:R-:W-:Y:S02]  /*4ba0*/  WARPGROUP.DEPBAR.LE gsb0, 0x0 ;  /* 0x00008000000079c5 */ /* 0x000fe40000010000 */
[----:B------:R-:W-:Y:S01]  /*4bb0*/  FSEL R24, R24, -INF , P3 ;  /* 0xff80000018187808 */ /* 0x000fe20001800000 */
[----:B------:R0:W-:Y:S01]  /*4bc0*/  @!P1 SYNCS.ARRIVE.TRANS64.RED.A1T0 RZ, [R0+URZ], RZ ;  /* 0x000000ff00ff99a7 */ /* 0x0001e2000810043f */
[----:B------:R-:W-:Y:S02]  /*4bd0*/  FSEL R14, R25, -INF , P4 ;  /* 0xff800000190e7808 */ /* 0x000fe40002000000 */
[----:B------:R-:W-:Y:S02]  /*4be0*/  FMNMX.FTZ R3, R24, R3, !PT ;  /* 0x0000000318037209 */ /* 0x000fe40007810000 */
[----:B------:R-:W-:Y:S02]  /*4bf0*/  FSEL R28, R28, -INF , P5 ;  /* 0xff8000001c1c7808 */ /* 0x000fe40002800000 */
[----:B------:R-:W-:-:S02]  /*4c00*/  FMNMX.FTZ R3, R14, R3, !PT ;  /* 0x000000030e037209 */ /* 0x000fc40007810000 */
[----:B------:R-:W-:Y:S02]  /*4c10*/  FSEL R6, R29, -INF , P6 ;  /* 0xff8000001d067808 */ /* 0x000fe40003000000 */
[----:B------:R-:W-:Y:S02]  /*4c20*/  FMNMX.FTZ R3, R28, R3, !PT ;  /* 0x000000031c037209 */ /* 0x000fe40007810000 */
[----:B------:R-:W-:Y:S02]  /*4c30*/  FSEL R26, R26, -INF , P3 ;  /* 0xff8000001a1a7808 */ /* 0x000fe40001800000 */
[----:B------:R-:W-:Y:S02]  /*4c40*/  FMNMX.FTZ R5, R6, R3, !PT ;  /* 0x0000000306057209 */ /* 0x000fe40007810000 */
[----:B------:R-:W-:Y:S02]  /*4c50*/  FSEL R27, R27, -INF , P4 ;  /* 0xff8000001b1b7808 */ /* 0x000fe40002000000 */
[----:B------:R-:W-:Y:S01]  /*4c60*/  FSEL R30, R30, -INF , P5 ;  /* 0xff8000001e1e7808 */ /* 0x000fe20002800000 */
[----:B------:R-:W1:Y:S01]  /*4c70*/  SHFL.BFLY PT, R20, R5, 0x2, 0x1f ;  /* 0x0c401f0005147f89 */ /* 0x000e6200000e0000 */
[----:B------:R-:W-:-:S02]  /*4c80*/  FSEL R31, R31, -INF , P6 ;  /* 0xff8000001f1f7808 */ /* 0x000fc40003000000 */
[----:B-1----:R-:W-:-:S05]  /*4c90*/  FMNMX.FTZ R20, R5, R20, !PT ;  /* 0x0000001405147209 */ /* 0x002fca0007810000 */
[----:B------:R-:W1:Y:S02]  /*4ca0*/  SHFL.BFLY PT, R3, R20, 0x1, 0x1f ;  /* 0x0c201f0014037f89 */ /* 0x000e6400000e0000 */
[----:B-1----:R-:W-:-:S04]  /*4cb0*/  FMNMX.FTZ R3, R20, R3, !PT ;  /* 0x0000000314037209 */ /* 0x002fc80007810000 */
[C---:B------:R-:W-:Y:S01]  /*4cc0*/  FSETP.NEU.FTZ.AND P2, PT, R3.reuse, -INF , PT ;  /* 0xff8000000300780b */ /* 0x040fe20003f5d000 */
[----:B------:R-:W-:-:S05]  /*4cd0*/  FMUL.FTZ R7, R3, UR14 ;  /* 0x0000000e03077c20 */ /* 0x000fca0008410000 */
[----:B------:R-:W-:Y:S02]  /*4ce0*/  FSEL R81, R7, RZ, P2 ;  /* 0x000000ff07517208 */ /* 0x000fe40001000000 */
[----:B------:R-:W-:Y:S02]  /*4cf0*/  FMNMX.FTZ R7, R74, R75, !PT ;  /* 0x0000004b4a077209 */ /* 0x000fe40007810000 */
[----:B------:R-:W-:Y:S01]  /*4d00*/  ISETP.NE.AND P2, PT, R9, RZ, PT ;  /* 0x000000ff0900720c */ /* 0x000fe20003f45270 */
[--C-:B------:R-:W-:Y:S01]  /*4d10*/  FFMA.FTZ R33, R45, UR14, -R81.reuse ;  /* 0x0000000e2d217c23 */ /* 0x100fe20008010851 */
[----:B------:R-:W-:Y:S01]  /*4d20*/  FMNMX.FTZ R2, R78, R7, !PT ;  /* 0x000000074e027209 */ /* 0x000fe20007810000 */
[--C-:B------:R-:W-:Y:S01]  /*4d30*/  FFMA.FTZ R200, R72, UR14, -R81.reuse ;  /* 0x0000000e48c87c23 */ /* 0x100fe20008010851 */
[----:B------:R-:W-:Y:S01]  /*4d40*/  FSEL R39, R39, -INF , P2 ;  /* 0xff80000027277808 */ /* 0x000fe20001000000 */
[--C-:B------:R-:W-:Y:S01]  /*4d50*/  FFMA.FTZ R5, R73, UR14, -R81.reuse ;  /* 0x0000000e49057c23 */ /* 0x100fe20008010851 */
[----:B------:R-:W-:Y:S01]  /*4d60*/  FMNMX.FTZ R7, R79, R2, !PT ;  /* 0x000000024f077209 */ /* 0x000fe20007810000 */
[--C-:B------:R-:W-:Y:S01]  /*4d70*/  FFMA.FTZ R202, R76, UR14, -R81.reuse ;  /* 0x0000000e4cca7c23 */ /* 0x100fe20008010851 */
[--C-:B------:R-:W-:Y:S01]  /*4d80*/  FFMA.FTZ R196, R64, UR14, -R81.reuse ;  /* 0x0000000e40c47c23 */ /* 0x100fe20008010851 */
[----:B------:R-:W-:Y:S01]  /*4d90*/  MUFU.EX2 R200, R200 ;  /* 0x000000c800c87308 */ /* 0x000fe20000000800 */
[----:B------:R-:W-:Y:S01]  /*4da0*/  FMNMX.FTZ R2, R66, R7, !PT ;  /* 0x0000000742027209 */ /* 0x000fe20007810000 */
[--C-:B------:R-:W-:Y:S01]  /*4db0*/  FFMA.FTZ R7, R77, UR14, -R81.reuse ;  /* 0x0000000e4d077c23 */ /* 0x100fe20008010851 */
[--C-:B------:R-:W-:Y:S01]  /*4dc0*/  FFMA.FTZ R198, R68, UR14, -R81.reuse ;  /* 0x0000000e44c67c23 */ /* 0x100fe20008010851 */
[--C-:B------:R-:W-:Y:S01]  /*4dd0*/  FFMA.FTZ R29, R41, UR14, -R81.reuse ;  /* 0x0000000e291d7c23 */ /* 0x100fe20008010851 */
[----:B------:R-:W-:Y:S01]  /*4de0*/  FMNMX.FTZ R9, R67, R2, !PT ;  /* 0x0000000243097209 */ /* 0x000fe20007810000 */
[--C-:B------:R-:W-:Y:S01]  /*4df0*/  FFMA.FTZ R41, R12, UR14, -R81.reuse ;  /* 0x0000000e0c297c23 */ /* 0x100fe20008010851 */
[--C-:B------:R-:W-:Y:S01]  /*4e00*/  FFMA.FTZ R178, R28, UR14, -R81.reuse ;  /* 0x0000000e1cb27c23 */ /* 0x100fe20008010851 */
[----:B------:R-:W1:Y:S01]  /*4e10*/  MUFU.EX2 R5, R5 ;  /* 0x0000000500057308 */ /* 0x000e620000000800 */
[----:B------:R-:W-:Y:S01]  /*4e20*/  FMNMX.FTZ R2, R70, R9, !PT ;  /* 0x0000000946027209 */ /* 0x000fe20007810000 */
[--C-:B------:R-:W-:Y:S01]  /*4e30*/  FFMA.FTZ R14, R14, UR14, -R81.reuse ;  /* 0x0000000e0e0e7c23 */ /* 0x100fe20008010851 */
[--C-:B------:R-:W-:Y:S01]  /*4e40*/  FFMA.FTZ R180, R32, UR14, -R81.reuse ;  /* 0x0000000e20b47c23 */ /* 0x100fe20008010851 */
[--C-:B------:R-:W-:Y:S01]  /*4e50*/  FFMA.FTZ R192, R56, UR14, -R81.reuse ;  /* 0x0000000e38c07c23 */ /* 0x100fe20008010851 */
[----:B------:R-:W-:Y:S01]  /*4e60*/  FMNMX.FTZ R9, R71, R2, !PT ;  /* 0x0000000247097209 */ /* 0x000fe20007810000 */
[--C-:B------:R-:W-:Y:S01]  /*4e70*/  FFMA.FTZ R176, R24, UR14, -R81.reuse ;  /* 0x0000000e18b07c23 */ /* 0x100fe20008010851 */
[--C-:B------:R-:W-:Y:S01]  /*4e80*/  FFMA.FTZ R194, R60, UR14, -R81.reuse ;  /* 0x0000000e3cc27c23 */ /* 0x100fe20008010851 */
[----:B------:R-:W2:Y:S01]  /*4e90*/  MUFU.EX2 R202, R202 ;  /* 0x000000ca00ca7308 */ /* 0x000ea20000000800 */
[----:B------:R-:W-:Y:S01]  /*4ea0*/  FMNMX.FTZ R2, R58, R9, !PT ;  /* 0x000000093a027209 */ /* 0x000fe20007810000 */
[--C-:B------:R-:W-:Y:S01]  /*4eb0*/  FFMA.FTZ R9, R65, UR14, -R81.reuse ;  /* 0x0000000e41097c23 */ /* 0x100fe20008010851 */
[--C-:B------:R-:W-:Y:S01]  /*4ec0*/  FFMA.FTZ R188, R48, UR14, -R81.reuse ;  /* 0x0000000e30bc7c23 */ /* 0x100fe20008010851 */
[--C-:B------:R-:W-:Y:S01]  /*4ed0*/  FFMA.FTZ R190, R52, UR14, -R81.reuse ;  /* 0x0000000e34be7c23 */ /* 0x100fe20008010851 */
[----:B------:R-:W-:Y:S01]  /*4ee0*/  FMNMX.FTZ R11, R59, R2, !PT ;  /* 0x000000023b0b7209 */ /* 0x000fe20007810000 */
[--C-:B------:R-:W-:Y:S01]  /*4ef0*/  FFMA.FTZ R184, R40, UR14, -R81.reuse ;  /* 0x0000000e28b87c23 */ /* 0x100fe20008010851 */
[--C-:B------:R-:W-:Y:S01]  /*4f00*/  FFMA.FTZ R186, R44, UR14, -R81.reuse ;  /* 0x0000000e2cba7c23 */ /* 0x100fe20008010851 */
[----:B------:R-:W3:Y:S01]  /*4f10*/  MUFU.EX2 R7, R7 ;  /* 0x0000000700077308 */ /* 0x000ee20000000800 */
[----:B------:R-:W-:Y:S01]  /*4f20*/  FMNMX.FTZ R2, R62, R11, !PT ;  /* 0x0000000b3e027209 */ /* 0x000fe20007810000 */
[----:B------:R-:W-:Y:S01]  /*4f30*/  FFMA.FTZ R182, R36, UR14, -R81 ;  /* 0x0000000e24b67c23 */ /* 0x000fe20008010851 */
[----:B------:R-:W-:-:S02]  /*4f40*/  IMAD.MOV.U32 R77, RZ, RZ, R119 ;  /* 0x000000ffff4d7224 */ /* 0x000fc400078e0077 */
[----:B------:R-:W-:Y:S01]  /*4f50*/  FMNMX.FTZ R11, R63, R2, !PT ;  /* 0x000000023f0b7209 */ /* 0x000fe20007810000 */
[----:B------:R-:W-:Y:S02]  /*4f60*/  IMAD.MOV.U32 R76, RZ, RZ, R119 ;  /* 0x000000ffff4c7224 */ /* 0x000fe400078e0077 */
[----:B------:R-:W4:Y:S01]  /*4f70*/  MUFU.EX2 R196, R196 ;  /* 0x000000c400c47308 */ /* 0x000f220000000800 */
[----:B------:R-:W-:Y:S01]  /*4f80*/  FMNMX.FTZ R2, R50, R11, !PT ;  /* 0x0000000b32027209 */ /* 0x000fe20007810000 */
[----:B------:R-:W-:Y:S01]  /*4f90*/  FFMA.FTZ R11, R69, UR14, -R81 ;  /* 0x0000000e450b7c23 */ /* 0x000fe20008010851 */
[--C-:B------:R-:W-:Y:S02]  /*4fa0*/  IMAD.MOV.U32 R73, RZ, RZ, R119.reuse ;  /* 0x000000ffff497224 */ /* 0x100fe400078e0077 */
[----:B------:R-:W-:Y:S01]  /*4fb0*/  FMNMX.FTZ R13, R51, R2, !PT ;  /* 0x00000002330d7209 */ /* 0x000fe20007810000 */
[--C-:B------:R-:W-:Y:S02]  /*4fc0*/  IMAD.MOV.U32 R72, RZ, RZ, R119.reuse ;  /* 0x000000ffff487224 */ /* 0x100fe400078e0077 */
[----:B------:R-:W5:Y:S01]  /*4fd0*/  MUFU.EX2 R9, R9 ;  /* 0x0000000900097308 */ /* 0x000f620000000800 */
[----:B------:R-:W-:Y:S01]  /*4fe0*/  FMNMX.FTZ R2, R54, R13, !PT ;  /* 0x0000000d36027209 */ /* 0x000fe20007810000 */
[----:B------:R-:W-:-:S02]  /*4ff0*/  IMAD.MOV.U32 R69, RZ, RZ, R119 ;  /* 0x000000ffff457224 */ /* 0x000fc400078e0077 */
[--C-:B------:R-:W-:Y:S01]  /*5000*/  IMAD.MOV.U32 R68, RZ, RZ, R119.reuse ;  /* 0x000000ffff447224 */ /* 0x100fe200078e0077 */
[----:B------:R-:W-:Y:S01]  /*5010*/  FMNMX.FTZ R13, R55, R2, !PT ;  /* 0x00000002370d7209 */ /* 0x000fe20007810000 */
[----:B------:R-:W-:Y:S02]  /*5020*/  IMAD.MOV.U32 R65, RZ, RZ, R119 ;  /* 0x000000ffff417224 */ /* 0x000fe400078e0077 */
[----:B------:R-:W0:Y:S01]  /*5030*/  MUFU.EX2 R198, R198 ;  /* 0x000000c600c67308 */ /* 0x000e220000000800 */
[----:B------:R-:W-:Y:S01]  /*5040*/  FMNMX.FTZ R2, R42, R13, !PT ;  /* 0x0000000d2a027209 */ /* 0x000fe20007810000 */
[----:B------:R-:W-:Y:S01]  /*5050*/  FFMA.FTZ R13, R57, UR14, -R81 ;  /* 0x0000000e390d7c23 */ /* 0x000fe20008010851 */
[--C-:B------:R-:W-:Y:S02]  /*5060*/  IMAD.MOV.U32 R64, RZ, RZ, R119.reuse ;  /* 0x000000ffff407224 */ /* 0x100fe400078e0077 */
[----:B------:R-:W-:Y:S01]  /*5070*/  FMNMX.FTZ R15, R43, R2, !PT ;  /* 0x000000022b0f7209 */ /* 0x000fe20007810000 */
[----:B------:R-:W-:-:S02]  /*5080*/  IMAD.MOV.U32 R60, RZ, RZ, R119 ;  /* 0x000000ffff3c7224 */ /* 0x000fc400078e0077 */
[----:B------:R-:W0:Y:S01]  /*5090*/  MUFU.EX2 R11, R11 ;  /* 0x0000000b000b7308 */ /* 0x000e220000000800 */
[----:B------:R-:W-:Y:S01]  /*50a0*/  FMNMX.FTZ R2, R46, R15, !PT ;  /* 0x0000000f2e027209 */ /* 0x000fe20007810000 */
[--C-:B------:R-:W-:Y:S02]  /*50b0*/  IMAD.MOV.U32 R56, RZ, RZ, R119.reuse ;  /* 0x000000ffff387224 */ /* 0x100fe400078e0077 */
[--C-:B------:R-:W-:Y:S01]  /*50c0*/  IMAD.MOV.U32 R52, RZ, RZ, R119.reuse ;  /* 0x000000ffff347224 */ /* 0x100fe200078e0077 */
[----:B------:R-:W-:Y:S01]  /*50d0*/  FMNMX.FTZ R15, R47, R2, !PT ;  /* 0x000000022f0f7209 */ /* 0x000fe20007810000 */
[----:B------:R-:W-:Y:S02]  /*50e0*/  IMAD.MOV.U32 R48, RZ, RZ, R119 ;  /* 0x000000ffff307224 */ /* 0x000fe400078e0077 */
[----:B------:R-:W0:Y:S01]  /*50f0*/  MUFU.EX2 R192, R192 ;  /* 0x000000c000c07308 */ /* 0x000e220000000800 */
[----:B------:R-:W-:Y:S01]  /*5100*/  FMNMX.FTZ R2, R34, R15, !PT ;  /* 0x0000000f22027209 */ /* 0x000fe20007810000 */
[----:B------:R-:W-:Y:S01]  /*5110*/  FFMA.FTZ R15, R61, UR14, -R81 ;  /* 0x0000000e3d0f7c23 */ /* 0x000fe20008010851 */
[----:B------:R-:W-:-:S02]  /*5120*/  IMAD.MOV.U32 R61, RZ, RZ, R119 ;  /* 0x000000ffff3d7224 */ /* 0x000fc400078e0077 */
[----:B------:R-:W-:Y:S01]  /*5130*/  FMNMX.FTZ R21, R35, R2, !PT ;  /* 0x0000000223157209 */ /* 0x000fe20007810000 */
[--C-:B------:R-:W-:Y:S02]  /*5140*/  IMAD.MOV.U32 R44, RZ, RZ, R119.reuse ;  /* 0x000000ffff2c7224 */ /* 0x100fe400078e0077 */
[----:B------:R-:W0:Y:S01]  /*5150*/  MUFU.EX2 R13, R13 ;  /* 0x0000000d000d7308 */ /* 0x000e220000000800 */
[----:B------:R-:W-:Y:S01]  /*5160*/  FMNMX.FTZ R2, R38, R21, !PT ;  /* 0x0000001526027209 */ /* 0x000fe20007810000 */
[--C-:B------:R-:W-:Y:S02]  /*5170*/  IMAD.MOV.U32 R40, RZ, RZ, R119.reuse ;  /* 0x000000ffff287224 */ /* 0x100fe400078e0077 */
[----:B------:R-:W-:Y:S01]  /*5180*/  IMAD.MOV.U32 R36, RZ, RZ, R119 ;  /* 0x000000ffff247224 */ /* 0x000fe200078e0077 */
[----:B------:R-:W-:-:S03]  /*5190*/  FMNMX.FTZ R21, R39, R2, !PT ;  /* 0x0000000227157209 */ /* 0x000fc60007810000 */
[----:B------:R-:W0:Y:S01]  /*51a0*/  MUFU.EX2 R194, R194 ;  /* 0x000000c200c27308 */ /* 0x000e220000000800 */
[----:B------:R-:W-:Y:S01]  /*51b0*/  FMNMX.FTZ R2, R26, R21, !PT ;  /* 0x000000151a027209 */ /* 0x000fe20007810000 */
[--C-:B------:R-:W-:Y:S01]  /*51c0*/  FFMA.FTZ R21, R49, UR14, -R81.reuse ;  /* 0x0000000e31157c23 */ /* 0x100fe20008010851 */
[----:B------:R-:W-:Y:S02]  /*51d0*/  FFMA.FTZ R49, R6, UR14, -R81 ;  /* 0x0000000e06317c23 */ /* 0x000fe40008010851 */
[----:B------:R-:W-:-:S03]  /*51e0*/  FMNMX.FTZ R25, R27, R2, !PT ;  /* 0x000000021b197209 */ /* 0x000fc60007810000 */
[----:B------:R-:W0:Y:S01]  /*51f0*/  MUFU.EX2 R15, R15 ;  /* 0x0000000f000f7308 */ /* 0x000e220000000800 */
[----:B------:R-:W-:Y:S01]  /*5200*/  FMNMX.FTZ R2, R30, R25, !PT ;  /* 0x000000191e027209 */ /* 0x000fe20007810000 */
[----:B------:R-:W-:Y:S01]  /*5210*/  FFMA.FTZ R25, R53, UR14, -R81 ;  /* 0x0000000e35197c23 */ /* 0x000fe20008010851 */
[----:B-1----:R-:W-:Y:S01]  /*5220*/  FADD.FTZ R53, R200, R5 ;  /* 0x00000005c8357221 */ /* 0x002fe20000010000 */
[----:B------:R-:W-:Y:S02]  /*5230*/  F2FP.F16.F32.PACK_AB R200, R5, R200 ;  /* 0x000000c805c8723e */ /* 0x000fe400000000ff */
[----:B------:R-:W-:Y:S01]  /*5240*/  FMNMX.FTZ R2, R31, R2, !PT ;  /* 0x000000021f027209 */ /* 0x000fe20007810000 */
[----:B--2---:R-:W-:Y:S01]  /*5250*/  FADD.FTZ R28, R202, R53 ;  /* 0x00000035ca1c7221 */ /* 0x004fe20000010000 */
[----:B------:R-:W1:Y:S01]  /*5260*/  MUFU.EX2 R188, R188 ;  /* 0x000000bc00bc7308 */ /* 0x000e620000000800 */
[C---:B---3--:R-:W-:Y:S02]  /*5270*/  F2FP.F16.F32.PACK_AB R202, R7.reuse, R202 ;  /* 0x000000ca07ca723e */ /* 0x048fe400000000ff */
[----:B------:R-:W2:Y:S01]  /*5280*/  SHFL.BFLY PT, R37, R2, 0x2, 0x1f ;  /* 0x0c401f0002257f89 */ /* 0x000ea200000e0000 */
[----:B------:R-:W-:-:S04]  /*5290*/  FADD.FTZ R53, R7, R28 ;  /* 0x0000001c07357221 */ /* 0x000fc80000010000 */
[----:B----4-:R-:W-:Y:S01]  /*52a0*/  FADD.FTZ R28, R196, R53 ;  /* 0x00000035c41c7221 */ /* 0x010fe20000010000 */
[----:B------:R-:W3:Y:S01]  /*52b0*/  MUFU.EX2 R21, R21 ;  /* 0x0000001500157308 */ /* 0x000ee20000000800 */
[C---:B-----5:R-:W-:Y:S02]  /*52c0*/  F2FP.F16.F32.PACK_AB R196, R9.reuse, R196 ;  /* 0x000000c409c4723e */ /* 0x060fe400000000ff */
[----:B------:R-:W-:-:S04]  /*52d0*/  FADD.FTZ R53, R9, R28 ;  /* 0x0000001c09357221 */ /* 0x000fc80000010000 */
[----:B0-----:R-:W-:Y:S01]  /*52e0*/  FADD.FTZ R32, R198, R53 ;  /* 0x00000035c6207221 */ /* 0x001fe20000010000 */
[----:B------:R-:W-:Y:S01]  /*52f0*/  MUFU.EX2 R190, R190 ;  /* 0x000000be00be7308 */ /* 0x000fe20000000800 */
[C---:B------:R-:W-:Y:S02]  /*5300*/  F2FP.F16.F32.PACK_AB R198, R11.reuse, R198 ;  /* 0x000000c60bc6723e */ /* 0x040fe400000000ff */
[----:B------:R-:W-:-:S04]  /*5310*/  FADD.FTZ R57, R11, R32 ;  /* 0x000000200b397221 */ /* 0x000fc80000010000 */
[----:B------:R-:W-:Y:S01]  /*5320*/  FADD.FTZ R32, R192, R57 ;  /* 0x00000039c0207221 */ /* 0x000fe20000010000 */
[----:B------:R-:W-:Y:S01]  /*5330*/  MUFU.EX2 R25, R25 ;  /* 0x0000001900197308 */ /* 0x000fe20000000800 */
[C---:B------:R-:W-:Y:S02]  /*5340*/  F2FP.F16.F32.PACK_AB R192, R13.reuse, R192 ;  /* 0x000000c00dc0723e */ /* 0x040fe400000000ff */
[----:B--2---:R-:W-:Y:S01]  /*5350*/  FMNMX.FTZ R20, R2, R37, !PT ;  /* 0x0000002502147209 */ /* 0x004fe20007810000 */
[----:B------:R-:W-:Y:S01]  /*5360*/  FFMA.FTZ R37, R10, UR14, -R81 ;  /* 0x0000000e0a257c23 */ /* 0x000fe20008010851 */
[----:B------:R-:W-:Y:S01]  /*5370*/  FADD.FTZ R57, R13, R32 ;  /* 0x000000200d397221 */ /* 0x000fe20000010000 */
[----:B------:R-:W-:Y:S02]  /*5380*/  IMAD.MOV.U32 R81, RZ, RZ, R119 ;  /* 0x000000ffff517224 */ /* 0x000fe400078e0077 */
[----:B------:R-:W0:Y:S01]  /*5390*/  SHFL.BFLY PT, R45, R20, 0x1, 0x1f ;  /* 0x0c201f00142d7f89 */ /* 0x000e2200000e0000 */
[----:B------:R-:W-:Y:S01]  /*53a0*/  FADD.FTZ R32, R194, R57 ;  /* 0x00000039c2207221 */ /* 0x000fe20000010000 */
[----:B------:R-:W-:Y:S01]  /*53b0*/  MUFU.EX2 R184, R184 ;  /* 0x000000b800b87308 */ /* 0x000fe20000000800 */
[----:B------:R-:W-:-:S02]  /*53c0*/  F2FP.F16.F32.PACK_AB R194, R15, R194 ;  /* 0x000000c20fc2723e */ /* 0x000fc400000000ff */
[----:B------:R-:W-:-:S04]  /*53d0*/  FADD.FTZ R57, R15, R32 ;  /* 0x000000200f397221 */ /* 0x000fc80000010000 */
[----:B-1----:R-:W-:Y:S01]  /*53e0*/  FADD.FTZ R32, R188, R57 ;  /* 0x00000039bc207221 */ /* 0x002fe20000010000 */
[----:B------:R-:W-:Y:S01]  /*53f0*/  MUFU.EX2 R29, R29 ;  /* 0x0000001d001d7308 */ /* 0x000fe20000000800 */
[C---:B---3--:R-:W-:Y:S02]  /*5400*/  F2FP.F16.F32.PACK_AB R188, R21.reuse, R188 ;  /* 0x000000bc15bc723e */ /* 0x048fe400000000ff */
[----:B------:R-:W-:Y:S01]  /*5410*/  FADD.FTZ R57, R21, R32 ;  /* 0x0000002015397221 */ /* 0x000fe20000010000 */
[----:B------:R-:W-:-:S04]  /*5420*/  IMAD.MOV.U32 R32, RZ, RZ, R119 ;  /* 0x000000ffff207224 */ /* 0x000fc800078e0077 */
[----:B------:R-:W-:Y:S01]  /*5430*/  MUFU.EX2 R186, R186 ;  /* 0x000000ba00ba7308 */ /* 0x000fe20000000800 */
[----:B0-----:R-:W-:-:S07]  /*5440*/  FMNMX.FTZ R2, R20, R45, !PT ;  /* 0x0000002d14027209 */ /* 0x001fce0007810000 */
[----:B------:R0:W-:Y:S01]  /*5450*/  MUFU.EX2 R45, R14 ;  /* 0x0000000e002d7308 */ /* 0x0001e20000000800 */
[C---:B------:R-:W-:Y:S01]  /*5460*/  FSETP.NEU.FTZ.AND P2, PT, R2.reuse, -INF , PT ;  /* 0xff8000000200780b */ /* 0x040fe20003f5d000 */
[----:B------:R-:W-:-:S05]  /*5470*/  FMUL.FTZ R10, R2, UR14 ;  /* 0x0000000e020a7c20 */ /* 0x000fca0008410000 */
[----:B------:R-:W-:Y:S01]  /*5480*/  FSEL R6, R10, RZ, P2 ;  /* 0x000000ff0a067208 */ /* 0x000fe20001000000 */
[----:B------:R-:W-:Y:S01]  /*5490*/  MUFU.EX2 R33, R33 ;  /* 0x0000002100217308 */ /* 0x000fe20000000800 */
[----:B------:R-:W-:-:S03]  /*54a0*/  PLOP3.LUT P2, PT, PT, PT, UP0, 0x80, 0x0 ;  /* 0x000000000000781c */ /* 0x000fc60003f4f008 */
[--C-:B------:R-:W-:Y:S01]  /*54b0*/  FFMA.FTZ R201, R74, UR14, -R6.reuse ;  /* 0x0000000e4ac97c23 */ /* 0x100fe20008010806 */
[--C-:B------:R-:W-:Y:S01]  /*54c0*/  FFMA.FTZ R10, R75, UR14, -R6.reuse ;  /* 0x0000000e4b0a7c23 */ /* 0x100fe20008010806 */
[--C-:B------:R-:W-:Y:S01]  /*54d0*/  FFMA.FTZ R203, R78, UR14, -R6.reuse ;  /* 0x0000000e4ecb7c23 */ /* 0x100fe20008010806 */
[--C-:B------:R-:W-:Y:S01]  /*54e0*/  FFMA.FTZ R12, R79, UR14, -R6.reuse ;  /* 0x0000000e4f0c7c23 */ /* 0x100fe20008010806 */
[--C-:B------:R-:W-:Y:S01]  /*54f0*/  FFMA.FTZ R197, R66, UR14, -R6.reuse ;  /* 0x0000000e42c57c23 */ /* 0x100fe20008010806 */
[--C-:B0-----:R-:W-:Y:S01]  /*5500*/  FFMA.FTZ R14, R67, UR14, -R6.reuse ;  /* 0x0000000e430e7c23 */ /* 0x101fe20008010806 */
[----:B------:R-:W-:Y:S01]  /*5510*/  MUFU.EX2 R201, R201 ;  /* 0x000000c900c97308 */ /* 0x000fe20000000800 */
[--C-:B------:R-:W-:Y:S01]  /*5520*/  FFMA.FTZ R199, R70, UR14, -R6.reuse ;  /* 0x0000000e46c77c23 */ /* 0x100fe20008010806 */
[--C-:B------:R-:W-:Y:S01]  /*5530*/  FFMA.FTZ R20, R71, UR14, -R6.reuse ;  /* 0x0000000e47147c23 */ /* 0x100fe20008010806 */
[--C-:B------:R-:W-:Y:S01]  /*5540*/  FFMA.FTZ R193, R58, UR14, -R6.reuse ;  /* 0x0000000e3ac17c23 */ /* 0x100fe20008010806 */
[--C-:B------:R-:W-:Y:S01]  /*5550*/  FFMA.FTZ R24, R59, UR14, -R6.reuse ;  /* 0x0000000e3b187c23 */ /* 0x100fe20008010806 */
[--C-:B------:R-:W-:Y:S01]  /*5560*/  FFMA.FTZ R62, R62, UR14, -R6.reuse ;  /* 0x0000000e3e3e7c23 */ /* 0x100fe20008010806 */
[--C-:B------:R-:W-:Y:S01]  /*5570*/  FFMA.FTZ R63, R63, UR14, -R6.reuse ;  /* 0x0000000e3f3f7c23 */ /* 0x100fe20008010806 */
[--C-:B------:R-:W-:Y:S01]  /*5580*/  FFMA.FTZ R50, R50, UR14, -R6.reuse ;  /* 0x0000000e32327c23 */ /* 0x100fe20008010806 */
[----:B------:R-:W0:Y:S01]  /*5590*/  MUFU.EX2 R10, R10 ;  /* 0x0000000a000a7308 */ /* 0x000e220000000800 */
[--C-:B------:R-:W-:Y:S01]  /*55a0*/  FFMA.FTZ R51, R51, UR14, -R6.reuse ;  /* 0x0000000e33337c23 */ /* 0x100fe20008010806 */
[--C-:B------:R-:W-:Y:S01]  /*55b0*/  FFMA.FTZ R54, R54, UR14, -R6.reuse ;  /* 0x0000000e36367c23 */ /* 0x100fe20008010806 */
[--C-:B------:R-:W-:Y:S01]  /*55c0*/  FFMA.FTZ R55, R55, UR14, -R6.reuse ;  /* 0x0000000e37377c23 */ /* 0x100fe20008010806 */
[--C-:B------:R-:W-:Y:S01]  /*55d0*/  FFMA.FTZ R42, R42, UR14, -R6.reuse ;  /* 0x0000000e2a2a7c23 */ /* 0x100fe20008010806 */
[--C-:B------:R-:W-:Y:S01]  /*55e0*/  FFMA.FTZ R43, R43, UR14, -R6.reuse ;  /* 0x0000000e2b2b7c23 */ /* 0x100fe20008010806 */
[--C-:B------:R-:W-:Y:S01]  /*55f0*/  FFMA.FTZ R46, R46, UR14, -R6.reuse ;  /* 0x0000000e2e2e7c23 */ /* 0x100fe20008010806 */
[--C-:B------:R-:W-:Y:S01]  /*5600*/  FFMA.FTZ R47, R47, UR14, -R6.reuse ;  /* 0x0000000e2f2f7c23 */ /* 0x100fe20008010806 */
[----:B------:R-:W1:Y:S01]  /*5610*/  MUFU.EX2 R203, R203 ;  /* 0x000000cb00cb7308 */ /* 0x000e620000000800 */
[--C-:B------:R-:W-:Y:S01]  /*5620*/  FFMA.FTZ R34, R34, UR14, -R6.reuse ;  /* 0x0000000e22227c23 */ /* 0x100fe20008010806 */
[--C-:B------:R-:W-:Y:S01]  /*5630*/  FFMA.FTZ R35, R35, UR14, -R6.reuse ;  /* 0x0000000e23237c23 */ /* 0x100fe20008010806 */
[--C-:B------:R-:W-:Y:S01]  /*5640*/  FFMA.FTZ R38, R38, UR14, -R6.reuse ;  /* 0x0000000e26267c23 */ /* 0x100fe20008010806 */
[--C-:B------:R-:W-:Y:S01]  /*5650*/  FFMA.FTZ R39, R39, UR14, -R6.reuse ;  /* 0x0000000e27277c23 */ /* 0x100fe20008010806 */
[--C-:B------:R-:W-:Y:S01]  /*5660*/  FFMA.FTZ R26, R26, UR14, -R6.reuse ;  /* 0x0000000e1a1a7c23 */ /* 0x100fe20008010806 */
[--C-:B------:R-:W-:Y:S01]  /*5670*/  FFMA.FTZ R27, R27, UR14, -R6.reuse ;  /* 0x0000000e1b1b7c23 */ /* 0x100fe20008010806 */
[----:B------:R-:W-:Y:S01]  /*5680*/  FFMA.FTZ R30, R30, UR14, -R6 ;  /* 0x0000000e1e1e7c23 */ /* 0x000fe20008010806 */
[----:B------:R-:W2:Y:S01]  /*5690*/  MUFU.EX2 R12, R12 ;  /* 0x0000000c000c7308 */ /* 0x000ea20000000800 */
[----:B0-----:R-:W-:Y:S01]  /*56a0*/  FADD.FTZ R28, R201, R10 ;  /* 0x0000000ac91c7221 */ /* 0x001fe20000010000 */
[----:B------:R-:W-:Y:S01]  /*56b0*/  FFMA.FTZ R31, R31, UR14, -R6 ;  /* 0x0000000e1f1f7c23 */ /* 0x000fe20008010806 */
[----:B------:R-:W-:Y:S01]  /*56c0*/  F2FP.F16.F32.PACK_AB R201, R10, R201 ;  /* 0x000000c90ac9723e */ /* 0x000fe200000000ff */
[----:B------:R-:W-:-:S02]  /*56d0*/  IMAD.MOV.U32 R79, RZ, RZ, R119 ;  /* 0x000000ffff4f7224 */ /* 0x000fc400078e0077 */
[--C-:B------:R-:W-:Y:S02]  /*56e0*/  IMAD.MOV.U32 R78, RZ, RZ, R119.reuse ;  /* 0x000000ffff4e7224 */ /* 0x100fe400078e0077 */
[----:B------:R-:W0:Y:S01]  /*56f0*/  MUFU.EX2 R197, R197 ;  /* 0x000000c500c57308 */ /* 0x000e220000000800 */
[----:B-1----:R-:W-:Y:S01]  /*5700*/  FADD.FTZ R53, R203, R28 ;  /* 0x0000001ccb357221 */ /* 0x002fe20000010000 */
[--C-:B------:R-:W-:Y:S02]  /*5710*/  IMAD.MOV.U32 R75, RZ, RZ, R119.reuse ;  /* 0x000000ffff4b7224 */ /* 0x100fe400078e0077 */
[--C-:B------:R-:W-:Y:S02]  /*5720*/  IMAD.MOV.U32 R74, RZ, RZ, R119.reuse ;  /* 0x000000ffff4a7224 */ /* 0x100fe400078e0077 */
[----:B------:R-:W-:Y:S02]  /*5730*/  IMAD.MOV.U32 R71, RZ, RZ, R119 ;  /* 0x000000ffff477224 */ /* 0x000fe400078e0077 */
[----:B------:R-:W1:Y:S01]  /*5740*/  MUFU.EX2 R14, R14 ;  /* 0x0000000e000e7308 */ /* 0x000e620000000800 */
[C---:B--2---:R-:W-:Y:S01]  /*5750*/  FADD.FTZ R28, R12.reuse, R53 ;  /* 0x000000350c1c7221 */ /* 0x044fe20000010000 */
[----:B------:R-:W-:Y:S01]  /*5760*/  F2FP.F16.F32.PACK_AB R203, R12, R203 ;  /* 0x000000cb0ccb723e */ /* 0x000fe200000000ff */
[----:B------:R-:W-:-:S02]  /*5770*/  IMAD.MOV.U32 R70, RZ, RZ, R119 ;  /* 0x000000ffff467224 */ /* 0x000fc400078e0077 */
[--C-:B------:R-:W-:Y:S02]  /*5780*/  IMAD.MOV.U32 R67, RZ, RZ, R119.reuse ;  /* 0x000000ffff437224 */ /* 0x100fe400078e0077 */
[--C-:B------:R-:W-:Y:S01]  /*5790*/  IMAD.MOV.U32 R66, RZ, RZ, R119.reuse ;  /* 0x000000ffff427224 */ /* 0x100fe200078e0077 */
[----:B------:R-:W2:Y:S01]  /*57a0*/  MUFU.EX2 R199, R199 ;  /* 0x000000c700c77308 */ /* 0x000ea20000000800 */
[----:B0-----:R-:W-:Y:S01]  /*57b0*/  FADD.FTZ R53, R197, R28 ;  /* 0x0000001cc5357221 */ /* 0x001fe20000010000 */
[--C-:B------:R-:W-:Y:S02]  /*57c0*/  IMAD.MOV.U32 R59, RZ, RZ, R119.reuse ;  /* 0x000000ffff3b7224 */ /* 0x100fe400078e0077 */
[----:B------:R-:W-:-:S04]  /*57d0*/  IMAD.MOV.U32 R58, RZ, RZ, R119 ;  /* 0x000000ffff3a7224 */ /* 0x000fc800078e0077 */
[----:B------:R-:W0:Y:S01]  /*57e0*/  MUFU.EX2 R20, R20 ;  /* 0x0000001400147308 */ /* 0x000e220000000800 */
[C---:B-1----:R-:W-:Y:S01]  /*57f0*/  FADD.FTZ R28, R14.reuse, R53 ;  /* 0x000000350e1c7221 */ /* 0x042fe20000010000 */
[----:B------:R-:W-:-:S06]  /*5800*/  F2FP.F16.F32.PACK_AB R197, R14, R197 ;  /* 0x000000c50ec5723e */ /* 0x000fcc00000000ff */
[----:B------:R-:W1:Y:S01]  /*5810*/  MUFU.EX2 R193, R193 ;  /* 0x000000c100c17308 */ /* 0x000e620000000800 */
[----:B--2---:R-:W-:-:S07]  /*5820*/  FADD.FTZ R53, R199, R28 ;  /* 0x0000001cc7357221 */ /* 0x004fce0000010000 */
[----:B------:R-:W2:Y:S01]  /*5830*/  MUFU.EX2 R24, R24 ;  /* 0x0000001800187308 */ /* 0x000ea20000000800 */
[C---:B0-----:R-:W-:Y:S01]  /*5840*/  FADD.FTZ R28, R20.reuse, R53 ;  /* 0x00000035141c7221 */ /* 0x041fe20000010000 */
[----:B------:R-:W-:-:S06]  /*5850*/  F2FP.F16.F32.PACK_AB R199, R20, R199 ;  /* 0x000000c714c7723e */ /* 0x000fcc00000000ff */
[----:B------:R-:W0:Y:S01]  /*5860*/  MUFU.EX2 R62, R62 ;  /* 0x0000003e003e7308 */ /* 0x000e220000000800 */
[----:B-1----:R-:W-:Y:S01]  /*5870*/  FADD.FTZ R53, R193, R28 ;  /* 0x0000001cc1357221 */ /* 0x002fe20000010000 */
[----:B------:R-:W-:Y:S01]  /*5880*/  FADD.FTZ R28, R190, R57 ;  /* 0x00000039be1c7221 */ /* 0x000fe20000010000 */
[----:B------:R-:W-:-:S03]  /*5890*/  F2FP.F16.F32.PACK_AB R190, R25, R190 ;  /* 0x000000be19be723e */ /* 0x000fc600000000ff */
[----:B------:R-:W-:Y:S01]  /*58a0*/  FADD.FTZ R57, R25, R28 ;  /* 0x0000001c19397221 */ /* 0x000fe20000010000 */
[----:B------:R-:W-:Y:S01]  /*58b0*/  IMAD.MOV.U32 R25, RZ, RZ, R119 ;  /* 0x000000ffff197224 */ /* 0x000fe200078e0077 */
[----:B------:R-:W1:Y:S01]  /*58c0*/  MUFU.EX2 R63, R63 ;  /* 0x0000003f003f7308 */ /* 0x000e620000000800 */
[----:B--2---:R-:W-:Y:S01]  /*58d0*/  FADD.FTZ R53, R24, R53 ;  /* 0x0000003518357221 */ /* 0x004fe20000010000 */
[----:B------:R-:W-:Y:S01]  /*58e0*/  FADD.FTZ R28, R184, R57 ;  /* 0x00000039b81c7221 */ /* 0x000fe20000010000 */
[C---:B------:R-:W-:Y:S02]  /*58f0*/  F2FP.F16.F32.PACK_AB R184, R29.reuse, R184 ;  /* 0x000000b81db8723e */ /* 0x040fe400000000ff */
[----:B------:R-:W-:Y:S01]  /*5900*/  F2FP.F16.F32.PACK_AB R193, R24, R193 ;  /* 0x000000c118c1723e */ /* 0x000fe200000000ff */
[----:B------:R-:W-:Y:S01]  /*5910*/  FADD.FTZ R57, R29, R28 ;  /* 0x0000001c1d397221 */ /* 0x000fe20000010000 */
[----:B------:R-:W-:Y:S01]  /*5920*/  IMAD.MOV.U32 R29, RZ, RZ, R119 ;  /* 0x000000ffff1d7224 */ /* 0x000fe200078e0077 */
[----:B------:R-:W2:Y:S01]  /*5930*/  MUFU.EX2 R50, R50 ;  /* 0x0000003200327308 */ /* 0x000ea20000000800 */
[----:B0-----:R-:W-:Y:S01]  /*5940*/  FADD.FTZ R0, R62, R53 ;  /* 0x000000353e007221 */ /* 0x001fe20000010000 */
[----:B------:R-:W-:Y:S01]  /*5950*/  FADD.FTZ R28, R186, R57 ;  /* 0x00000039ba1c7221 */ /* 0x000fe20000010000 */
[----:B------:R-:W-:Y:S01]  /*5960*/  F2FP.F16.F32.PACK_AB R186, R33, R186 ;  /* 0x000000ba21ba723e */ /* 0x000fe200000000ff */
[----:B------:R-:W-:-:S02]  /*5970*/  IMAD.MOV.U32 R57, RZ, RZ, R119 ;  /* 0x000000ffff397224 */ /* 0x000fc400078e0077 */
[--C-:B------:R-:W-:Y:S02]  /*5980*/  IMAD.MOV.U32 R24, RZ, RZ, R119.reuse ;  /* 0x000000ffff187224 */ /* 0x100fe400078e0077 */
[----:B------:R-:W0:Y:S01]  /*5990*/  MUFU.EX2 R51, R51 ;  /* 0x0000003300337308 */ /* 0x000e220000000800 */
[C---:B-1----:R-:W-:Y:S01]  /*59a0*/  FADD.FTZ R53, R63.reuse, R0 ;  /* 0x000000003f357221 */ /* 0x042fe20000010000 */
[----:B------:R-:W-:Y:S01]  /*59b0*/  F2FP.F16.F32.PACK_AB R195, R63, R62 ;  /* 0x0000003e3fc3723e */ /* 0x000fe200000000ff */
[--C-:B------:R-:W-:Y:S02]  /*59c0*/  IMAD.MOV.U32 R63, RZ, RZ, R119.reuse ;  /* 0x000000ffff3f7224 */ /* 0x100fe400078e0077 */
[----:B------:R-:W-:-:S03]  /*59d0*/  IMAD.MOV.U32 R62, RZ, RZ, R119 ;  /* 0x000000ffff3e7224 */ /* 0x000fc600078e0077 */
[----:B------:R-:W1:Y:S01]  /*59e0*/  MUFU.EX2 R54, R54 ;  /* 0x0000003600367308 */ /* 0x000e620000000800 */
[----:B--2---:R-:W-:-:S07]  /*59f0*/  FADD.FTZ R0, R50, R53 ;  /* 0x0000003532007221 */ /* 0x004fce0000010000 */
[----:B------:R-:W2:Y:S01]  /*5a00*/  MUFU.EX2 R55, R55 ;  /* 0x0000003700377308 */ /* 0x000ea20000000800 */
[C---:B0-----:R-:W-:Y:S01]  /*5a10*/  FADD.FTZ R53, R51.reuse, R0 ;  /* 0x0000000033357221 */ /* 0x041fe20000010000 */
[----:B------:R-:W-:Y:S01]  /*5a20*/  F2FP.F16.F32.PACK_AB R189, R51, R50 ;  /* 0x0000003233bd723e */ /* 0x000fe200000000ff */
[--C-:B------:R-:W-:Y:S02]  /*5a30*/  IMAD.MOV.U32 R51, RZ, RZ, R119.reuse ;  /* 0x000000ffff337224 */ /* 0x100fe400078e0077 */
[----:B------:R-:W-:-:S03]  /*5a40*/  IMAD.MOV.U32 R50, RZ, RZ, R119 ;  /* 0x000000ffff327224 */ /* 0x000fc600078e0077 */
[----:B------:R-:W0:Y:S01]  /*5a50*/  MUFU.EX2 R42, R42 ;  /* 0x0000002a002a7308 */ /* 0x000e220000000800 */
[----:B-1----:R-:W-:Y:S01]  /*5a60*/  FADD.FTZ R0, R54, R53 ;  /* 0x0000003536007221 */ /* 0x002fe20000010000 */
[----:B------:R-:W-:Y:S01]  /*5a70*/  FADD.FTZ R53, R33, R28 ;  /* 0x0000001c21357221 */ /* 0x000fe20000010000 */
[--C-:B------:R-:W-:Y:S02]  /*5a80*/  IMAD.MOV.U32 R33, RZ, RZ, R119.reuse ;  /* 0x000000ffff217224 */ /* 0x100fe400078e0077 */
[----:B------:R-:W-:-:S03]  /*5a90*/  IMAD.MOV.U32 R28, RZ, RZ, R119 ;  /* 0x000000ffff1c7224 */ /* 0x000fc600078e0077 */
[----:B------:R-:W1:Y:S01]  /*5aa0*/  MUFU.EX2 R43, R43 ;  /* 0x0000002b002b7308 */ /* 0x000e620000000800 */
[C---:B--2---:R-:W-:Y:S01]  /*5ab0*/  FADD.FTZ R5, R55.reuse, R0 ;  /* 0x0000000037057221 */ /* 0x044fe20000010000 */
[----:B------:R-:W-:Y:S01]  /*5ac0*/  F2FP.F16.F32.PACK_AB R191, R55, R54 ;  /* 0x0000003637bf723e */ /* 0x000fe200000000ff */
[--C-:B------:R-:W-:Y:S02]  /*5ad0*/  IMAD.MOV.U32 R55, RZ, RZ, R119.reuse ;  /* 0x000000ffff377224 */ /* 0x100fe400078e0077 */
[----:B------:R-:W-:-:S03]  /*5ae0*/  IMAD.MOV.U32 R54, RZ, RZ, R119 ;  /* 0x000000ffff367224 */ /* 0x000fc600078e0077 */
[----:B------:R-:W2:Y:S01]  /*5af0*/  MUFU.EX2 R46, R46 ;  /* 0x0000002e002e7308 */ /* 0x000ea20000000800 */
[----:B0-----:R-:W-:-:S07]  /*5b00*/  FADD.FTZ R0, R42, R5 ;  /* 0x000000052a007221 */ /* 0x001fce0000010000 */
        /* <DEDUP_REMOVED lines=14> */
[----:B------:R-:W-:-:S06]  /*5bf0*/  IMAD.MOV.U32 R53, RZ, RZ, R119 ;  /* 0x000000ffff357224 */ /* 0x000fcc00078e0077 */
[----:B------:R-:W1:Y:S01]  /*5c00*/  MUFU.EX2 R35, R35 ;  /* 0x0000002300237308 */ /* 0x000e620000000800 */
[----:B--2---:R-:W-:-:S07]  /*5c10*/  FADD.FTZ R0, R34, R5 ;  /* 0x0000000522007221 */ /* 0x004fce0000010000 */
[----:B------:R-:W2:Y:S01]  /*5c20*/  MUFU.EX2 R182, R182 ;  /* 0x000000b600b67308 */ /* 0x000ea20000000800 */
[C---:B0-----:R-:W-:Y:S01]  /*5c30*/  FADD.FTZ R7, R37.reuse, R6 ;  /* 0x0000000625077221 */ /* 0x041fe20000010000 */
[----:B------:R-:W-:Y:S01]  /*5c40*/  F2FP.F16.F32.PACK_AB R180, R37, R180 ;  /* 0x000000b425b4723e */ /* 0x000fe200000000ff */
[----:B------:R-:W-:-:S05]  /*5c50*/  IMAD.MOV.U32 R37, RZ, RZ, R119 ;  /* 0x000000ffff257224 */ /* 0x000fca00078e0077 */
        /* <DEDUP_REMOVED lines=8> */
[----:B0-----:R-:W-:-:S07]  /*5ce0*/  FADD.FTZ R0, R38, R5 ;  /* 0x0000000526007221 */ /* 0x001fce0000010000 */
[----:B------:R-:W0:Y:S01]  /*5cf0*/  MUFU.EX2 R176, R176 ;  /* 0x000000b000b07308 */ /* 0x000e220000000800 */
[C---:B-1----:R-:W-:Y:S01]  /*5d00*/  FADD.FTZ R7, R41.reuse, R6 ;  /* 0x0000000629077221 */ /* 0x042fe20000010000 */
[----:B------:R-:W-:Y:S01]  /*5d10*/  F2FP.F16.F32.PACK_AB R182, R41, R182 ;  /* 0x000000b629b6723e */ /* 0x000fe200000000ff */
[----:B------:R-:W-:-:S05]  /*5d20*/  IMAD.MOV.U32 R41, RZ, RZ, R119 ;  /* 0x000000ffff297224 */ /* 0x000fca00078e0077 */
[----:B------:R-:W1:Y:S01]  /*5d30*/  MUFU.EX2 R26, R26 ;  /* 0x0000001a001a7308 */ /* 0x000e620000000800 */
[C---:B--2---:R-:W-:Y:S01]  /*5d40*/  FADD.FTZ R5, R39.reuse, R0 ;  /* 0x0000000027057221 */ /* 0x044fe20000010000 */
[----:B------:R-:W-:Y:S01]  /*5d50*/  F2FP.F16.F32.PACK_AB R183, R39, R38 ;  /* 0x0000002627b7723e */ /* 0x000fe200000000ff */
[--C-:B------:R-:W-:Y:S02]  /*5d60*/  IMAD.MOV.U32 R39, RZ, RZ, R119.reuse ;  /* 0x000000ffff277224 */ /* 0x100fe400078e0077 */
[----:B------:R-:W-:-:S03]  /*5d70*/  IMAD.MOV.U32 R38, RZ, RZ, R119 ;  /* 0x000000ffff267224 */ /* 0x000fc600078e0077 */
[----:B------:R-:W2:Y:S01]  /*5d80*/  MUFU.EX2 R27, R27 ;  /* 0x0000001b001b7308 */ /* 0x000ea20000000800 */
[----:B0-----:R-:W-:Y:S01]  /*5d90*/  FADD.FTZ R6, R176, R7 ;  /* 0x00000007b0067221 */ /* 0x001fe20000010000 */
[----:B------:R-:W-:-:S03]  /*5da0*/  F2FP.F16.F32.PACK_AB R176, R45, R176 ;  /* 0x000000b02db0723e */ /* 0x000fc600000000ff */
[----:B------:R-:W-:Y:S01]  /*5db0*/  FADD.FTZ R7, R45, R6 ;  /* 0x000000062d077221 */ /* 0x000fe20000010000 */
[----:B------:R-:W-:Y:S02]  /*5dc0*/  IMAD.MOV.U32 R45, RZ, RZ, R119 ;  /* 0x000000ffff2d7224 */ /* 0x000fe400078e0077 */
[----:B------:R-:W0:Y:S01]  /*5dd0*/  MUFU.EX2 R178, R178 ;  /* 0x000000b200b27308 */ /* 0x000e220000000800 */
[----:B-1----:R-:W-:-:S07]  /*5de0*/  FADD.FTZ R0, R26, R5 ;  /* 0x000000051a007221 */ /* 0x002fce0000010000 */
[----:B------:R-:W1:Y:S01]  /*5df0*/  MUFU.EX2 R30, R30 ;  /* 0x0000001e001e7308 */ /* 0x000e620000000800 */
[C---:B--2---:R-:W-:Y:S01]  /*5e00*/  FADD.FTZ R5, R27.reuse, R0 ;  /* 0x000000001b057221 */ /* 0x044fe20000010000 */
[----:B------:R-:W-:Y:S01]  /*5e10*/  F2FP.F16.F32.PACK_AB R177, R27, R26 ;  /* 0x0000001a1bb1723e */ /* 0x000fe200000000ff */
[--C-:B------:R-:W-:Y:S02]  /*5e20*/  IMAD.MOV.U32 R27, RZ, RZ, R119.reuse ;  /* 0x000000ffff1b7224 */ /* 0x100fe400078e0077 */
[----:B------:R-:W-:-:S03]  /*5e30*/  IMAD.MOV.U32 R26, RZ, RZ, R119 ;  /* 0x000000ffff1a7224 */ /* 0x000fc600078e0077 */
[----:B------:R-:W2:Y:S01]  /*5e40*/  MUFU.EX2 R49, R49 ;  /* 0x0000003100317308 */ /* 0x000ea20000000800 */
[----:B0-----:R-:W-:Y:S01]  /*5e50*/  FADD.FTZ R6, R178, R7 ;  /* 0x00000007b2067221 */ /* 0x001fe20000010000 */
[----:B------:R-:W-:-:S06]  /*5e60*/  IMAD.MOV.U32 R7, RZ, RZ, 0x3f800000 ;  /* 0x3f800000ff077424 */ /* 0x000fcc00078e00ff */
[----:B------:R-:W0:Y:S01]  /*5e70*/  MUFU.EX2 R31, R31 ;  /* 0x0000001f001f7308 */ /* 0x000e220000000800 */
[----:B-1----:R-:W-:Y:S01]  /*5e80*/  FADD.FTZ R0, R30, R5 ;  /* 0x000000051e007221 */ /* 0x002fe20000010000 */
[C---:B--2---:R-:W-:Y:S01]  /*5e90*/  FADD.FTZ R6, R49.reuse, R6 ;  /* 0x0000000631067221 */ /* 0x044fe20000010000 */
[----:B------:R-:W-:Y:S01]  /*5ea0*/  F2FP.F16.F32.PACK_AB R178, R49, R178 ;  /* 0x000000b231b2723e */ /* 0x000fe200000000ff */
[--C-:B------:R-:W-:Y:S02]  /*5eb0*/  IMAD.MOV.U32 R49, RZ, RZ, R119.reuse ;  /* 0x000000ffff317224 */ /* 0x100fe400078e0077 */
[C---:B0-----:R-:W-:Y:S01]  /*5ec0*/  FADD.FTZ R5, R31.reuse, R0 ;  /* 0x000000001f057221 */ /* 0x041fe20000010000 */
[----:B------:R-:W-:Y:S01]  /*5ed0*/  F2FP.F16.F32.PACK_AB R179, R31, R30 ;  /* 0x0000001e1fb3723e */ /* 0x000fe200000000ff */
[----:B------:R-:W-:Y:S02]  /*5ee0*/  IMAD.MOV.U32 R0, RZ, RZ, 0x3f800000 ;  /* 0x3f800000ff007424 */ /* 0x000fe400078e00ff */
[----:B------:R-:W-:-:S02]  /*5ef0*/  IMAD.MOV.U32 R31, RZ, RZ, R119 ;  /* 0x000000ffff1f7224 */ /* 0x000fc400078e0077 */
[----:B------:R-:W-:Y:S01]  /*5f00*/  IMAD.MOV.U32 R30, RZ, RZ, R119 ;  /* 0x000000ffff1e7224 */ /* 0x000fe200078e0077 */
[----:B------:R-:W-:Y:S06]  /*5f10*/  @!P2 BRA `(.L_x_187) ;  /* 0x000000400030a947 */ /* 0x000fec0003800000 */
[----:B------:R-:W-:Y:S01]  /*5f20*/  R2UR UR6, R16 ;  /* 0x00000000100672ca */ /* 0x000fe200000e0000 */
[----:B------:R-:W-:Y:S01]  /*5f30*/  IMAD.MOV.U32 R9, RZ, RZ, R2 ;  /* 0x000000ffff097224 */ /* 0x000fe200078e0002 */
[----:B------:R-:W-:Y:S01]  /*5f40*/  CS2R R118, SRZ ;  /* 0x0000000000767805 */ /* 0x000fe2000001ff00 */
        /* <DEDUP_REMOVED lines=49> */
[----:B------:R-:W-:-:S07]  /*6260*/  CS2R R24, SRZ ;  /* 0x0000000000187805 */ /* 0x000fce000001ff00 */
.L_x_196:
[----:B------:R-:W-:-:S04]  /*6270*/  UIADD3 UR7, UR6, 0x1, URZ ;  /* 0x0000000106077890 */ /* 0x000fc8000fffe03f */
[----:B------:R-:W-:-:S04]  /*6280*/  UISETP.NE.AND UP0, UPT, UR7, 0x2, UPT ;  /* 0x000000020700788c */ /* 0x000fc8000bf05270 */
[----:B------:R-:W-:Y:S02]  /*6290*/  USEL UR10, URZ, 0x1, UP0 ;  /* 0x000000013f0a7887 */ /* 0x000fe40008000000 */
[----:B------:R-:W-:-:S04]  /*62a0*/  USEL UR7, UR7, URZ, UP0 ;  /* 0x0000003f07077287 */ /* 0x000fc80008000000 */
[----:B------:R-:W-:Y:S02]  /*62b0*/  LOP3.LUT R17, R11, UR10, RZ, 0x3c, !PT ;  /* 0x0000000a0b117c12 */ /* 0x000fe4000f8e3cff */
[----:B------:R-:W-:Y:S01]  /*62c0*/  IMAD.U32 R16, RZ, RZ, UR7 ;  /* 0x00000007ff107e24 */ /* 0x000fe2000f8e00ff */
[----:B------:R-:W-:Y:S06]  /*62d0*/  @!P0 BRA `(.L_x_188) ;  /* 0x0000000000048947 */ /* 0x000fec0003800000 */
[----:B------:R-:W-:Y:S01]  /*62e0*/  BPT.TRAP 0x1 ;  /* 0x000000040000795c */ /* 0x000fe20000300000 */
.L_x_188:
[----:B------:R-:W0:Y:S01]  /*62f0*/  S2UR UR11, SR_CgaCtaId ;  /* 0x00000000000b79c3 */ /* 0x000e220000008800 */
[----:B------:R-:W-:Y:S01]  /*6300*/  UMOV UR10, 0x400 ;  /* 0x00000400000a7882 */ /* 0x000fe20000000000 */
[----:B------:R-:W-:Y:S01]  /*6310*/  SHF.L.U32 R2, R17, 0x1f, RZ ;  /* 0x0000001f11027819 */ /* 0x000fe200000006ff */
[----:B0-----:R-:W-:-:S06]  /*6320*/  ULEA UR10, UR11, UR10, 0x18 ;  /* 0x0000000a0b0a7291 */ /* 0x001fcc000f8ec03f */
[----:B------:R-:W-:-:S05]  /*6330*/  IMAD.U32 R4, RZ, RZ, UR10 ;  /* 0x0000000aff047e24 */ /* 0x000fca000f8e00ff */
[----:B------:R-:W-:-:S13]  /*6340*/  R2UR UR60, R4 ;  /* 0x00000000043c72ca */ /* 0x000fda00000e0000 */
[----:B------:R-:W-:-:S09]  /*6350*/  ULEA UR60, UR7, UR60, 0x3 ;  /* 0x0000003c073c7291 */ /* 0x000fd2000f8e183f */
[----:B------:R0:W1:Y:S01]  /*6360*/  SYNCS.PHASECHK.TRANS64.TRYWAIT P2, [UR60+0x36830], R2 ;  /* 0x03683002ff0075a7 */ /* 0x000062000804017c */
[----:B------:R-:W-:Y:S05]  /*6370*/  @!P0 BRA `(.L_x_189) ;  /* 0x0000000000048947 */ /* 0x000fea0003800000 */
[----:B------:R-:W-:Y:S01]  /*6380*/  BPT.TRAP 0x1 ;  /* 0x000000040000795c */ /* 0x000fe20000300000 */
.L_x_189:
[----:B-1----:R-:W-:Y:S05]  /*6390*/  @P2 BRA `(.L_x_190) ;  /* 0x0000000000082947 */ /* 0x002fea0003800000 */
[----:B------:R-:W1:Y:S02]  /*63a0*/  SYNCS.PHASECHK.TRANS64.TRYWAIT P2, [UR60+0x36830], R2 ;  /* 0x03683002ff0075a7 */ /* 0x000e64000804017c */
[----:B-1----:R-:W-:Y:S05]  /*63b0*/  @!P2 BRA `(.L_x_191) ;  /* 0x000000f800b8a947 */ /* 0x002fea0003800000 */
.L_x_190:
[----:B------:R-:W-:Y:S01]  /*63c0*/  R2UR UR10, R8 ;  /* 0x00000000080a72ca */ /* 0x000fe200000e0000 */
[----:B------:R-:W-:Y:S01]  /*63d0*/  WARPGROUP.ARRIVE ;  /* 0x00000000000079c5 */ /* 0x000fe20000000000 */
[----:B------:R-:W-:Y:S01]  /*63e0*/  R2UR UR7, R16 ;  /* 0x00000000100772ca */ /* 0x000fe200000e0000 */
[----:B------:R-:W-:Y:S01]  /*63f0*/  UMOV UR39, 0x40000040 ;  /* 0x4000004000277882 */ /* 0x000fe20000000000 */
[----:B------:R-:W-:Y:S01]  /*6400*/  MOV R12, UR37 ;  /* 0x00000025000c7c02 */ /* 0x000fe20008000f00 */
[----:B------:R-:W-:Y:S01]  /*6410*/  UMOV UR37, UR53 ;  /* 0x0000003500257c82 */ /* 0x000fe20008000000 */
[----:B------:R-:W-:Y:S01]  /*6420*/  MOV R13, UR36 ;  /* 0x00000024000d7c02 */ /* 0x000fe20008000f00 */
[----:B------:R-:W-:Y:S01]  /*6430*/  UMOV UR36, UR52 ;  /* 0x0000003400247c82 */ /* 0x000fe20008000000 */
[----:B------:R-:W-:Y:S01]  /*6440*/  MOV R14, UR41 ;  /* 0x00000029000e7c02 */ /* 0x000fe20008000f00 */
[----:B------:R-:W-:Y:S01]  /*6450*/  UMOV UR41, UR53 ;  /* 0x0000003500297c82 */ /* 0x000fe20008000000 */
[----:B------:R-:W-:Y:S01]  /*6460*/  MOV R15, UR40 ;  /* 0x00000028000f7c02 */ /* 0x000fe20008000f00 */
[----:B------:R-:W-:Y:S01]  /*6470*/  UMOV UR40, UR52 ;  /* 0x0000003400287c82 */ /* 0x000fe20008000000 */
[----:B------:R-:W-:Y:S01]  /*6480*/  UMOV UR43, 0x40000040 ;  /* 0x40000040002b7882 */ /* 0x000fe20000000000 */
[----:B------:R-:W-:Y:S01]  /*6490*/  UMOV UR48, UR52 ;  /* 0x0000003400307c82 */ /* 0x000fe20008000000 */
[----:B------:R-:W-:Y:S01]  /*64a0*/  UMOV UR49, UR53 ;  /* 0x0000003500317c82 */ /* 0x000fe20008000000 */
[----:B------:R-:W-:Y:S01]  /*64b0*/  UIMAD UR7, UR7, 0xa80, UR10 ;  /* 0x00000a80070778a4 */ /* 0x000fe2000f8e020a */
[----:B01----:R-:W-:Y:S01]  /*64c0*/  MOV R2, UR45 ;  /* 0x0000002d00027c02 */ /* 0x003fe20008000f00 */
[----:B------:R-:W-:Y:S01]  /*64d0*/  UMOV UR51, 0x40000040 ;  /* 0x4000004000337882 */ /* 0x000fe20000000000 */
[----:B------:R-:W-:Y:S01]  /*64e0*/  MOV R3, UR44 ;  /* 0x0000002c00037c02 */ /* 0x000fe20008000f00 */
[----:B------:R-:W-:Y:S01]  /*64f0*/  UIADD3 UR11, UR7, 0x80, URZ ;  /* 0x00000080070b7890 */ /* 0x000fe2000fffe03f */
[-C--:B------:R-:W-:Y:S01]  /*6500*/  FMUL.FTZ R24, R24, R7.reuse ;  /* 0x0000000718187220 */ /* 0x080fe20000410000 */
[----:B------:R-:W-:Y:S01]  /*6510*/  UIADD3 UR50, UR7, 0x100, URZ ;  /* 0x0000010007327890 */ /* 0x000fe2000fffe03f */
[-C--:B------:R-:W-:Y:S01]  /*6520*/  FMUL.FTZ R25, R25, R7.reuse ;  /* 0x0000000719197220 */ /* 0x080fe20000410000 */
[----:B------:R-:W-:Y:S01]  /*6530*/  UMOV UR38, UR7 ;  /* 0x0000000700267c82 */ /* 0x000fe20008000000 */
[----:B------:R-:W-:Y:S01]  /*6540*/  UIADD3 UR10, UR7, 0x180, URZ ;  /* 0x00000180070a7890 */ /* 0x000fe2000fffe03f */
[----:B------:R-:W-:Y:S01]  /*6550*/  HGMMA.64x16x16.F32 R168, gdesc[UR36], RZ, !UPT, gsb0 ;  /* 0x0020000024a879f0 */ /* 0x000fe2000c0008ff */
[----:B------:R-:W-:Y:S01]  /*6560*/  UMOV UR42, UR11 ;  /* 0x0000000b002a7c82 */ /* 0x000fe20008000000 */
[----:B------:R-:W-:Y:S01]  /*6570*/  UMOV UR44, UR52 ;  /* 0x00000034002c7c82 */ /* 0x000fe20008000000 */
[----:B------:R-:W-:Y:S01]  /*6580*/  UMOV UR45, UR53 ;  /* 0x00000035002d7c82 */ /* 0x000fe20008000000 */
[----:B------:R-:W-:Y:S01]  /*6590*/  UMOV UR47, 0x40000040 ;  /* 0x40000040002f7882 */ /* 0x000fe20000000000 */
[----:B------:R-:W-:Y:S01]  /*65a0*/  UIADD3 UR54, UR7, 0x200, URZ ;  /* 0x0000020007367890 */ /* 0x000fe2000fffe03f */
[----:B------:R-:W-:Y:S01]  /*65b0*/  R2UR UR37, R12 ;  /* 0x000000000c2572ca */ /* 0x000fe200000e0000 */
[----:B------:R-:W-:Y:S01]  /*65c0*/  UMOV UR46, UR10 ;  /* 0x0000000a002e7c82 */ /* 0x000fe20008000000 */
[----:B------:R-:W-:Y:S01]  /*65d0*/  UMOV UR55, 0x40000040 ;  /* 0x4000004000377882 */ /* 0x000fe20000000000 */
[----:B------:R-:W-:Y:S01]  /*65e0*/  UIADD3 UR58, UR7, 0x280, URZ ;  /* 0x00000280073a7890 */ /* 0x000fe2000fffe03f */
[----:B------:R-:W-:Y:S01]  /*65f0*/  R2UR UR36, R13 ;  /* 0x000000000d2472ca */ /* 0x000fe200000e0000 */
[----:B------:R-:W-:Y:S01]  /*6600*/  UMOV UR56, UR52 ;  /* 0x0000003400387c82 */ /* 0x000fe20008000000 */
[----:B------:R-:W-:Y:S01]  /*6610*/  UMOV UR57, UR53 ;  /* 0x0000003500397c82 */ /* 0x000fe20008000000 */
[----:B------:R-:W-:Y:S01]  /*6620*/  UMOV UR59, 0x40000040 ;  /* 0x40000040003b7882 */ /* 0x000fe20000000000 */
[----:B------:R-:W-:Y:S01]  /*6630*/  UIADD3 UR10, UR7, 0x82, URZ ;  /* 0x00000082070a7890 */ /* 0x000fe2000fffe03f */
[-C--:B------:R-:W-:Y:S01]  /*6640*/  FMUL.FTZ R28, R28, R7.reuse ;  /* 0x000000071c1c7220 */ /* 0x080fe20000410000 */
        /* <DEDUP_REMOVED lines=44> */
[----:B------:R-:W-:Y:S01]  /*6910*/  R2UR UR41, R14 ;  /* 0x000000000e2972ca */ /* 0x000fe200000e0000 */
[----:B------:R-:W-:Y:S01]  /*6920*/  UIADD3 UR42, UR7, 0x704, URZ ;  /* 0x00000704072a7890 */ /* 0x000fe2000fffe03f */
[----:B------:R-:W-:Y:S01]  /*6930*/  R2UR UR40, R15 ;  /* 0x000000000f2872ca */ /* 0x000fe200000e0000 */
        /* <DEDUP_REMOVED lines=57> */
[-C--:B------:R-:W-:Y:S01]  /*6cd0*/  FMUL.FTZ R91, R91, R0.reuse ;  /* 0x000000005b5b7220 */ /* 0x080fe20000410000 */
[----:B------:R-:W-:Y:S01]  /*6ce0*/  UMOV UR48, UR52 ;  /* 0x0000003400307c82 */ /* 0x000fe20008000000 */
[----:B------:R-:W-:Y:S01]  /*6cf0*/  UMOV UR49, UR53 ;  /* 0x0000003500317c82 */ /* 0x000fe20008000000 */
        /* <DEDUP_REMOVED lines=24> */
[----:B------:R-:W-:Y:S03]  /*6e80*/  HGMMA.64x16x16.F32 R136, gdesc[UR52], RZ, !UPT, gsb0 ;  /* 0x00200000348879f0 */ /* 0x000fe6000c0008ff */
[----:B------:R-:W-:Y:S02]  /*6e90*/  WARPGROUP.DEPBAR.LE gsb0, 0x0 ;  /* 0x00008000000079c5 */ /* 0x000fe40000010000 */
[----:B------:R-:W-:-:S06]  /*6ea0*/  WARPGROUP.ARRIVE ;  /* 0x00000000000079c5 */ /* 0x000fcc0000000000 */
[----:B------:R-:W-:Y:S03]  /*6eb0*/  HGMMA.64x16x16.F32 R128, gdesc[UR56], RZ, !UPT, gsb0 ;  /* 0x00200000388079f0 */ /* 0x000fe6000c0008ff */
        /* <DEDUP_REMOVED lines=93> */
[----:B------:R-:W-:Y:S01]  /*7490*/  UMOV UR15, 0x40000040 ;  /* 0x40000040000f7882 */ /* 0x000fe20000000000 */
[----:B------:R-:W-:Y:S02]  /*74a0*/  WARPGROUP.DEPBAR.LE gsb0, 0x0 ;  /* 0x00008000000079c5 */ /* 0x000fe40000010000 */
[----:B------:R-:W-:-:S06]  /*74b0*/  WARPGROUP.ARRIVE ;  /* 0x00000000000079c5 */ /* 0x000fcc0000000000 */
[----:B------:R-:W-:Y:S01]  /*74c0*/  HGMMA.64x16x16.F32 R120, gdesc[UR8], R120, gsb0 ;  /* 0x00200000087879f0 */ /* 0x000fe20008000878 */
[----:B------:R-:W-:Y:S02]  /*74d0*/  UIADD3 UR10, UR7, 0x86, URZ ;  /* 0x00000086070a7890 */ /* 0x000fe4000fffe03f */
        /* <DEDUP_REMOVED lines=336> */
[----:B------:R-:W-:Y:S01]  /*89e0*/  UMOV UR47, 0x40000040 ;  /* 0x40000040002f7882 */ /* 0x000fe20000000000 */
        /* <DEDUP_REMOVED lines=16> */
.L_x_192:
[----:B------:R-:W-:Y:S02]  /*8af0*/  R2UR UR10, R4 ;  /* 0x00000000040a72ca */ /* 0x000fe400000e0000 */
[----:B------:R-:W-:-:S11]  /*8b00*/  SHF.L.U32 R0, R11, 0x1f, RZ ;  /* 0x0000001f0b007819 */ /* 0x000fd600000006ff */
[----:B------:R-:W-:-:S09]  /*8b10*/  ULEA UR10, UR6, UR10, 0x3 ;  /* 0x0000000a060a7291 */ /* 0x000fd2000f8e183f */
[----:B------:R0:W1:Y:S01]  /*8b20*/  SYNCS.PHASECHK.TRANS64.TRYWAIT P2, [UR10+0x36850], R0 ;  /* 0x03685000ff0075a7 */ /* 0x000062000804014a */
[----:B------:R-:W-:Y:S05]  /*8b30*/  @!P0 BRA `(.L_x_193) ;  /* 0x0000000000048947 */ /* 0x000fea0003800000 */
[----:B------:R-:W-:Y:S01]  /*8b40*/  BPT.TRAP 0x1 ;  /* 0x000000040000795c */ /* 0x000fe20000300000 */
.L_x_193:
[----:B-1----:R-:W-:Y:S05]  /*8b50*/  @P2 BRA `(.L_x_194) ;  /* 0x0000000000082947 */ /* 0x002fea0003800000 */
[----:B------:R-:W1:Y:S02]  /*8b60*/  SYNCS.PHASECHK.TRANS64.TRYWAIT P2, [UR10+0x36850], R0 ;  /* 0x03685000ff0075a7 */ /* 0x000e64000804014a */
[----:B-1----:R-:W-:Y:S05]  /*8b70*/  @!P2 BRA `(.L_x_195) ;  /* 0x000000d000e0a947 */ /* 0x002fea0003800000 */
.L_x_194:
[----:B------:R-:W-:Y:S01]  /*8b80*/  R2UR UR7, R4 ;  /* 0x00000000040772ca */ /* 0x000fe200000e0000 */
[----:B------:R-:W-:Y:S01]  /*8b90*/  WARPGROUP.ARRIVE ;  /* 0x00000000000079c5 */ /* 0x000fe20000000000 */
[----:B01----:R-:W-:Y:S01]  /*8ba0*/  FMNMX.FTZ R0, R168, R10, !PT ;  /* 0x0000000aa8007209 */ /* 0x003fe20007810000 */
[----:B------:R-:W-:Y:S01]  /*8bb0*/  ULDC UR14, c[0x0][0x988] ;  /* 0x00026200000e7ab9 */ /* 0x000fe20000000800 */
[----:B------:R-:W-:Y:S01]  /*8bc0*/  R2UR UR15, R18 ;  /* 0x00000000120f72ca */ /* 0x000fe200000e0000 */
[----:B------:R-:W-:Y:S01]  /*8bd0*/  VOTEU.ALL UP0, P1 ;  /* 0x00000000003f7886 */ /* 0x000fe20000800000 */
[----:B------:R-:W-:-:S04]  /*8be0*/  FMNMX.FTZ R3, R169, R0, !PT ;  /* 0x00000000a9037209 */ /* 0x000fc80007810000 */
[----:B------:R-:W-:Y:S01]  /*8bf0*/  FMNMX.FTZ R0, R172, R3, !PT ;  /* 0x00000003ac007209 */ /* 0x000fe20007810000 */
[----:B------:R-:W-:Y:S02]  /*8c00*/  @!UP0 UIADD3 UR60, UR60, 0x36840, URZ ;  /* 0x000368403c3c8890 */ /* 0x000fe4000fffe03f */
[----:B------:R-:W-:Y:S01]  /*8c10*/  UIADD3 UR7, UR7, 0x400, URZ ;  /* 0x0000040007077890 */ /* 0x000fe2000fffe03f */
[----:B------:R-:W-:Y:S01]  /*8c20*/  FMNMX.FTZ R3, R173, R0, !PT ;  /* 0x00000000ad037209 */ /* 0x000fe20007810000 */
[----:B------:R-:W-:Y:S02]  /*8c30*/  @!UP0 UIADD3 UR10, UR10, 0x36860, URZ ;  /* 0x000368600a0a8890 */ /* 0x000fe4000fffe03f */
[----:B------:R-:W-:Y:S01]  /*8c40*/  USHF.R.U32.HI UR7, URZ, 0x4, UR7 ;  /* 0x000000043f077899 */ /* 0x000fe20008011607 */
[----:B------:R-:W-:Y:S01]  /*8c50*/  FMNMX.FTZ R0, R160, R3, !PT ;  /* 0x00000003a0007209 */ /* 0x000fe20007810000 */
[----:B------:R-:W-:Y:S02]  /*8c60*/  @!UP0 UPRMT UR60, URZ, 0x654, UR60 ;  /* 0x000006543f3c8896 */ /* 0x000fe4000800003c */
[----:B------:R-:W-:Y:S01]  /*8c70*/  ULOP3.LUT UR7, UR7, 0x3fff, URZ, 0xc0, !UPT ;  /* 0x00003fff07077892 */ /* 0x000fe2000f8ec03f */
[----:B------:R-:W-:Y:S01]  /*8c80*/  FMNMX.FTZ R3, R161, R0, !PT ;  /* 0x00000000a1037209 */ /* 0x000fe20007810000 */
[----:B------:R-:W-:-:S02]  /*8c90*/  @!UP0 UPRMT UR10, URZ, 0x654, UR10 ;  /* 0x000006543f0a8896 */ /* 0x000fc4000800000a */
[----:B------:R-:W-:Y:S01]  /*8ca0*/  ULOP3.LUT UR7, UR7, 0x3800000, URZ, 0xfc, !UPT ;  /* 0x0380000007077892 */ /* 0x000fe2000f8efc3f */
[----:B------:R-:W-:Y:S01]  /*8cb0*/  FMNMX.FTZ R0, R164, R3, !PT ;  /* 0x00000003a4007209 */ /* 0x000fe20007810000 */
[----:B------:R-:W-:Y:S02]  /*8cc0*/  UISETP.GT.AND UP0, UPT, UR61, UR15, UPT ;  /* 0x0000000f3d00728c */ /* 0x000fe4000bf04270 */
[----:B------:R-:W-:Y:S01]  /*8cd0*/  UIMAD UR11, UR6, 0xa80, UR7 ;  /* 0x00000a80060b78a4 */ /* 0x000fe2000f8e0207 */
[----:B------:R-:W-:Y:S01]  /*8ce0*/  FMNMX.FTZ R3, R165, R0, !PT ;  /* 0x00000000a5037209 */ /* 0x000fe20007810000 */
[----:B------:R-:W-:Y:S01]  /*8cf0*/  UIADD3 UR61, UR61, -0x1, URZ ;  /* 0xffffffff3d3d7890 */ /* 0x000fe2000fffe03f */
[----:B------:R-:W-:Y:S02]  /*8d00*/  UMOV UR7, 0x40000040 ;  /* 0x4000004000077882 */ /* 0x000fe40000000000 */
[----:B------:R-:W-:Y:S02]  /*8d10*/  FMNMX.FTZ R0, R152, R3, !PT ;  /* 0x0000000398007209 */ /* 0x000fe40007810000 */
[----:B------:R-:W-:Y:S01]  /*8d20*/  UMOV UR6, UR11 ;  /* 0x0000000b00067c82 */ /* 0x000fe20008000000 */
[----:B------:R-:W-:Y:S01]  /*8d30*/  PLOP3.LUT P2, PT, PT, PT, UP0, 0x80, 0x0 ;  /* 0x000000000000781c */ /* 0x000fe20003f4f008 */
[----:B------:R-:W-:Y:S01]  /*8d40*/  HGMMA.64x192x16.F32 R24, R200, gdesc[UR4].tnspB, R24, gsb0 ;  /* 0x42e00004c8187df0 */ /* 0x000fe20008000818 */
[----:B------:R-:W-:Y:S01]  /*8d50*/  UIADD3 UR6, UR11, 0x80, URZ ;  /* 0x000000800b067890 */ /* 0x000fe2000fffe03f */
[----:B------:R-:W-:Y:S01]  /*8d60*/  FMNMX.FTZ R3, R153, R0, !PT ;  /* 0x0000000099037209 */ /* 0x000fe20007810000 */
[----:B------:R-:W-:-:S03]  /*8d70*/  UMOV UR7, 0x40000040 ;  /* 0x4000004000077882 */ /* 0x000fc60000000000 */
        /* <DEDUP_REMOVED lines=19> */
[----:B0-----:R-:W-:Y:S02]  /*8eb0*/  FMNMX.FTZ R11, R2, R3, !PT ;  /* 0x00000003020b7209 */ /* 0x001fe40007810000 */
[----:B------:R-:W-:-:S03]  /*8ec0*/  FMNMX.FTZ R2, R170, R9, !PT ;  /* 0x00000009aa027209 */ /* 0x000fc60007810000 */
[----:B------:R-:W0:Y:S02]  /*8ed0*/  SHFL.BFLY PT, R0, R11, 0x1, 0x1f ;  /* 0x0c201f000b007f89 */ /* 0x000e2400000e0000 */
[----:B0-----:R-:W-:Y:S02]  /*8ee0*/  FMNMX.FTZ R3, R11, R0, !PT ;  /* 0x000000000b037209 */ /* 0x001fe40007810000 */
[----:B------:R-:W-:-:S03]  /*8ef0*/  FMNMX.FTZ R11, R171, R2, !PT ;  /* 0x00000002ab0b7209 */ /* 0x000fc60007810000 */
[----:B------:R-:W-:Y:S01]  /*8f00*/  FADD.FTZ R0, -R3, R10 ;  /* 0x0000000a03007221 */ /* 0x000fe20000010100 */
[----:B------:R-:W-:-:S03]  /*8f10*/  FMNMX.FTZ R2, R174, R11, !PT ;  /* 0x0000000bae027209 */ /* 0x000fc60007810000 */
[----:B------:R-:W-:Y:S01]  /*8f20*/  FMUL.FTZ R7, R0, UR14 ;  /* 0x0000000e00077c20 */ /* 0x000fe20008410000 */
[----:B------:R-:W-:Y:S01]  /*8f30*/  FMNMX.FTZ R11, R175, R2, !PT ;  /* 0x00000002af0b7209 */ /* 0x000fe20007810000 */
[----:B------:R-:W-:-:S03]  /*8f40*/  FMUL.FTZ R0, R3, UR14 ;  /* 0x0000000e03007c20 */ /* 0x000fc60008410000 */
[----:B------:R-:W-:Y:S01]  /*8f50*/  FMNMX.FTZ R2, R162, R11, !PT ;  /* 0x0000000ba2027209 */ /* 0x000fe20007810000 */
[--C-:B------:R-:W-:Y:S01]  /*8f60*/  FFMA.FTZ R21, R169, UR14, -R0.reuse ;  /* 0x0000000ea9157c23 */ /* 0x100fe20008010800 */
[--C-:B------:R-:W-:Y:S01]  /*8f70*/  FFMA.FTZ R12, R157, UR14, -R0.reuse ;  /* 0x0000000e9d0c7c23 */ /* 0x100fe20008010800 */
[--C-:B------:R-:W-:Y:S01]  /*8f80*/  FFMA.FTZ R14, R145, UR14, -R0.reuse ;  /* 0x0000000e910e7c23 */ /* 0x100fe20008010800 */
[----:B------:R-:W-:Y:S01]  /*8f90*/  FMNMX.FTZ R11, R163, R2, !PT ;  /* 0x00000002a30b7209 */ /* 0x000fe20007810000 */
[--C-:B------:R-:W-:Y:S01]  /*8fa0*/  FFMA.FTZ R20, R141, UR14, -R0.reuse ;  /* 0x0000000e8d147c23 */ /* 0x100fe20008010800 */
[--C-:B------:R-:W-:Y:S01]  /*8fb0*/  FFMA.FTZ R129, R129, UR14, -R0.reuse ;  /* 0x0000000e81817c23 */ /* 0x100fe20008010800 */
[----:B------:R-:W-:Y:S01]  /*8fc0*/  MUFU.EX2 R7, R7 ;  /* 0x0000000700077308 */ /* 0x000fe20000000800 */
[----:B------:R-:W-:Y:S01]  /*8fd0*/  FMNMX.FTZ R2, R166, R11, !PT ;  /* 0x0000000ba6027209 */ /* 0x000fe20007810000 */
[----:B------:R-:W-:-:S03]  /*8fe0*/  FFMA.FTZ R11, R161, UR14, -R0 ;  /* 0x0000000ea10b7c23 */ /* 0x000fc60008010800 */
[----:B------:R-:W-:-:S03]  /*8ff0*/  FMNMX.FTZ R13, R167, R2, !PT ;  /* 0x00000002a70d7209 */ /* 0x000fc60007810000 */
[----:B------:R-:W-:Y:S01]  /*9000*/  MUFU.EX2 R21, R21 ;  /* 0x0000001500157308 */ /* 0x000fe20000000800 */
[----:B------:R-:W-:-:S04]  /*9010*/  FMNMX.FTZ R2, R154, R13, !PT ;  /* 0x0000000d9a027209 */ /* 0x000fc80007810000 */
[----:B------:R-:W-:-:S03]  /*9020*/  FMNMX.FTZ R13, R155, R2, !PT ;  /* 0x000000029b0d7209 */ /* 0x000fc60007810000 */
        /* <DEDUP_REMOVED lines=14> */
[----:B------:R-:W-:Y:S01]  /*9110*/  FMNMX.FTZ R2, R142, R15, !PT ;  /* 0x0000000f8e027209 */ /* 0x000fe20007810000 */
[----:B------:R-:W-:Y:S02]  /*9120*/  WARPGROUP.DEPBAR.LE gsb0, 0x0 ;  /* 0x00008000000079c5 */ /* 0x000fe40000010000 */
[----:B------:R-:W-:Y:S01]  /*9130*/  WARPGROUP.ARRIVE ;  /* 0x00000000000079c5 */ /* 0x000fe20000000000 */
[----:B------:R-:W-:Y:S01]  /*9140*/  FMNMX.FTZ R15, R143, R2, !PT ;  /* 0x000000028f0f7209 */ /* 0x000fe20007810000 */
[--C-:B------:R-:W-:Y:S01]  /*9150*/  FFMA.FTZ R200, R168, UR14, -R0.reuse ;  /* 0x0000000ea8c87c23 */ /* 0x100fe20008010800 */
[--C-:B------:R-:W-:Y:S01]  /*9160*/  FFMA.FTZ R202, R172, UR14, -R0.reuse ;  /* 0x0000000eacca7c23 */ /* 0x100fe20008010800 */
[----:B------:R-:W-:Y:S01]  /*9170*/  FFMA.FTZ R168, R173, UR14, -R0 ;  /* 0x0000000eada87c23 */ /* 0x000fe20008010800 */
[----:B------:R-:W-:Y:S01]  /*9180*/  FMNMX.FTZ R2, R130, R15, !PT ;  /* 0x0000000f82027209 */ /* 0x000fe20007810000 */
[----:B------:R-:W-:Y:S01]  /*9190*/  HGMMA.64x192x16.F32 R24, R196, gdesc[UR4].tnspB, R24, gsb0 ;  /* 0x42e00004c4187df0 */ /* 0x000fe20008000818 */
[----:B------:R-:W-:Y:S01]  /*91a0*/  UIADD3 UR6, UR11, 0x100, URZ ;  /* 0x000001000b067890 */ /* 0x000fe2000fffe03f */
[----:B------:R-:W0:Y:S01]  /*91b0*/  MUFU.EX2 R200, R200 ;  /* 0x000000c800c87308 */ /* 0x000e220000000800 */
[----:B------:R-:W-:Y:S01]  /*91c0*/  UMOV UR7, 0x40000040 ;  /* 0x4000004000077882 */ /* 0x000fe20000000000 */
[----:B------:R-:W-:-:S04]  /*91d0*/  FMNMX.FTZ R15, R131, R2, !PT ;  /* 0x00000002830f7209 */ /* 0x000fc80007810000 */
[----:B------:R-:W-:Y:S02]  /*91e0*/  FMNMX.FTZ R2, R134, R15, !PT ;  /* 0x0000000f86027209 */ /* 0x000fe40007810000 */
[----:B------:R-:W-:Y:S02]  /*91f0*/  MUFU.EX2 R202, R202 ;  /* 0x000000ca00ca7308 */ /* 0x000fe40000000800 */
[----:B------:R-:W-:-:S04]  /*9200*/  FMNMX.FTZ R15, R135, R2, !PT ;  /* 0x00000002870f7209 */ /* 0x000fc80007810000 */
[----:B------:R-:W-:Y:S02]  /*9210*/  FMNMX.FTZ R2, R122, R15, !PT ;  /* 0x0000000f7a027209 */ /* 0x000fe40007810000 */
[----:B------:R-:W-:Y:S02]  /*9220*/  MUFU.EX2 R168, R168 ;  /* 0x000000a800a87308 */ /* 0x000fe40000000800 */
[----:B------:R-:W-:-:S04]  /*9230*/  FMNMX.FTZ R15, R123, R2, !PT ;  /* 0x000000027b0f7209 */ /* 0x000fc80007810000 */
[----:B------:R-:W-:Y:S01]  /*9240*/  FMNMX.FTZ R2, R126, R15, !PT ;  /* 0x0000000f7e027209 */ /* 0x000fe20007810000 */
[----:B------:R-:W-:Y:S01]  /*9250*/  FFMA.FTZ R15, R137, UR14, -R0 ;  /* 0x0000000e890f7c23 */ /* 0x000fe20008010800 */
[----:B------:R-:W-:Y:S02]  /*9260*/  MUFU.EX2 R129, R129 ;  /* 0x0000008100817308 */ /* 0x000fe40000000800 */
[----:B------:R-:W-:-:S05]  /*9270*/  FMNMX.FTZ R2, R127, R2, !PT ;  /* 0x000000027f027209 */ /* 0x000fca0007810000 */
[----:B------:R-:W1:Y:S01]  /*9280*/  SHFL.BFLY PT, R10, R2, 0x2, 0x1f ;  /* 0x0c401f00020a7f89 */ /* 0x000e6200000e0000 */
[----:B------:R-:W-:Y:S01]  /*9290*/  MUFU.EX2 R15, R15 ;  /* 0x0000000f000f7308 */ /* 0x000fe20000000800 */
[----:B-1----:R-:W-:Y:S01]  /*92a0*/  FMNMX.FTZ R2, R2, R10, !PT ;  /* 0x0000000a02027209 */ /* 0x002fe20007810000 */
[--C-:B------:R-:W-:Y:S01]  /*92b0*/  FFMA.FTZ R10, R120, UR14, -R0.reuse ;  /* 0x0000000e780a7c23 */ /* 0x100fe20008010800 */
[--C-:B------:R-:W-:Y:S01]  /*92c0*/  FFMA.FTZ R120, R121, UR14, -R0.reuse ;  /* 0x0000000e79787c23 */ /* 0x100fe20008010800 */
[----:B------:R-:W-:-:S04]  /*92d0*/  FFMA.FTZ R121, R124, UR14, -R0 ;  /* 0x0000000e7c797c23 */ /* 0x000fc80008010800 */
[----:B------:R-:W-:Y:S08]  /*92e0*/  MUFU.EX2 R10, R10 ;  /* 0x0000000a000a7308 */ /* 0x000ff00000000800 */
[----:B------:R-:W-:Y:S08]  /*92f0*/  MUFU.EX2 R120, R120 ;  /* 0x0000007800787308 */ /* 0x000ff00000000800 */
[----:B------:R-:W-:Y:S01]  /*9300*/  MUFU.EX2 R121, R121 ;  /* 0x0000007900797308 */ /* 0x000fe20000000800 */
[----:B------:R-:W-:-:S02]  /*9310*/  WARPGROUP.DEPBAR.LE gsb0, 0x0 ;  /* 0x00008000000079c5 */ /* 0x000fc40000010000 */
[----:B------:R-:W-:Y:S01]  /*9320*/  WARPGROUP.ARRIVE ;  /* 0x00000000000079c5 */ /* 0x000fe20000000000 */
[--C-:B------:R-:W-:Y:S01]  /*9330*/  FFMA.FTZ R196, R160, UR14, -R0.reuse ;  /* 0x0000000ea0c47c23 */ /* 0x100fe20008010800 */
[----:B------:R-:W-:-:S04]  /*9340*/  FFMA.FTZ R198, R164, UR14, -R0 ;  /* 0x0000000ea4c67c23 */ /* 0x000fc80008010800 */
[----:B------:R-:W-:Y:S01]  /*9350*/  HGMMA.64x192x16.F32 R24, R192, gdesc[UR4].tnspB, R24, gsb0 ;  /* 0x42e00004c0187df0 */ /* 0x000fe20008000818 */
[----:B------:R-:W-:Y:S01]  /*9360*/  UIADD3 UR6, UR11, 0x180, URZ ;  /* 0x000001800b067890 */ /* 0x000fe2000fffe03f */
[----:B------:R-:W-:Y:S01]  /*9370*/  MUFU.EX2 R196, R196 ;  /* 0x000000c400c47308 */ /* 0x000fe20000000800 */
[----:B------:R-:W-:-:S07]  /*9380*/  UMOV UR7, 0x40000040 ;  /* 0x4000004000077882 */ /* 0x000fce0000000000 */
[----:B------:R-:W-:Y:S01]  /*9390*/  MUFU.EX2 R198, R198 ;  /* 0x000000c600c67308 */ /* 0x000fe20000000800 */
[----:B------:R-:W-:Y:S02]  /*93a0*/  WARPGROUP.DEPBAR.LE gsb0, 0x0 ;  /* 0x00008000000079c5 */ /* 0x000fe40000010000 */
[----:B------:R-:W-:Y:S01]  /*93b0*/  WARPGROUP.ARRIVE ;  /* 0x00000000000079c5 */ /* 0x000fe20000000000 */
[--C-:B------:R-:W-:Y:S01]  /*93c0*/  FFMA.FTZ R192, R152, UR14, -R0.reuse ;  /* 0x0000000e98c07c23 */ /* 0x100fe20008010800 */
[--C-:B------:R-:W-:Y:S01]  /*93d0*/  FFMA.FTZ R152, R153, UR14, -R0.reuse ;  /* 0x0000000e99987c23 */ /* 0x100fe20008010800 */
[----:B------:R-:W-:-:S04]  /*93e0*/  FFMA.FTZ R194, R156, UR14, -R0 ;  /* 0x0000000e9cc27c23 */ /* 0x000fc80008010800 */
[----:B------:R-:W-:Y:S01]  /*93f0*/  HGMMA.64x192x16.F32 R24, R188, gdesc[UR4].tnspB, R24, gsb0 ;  /* 0x42e00004bc187df0 */ /* 0x000fe20008000818 */
[----:B------:R-:W-:Y:S01]  /*9400*/  UIADD3 UR6, UR11, 0x200, URZ ;  /* 0x000002000b067890 */ /* 0x000fe2000fffe03f */
[----:B------:R-:W-:Y:S01]  /*9410*/  MUFU.EX2 R192, R192 ;  /* 0x000000c000c07308 */ /* 0x000fe20000000800 */
[----:B------:R-:W-:-:S07]  /*9420*/  UMOV UR7, 0x40000040 ;  /* 0x4000004000077882 */ /* 0x000fce0000000000 */
[----:B------:R-:W-:Y:S08]  /*9430*/  MUFU.EX2 R152, R152 ;  /* 0x0000009800987308 */ /* 0x000ff00000000800 */
[----:B------:R-:W-:Y:S01]  /*9440*/  MUFU.EX2 R194, R194 ;  /* 0x000000c200c27308 */ /* 0x000fe20000000800 */
[----:B------:R-:W-:Y:S02]  /*9450*/  WARPGROUP.DEPBAR.LE gsb0, 0x0 ;  /* 0x00008000000079c5 */ /* 0x000fe40000010000 */
[----:B------:R-:W-:Y:S01]  /*9460*/  WARPGROUP.ARRIVE ;  /* 0x00000000000079c5 */ /* 0x000fe20000000000 */
[--C-:B------:R-:W-:Y:S01]  /*9470*/  FFMA.FTZ R188, R144, UR14, -R0.reuse ;  /* 0x0000000e90bc7c23 */ /* 0x100fe20008010800 */
[--C-:B------:R-:W-:Y:S01]  /*9480*/  FFMA.FTZ R190, R148, UR14, -R0.reuse ;  /* 0x0000000e94be7c23 */ /* 0x100fe20008010800 */
[----:B------:R-:W-:-:S03]  /*9490*/  FFMA.FTZ R144, R149, UR14, -R0 ;  /* 0x0000000e95907c23 */ /* 0x000fc60008010800 */
        /* <DEDUP_REMOVED lines=9> */
[----:B------:R-:W-:Y:S01]  /*9530*/  FFMA.FTZ R186, R140, UR14, -R0 ;  /* 0x0000000e8cba7c23 */ /* 0x000fe20008010800 */
[----:B------:R-:W1:Y:S03]  /*9540*/  SHFL.BFLY PT, R136, R2, 0x1, 0x1f ;  /* 0x0c201f0002887f89 */ /* 0x000e6600000e0000 */
[----:B------:R-:W-:Y:S01]  /*9550*/  HGMMA.64x192x16.F32 R24, R180, gdesc[UR4].tnspB, R24, gsb0 ;  /* 0x42e00004b4187df0 */ /* 0x000fe20008000818 */
[----:B------:R-:W-:Y:S01]  /*9560*/  UIADD3 UR6, UR11, 0x300, URZ ;  /* 0x000003000b067890 */ /* 0x000fe2000fffe03f */
[----:B------:R-:W-:Y:S01]  /*9570*/  MUFU.EX2 R184, R184 ;  /* 0x000000b800b87308 */ /* 0x000fe20000000800 */
[----:B------:R-:W-:-:S07]  /*9580*/  UMOV UR7, 0x40000040 ;  /* 0x4000004000077882 */ /* 0x000fce0000000000 */
[----:B------:R-:W-:Y:S01]  /*9590*/  MUFU.EX2 R186, R186 ;  /* 0x000000ba00ba7308 */ /* 0x000fe20000000800 */
[----:B-1----:R-:W-:-:S05]  /*95a0*/  FMNMX.FTZ R2, R2, R136, !PT ;  /* 0x0000008802027209 */ /* 0x002fca0007810000 */
[----:B------:R-:W-:-:S04]  /*95b0*/  FMUL.FTZ R124, R2, UR14 ;  /* 0x0000000e027c7c20 */ /* 0x000fc80008410000 */
[--C-:B------:R-:W-:Y:S01]  /*95c0*/  FFMA.FTZ R201, R170, UR14, -R124.reuse ;  /* 0x0000000eaac97c23 */ /* 0x100fe2000801087c */
[--C-:B------:R-:W-:Y:S01]  /*95d0*/  FFMA.FTZ R203, R174, UR14, -R124.reuse ;  /* 0x0000000eaecb7c23 */ /* 0x100fe2000801087c */
[--C-:B------:R-:W-:Y:S01]  /*95e0*/  FFMA.FTZ R175, R175, UR14, -R124.reuse ;  /* 0x0000000eafaf7c23 */ /* 0x100fe2000801087c */
[--C-:B------:R-:W-:Y:S01]  /*95f0*/  FFMA.FTZ R197, R162, UR14, -R124.reuse ;  /* 0x0000000ea2c57c23 */ /* 0x100fe2000801087c */
[--C-:B------:R-:W-:Y:S01]  /*9600*/  FFMA.FTZ R189, R146, UR14, -R124.reuse ;  /* 0x0000000e92bd7c23 */ /* 0x100fe2000801087c */
[----:B------:R-:W-:Y:S01]  /*9610*/  FFMA.FTZ R187, R142, UR14, -R124 ;  /* 0x0000000e8ebb7c23 */ /* 0x000fe2000801087c */
[----:B------:R-:W-:Y:S01]  /*9620*/  MUFU.EX2 R201, R201 ;  /* 0x000000c900c97308 */ /* 0x000fe20000000800 */
[----:B0-----:R-:W-:Y:S01]  /*9630*/  FFMA.FTZ R146, R7, R6, R200 ;  /* 0x0000000607927223 */ /* 0x001fe200000100c8 */
[--C-:B------:R-:W-:Y:S01]  /*9640*/  FFMA.FTZ R199, R166, UR14, -R124.reuse ;  /* 0x0000000ea6c77c23 */ /* 0x100fe2000801087c */
[--C-:B------:R-:W-:Y:S01]  /*9650*/  FFMA.FTZ R136, R167, UR14, -R124.reuse ;  /* 0x0000000ea7887c23 */ /* 0x100fe2000801087c */
[--C-:B------:R-:W-:Y:S01]  /*9660*/  FFMA.FTZ R6, R143, UR14, -R124.reuse ;  /* 0x0000000e8f067c23 */ /* 0x100fe2000801087c */
[--C-:B------:R-:W-:Y:S01]  /*9670*/  FFMA.FTZ R193, R154, UR14, -R124.reuse ;  /* 0x0000000e9ac17c23 */ /* 0x100fe2000801087c */
[--C-:B------:R-:W-:Y:S01]  /*9680*/  FFMA.FTZ R137, R155, UR14, -R124.reuse ;  /* 0x0000000e9b897c23 */ /* 0x100fe2000801087c */
[--C-:B------:R-:W-:Y:S01]  /*9690*/  FFMA.FTZ R195, R158, UR14, -R124.reuse ;  /* 0x0000000e9ec37c23 */ /* 0x100fe2000801087c */
[----:B------:R-:W-:Y:S01]  /*96a0*/  MUFU.EX2 R203, R203 ;  /* 0x000000cb00cb7308 */ /* 0x000fe20000000800 */
[--C-:B------:R-:W-:Y:S01]  /*96b0*/  FFMA.FTZ R140, R159, UR14, -R124.reuse ;  /* 0x0000000e9f8c7c23 */ /* 0x100fe2000801087c */
[----:B------:R-:W-:Y:S01]  /*96c0*/  F2FP.F16.F32.PACK_AB R200, R21, R200 ;  /* 0x000000c815c8723e */ /* 0x000fe200000000ff */
[--C-:B------:R-:W-:Y:S01]  /*96d0*/  FFMA.FTZ R141, R147, UR14, -R124.reuse ;  /* 0x0000000e938d7c23 */ /* 0x100fe2000801087c */
[--C-:B------:R-:W-:Y:S01]  /*96e0*/  FFMA.FTZ R191, R150, UR14, -R124.reuse ;  /* 0x0000000e96bf7c23 */ /* 0x100fe2000801087c */
[--C-:B------:R-:W-:Y:S01]  /*96f0*/  FFMA.FTZ R151, R151, UR14, -R124.reuse ;  /* 0x0000000e97977c23 */ /* 0x100fe2000801087c */
[--C-:B------:R-:W-:Y:S01]  /*9700*/  FFMA.FTZ R185, R138, UR14, -R124.reuse ;  /* 0x0000000e8ab97c23 */ /* 0x100fe2000801087c */
[--C-:B------:R-:W-:Y:S01]  /*9710*/  FFMA.FTZ R139, R139, UR14, -R124.reuse ;  /* 0x0000000e8b8b7c23 */ /* 0x100fe2000801087c */
[----:B------:R-:W-:Y:S01]  /*9720*/  MUFU.EX2 R197, R197 ;  /* 0x000000c500c57308 */ /* 0x000fe20000000800 */
[--C-:B------:R-:W-:Y:S01]  /*9730*/  FFMA.FTZ R130, R130, UR14, -R124.reuse ;  /* 0x0000000e82827c23 */ /* 0x100fe2000801087c */
[--C-:B------:R-:W-:Y:S01]  /*9740*/  FFMA.FTZ R131, R131, UR14, -R124.reuse ;  /* 0x0000000e83837c23 */ /* 0x100fe2000801087c */
[--C-:B------:R-:W-:Y:S01]  /*9750*/  FFMA.FTZ R134, R134, UR14, -R124.reuse ;  /* 0x0000000e86867c23 */ /* 0x100fe2000801087c */
[--C-:B------:R-:W-:Y:S01]  /*9760*/  FFMA.FTZ R135, R135, UR14, -R124.reuse ;  /* 0x0000000e87877c23 */ /* 0x100fe2000801087c */
[--C-:B------:R-:W-:Y:S01]  /*9770*/  FFMA.FTZ R122, R122, UR14, -R124.reuse ;  /* 0x0000000e7a7a7c23 */ /* 0x100fe2000801087c */
[--C-:B------:R-:W-:Y:S01]  /*9780*/  FFMA.FTZ R123, R123, UR14, -R124.reuse ;  /* 0x0000000e7b7b7c23 */ /* 0x100fe2000801087c */
[----:B------:R-:W-:Y:S01]  /*9790*/  FFMA.FTZ R126, R126, UR14, -R124 ;  /* 0x0000000e7e7e7c23 */ /* 0x000fe2000801087c */
        /* <DEDUP_REMOVED lines=17> */
[----:B------:R-:W-:Y:S08]  /*98b0*/  MUFU.EX2 R122, R122 ;  /* 0x0000007a007a7308 */ /* 0x000ff00000000800 */
[----:B------:R-:W-:Y:S01]  /*98c0*/  MUFU.EX2 R123, R123 ;  /* 0x0000007b007b7308 */ /* 0x000fe20000000800 */
[----:B------:R-:W-:-:S02]  /*98d0*/  WARPGROUP.DEPBAR.LE gsb0, 0x0 ;  /* 0x00008000000079c5 */ /* 0x000fc40000010000 */
[----:B------:R-:W-:Y:S01]  /*98e0*/  WARPGROUP.ARRIVE ;  /* 0x00000000000079c5 */ /* 0x000fe20000000000 */
[--C-:B------:R-:W-:Y:S01]  /*98f0*/  FFMA.FTZ R180, R128, UR14, -R0.reuse ;  /* 0x0000000e80b47c23 */ /* 0x100fe20008010800 */
[--C-:B------:R-:W-:Y:S01]  /*9900*/  FFMA.FTZ R182, R132, UR14, -R0.reuse ;  /* 0x0000000e84b67c23 */ /* 0x100fe20008010800 */
[--C-:B------:R-:W-:Y:S01]  /*9910*/  FFMA.FTZ R128, R133, UR14, -R0.reuse ;  /* 0x0000000e85807c23 */ /* 0x100fe20008010800 */
[----:B------:R-:W-:Y:S01]  /*9920*/  FFMA.FTZ R132, R125, UR14, -R0 ;  /* 0x0000000e7d847c23 */ /* 0x000fe20008010800 */
[----:B------:R-:W-:Y:S01]  /*9930*/  FADD.FTZ R0, -R2, R9 ;  /* 0x0000000902007221 */ /* 0x000fe20000010100 */
[----:B------:R-:W-:Y:S01]  /*9940*/  HGMMA.64x192x16.F32 R24, R176, gdesc[UR4].tnspB, R24, gsb0 ;  /* 0x42e00004b0187df0 */ /* 0x000fe20008000818 */
[--C-:B------:R-:W-:Y:S01]  /*9950*/  FFMA.FTZ R125, R171, UR14, -R124.reuse ;  /* 0x0000000eab7d7c23 */ /* 0x100fe2000801087c */
[----:B------:R-:W-:Y:S01]  /*9960*/  MUFU.EX2 R9, R132 ;  /* 0x0000008400097308 */ /* 0x000fe20000000800 */
[----:B------:R-:W-:Y:S01]  /*9970*/  FMUL.FTZ R0, R0, UR14 ;  /* 0x0000000e00007c20 */ /* 0x000fe20008410000 */
[--C-:B------:R-:W-:Y:S01]  /*9980*/  FFMA.FTZ R133, R163, UR14, -R124.reuse ;  /* 0x0000000ea3857c23 */ /* 0x100fe2000801087c */
[----:B------:R-:W-:Y:S01]  /*9990*/  FFMA.FTZ R124, R127, UR14, -R124 ;  /* 0x0000000e7f7c7c23 */ /* 0x000fe2000801087c */
[----:B------:R-:W-:-:S02]  /*99a0*/  R2UR UR6, R16 ;  /* 0x00000000100672ca */ /* 0x000fc400000e0000 */
[----:B0-----:R-:W-:Y:S02]  /*99b0*/  F2FP.F16.F32.PACK_AB R181, R131, R130 ;  /* 0x0000008283b5723e */ /* 0x001fe400000000ff */
[----:B------:R-:W0:Y:S01]  /*99c0*/  MUFU.EX2 R0, R0 ;  /* 0x0000000000007308 */ /* 0x000e220000000800 */
[----:B-1----:R-:W-:-:S07]  /*99d0*/  F2FP.F16.F32.PACK_AB R183, R135, R134 ;  /* 0x0000008687b7723e */ /* 0x002fce00000000ff */
[----:B------:R-:W1:Y:S08]  /*99e0*/  MUFU.EX2 R125, R125 ;  /* 0x0000007d007d7308 */ /* 0x000e700000000800 */
[----:B------:R-:W2:Y:S01]  /*99f0*/  MUFU.EX2 R132, R175 ;  /* 0x000000af00847308 */ /* 0x000ea20000000800 */
[----:B0-----:R-:W-:Y:S01]  /*9a00*/  FFMA.FTZ R142, R0, R5, R201 ;  /* 0x00000005008e7223 */ /* 0x001fe200000100c9 */
[----:B------:R-:W-:-:S04]  /*9a10*/  FADD.FTZ R5, R21, R146 ;  /* 0x0000009215057221 */ /* 0x000fc80000010000 */
[----:B------:R-:W-:Y:S01]  /*9a20*/  FADD.FTZ R5, R202, R5 ;  /* 0x00000005ca057221 */ /* 0x000fe20000010000 */
[C---:B------:R-:W-:Y:S01]  /*9a30*/  F2FP.F16.F32.PACK_AB R202, R168.reuse, R202 ;  /* 0x000000caa8ca723e */ /* 0x040fe200000000ff */
[----:B------:R-:W0:Y:S01]  /*9a40*/  MUFU.EX2 R133, R133 ;  /* 0x0000008500857308 */ /* 0x000e220000000800 */
[C---:B-1----:R-:W-:Y:S01]  /*9a50*/  FADD.FTZ R142, R125.reuse, R142 ;  /* 0x0000008e7d8e7221 */ /* 0x042fe20000010000 */
[----:B------:R-:W-:Y:S01]  /*9a60*/  FADD.FTZ R145, R168, R5 ;  /* 0x00000005a8917221 */ /* 0x000fe20000010000 */
[----:B------:R-:W-:Y:S02]  /*9a70*/  F2FP.F16.F32.PACK_AB R201, R125, R201 ;  /* 0x000000c97dc9723e */ /* 0x000fe400000000ff */
[----:B------:R-:W-:Y:S01]  /*9a80*/  FADD.FTZ R143, R203, R142 ;  /* 0x0000008ecb8f7221 */ /* 0x000fe20000010000 */
[----:B------:R-:W-:Y:S01]  /*9a90*/  FADD.FTZ R146, R196, R145 ;  /* 0x00000091c4927221 */ /* 0x000fe20000010000 */
[C---:B------:R-:W-:Y:S01]  /*9aa0*/  F2FP.F16.F32.PACK_AB R196, R11.reuse, R196 ;  /* 0x000000c40bc4723e */ /* 0x040fe200000000ff */
[----:B------:R-:W1:Y:S01]  /*9ab0*/  MUFU.EX2 R5, R139 ;  /* 0x0000008b00057308 */ /* 0x000e620000000800 */
[C---:B--2---:R-:W-:Y:S01]  /*9ac0*/  FADD.FTZ R142, R132.reuse, R143 ;  /* 0x0000008f848e7221 */ /* 0x044fe20000010000 */
[----:B------:R-:W-:Y:S01]  /*9ad0*/  FADD.FTZ R143, R11, R146 ;  /* 0x000000920b8f7221 */ /* 0x000fe20000010000 */
[----:B------:R-:W-:-:S02]  /*9ae0*/  F2FP.F16.F32.PACK_AB R203, R132, R203 ;  /* 0x000000cb84cb723e */ /* 0x000fc400000000ff */
[----:B------:R-:W-:Y:S01]  /*9af0*/  FADD.FTZ R142, R197, R142 ;  /* 0x0000008ec58e7221 */ /* 0x000fe20000010000 */
[----:B------:R-:W-:Y:S01]  /*9b00*/  FADD.FTZ R146, R198, R143 ;  /* 0x0000008fc6927221 */ /* 0x000fe20000010000 */
[----:B------:R-:W-:Y:S01]  /*9b10*/  F2FP.F16.F32.PACK_AB R198, R13, R198 ;  /* 0x000000c60dc6723e */ /* 0x000fe200000000ff */
[----:B------:R-:W2:Y:S01]  /*9b20*/  MUFU.EX2 R180, R180 ;  /* 0x000000b400b47308 */ /* 0x000ea20000000800 */
[----:B0-----:R-:W-:Y:S01]  /*9b30*/  FADD.FTZ R142, R133, R142 ;  /* 0x0000008e858e7221 */ /* 0x001fe20000010000 */
[----:B------:R-:W-:Y:S01]  /*9b40*/  FADD.FTZ R127, R13, R146 ;  /* 0x000000920d7f7221 */ /* 0x000fe20000010000 */
[----:B------:R-:W-:Y:S02]  /*9b50*/  F2FP.F16.F32.PACK_AB R197, R133, R197 ;  /* 0x000000c585c5723e */ /* 0x000fe400000000ff */
[----:B------:R-:W-:Y:S01]  /*9b60*/  FADD.FTZ R21, R199, R142 ;  /* 0x0000008ec7157221 */ /* 0x000fe20000010000 */
[----:B------:R-:W-:Y:S01]  /*9b70*/  FADD.FTZ R127, R192, R127 ;  /* 0x0000007fc07f7221 */ /* 0x000fe20000010000 */
[C---:B------:R-:W-:Y:S01]  /*9b80*/  F2FP.F16.F32.PACK_AB R199, R136.reuse, R199 ;  /* 0x000000c788c7723e */ /* 0x040fe200000000ff */
[----:B------:R-:W0:Y:S01]  /*9b90*/  MUFU.EX2 R182, R182 ;  /* 0x000000b600b67308 */ /* 0x000e220000000800 */
[----:B------:R-:W-:Y:S01]  /*9ba0*/  FADD.FTZ R142, R136, R21 ;  /* 0x00000015888e7221 */ /* 0x000fe20000010000 */
[C---:B------:R-:W-:Y:S01]  /*9bb0*/  FADD.FTZ R127, R152.reuse, R127 ;  /* 0x0000007f987f7221 */ /* 0x040fe20000010000 */
[----:B------:R-:W-:-:S02]  /*9bc0*/  F2FP.F16.F32.PACK_AB R192, R152, R192 ;  /* 0x000000c098c0723e */ /* 0x000fc400000000ff */
[----:B------:R-:W-:Y:S01]  /*9bd0*/  FADD.FTZ R142, R193, R142 ;  /* 0x0000008ec18e7221 */ /* 0x000fe20000010000 */
[----:B------:R-:W-:Y:S01]  /*9be0*/  FADD.FTZ R127, R194, R127 ;  /* 0x0000007fc27f7221 */ /* 0x000fe20000010000 */
[C---:B------:R-:W-:Y:S01]  /*9bf0*/  F2FP.F16.F32.PACK_AB R194, R12.reuse, R194 ;  /* 0x000000c20cc2723e */ /* 0x040fe200000000ff */
[----:B------:R-:W3:Y:S01]  /*9c00*/  MUFU.EX2 R128, R128 ;  /* 0x0000008000807308 */ /* 0x000ee20000000800 */
[C---:B------:R-:W-:Y:S01]  /*9c10*/  FADD.FTZ R142, R137.reuse, R142 ;  /* 0x0000008e898e7221 */ /* 0x040fe20000010000 */
[----:B------:R-:W-:Y:S01]  /*9c20*/  FADD.FTZ R127, R12, R127 ;  /* 0x0000007f0c7f7221 */ /* 0x000fe20000010000 */
[----:B------:R-:W-:Y:S02]  /*9c30*/  F2FP.F16.F32.PACK_AB R193, R137, R193 ;  /* 0x000000c189c1723e */ /* 0x000fe400000000ff */
[----:B------:R-:W-:Y:S01]  /*9c40*/  FADD.FTZ R11, R195, R142 ;  /* 0x0000008ec30b7221 */ /* 0x000fe20000010000 */
[----:B------:R-:W-:Y:S01]  /*9c50*/  FADD.FTZ R127, R188, R127 ;  /* 0x0000007fbc7f7221 */ /* 0x000fe20000010000 */
[----:B------:R-:W-:Y:S01]  /*9c60*/  F2FP.F16.F32.PACK_AB R188, R14, R188 ;  /* 0x000000bc0ebc723e */ /* 0x000fe200000000ff */
[----:B------:R-:W4:Y:S01]  /*9c70*/  MUFU.EX2 R126, R126 ;  /* 0x0000007e007e7308 */ /* 0x000f220000000800 */
[----:B------:R-:W-:Y:S01]  /*9c80*/  FADD.FTZ R132, R140, R11 ;  /* 0x0000000b8c847221 */ /* 0x000fe20000010000 */
[----:B------:R-:W-:Y:S01]  /*9c90*/  FADD.FTZ R127, R14, R127 ;  /* 0x0000007f0e7f7221 */ /* 0x000fe20000010000 */
[----:B------:R-:W-:-:S02]  /*9ca0*/  F2FP.F16.F32.PACK_AB R195, R140, R195 ;  /* 0x000000c38cc3723e */ /* 0x000fc400000000ff */
[----:B------:R-:W-:Y:S01]  /*9cb0*/  FADD.FTZ R132, R189, R132 ;  /* 0x00000084bd847221 */ /* 0x000fe20000010000 */
[----:B------:R-:W-:Y:S01]  /*9cc0*/  FADD.FTZ R127, R190, R127 ;  /* 0x0000007fbe7f7221 */ /* 0x000fe20000010000 */
[C---:B------:R-:W-:Y:S01]  /*9cd0*/  F2FP.F16.F32.PACK_AB R189, R141.reuse, R189 ;  /* 0x000000bd8dbd723e */ /* 0x040fe200000000ff */
[----:B------:R-:W5:Y:S01]  /*9ce0*/  MUFU.EX2 R124, R124 ;  /* 0x0000007c007c7308 */ /* 0x000f620000000800 */
[----:B------:R-:W-:Y:S01]  /*9cf0*/  FADD.FTZ R132, R141, R132 ;  /* 0x000000848d847221 */ /* 0x000fe20000010000 */
[C---:B------:R-:W-:Y:S01]  /*9d00*/  FADD.FTZ R127, R144.reuse, R127 ;  /* 0x0000007f907f7221 */ /* 0x040fe20000010000 */
[----:B------:R-:W-:Y:S02]  /*9d10*/  F2FP.F16.F32.PACK_AB R190, R144, R190 ;  /* 0x000000be90be723e */ /* 0x000fe400000000ff */
[----:B------:R-:W-:Y:S01]  /*9d20*/  FADD.FTZ R11, R191, R132 ;  /* 0x00000084bf0b7221 */ /* 0x000fe20000010000 */
[----:B------:R-:W-:Y:S01]  /*9d30*/  FADD.FTZ R14, R184, R127 ;  /* 0x0000007fb80e7221 */ /* 0x000fe20000010000 */
[----:B------:R-:W-:-:S02]  /*9d40*/  F2FP.F16.F32.PACK_AB R191, R138, R191 ;  /* 0x000000bf8abf723e */ /* 0x000fc400000000ff */
[----:B------:R-:W-:Y:S01]  /*9d50*/  FADD.FTZ R12, R138, R11 ;  /* 0x0000000b8a0c7221 */ /* 0x000fe20000010000 */
[C---:B------:R-:W-:Y:S01]  /*9d60*/  FADD.FTZ R11, R15.reuse, R14 ;  /* 0x0000000e0f0b7221 */ /* 0x040fe20000010000 */
[----:B------:R-:W-:Y:S02]  /*9d70*/  F2FP.F16.F32.PACK_AB R184, R15, R184 ;  /* 0x000000b80fb8723e */ /* 0x000fe400000000ff */
[----:B------:R-:W-:Y:S01]  /*9d80*/  FADD.FTZ R12, R185, R12 ;  /* 0x0000000cb90c7221 */ /* 0x000fe20000010000 */
[C---:B-1----:R-:W-:Y:S01]  /*9d90*/  F2FP.F16.F32.PACK_AB R185, R5.reuse, R185 ;  /* 0x000000b905b9723e */ /* 0x042fe200000000ff */
[----:B------:R-:W-:Y:S01]  /*9da0*/  FADD.FTZ R11, R186, R11 ;  /* 0x0000000bba0b7221 */ /* 0x000fe20000010000 */
[C---:B------:R-:W-:Y:S01]  /*9db0*/  F2FP.F16.F32.PACK_AB R186, R20.reuse, R186 ;  /* 0x000000ba14ba723e */ /* 0x040fe200000000ff */
[----:B------:R-:W-:Y:S02]  /*9dc0*/  FADD.FTZ R12, R5, R12 ;  /* 0x0000000c050c7221 */ /* 0x000fe40000010000 */
[----:B------:R-:W-:-:S02]  /*9dd0*/  FADD.FTZ R11, R20, R11 ;  /* 0x0000000b140b7221 */ /* 0x000fc40000010000 */
[----:B------:R-:W-:Y:S01]  /*9de0*/  FADD.FTZ R5, R187, R12 ;  /* 0x0000000cbb057221 */ /* 0x000fe20000010000 */
[----:B------:R-:W-:Y:S01]  /*9df0*/  F2FP.F16.F32.PACK_AB R187, R6, R187 ;  /* 0x000000bb06bb723e */ /* 0x000fe200000000ff */
[----:B--2---:R-:W-:Y:S01]  /*9e00*/  FADD.FTZ R12, R180, R11 ;  /* 0x0000000bb40c7221 */ /* 0x004fe20000010000 */
[----:B------:R-:W-:Y:S01]  /*9e10*/  F2FP.F16.F32.PACK_AB R180, R129, R180 ;  /* 0x000000b481b4723e */ /* 0x000fe200000000ff */
[----:B------:R-:W-:-:S04]  /*9e20*/  FADD.FTZ R5, R6, R5 ;  /* 0x0000000506057221 */ /* 0x000fc80000010000 */
[----:B------:R-:W-:Y:S01]  /*9e30*/  FADD.FTZ R6, R130, R5 ;  /* 0x0000000582067221 */ /* 0x000fe20000010000 */
[----:B------:R-:W-:-:S03]  /*9e40*/  FADD.FTZ R5, R129, R12 ;  /* 0x0000000c81057221 */ /* 0x000fc60000010000 */
[----:B------:R-:W-:Y:S01]  /*9e50*/  FADD.FTZ R11, R131, R6 ;  /* 0x00000006830b7221 */ /* 0x000fe20000010000 */
[----:B0-----:R-:W-:Y:S01]  /*9e60*/  FADD.FTZ R5, R182, R5 ;  /* 0x00000005b6057221 */ /* 0x001fe20000010000 */
[----:B---3--:R-:W-:Y:S02]  /*9e70*/  F2FP.F16.F32.PACK_AB R182, R128, R182 ;  /* 0x000000b680b6723e */ /* 0x008fe400000000ff */
[----:B------:R-:W-:Y:S01]  /*9e80*/  FADD.FTZ R6, R134, R11 ;  /* 0x0000000b86067221 */ /* 0x000fe20000010000 */
[----:B------:R-:W-:-:S03]  /*9e90*/  FADD.FTZ R5, R128, R5 ;  /* 0x0000000580057221 */ /* 0x000fc60000010000 */
[----:B------:R-:W-:Y:S01]  /*9ea0*/  FADD.FTZ R11, R135, R6 ;  /* 0x00000006870b7221 */ /* 0x000fe20000010000 */
[----:B------:R-:W-:-:S03]  /*9eb0*/  FADD.FTZ R5, R10, R5 ;  /* 0x000000050a057221 */ /* 0x000fc60000010000 */
[----:B------:R-:W-:Y:S01]  /*9ec0*/  FADD.FTZ R11, R122, R11 ;  /* 0x0000000b7a0b7221 */ /* 0x000fe20000010000 */
[----:B------:R-:W-:-:S03]  /*9ed0*/  FADD.FTZ R6, R120, R5 ;  /* 0x0000000578067221 */ /* 0x000fc60000010000 */
[----:B------:R-:W-:Y:S01]  /*9ee0*/  FADD.FTZ R11, R123, R11 ;  /* 0x0000000b7b0b7221 */ /* 0x000fe20000010000 */
[----:B------:R-:W-:-:S03]  /*9ef0*/  FADD.FTZ R6, R121, R6 ;  /* 0x0000000679067221 */ /* 0x000fc60000010000 */
[----:B----4-:R-:W-:Y:S01]  /*9f00*/  FADD.FTZ R11, R126, R11 ;  /* 0x0000000b7e0b7221 */ /* 0x010fe20000010000 */
[----:B------:R-:W-:-:S03]  /*9f10*/  FADD.FTZ R6, R9, R6 ;  /* 0x0000000609067221 */ /* 0x000fc60000010000 */
[----:B-----5:R-:W-:Y:S01]  /*9f20*/  FADD.FTZ R5, R124, R11 ;  /* 0x0000000b7c057221 */ /* 0x020fe20000010000 */
[----:B------:R-:W-:Y:S01]  /*9f30*/  IMAD.MOV.U32 R11, RZ, RZ, R17 ;  /* 0x000000ffff0b7224 */ /* 0x000fe200078e0011 */
[----:B------:R-:W-:Y:S02]  /*9f40*/  WARPGROUP.DEPBAR.LE gsb0, 0x0 ;  /* 0x00008000000079c5 */ /* 0x000fe40000010000 */
[----:B------:R-:W-:Y:S01]  /*9f50*/  @!P1 SYNCS.ARRIVE.TRANS64.RED.A1T0 RZ, [UR60], RZ ;  /* 0x000000ffffff99a7 */ /* 0x000fe2000810043c */
[----:B------:R-:W-:Y:S01]  /*9f60*/  F2FP.F16.F32.PACK_AB R176, R120, R10 ;  /* 0x0000000a78b0723e */ /* 0x000fe200000000ff */
[----:B------:R-:W-:Y:S01]  /*9f70*/  IMAD.MOV.U32 R10, RZ, RZ, R3 ;  /* 0x000000ffff0a7224 */ /* 0x000fe200078e0003 */
[----:B------:R-:W-:Y:S01]  /*9f80*/  F2FP.F16.F32.PACK_AB R178, R9, R121 ;  /* 0x0000007909b2723e */ /* 0x000fe200000000ff */
[----:B------:R-:W-:Y:S01]  /*9f90*/  IMAD.MOV.U32 R9, RZ, RZ, R2 ;  /* 0x000000ffff097224 */ /* 0x000fe200078e0002 */
[----:B------:R-:W-:Y:S02]  /*9fa0*/  F2FP.F16.F32.PACK_AB R177, R123, R122 ;  /* 0x0000007a7bb1723e */ /* 0x000fe400000000ff */
[----:B------:R-:W-:Y:S01]  /*9fb0*/  F2FP.F16.F32.PACK_AB R179, R124, R126 ;  /* 0x0000007e7cb3723e */ /* 0x000fe200000000ff */
[----:B------:R-:W-:Y:S01]  /*9fc0*/  @!P1 SYNCS.ARRIVE.TRANS64.RED.A1T0 RZ, [UR10], RZ ;  /* 0x000000ffffff99a7 */ /* 0x000fe2000810040a */
[----:B------:R-:W-:Y:S05]  /*9fd0*/  @P2 BRA `(.L_x_196) ;  /* 0xffffffc000a42947 */ /* 0x000fea000383ffff */
.L_x_187:
        /* <DEDUP_REMOVED lines=99> */
.L_x_197:
[----:B------:R-:W-:Y:S01]  /*a610*/  IMAD R13, R16, 0x8, R4 ;  /* 0x00000008100d7824 */ /* 0x000fe200078e0204 */
[----:B------:R-:W-:-:S04]  /*a620*/  SHF.L.U32 R0, R17, 0x1f, RZ ;  /* 0x0000001f11007819 */ /* 0x000fc800000006ff */
[----:B------:R0:W1:Y:S01]  /*a630*/  SYNCS.PHASECHK.TRANS64.TRYWAIT P2, [R13+URZ+0x36850], R0 ;  /* 0x036850000d0075a7 */ /* 0x000062000804017f */
[----:B------:R-:W-:Y:S05]  /*a640*/  @!P0 BRA `(.L_x_198) ;  /* 0x0000000000048947 */ /* 0x000fea0003800000 */
[----:B------:R-:W-:Y:S01]  /*a650*/  BPT.TRAP 0x1 ;  /* 0x000000040000795c */ /* 0x000fe20000300000 */
.L_x_198:
[----:B-1----:R-:W-:Y:S05]  /*a660*/  @P2 BRA `(.L_x_199) ;  /* 0x0000000000082947 */ /* 0x002fea0003800000 */
[----:B------:R-:W1:Y:S02]  /*a670*/  SYNCS.PHASECHK.TRANS64.TRYWAIT P0, [R13+URZ+0x36850], R0 ;  /* 0x036850000d0075a7 */ /* 0x000e64000800017f */
[----:B-1----:R-:W-:Y:S05]  /*a680*/  @!P0 BRA `(.L_x_200) ;  /* 0x000000b800348947 */ /* 0x002fea0003800000 */
.L_x_199:
[----:B------:R-:W-:Y:S05]  /*a690*/  WARPSYNC.ALL ;  /* 0x0000000000007948 */ /* 0x000fea0003800000 */
[----:B------:R-:W-:Y:S01]  /*a6a0*/  VIADD R4, R4, 0x400 ;  /* 0x0000040004047836 */ /* 0x000fe20000000000 */
[----:B------:R-:W-:Y:S01]  /*a6b0*/  WARPGROUP.ARRIVE ;  /* 0x00000000000079c5 */ /* 0x000fe20000000000 */
[----:B------:R-:W-:Y:S01]  /*a6c0*/  IMAD.MOV.U32 R11, RZ, RZ, 0x40000040 ;  /* 0x40000040ff0b7424 */ /* 0x000fe200078e00ff */
[----:B------:R-:W2:Y:S01]  /*a6d0*/  SHFL.BFLY PT, R7, R6, 0x2, 0x1f ;  /* 0x0c401f0006077f89 */ /* 0x000ea200000e0000 */
[----:B------:R-:W-:Y:S01]  /*a6e0*/  IMAD.U32 R18, RZ, RZ, UR14 ;  /* 0x0000000eff127e24 */ /* 0x000fe2000f8e00ff */
[----:B------:R-:W-:Y:S01]  /*a6f0*/  SHF.R.U32.HI R4, RZ, 0x4, R4 ;  /* 0x00000004ff047819 */ /* 0x000fe20000011604 */
[----:B------:R-:W-:Y:S01]  /*a700*/  VIADD R232, R232, 0x1 ;  /* 0x00000001e8e87836 */ /* 0x000fe20000000000 */
[----:B01----:R-:W0:Y:S02]  /*a710*/  SHFL.BFLY PT, R0, R5, 0x2, 0x1f ;  /* 0x0c401f0005007f89 */ /* 0x003e2400000e0000 */
[----:B------:R-:W-:-:S04]  /*a720*/  LOP3.LUT R4, R4, 0x3fff, RZ, 0xc0, !PT ;  /* 0x00003fff04047812 */ /* 0x000fc800078ec0ff */
[----:B------:R-:W-:-:S05]  /*a730*/  LOP3.LUT R9, R4, 0x3800000, RZ, 0xfc, !PT ;  /* 0x0380000004097812 */ /* 0x000fca00078efcff */
[----:B------:R-:W-:Y:S02]  /*a740*/  IMAD R8, R16, 0xa80, R9 ;  /* 0x00000a8010087824 */ /* 0x000fe400078e0209 */
[----:B------:R-:W-:Y:S02]  /*a750*/  IMAD.MOV.U32 R9, RZ, RZ, 0x40000040 ;  /* 0x40000040ff097424 */ /* 0x000fe400078e00ff */
[C---:B------:R-:W-:Y:S01]  /*a760*/  VIADD R10, R8.reuse, 0x80 ;  /* 0x00000080080a7836 */ /* 0x040fe20000000000 */
[----:B------:R-:W-:Y:S01]  /*a770*/  R2UR UR6, R8 ;  /* 0x00000000080672ca */ /* 0x000fe200000e0000 */
[----:B------:R-:W-:Y:S01]  /*a780*/  VIADD R16, R16, 0x1 ;  /* 0x0000000110107836 */ /* 0x000fe20000000000 */
[----:B------:R-:W-:Y:S01]  /*a790*/  R2UR UR7, R9 ;  /* 0x00000000090772ca */ /* 0x000fe200000e0000 */
[----:B------:R-:W-:Y:S02]  /*a7a0*/  IMAD.MOV.U32 R9, RZ, RZ, 0x40000040 ;  /* 0x40000040ff097424 */ /* 0x000fe400078e00ff */
[----:B--2---:R-:W-:Y:S01]  /*a7b0*/  FADD.FTZ R7, R7, R6 ;  /* 0x0000000607077221 */ /* 0x004fe20000010000 */
[----:B------:R-:W-:Y:S01]  /*a7c0*/  IMAD.U32 R6, RZ, RZ, UR14 ;  /* 0x0000000eff067e24 */ /* 0x000fe2000f8e00ff */
[----:B------:R-:W-:Y:S01]  /*a7d0*/  ISETP.NE.AND P2, PT, R16, 0x2, PT ;  /* 0x000000021000780c */ /* 0x000fe20003f45270 */
[----:B0-----:R-:W-:Y:S01]  /*a7e0*/  FADD.FTZ R4, R0, R5 ;  /* 0x0000000500047221 */ /* 0x001fe20000010000 */
[----:B------:R-:W-:Y:S01]  /*a7f0*/  IMAD.MOV.U32 R5, RZ, RZ, RZ ;  /* 0x000000ffff057224 */ /* 0x000fe200078e00ff */
[----:B------:R-:W0:Y:S01]  /*a800*/  SHFL.BFLY PT, R0, R7, 0x1, 0x1f ;  /* 0x0c201f0007007f89 */ /* 0x000e2200000e0000 */
[----:B------:R-:W-:-:S04]  /*a810*/  SEL R16, R16, RZ, P2 ;  /* 0x000000ff10107207 */ /* 0x000fc80001000000 */
[----:B------:R-:W-:Y:S01]  /*a820*/  HGMMA.64x192x16.F32 R24, R200, gdesc[UR4].tnspB, R24, gsb0 ;  /* 0x42e00004c8187df0 */ /* 0x000fe20008000818 */
[----:B------:R-:W-:Y:S01]  /*a830*/  R2UR UR6, R10 ;  /* 0x000000000a0672ca */ /* 0x000fe200000e0000 */
[----:B------:R-:W-:Y:S01]  /*a840*/  VIADD R10, R8, 0x100 ;  /* 0x00000100080a7836 */ /* 0x000fe20000000000 */
[----:B------:R-:W-:Y:S01]  /*a850*/  R2UR UR7, R11 ;  /* 0x000000000b0772ca */ /* 0x000fe200000e0000 */
[----:B------:R-:W-:Y:S02]  /*a860*/  IMAD.MOV.U32 R11, RZ, RZ, 0x40000040 ;  /* 0x40000040ff0b7424 */ /* 0x000fe400078e00ff */
[----:B0-----:R-:W-:Y:S01]  /*a870*/  FADD.FTZ R12, R7, R0 ;  /* 0x00000000070c7221 */ /* 0x001fe20000010000 */
[----:B------:R-:W-:-:S04]  /*a880*/  SEL R0, RZ, 0x1, P2 ;  /* 0x00000001ff007807 */ /* 0x000fc80001000000 */
[----:B------:R-:W-:Y:S02]  /*a890*/  FSETP.NE.FTZ.AND P0, PT, R12, RZ, PT ;  /* 0x000000ff0c00720b */ /* 0x000fe40003f15000 */
[----:B------:R-:W-:Y:S01]  /*a8a0*/  LOP3.LUT R17, R17, R0, RZ, 0x3c, !PT ;  /* 0x0000000011117212 */ /* 0x000fe200078e3cff */
[----:B------:R-:W-:-:S10]  /*a8b0*/  IMAD.MOV.U32 R0, RZ, RZ, -0x800000 ;  /* 0xff800000ff007424 */ /* 0x000fd400078e00ff */
[----:B------:R-:W-:Y:S01]  /*a8c0*/  @P0 FMUL.FTZ R6, R6, 0.69314718246459960938 ;  /* 0x3f31721806060820 */ /* 0x000fe20000410000 */
[----:B------:R-:W-:Y:S02]  /*a8d0*/  WARPGROUP.DEPBAR.LE gsb0, 0x0 ;  /* 0x00008000000079c5 */ /* 0x000fe40000010000 */
[----:B------:R-:W-:-:S06]  /*a8e0*/  WARPGROUP.ARRIVE ;  /* 0x00000000000079c5 */ /* 0x000fcc0000000000 */
[----:B------:R-:W-:Y:S01]  /*a8f0*/  HGMMA.64x192x16.F32 R24, R196, gdesc[UR4].tnspB, R24, gsb0 ;  /* 0x42e00004c4187df0 */ /* 0x000fe20008000818 */
[----:B------:R-:W-:Y:S01]  /*a900*/  R2UR UR6, R10 ;  /* 0x000000000a0672ca */ /* 0x000fe200000e0000 */
[----:B------:R-:W-:Y:S01]  /*a910*/  VIADD R10, R8, 0x180 ;  /* 0x00000180080a7836 */ /* 0x000fe20000000000 */
[----:B------:R-:W-:Y:S01]  /*a920*/  R2UR UR7, R11 ;  /* 0x000000000b0772ca */ /* 0x000fe200000e0000 */
[----:B------:R-:W-:Y:S01]  /*a930*/  IMAD.MOV.U32 R11, RZ, RZ, 0x40000040 ;  /* 0x40000040ff0b7424 */ /* 0x000fe200078e00ff */
[----:B------:R-:W-:Y:S02]  /*a940*/  WARPGROUP.DEPBAR.LE gsb0, 0x0 ;  /* 0x00008000000079c5 */ /* 0x000fe40000010000 */
[----:B------:R-:W-:-:S13]  /*a950*/  WARPGROUP.ARRIVE ;  /* 0x00000000000079c5 */ /* 0x000fda0000000000 */
        /* <DEDUP_REMOVED lines=9> */
[C---:B------:R-:W-:Y:S01]  /*a9f0*/  VIADD R10, R8.reuse, 0x280 ;  /* 0x00000280080a7836 */ /* 0x040fe20000000000 */
[----:B------:R-:W-:Y:S01]  /*aa00*/  R2UR UR7, R11 ;  /* 0x000000000b0772ca */ /* 0x000fe200000e0000 */
[----:B------:R-:W-:Y:S02]  /*aa10*/  IMAD.MOV.U32 R11, RZ, RZ, 0x40000040 ;  /* 0x40000040ff0b7424 */ /* 0x000fe400078e00ff */
[----:B------:R-:W-:Y:S01]  /*aa20*/  VIADD R8, R8, 0x300 ;  /* 0x0000030008087836 */ /* 0x000fe20000000000 */
[----:B------:R-:W-:Y:S02]  /*aa30*/  WARPGROUP.DEPBAR.LE gsb0, 0x0 ;  /* 0x00008000000079c5 */ /* 0x000fe40000010000 */
[----:B------:R-:W-:-:S11]  /*aa40*/  WARPGROUP.ARRIVE ;  /* 0x00000000000079c5 */ /* 0x000fd60000000000 */
[----:B------:R-:W-:Y:S01]  /*aa50*/  HGMMA.64x192x16.F32 R24, R184, gdesc[UR4].tnspB, R24, gsb0 ;  /* 0x42e00004b8187df0 */ /* 0x000fe20008000818 */
[----:B------:R-:W-:Y:S02]  /*aa60*/  R2UR UR6, R10 ;  /* 0x000000000a0672ca */ /* 0x000fe400000e0000 */
[----:B------:R-:W-:Y:S01]  /*aa70*/  R2UR UR7, R11 ;  /* 0x000000000b0772ca */ /* 0x000fe200000e0000 */
[----:B------:R-:W-:-:S05]  /*aa80*/  @!P1 VIADD R11, R13, 0x36860 ;  /* 0x000368600d0b9836 */ /* 0x000fca0000000000 */
[----:B------:R-:W-:Y:S01]  /*aa90*/  @!P1 PRMT R11, RZ, 0x654, R11 ;  /* 0x00000654ff0b9816 */ /* 0x000fe2000000000b */
[----:B------:R-:W-:Y:S02]  /*aaa0*/  WARPGROUP.DEPBAR.LE gsb0, 0x0 ;  /* 0x00008000000079c5 */ /* 0x000fe40000010000 */
[----:B------:R-:W-:-:S08]  /*aab0*/  WARPGROUP.ARRIVE ;  /* 0x00000000000079c5 */ /* 0x000fd00000000000 */
[----:B------:R-:W-:Y:S01]  /*aac0*/  HGMMA.64x192x16.F32 R24, R180, gdesc[UR4].tnspB, R24, gsb0 ;  /* 0x42e00004b4187df0 */ /* 0x000fe20008000818 */
[----:B------:R-:W-:Y:S01]  /*aad0*/  R2UR UR6, R8 ;  /* 0x00000000080672ca */ /* 0x000fe200000e0000 */
[----:B------:R-:W-:Y:S01]  /*aae0*/  IMAD.MOV.U32 R8, RZ, RZ, RZ ;  /* 0x000000ffff087224 */ /* 0x000fe200078e00ff */
[----:B------:R-:W-:Y:S02]  /*aaf0*/  R2UR UR7, R9 ;  /* 0x00000000090772ca */ /* 0x000fe400000e0000 */
[----:B------:R-:W0:Y:S03]  /*ab00*/  SHFL.BFLY PT, R9, R4, 0x1, 0x1f ;  /* 0x0c201f0004097f89 */ /* 0x000e2600000e0000 */
[----:B------:R-:W-:Y:S01]  /*ab10*/  @P0 MUFU.RCP R8, R12 ;  /* 0x0000000c00080308 */ /* 0x000fe20000001000 */
[----:B0-----:R-:W-:Y:S01]  /*ab20*/  FADD.FTZ R14, R4, R9 ;  /* 0x00000009040e7221 */ /* 0x001fe20000010000 */
[----:B------:R-:W-:-:S06]  /*ab30*/  IMAD.MOV.U32 R4, RZ, RZ, -0x800000 ;  /* 0xff800000ff047424 */ /* 0x000fcc00078e00ff */
[----:B------:R-:W0:Y:S01]  /*ab40*/  @P0 MUFU.LG2 R9, R12 ;  /* 0x0000000c00090308 */ /* 0x000e220000000c00 */
[----:B------:R-:W-:-:S13]  /*ab50*/  FSETP.NE.FTZ.AND P3, PT, R14, RZ, PT ;  /* 0x000000ff0e00720b */ /* 0x000fda0003f75000 */
[----:B------:R-:W1:Y:S01]  /*ab60*/  @P3 MUFU.LG2 R10, R14 ;  /* 0x0000000e000a3308 */ /* 0x000e620000000c00 */
[----:B------:R-:W-:Y:S01]  /*ab70*/  @P3 FMUL.FTZ R18, R18, 0.69314718246459960938 ;  /* 0x3f31721812123820 */ /* 0x000fe20000410000 */
[----:B0-----:R-:W-:-:S04]  /*ab80*/  @P0 FMUL.FTZ R9, R9, 0.69314718246459960938 ;  /* 0x3f31721809090820 */ /* 0x001fc80000410000 */
[----:B------:R-:W-:Y:S01]  /*ab90*/  @P0 FFMA.FTZ R0, R6, R3, R9 ;  /* 0x0000000306000223 */ /* 0x000fe20000010009 */
[----:B------:R-:W-:Y:S01]  /*aba0*/  PLOP3.LUT P0, PT, PT, PT, PT, 0x8, 0x0 ;  /* 0x000000000000781c */ /* 0x000fe20003f0e170 */
[----:B------:R-:W0:Y:S01]  /*abb0*/  @P3 MUFU.RCP R5, R14 ;  /* 0x0000000e00053308 */ /* 0x000e220000001000 */
[----:B-1----:R-:W-:-:S04]  /*abc0*/  @P3 FMUL.FTZ R7, R10, 0.69314718246459960938 ;  /* 0x3f3172180a073820 */ /* 0x002fc80000410000 */
[----:B------:R-:W-:Y:S01]  /*abd0*/  @P3 FFMA.FTZ R4, R18, R2, R7 ;  /* 0x0000000212043223 */ /* 0x000fe20000010007 */
[----:B------:R-:W-:Y:S02]  /*abe0*/  WARPGROUP.DEPBAR.LE gsb0, 0x0 ;  /* 0x00008000000079c5 */ /* 0x000fe40000010000 */
[----:B------:R-:W-:-:S06]  /*abf0*/  WARPGROUP.ARRIVE ;  /* 0x00000000000079c5 */ /* 0x000fcc0000000000 */
[----:B------:R-:W-:Y:S03]  /*ac00*/  HGMMA.64x192x16.F32 R24, R176, gdesc[UR4].tnspB, R24, gsb0 ;  /* 0x42e00004b0187df0 */ /* 0x000fe60008000818 */
[----:B------:R-:W-:Y:S02]  /*ac10*/  WARPGROUP.DEPBAR.LE gsb0, 0x0 ;  /* 0x00008000000079c5 */ /* 0x000fe40000010000 */
[----:B------:R1:W-:Y:S01]  /*ac20*/  @!P1 SYNCS.ARRIVE.TRANS64.RED.A1T0 RZ, [R11+URZ], RZ ;  /* 0x000000ff0bff99a7 */ /* 0x0003e2000810043f */
        /* <DEDUP_REMOVED lines=96> */
.L_x_179:
[----:B------:R-:W0:Y:S08]  /*b230*/  S2UR UR4, SR_CgaCtaId ;  /* 0x00000000000479c3 */ /* 0x000e300000008800 */
[----:B------:R-:W-:Y:S06]  /*b240*/  BAR.SYNC.DEFER_BLOCKING 0x5, 0x180 ;  /* 0x0146000000007b1d */ /* 0x000fec0000010000 */
[----:B------:R-:W-:Y:S01]  /*b250*/  UMOV UR8, 0x400 ;  /* 0x0000040000087882 */ /* 0x000fe20000000000 */
[----:B------:R-:W-:Y:S01]  /*b260*/  BSSY B0, `(.L_x_201) ;  /* 0x00003e0000007945 */ /* 0x000fe20003800000 */
[----:B0-----:R-:W-:-:S09]  /*b270*/  ULEA UR8, UR4, UR8, 0x18 ;  /* 0x0000000804087291 */ /* 0x001fd2000f8ec03f */
[----:B------:R-:W0:Y:S02]  /*b280*/  LDS.128 R8, [UR8+0x368d0] ;  /* 0x0368d008ff087984 */ /* 0x000e240008000c00 */
[----:B0-----:R-:W-:Y:S02]  /*b290*/  R2UR UR5, R9 ;  /* 0x00000000090572ca */ /* 0x001fe400000e0000 */
[----:B------:R-:W-:Y:S02]  /*b2a0*/  R2UR UR6, R10 ;  /* 0x000000000a0672ca */ /* 0x000fe400000e0000 */
[----:B------:R-:W-:Y:S01]  /*b2b0*/  R2UR UR7, R11 ;  /* 0x000000000b0772ca */ /* 0x000fe200000e0000 */
[----:B------:R-:W-:Y:S06]  /*b2c0*/  BAR.ARV 0x4, 0x180 ;  /* 0x0106000000007b1d */ /* 0x000fec0000002000 */
[----:B------:R-:W-:Y:S08]  /*b2d0*/  @P0 BRA `(.L_x_202) ;  /* 0x0000002c00940947 */ /* 0x000ff00003800000 */
[----:B------:R-:W2:Y:S01]  /*b2e0*/  LDL R5, [R1+0x5c] ;  /* 0x00005c0001057983 */ /* 0x000ea20000100800 */
[----:B------:R-:W0:Y:S01]  /*b2f0*/  S2UR UR4, SR_SWINHI ;  /* 0x00000000000479c3 */ /* 0x000e220000002f00 */
[----:B------:R-:W-:Y:S01]  /*b300*/  IMAD.MOV.U32 R8, RZ, RZ, 0x2 ;  /* 0x00000002ff087424 */ /* 0x000fe200078e00ff */
[----:B------:R-:W-:Y:S01]  /*b310*/  R2UR UR21, R22 ;  /* 0x00000000161572ca */ /* 0x000fe200000e0000 */
[----:B------:R-:W-:Y:S01]  /*b320*/  ULDC.64 UR14, c[0x0][0xc00] ;  /* 0x00030000000e7ab9 */ /* 0x000fe20000000a00 */
[----:B------:R-:W-:Y:S01]  /*b330*/  R2UR UR18, R231 ;  /* 0x00000000e71272ca */ /* 0x000fe200000e0000 */
[----:B------:R-:W3:Y:S01]  /*b340*/  LDL R138, [R1+0x58] ;  /* 0x00005800018a7983 */ /* 0x000ee20000100800 */
[----:B------:R-:W-:Y:S02]  /*b350*/  R2UR UR17, R233 ;  /* 0x00000000e91172ca */ /* 0x000fe400000e0000 */
[----:B------:R-:W-:Y:S02]  /*b360*/  R2UR UR20, R229 ;  /* 0x00000000e51472ca */ /* 0x000fe400000e0000 */
[----:B------:R-:W-:-:S02]  /*b370*/  R2UR UR19, R23 ;  /* 0x00000000171372ca */ /* 0x000fc400000e0000 */
[----:B------:R-:W-:Y:S01]  /*b380*/  R2UR UR23, R228 ;  /* 0x00000000e41772ca */ /* 0x000fe200000e0000 */
[----:B------:R-:W-:Y:S01]  /*b390*/  UMOV UR10, UR8 ;  /* 0x00000008000a7c82 */ /* 0x000fe20008000000 */
[----:B0-----:R-:W-:-:S03]  /*b3a0*/  UMOV UR11, UR4 ;  /* 0x00000004000b7c82 */ /* 0x001fc60008000000 */
[----:B------:R-:W-:Y:S02]  /*b3b0*/  USHF.L.U32 UR4, UR18, 0x2, URZ ;  /* 0x0000000212047899 */ /* 0x000fe4000800063f */
[----:B------:R-:W-:Y:S02]  /*b3c0*/  USHF.L.U64.HI UR16, UR18, 0x2, UR17 ;  /* 0x0000000212107899 */ /* 0x000fe40008010211 */
[----:B------:R-:W-:-:S04]  /*b3d0*/  UIADD3 UR9, UP0, UR4, UR14, URZ ;  /* 0x0000000e04097290 */ /* 0x000fc8000ff1e03f */
[----:B------:R-:W-:Y:S01]  /*b3e0*/  UIADD3.X UR12, UR16, UR15, URZ, UP0, !UPT ;  /* 0x0000000f100c7290 */ /* 0x000fe200087fe43f */
[----:B------:R-:W-:Y:S01]  /*b3f0*/  ULDC.64 UR24, c[0x0][0x208] ;  /* 0x0000820000187ab9 */ /* 0x000fe20000000a00 */
[----:B------:R-:W-:Y:S01]  /*b400*/  BAR.SYNC.DEFER_BLOCKING 0x1, 0x100 ;  /* 0x0044000000007b1d */ /* 0x000fe20000010000 */
[----:B--2---:R-:W-:-:S03]  /*b410*/  IMAD.WIDE R8, R5, R8, UR10 ;  /* 0x0000000a05087e25 */ /* 0x004fc6000f8e0208 */
[C---:B------:R-:W-:Y:S02]  /*b420*/  LOP3.LUT R5, R8.reuse, 0x380, RZ, 0xc0, !PT ;  /* 0x0000038008057812 */ /* 0x040fe400078ec0ff */
[C---:B------:R-:W-:Y:S02]  /*b430*/  IADD3 R10, P2, R8.reuse, 0x20, RZ ;  /* 0x00000020080a7810 */ /* 0x040fe40007f5e0ff */
[C---:B------:R-:W-:Y:S02]  /*b440*/  IADD3 R12, P1, R8.reuse, 0x40, RZ ;  /* 0x00000040080c7810 */ /* 0x040fe40007f3e0ff */
[C---:B------:R-:W-:Y:S02]  /*b450*/  IADD3 R133, P6, R8.reuse, 0x60, RZ ;  /* 0x0000006008857810 */ /* 0x040fe40007fde0ff */
[C---:B------:R-:W-:Y:S02]  /*b460*/  IADD3 R135, P5, R8.reuse, 0x4000, RZ ;  /* 0x0000400008877810 */ /* 0x040fe40007fbe0ff */
[----:B------:R-:W-:Y:S01]  /*b470*/  SHF.R.U64 R5, R5, 0x3, RZ ;  /* 0x0000000305057819 */ /* 0x000fe200000012ff */
[--C-:B------:R-:W-:Y:S01]  /*b480*/  IMAD.X R15, RZ, RZ, R9.reuse, P2 ;  /* 0x000000ffff0f7224 */ /* 0x100fe200010e0609 */
[C---:B------:R-:W-:Y:S01]  /*b490*/  IADD3 R86, P0, R8.reuse, 0x4020, RZ ;  /* 0x0000402008567810 */ /* 0x040fe20007f1e0ff */
[--C-:B------:R-:W-:Y:S01]  /*b4a0*/  IMAD.X R81, RZ, RZ, R9.reuse, P1 ;  /* 0x000000ffff517224 */ /* 0x100fe200008e0609 */
[C---:B------:R-:W-:Y:S01]  /*b4b0*/  IADD3 R137, P4, R8.reuse, 0x4040, RZ ;  /* 0x0000404008897810 */ /* 0x040fe20007f9e0ff */
[--C-:B------:R-:W-:Y:S01]  /*b4c0*/  IMAD.X R83, RZ, RZ, R9.reuse, P6 ;  /* 0x000000ffff537224 */ /* 0x100fe200030e0609 */
[C---:B------:R-:W-:Y:S01]  /*b4d0*/  IADD3 R90, P3, R8.reuse, 0x4060, RZ ;  /* 0x00004060085a7810 */ /* 0x040fe20007f7e0ff */
[----:B------:R-:W-:Y:S01]  /*b4e0*/  IMAD.X R85, RZ, RZ, R9, P5 ;  /* 0x000000ffff557224 */ /* 0x000fe200028e0609 */
[----:B------:R-:W-:-:S02]  /*b4f0*/  IADD3 R139, P2, R8, 0x8000, RZ ;  /* 0x00008000088b7810 */ /* 0x000fc40007f5e0ff */
[C---:B------:R-:W-:Y:S02]  /*b500*/  IADD3 R128, P1, R8.reuse, 0x8020, RZ ;  /* 0x0000802008807810 */ /* 0x040fe40007f3e0ff */
[C---:B------:R-:W-:Y:S02]  /*b510*/  IADD3 R141, P6, R8.reuse, 0x8040, RZ ;  /* 0x00008040088d7810 */ /* 0x040fe40007fde0ff */
[----:B------:R-:W-:Y:S02]  /*b520*/  IADD3 R143, P5, R8, 0x8060, RZ ;  /* 0x00008060088f7810 */ /* 0x000fe40007fbe0ff */
[----:B------:R-:W-:Y:S02]  /*b530*/  LOP3.LUT R11, R12, 0x380, RZ, 0xc0, !PT ;  /* 0x000003800c0b7812 */ /* 0x000fe400078ec0ff */
[----:B------:R-:W-:Y:S02]  /*b540*/  LOP3.LUT R8, R5, R8, RZ, 0x3c, !PT ;  /* 0x0000000805087212 */ /* 0x000fe400078e3cff */
[----:B------:R-:W-:-:S02]  /*b550*/  LOP3.LUT R5, R10, 0x380, RZ, 0xc0, !PT ;  /* 0x000003800a057812 */ /* 0x000fc400078ec0ff */
[----:B------:R-:W-:Y:S02]  /*b560*/  SHF.R.U64 R11, R11, 0x3, RZ ;  /* 0x000000030b0b7819 */ /* 0x000fe400000012ff */
[----:B------:R-:W-:Y:S02]  /*b570*/  SHF.R.U64 R5, R5, 0x3, RZ ;  /* 0x0000000305057819 */ /* 0x000fe400000012ff */
[----:B------:R-:W-:Y:S02]  /*b580*/  LOP3.LUT R80, R11, R12, RZ, 0x3c, !PT ;  /* 0x0000000c0b507212 */ /* 0x000fe400078e3cff */
[----:B------:R-:W-:Y:S02]  /*b590*/  LOP3.LUT R12, R139, 0x380, RZ, 0xc0, !PT ;  /* 0x000003808b0c7812 */ /* 0x000fe400078ec0ff */
[----:B------:R-:W-:Y:S02]  /*b5a0*/  LOP3.LUT R22, R135, 0x380, RZ, 0xc0, !PT ;  /* 0x0000038087167812 */ /* 0x000fe400078ec0ff */
[----:B------:R-:W-:-:S02]  /*b5b0*/  LOP3.LUT R14, R5, R10, RZ, 0x3c, !PT ;  /* 0x0000000a050e7212 */ /* 0x000fc400078e3cff */
[----:B------:R-:W-:Y:S02]  /*b5c0*/  LOP3.LUT R5, R86, 0x380, RZ, 0xc0, !PT ;  /* 0x0000038056057812 */ /* 0x000fe400078ec0ff */
[----:B------:R-:W-:Y:S02]  /*b5d0*/  SHF.R.U64 R12, R12, 0x3, RZ ;  /* 0x000000030c0c7819 */ /* 0x000fe400000012ff */
[----:B------:R-:W-:Y:S02]  /*b5e0*/  LOP3.LUT R18, R133, 0x380, RZ, 0xc0, !PT ;  /* 0x0000038085127812 */ /* 0x000fe400078ec0ff */
[----:B------:R-:W-:Y:S02]  /*b5f0*/  SHF.R.U64 R22, R22, 0x3, RZ ;  /* 0x0000000316167819 */ /* 0x000fe400000012ff */
[----:B------:R-:W-:Y:S02]  /*b600*/  SHF.R.U64 R5, R5, 0x3, RZ ;  /* 0x0000000305057819 */ /* 0x000fe400000012ff */
[----:B------:R-:W-:-:S02]  /*b610*/  LOP3.LUT R10, R137, 0x380, RZ, 0xc0, !PT ;  /* 0x00000380890a7812 */ /* 0x000fc400078ec0ff */
[----:B------:R-:W-:Y:S02]  /*b620*/  LOP3.LUT R11, R90, 0x380, RZ, 0xc0, !PT ;  /* 0x000003805a0b7812 */ /* 0x000fe400078ec0ff */
[----:B------:R-:W-:Y:S02]  /*b630*/  LOP3.LUT R126, R12, R139, RZ, 0x3c, !PT ;  /* 0x0000008b0c7e7212 */ /* 0x000fe400078e3cff */
[----:B------:R-:W-:Y:S02]  /*b640*/  SHF.R.U64 R18, R18, 0x3, RZ ;  /* 0x0000000312127819 */ /* 0x000fe400000012ff */
[----:B------:R-:W-:Y:S02]  /*b650*/  LOP3.LUT R84, R22, R135, RZ, 0x3c, !PT ;  /* 0x0000008716547212 */ /* 0x000fe400078e3cff */
[----:B------:R-:W-:Y:S02]  /*b660*/  LOP3.LUT R12, R141, 0x380, RZ, 0xc0, !PT ;  /* 0x000003808d0c7812 */ /* 0x000fe400078ec0ff */
[----:B------:R-:W-:-:S02]  /*b670*/  LOP3.LUT R86, R5, R86, RZ, 0x3c, !PT ;  /* 0x0000005605567212 */ /* 0x000fc400078e3cff */
[----:B------:R-:W-:Y:S02]  /*b680*/  LOP3.LUT R22, R143, 0x380, RZ, 0xc0, !PT ;  /* 0x000003808f167812 */ /* 0x000fe400078ec0ff */
[----:B------:R-:W-:Y:S02]  /*b690*/  SHF.R.U64 R10, R10, 0x3, RZ ;  /* 0x000000030a0a7819 */ /* 0x000fe400000012ff */
[----:B------:R-:W-:Y:S02]  /*b6a0*/  SHF.R.U64 R11, R11, 0x3, RZ ;  /* 0x000000030b0b7819 */ /* 0x000fe400000012ff */
[----:B------:R-:W-:Y:S01]  /*b6b0*/  LOP3.LUT R5, R128, 0x380, RZ, 0xc0, !PT ;  /* 0x0000038080057812 */ /* 0x000fe200078ec0ff */
[--C-:B------:R-:W-:Y:S01]  /*b6c0*/  IMAD.X R87, RZ, RZ, R9.reuse, P0 ;  /* 0x000000ffff577224 */ /* 0x100fe200000e0609 */
[----:B------:R-:W-:Y:S02]  /*b6d0*/  LOP3.LUT R82, R18, R133, RZ, 0x3c, !PT ;  /* 0x0000008512527212 */ /* 0x000fe400078e3cff */
[----:B------:R-:W-:Y:S01]  /*b6e0*/  SHF.R.U64 R12, R12, 0x3, RZ ;  /* 0x000000030c0c7819 */ /* 0x000fe200000012ff */
[--C-:B------:R-:W-:Y:S01]  /*b6f0*/  IMAD.X R89, RZ, RZ, R9.reuse, P4 ;  /* 0x000000ffff597224 */ /* 0x100fe200020e0609 */
[----:B------:R-:W-:Y:S01]  /*b700*/  SHF.R.U64 R22, R22, 0x3, RZ ;  /* 0x0000000316167819 */ /* 0x000fe200000012ff */
[--C-:B------:R-:W-:Y:S01]  /*b710*/  IMAD.X R91, RZ, RZ, R9.reuse, P3 ;  /* 0x000000ffff5b7224 */ /* 0x100fe200018e0609 */
[----:B------:R-:W-:Y:S01]  /*b720*/  LOP3.LUT R88, R10, R137, RZ, 0x3c, !PT ;  /* 0x000000890a587212 */ /* 0x000fe200078e3cff */
[--C-:B------:R-:W-:Y:S01]  /*b730*/  IMAD.X R127, RZ, RZ, R9.reuse, P2 ;  /* 0x000000ffff7f7224 */ /* 0x100fe200010e0609 */
[----:B------:R-:W-:Y:S01]  /*b740*/  LOP3.LUT R90, R11, R90, RZ, 0x3c, !PT ;  /* 0x0000005a0b5a7212 */ /* 0x000fe200078e3cff */
[--C-:B------:R-:W-:Y:S01]  /*b750*/  IMAD.X R129, RZ, RZ, R9.reuse, P1 ;  /* 0x000000ffff817224 */ /* 0x100fe200008e0609 */
[----:B------:R-:W-:Y:S01]  /*b760*/  MOV R18, R8 ;  /* 0x0000000800127202 */ /* 0x000fe20000000f00 */
[--C-:B------:R-:W-:Y:S01]  /*b770*/  IMAD.X R131, RZ, RZ, R9.reuse, P6 ;  /* 0x000000ffff837224 */ /* 0x100fe200030e0609 */
[----:B------:R-:W-:Y:S01]  /*b780*/  SHF.R.U64 R5, R5, 0x3, RZ ;  /* 0x0000000305057819 */ /* 0x000fe200000012ff */
[----:B------:R-:W-:Y:S01]  /*b790*/  IMAD.X R13, RZ, RZ, R9, P5 ;  /* 0x000000ffff0d7224 */ /* 0x000fe200028e0609 */
[----:B------:R-:W-:-:S02]  /*b7a0*/  F2FP.F16.F32.PACK_AB R8, R25, R24 ;  /* 0x000000181908723e */ /* 0x000fc400000000ff */
[----:B------:R-:W-:Y:S02]  /*b7b0*/  F2FP.F16.F32.PACK_AB R9, R27, R26 ;  /* 0x0000001a1b09723e */ /* 0x000fe400000000ff */
[----:B------:R-:W-:Y:S02]  /*b7c0*/  F2FP.F16.F32.PACK_AB R10, R29, R28 ;  /* 0x0000001c1d0a723e */ /* 0x000fe400000000ff */
[----:B------:R-:W-:Y:S02]  /*b7d0*/  F2FP.F16.F32.PACK_AB R11, R31, R30 ;  /* 0x0000001e1f0b723e */ /* 0x000fe400000000ff */
[----:B------:R-:W-:Y:S02]  /*b7e0*/  LOP3.LUT R130, R12, R141, RZ, 0x3c, !PT ;  /* 0x0000008d0c827212 */ /* 0x000fe400078e3cff */
[----:B------:R-:W-:Y:S02]  /*b7f0*/  MOV R135, R80 ;  /* 0x0000005000877202 */ /* 0x000fe40000000f00 */
[----:B------:R-:W-:-:S02]  /*b800*/  MOV R134, R82 ;  /* 0x0000005200867202 */ /* 0x000fc40000000f00 */
[----:B------:R-:W-:Y:S02]  /*b810*/  LOP3.LUT R12, R22, R143, RZ, 0x3c, !PT ;  /* 0x0000008f160c7212 */ /* 0x000fe400078e3cff */
[----:B------:R-:W-:Y:S02]  /*b820*/  MOV R136, R14 ;  /* 0x0000000e00887202 */ /* 0x000fe40000000f00 */
[----:B------:R-:W-:Y:S02]  /*b830*/  F2FP.F16.F32.PACK_AB R80, R33, R32 ;  /* 0x000000202150723e */ /* 0x000fe400000000ff */
[----:B------:R-:W-:Y:S02]  /*b840*/  F2FP.F16.F32.PACK_AB R81, R35, R34 ;  /* 0x000000222351723e */ /* 0x000fe400000000ff */
[----:B------:R-:W-:Y:S02]  /*b850*/  F2FP.F16.F32.PACK_AB R82, R37, R36 ;  /* 0x000000242552723e */ /* 0x000fe400000000ff */
[----:B------:R-:W-:-:S02]  /*b860*/  F2FP.F16.F32.PACK_AB R83, R39, R38 ;  /* 0x000000262753723e */ /* 0x000fc400000000ff */
[----:B------:R-:W-:Y:S02]  /*b870*/  LOP3.LUT R128, R5, R128, RZ, 0x3c, !PT ;  /* 0x0000008005807212 */ /* 0x000fe400078e3cff */
[----:B------:R-:W-:Y:S02]  /*b880*/  MOV R133, R84 ;  /* 0x0000005400857202 */ /* 0x000fe40000000f00 */
[----:B------:R-:W-:Y:S01]  /*b890*/  MOV R132, R86 ;  /* 0x0000005600847202 */ /* 0x000fe20000000f00 */
[----:B------:R0:W-:Y:S01]  /*b8a0*/  STSM.16.M88.4 [R18], R8 ;  /* 0x0000000812007844 */ /* 0x0001e20000000200 */
[----:B------:R-:W-:Y:S02]  /*b8b0*/  MOV R22, R88 ;  /* 0x0000005800167202 */ /* 0x000fe40000000f00 */
[----:B------:R-:W-:Y:S02]  /*b8c0*/  MOV R5, R90 ;  /* 0x0000005a00057202 */ /* 0x000fe40000000f00 */
[----:B------:R-:W-:-:S02]  /*b8d0*/  F2FP.F16.F32.PACK_AB R84, R41, R40 ;  /* 0x000000282954723e */ /* 0x000fc400000000ff */
[----:B------:R-:W-:Y:S02]  /*b8e0*/  F2FP.F16.F32.PACK_AB R85, R43, R42 ;  /* 0x0000002a2b55723e */ /* 0x000fe400000000ff */
[----:B------:R-:W-:Y:S02]  /*b8f0*/  F2FP.F16.F32.PACK_AB R86, R45, R44 ;  /* 0x0000002c2d56723e */ /* 0x000fe400000000ff */
[----:B------:R-:W-:Y:S02]  /*b900*/  F2FP.F16.F32.PACK_AB R87, R47, R46 ;  /* 0x0000002e2f57723e */ /* 0x000fe400000000ff */
[----:B------:R-:W-:Y:S02]  /*b910*/  F2FP.F16.F32.PACK_AB R88, R49, R48 ;  /* 0x000000303158723e */ /* 0x000fe400000000ff */
[----:B------:R-:W-:Y:S02]  /*b920*/  F2FP.F16.F32.PACK_AB R89, R51, R50 ;  /* 0x000000323359723e */ /* 0x000fe400000000ff */
[----:B------:R-:W-:-:S02]  /*b930*/  F2FP.F16.F32.PACK_AB R90, R53, R52 ;  /* 0x00000034355a723e */ /* 0x000fc400000000ff */
[----:B------:R-:W-:Y:S01]  /*b940*/  F2FP.F16.F32.PACK_AB R91, R55, R54 ;  /* 0x00000036375b723e */ /* 0x000fe200000000ff */
[----:B------:R1:W-:Y:S01]  /*b950*/  STSM.16.M88.4 [R136], R80 ;  /* 0x0000005088007844 */ /* 0x0003e20000000200 */
[----:B0-----:R-:W-:Y:S02]  /*b960*/  MOV R18, R12 ;  /* 0x0000000c00127202 */ /* 0x001fe40000000f00 */
[----:B------:R-:W-:Y:S02]  /*b970*/  F2FP.F16.F32.PACK_AB R8, R57, R56 ;  /* 0x000000383908723e */ /* 0x000fe400000000ff */
[----:B------:R-:W-:Y:S02]  /*b980*/  F2FP.F16.F32.PACK_AB R9, R59, R58 ;  /* 0x0000003a3b09723e */ /* 0x000fe400000000ff */
[----:B------:R-:W-:Y:S02]  /*b990*/  F2FP.F16.F32.PACK_AB R10, R61, R60 ;  /* 0x0000003c3d0a723e */ /* 0x000fe400000000ff */
[----:B------:R-:W-:-:S02]  /*b9a0*/  F2FP.F16.F32.PACK_AB R11, R63, R62 ;  /* 0x0000003e3f0b723e */ /* 0x000fc400000000ff */
[----:B------:R-:W-:Y:S02]  /*b9b0*/  F2FP.F16.F32.PACK_AB R12, R65, R64 ;  /* 0x00000040410c723e */ /* 0x000fe400000000ff */
[----:B------:R-:W-:Y:S02]  /*b9c0*/  F2FP.F16.F32.PACK_AB R13, R67, R66 ;  /* 0x00000042430d723e */ /* 0x000fe400000000ff */
[----:B------:R-:W-:Y:S02]  /*b9d0*/  F2FP.F16.F32.PACK_AB R14, R69, R68 ;  /* 0x00000044450e723e */ /* 0x000fe400000000ff */
[----:B------:R-:W-:Y:S01]  /*b9e0*/  F2FP.F16.F32.PACK_AB R15, R71, R70 ;  /* 0x00000046470f723e */ /* 0x000fe200000000ff */
[----:B------:R0:W-:Y:S01]  /*b9f0*/  STSM.16.M88.4 [R135], R84 ;  /* 0x0000005487007844 */ /* 0x0001e20000000200 */
[----:B-1----:R-:W-:Y:S02]  /*ba00*/  F2FP.F16.F32.PACK_AB R80, R73, R72 ;  /* 0x000000484950723e */ /* 0x002fe400000000ff */
[----:B------:R-:W-:-:S02]  /*ba10*/  F2FP.F16.F32.PACK_AB R81, R75, R74 ;  /* 0x0000004a4b51723e */ /* 0x000fc400000000ff */
[----:B------:R-:W-:Y:S02]  /*ba20*/  F2FP.F16.F32.PACK_AB R82, R77, R76 ;  /* 0x0000004c4d52723e */ /* 0x000fe400000000ff */
[----:B------:R-:W-:Y:S01]  /*ba30*/  F2FP.F16.F32.PACK_AB R83, R79, R78 ;  /* 0x0000004e4f53723e */ /* 0x000fe200000000ff */
[----:B------:R1:W-:Y:S01]  /*ba40*/  STSM.16.M88.4 [R134], R88 ;  /* 0x0000005886007844 */ /* 0x0003e20000000200 */
[----:B------:R-:W-:Y:S02]  /*ba50*/  MOV R126, R126 ;  /* 0x0000007e007e7202 */ /* 0x000fe40000000f00 */
[----:B------:R-:W-:Y:S01]  /*ba60*/  MOV R128, R128 ;  /* 0x0000008000807202 */ /* 0x000fe20000000f00 */
[----:B------:R2:W-:Y:S01]  /*ba70*/  STSM.16.M88.4 [R133], R8 ;  /* 0x0000000885007844 */ /* 0x0005e20000000200 */
[----:B------:R-:W-:Y:S02]  /*ba80*/  MOV R130, R130 ;  /* 0x0000008200827202 */ /* 0x000fe40000000f00 */
[----:B0-----:R-:W-:-:S02]  /*ba90*/  F2FP.F16.F32.PACK_AB R84, R3, R2 ;  /* 0x000000020354723e */ /* 0x001fc400000000ff */
[----:B------:R-:W-:Y:S02]  /*baa0*/  F2FP.F16.F32.PACK_AB R85, R121, R120 ;  /* 0x000000787955723e */ /* 0x000fe400000000ff */
[----:B------:R-:W-:Y:S02]  /*bab0*/  F2FP.F16.F32.PACK_AB R86, R7, R6 ;  /* 0x000000060756723e */ /* 0x000fe400000000ff */
[----:B------:R-:W-:Y:S01]  /*bac0*/  F2FP.F16.F32.PACK_AB R87, R123, R122 ;  /* 0x0000007a7b57723e */ /* 0x000fe200000000ff */
[----:B------:R0:W-:Y:S01]  /*bad0*/  STSM.16.M88.4 [R132], R12 ;  /* 0x0000000c84007844 */ /* 0x0001e20000000200 */
[----:B-1----:R-:W-:Y:S02]  /*bae0*/  F2FP.F16.F32.PACK_AB R88, R21, R20 ;  /* 0x000000141558723e */ /* 0x002fe400000000ff */
[----:B------:R-:W-:Y:S02]  /*baf0*/  F2FP.F16.F32.PACK_AB R89, R125, R124 ;  /* 0x0000007c7d59723e */ /* 0x000fe400000000ff */
[----:B------:R-:W-:-:S02]  /*bb00*/  F2FP.F16.F32.PACK_AB R90, R93, R92 ;  /* 0x0000005c5d5a723e */ /* 0x000fc400000000ff */
[----:B------:R-:W-:Y:S01]  /*bb10*/  F2FP.F16.F32.PACK_AB R91, R95, R94 ;  /* 0x0000005e5f5b723e */ /* 0x000fe200000000ff */
[----:B------:R1:W-:Y:S01]  /*bb20*/  STSM.16.M88.4 [R22], R80 ;  /* 0x0000005016007844 */ /* 0x0003e20000000200 */
[----:B--2---:R-:W-:Y:S02]  /*bb30*/  F2FP.F16.F32.PACK_AB R8, R97, R96 ;  /* 0x000000606108723e */ /* 0x004fe400000000ff */
[----:B------:R-:W-:Y:S02]  /*bb40*/  F2FP.F16.F32.PACK_AB R9, R99, R98 ;  /* 0x000000626309723e */ /* 0x000fe400000000ff */
[----:B------:R-:W-:Y:S02]  /*bb50*/  F2FP.F16.F32.PACK_AB R10, R101, R100 ;  /* 0x00000064650a723e */ /* 0x000fe400000000ff */
[----:B------:R-:W-:Y:S02]  /*bb60*/  F2FP.F16.F32.PACK_AB R11, R103, R102 ;  /* 0x00000066670b723e */ /* 0x000fe400000000ff */
        /* <DEDUP_REMOVED lines=9> */
[----:B------:R-:W-:Y:S04]  /*bc00*/  STSM.16.M88.4 [R126], R88 ;  /* 0x000000587e007844 */ /* 0x000fe80000000200 */
[----:B------:R-:W-:Y:S04]  /*bc10*/  STSM.16.M88.4 [R128], R8 ;  /* 0x0000000880007844 */ /* 0x000fe80000000200 */
[----:B------:R-:W-:Y:S04]  /*bc20*/  STSM.16.M88.4 [R130], R12 ;  /* 0x0000000c82007844 */ /* 0x000fe80000000200 */
[----:B------:R1:W-:Y:S01]  /*bc30*/  STSM.16.M88.4 [R18], R80 ;  /* 0x0000005012007844 */ /* 0x0003e20000000200 */
[----:B------:R-:W-:Y:S01]  /*bc40*/  BAR.SYNC.DEFER_BLOCKING 0x1, 0x100 ;  /* 0x0044000000007b1d */ /* 0x000fe20000010000 */
[----:B------:R-:W-:-:S04]  /*bc50*/  ISETP.NE.U32.AND P0, PT, RZ, UR14, PT ;  /* 0x0000000eff007c0c */ /* 0x000fc8000bf05070 */
[----:B------:R-:W-:Y:S01]  /*bc60*/  ISETP.NE.AND.EX P0, PT, RZ, UR15, PT, P0 ;  /* 0x0000000fff007c0c */ /* 0x000fe2000bf05300 */
[----:B0-----:R-:W-:Y:S02]  /*bc70*/  IMAD.U32 R84, RZ, RZ, UR9 ;  /* 0x00000009ff547e24 */ /* 0x001fe4000f8e00ff */
[----:B------:R-:W-:Y:S01]  /*bc80*/  IMAD.U32 R85, RZ, RZ, UR12 ;  /* 0x0000000cff557e24 */ /* 0x000fe2000f8e00ff */
[----:B------:R-:W-:Y:S01]  /*bc90*/  ULDC.64 UR12, c[0x0][0xc08] ;  /* 0x00030200000c7ab9 */ /* 0x000fe20000000a00 */
[----:B-1----:R-:W0:Y:S08]  /*bca0*/  LDC R18, c[0x0][0xbe8] ;  /* 0x0002fa00ff127b82 */ /* 0x002e300000000800 */
[----:B------:R-:W2:Y:S01]  /*bcb0*/  @P0 LDG.E R22, desc[UR24][R84.64] ;  /* 0x0000001854160981 */ /* 0x000ea2000c1e1900 */
[----:B------:R-:W-:-:S04]  /*bcc0*/  UISETP.NE.U32.AND UP0, UPT, UR12, URZ, UPT ;  /* 0x0000003f0c00728c */ /* 0x000fc8000bf05070 */
[----:B------:R-:W-:Y:S01]  /*bcd0*/  UISETP.NE.AND.EX UP0, UPT, UR13, URZ, UPT, UP0 ;  /* 0x0000003f0d00728c */ /* 0x000fe2000bf05300 */
[----:B0-----:R-:W-:-:S10]  /*bce0*/  ISETP.NE.AND P1, PT, R18, 0x1, PT ;  /* 0x000000011200780c */ /* 0x001fd40003f25270 */
[----:B------:R-:W-:Y:S01]  /*bcf0*/  @UP0 UIADD3 UR12, UP1, UR4, UR12, URZ ;  /* 0x0000000c040c0290 */ /* 0x000fe2000ff3e03f */
[----:B------:R-:W-:Y:S02]  /*bd00*/  PLOP3.LUT P4, PT, PT, PT, UP0, 0x80, 0x0 ;  /* 0x000000000000781c */ /* 0x000fe40003f8f008 */
[----:B------:R-:W-:Y:S01]  /*bd10*/  ULDC UR4, c[0x0][0xa88] ;  /* 0x0002a20000047ab9 */ /* 0x000fe20000000800 */
[----:B------:R-:W-:Y:S01]  /*bd20*/  @UP0 UIADD3.X UR13, UR16, UR13, URZ, UP1, !UPT ;  /* 0x0000000d100d0290 */ /* 0x000fe20008ffe43f */
[----:B------:R-:W-:Y:S01]  /*bd30*/  IMAD.U32 R5, RZ, RZ, UR4 ;  /* 0x00000004ff057e24 */ /* 0x000fe2000f8e00ff */
[----:B------:R-:W-:Y:S01]  /*bd40*/  UISETP.NE.AND UP0, UPT, UR21, URZ, UPT ;  /* 0x0000003f1500728c */ /* 0x000fe2000bf05270 */
[----:B------:R-:W-:Y:S01]  /*bd50*/  ULDC UR4, c[0x0][0xad4] ;  /* 0x0002b50000047ab9 */ /* 0x000fe20000000800 */
[----:B------:R-:W0:Y:S02]  /*bd60*/  @P1 LDC R10, c[0x0][0xbec] ;  /* 0x0002fb00ff0a1b82 */ /* 0x000e240000000800 */
[----:B------:R-:W-:Y:S01]  /*bd70*/  USEL UR4, UR21, UR4, UP0 ;  /* 0x0000000415047287 */ /* 0x000fe20008000000 */
[----:B------:R-:W-:-:S03]  /*bd80*/  UMOV UR22, 0x9b8 ;  /* 0x000009b800167882 */ /* 0x000fc60000000000 */
[----:B------:R-:W-:Y:S02]  /*bd90*/  UISETP.GT.AND UP1, UPT, UR4, 0x1, UPT ;  /* 0x000000010400788c */ /* 0x000fe4000bf24270 */
[----:B------:R-:W1:Y:S02]  /*bda0*/  @P1 LDC R13, c[0x0][0xbf0] ;  /* 0x0002fc00ff0d1b82 */ /* 0x000e640000000800 */
[----:B------:R-:W-:Y:S02]  /*bdb0*/  USEL UR22, UR22, 0x978, UP1 ;  /* 0x0000097816167887 */ /* 0x000fe40008800000 */
[----:B------:R-:W-:Y:S01]  /*bdc0*/  UISETP.NE.U32.AND UP0, UPT, UR14, URZ, UPT ;  /* 0x0000003f0e00728c */ /* 0x000fe2000bf05070 */
[----:B------:R-:W-:Y:S01]  /*bdd0*/  IMAD.U32 R15, RZ, RZ, UR20 ;  /* 0x00000014ff0f7e24 */ /* 0x000fe2000f8e00ff */
[----:B------:R-:W-:Y:S01]  /*bde0*/  UMOV UR4, URZ ;  /* 0x0000003f00047c82 */ /* 0x000fe20008000000 */
[----:B------:R-:W-:Y:S01]  /*bdf0*/  IMAD.U32 R8, RZ, RZ, UR12 ;  /* 0x0000000cff087e24 */ /* 0x000fe2000f8e00ff */
[----:B------:R-:W-:Y:S01]  /*be00*/  UISETP.NE.AND.EX UP0, UPT, UR15, URZ, UPT, UP0 ;  /* 0x0000003f0f00728c */ /* 0x000fe2000bf05300 */
[----:B------:R-:W-:-:S02]  /*be10*/  IMAD.U32 R9, RZ, RZ, UR13 ;  /* 0x0000000dff097e24 */ /* 0x000fc4000f8e00ff */
[----:B---3--:R-:W-:Y:S01]  /*be20*/  IMAD R15, R15, 0x80, R138 ;  /* 0x000000800f0f7824 */ /* 0x008fe200078e028a */
[----:B------:R-:W-:Y:S02]  /*be30*/  USEL UR9, UR18, URZ, !UP0 ;  /* 0x0000003f12097287 */ /* 0x000fe4000c000000 */
[----:B------:R0:W5:Y:S01]  /*be40*/  @P4 LDG.E R5, desc[UR24][R8.64] ;  /* 0x0000001808054981 */ /* 0x000162000c1e1900 */
[----:B------:R-:W-:Y:S01]  /*be50*/  USEL UR20, UR19, URZ, UP1 ;  /* 0x0000003f13147287 */ /* 0x000fe20008800000 */
[----:B------:R-:W-:Y:S01]  /*be60*/  ULDC.64 UR12, c[0x0][UR22+0x218] ;  /* 0x00008600160c7abb */ /* 0x000fe20008000a00 */
[----:B------:R-:W-:Y:S01]  /*be70*/  ULDC.64 UR14, c[0x0][UR22+0x220] ;  /* 0x00008800160e7abb */ /* 0x000fe20008000a00 */
[----:B------:R-:W-:Y:S02]  /*be80*/  USEL UR21, UR17, URZ, !UP0 ;  /* 0x0000003f11157287 */ /* 0x000fe4000c000000 */
[----:B------:R-:W-:Y:S01]  /*be90*/  UIMAD.WIDE.U32 UR18, UR12, UR23, URZ ;  /* 0x000000170c1272a5 */ /* 0x000fe2000f8e003f */
[----:B------:R-:W-:Y:S01]  /*bea0*/  ULDC.64 UR16, c[0x0][UR22+0x228] ;  /* 0x00008a0016107abb */ /* 0x000fe20008000a00 */
[----:B0-----:R-:W-:Y:S01]  /*beb0*/  @P1 IMAD.HI.U32 R8, R15, R10, RZ ;  /* 0x0000000a0f081227 */ /* 0x001fe200078e00ff */
[----:B------:R-:W-:-:S02]  /*bec0*/  UIMAD UR15, UR15, UR9, URZ ;  /* 0x000000090f0f72a4 */ /* 0x000fc4000f8e023f */
[----:B------:R-:W-:Y:S01]  /*bed0*/  UIMAD UR23, UR13, UR23, URZ ;  /* 0x000000170d1772a4 */ /* 0x000fe2000f8e023f */
[----:B------:R-:W-:Y:S01]  /*bee0*/  IMAD.MOV.U32 R11, RZ, RZ, R15 ;  /* 0x000000ffff0b7224 */ /* 0x000fe200078e000f */
[----:B------:R-:W-:Y:S02]  /*bef0*/  UIMAD.WIDE.U32 UR12, UR14, UR9, URZ ;  /* 0x000000090e0c72a5 */ /* 0x000fe4000f8e003f */
[----:B------:R-:W-:Y:S01]  /*bf00*/  UIMAD.WIDE.U32 UR24, UR16, UR20, URZ ;  /* 0x00000014101872a5 */ /* 0x000fe2000f8e003f */
[----:B-1----:R-:W-:Y:S01]  /*bf10*/  @P1 SHF.R.U32.HI R11, RZ, R13, R8 ;  /* 0x0000000dff0b1219 */ /* 0x002fe20000011608 */
[----:B------:R-:W-:Y:S02]  /*bf20*/  UIMAD UR16, UR17, UR20, URZ ;  /* 0x00000014111072a4 */ /* 0x000fe4000f8e023f */
[----:B------:R-:W-:Y:S02]  /*bf30*/  UIMAD UR15, UR14, UR21, UR15 ;  /* 0x000000150e0f72a4 */ /* 0x000fe4000f8e020f */
[----:B------:R-:W-:Y:S01]  /*bf40*/  UIADD3 UR23, UR19, UR23, URZ ;  /* 0x0000001713177290 */ /* 0x000fe2000fffe03f */
[----:B------:R-:W-:Y:S01]  /*bf50*/  IMAD.MOV R13, RZ, RZ, -R11 ;  /* 0x000000ffff0d7224 */ /* 0x000fe200078e0a0b */
[----:B------:R-:W-:Y:S01]  /*bf60*/  UIADD3 UR14, UR13, UR15, URZ ;  /* 0x0000000f0d0e7290 */ /* 0x000fe2000fffe03f */
[----:B------:R-:W-:-:S02]  /*bf70*/  IMAD.U32 R8, RZ, RZ, UR24 ;  /* 0x00000018ff087e24 */ /* 0x000fc4000f8e00ff */
[----:B------:R-:W-:Y:S01]  /*bf80*/  IMAD.U32 R9, RZ, RZ, UR25 ;  /* 0x00000019ff097e24 */ /* 0x000fe2000f8e00ff */
[----:B------:R-:W-:Y:S01]  /*bf90*/  SHF.R.S32.HI R9, RZ, 0x1f, R11 ;  /* 0x0000001fff097819 */ /* 0x000fe2000001140b */
[----:B------:R-:W-:-:S05]  /*bfa0*/  IMAD R13, R18, R13, R15 ;  /* 0x0000000d120d7224 */ /* 0x000fca00078e020f */
[----:B------:R-:W-:Y:S02]  /*bfb0*/  SHF.R.S32.HI R10, RZ, 0x1f, R13 ;  /* 0x0000001fff0a7819 */ /* 0x000fe4000001140d */
[----:B--2---:R-:W-:-:S13]  /*bfc0*/  @P0 R2UR UR4, R22 ;  /* 0x00000000160402ca */ /* 0x004fda00000e0000 */
[----:B------:R-:W-:Y:S02]  /*bfd0*/  UIADD3 UR18, UP0, UP2, UR12, UR18, UR4 ;  /* 0x000000120c127290 */ /* 0x000fe4000fa1e004 */
[----:B------:R-:W-:Y:S02]  /*bfe0*/  UIADD3 UR12, UR25, UR16, URZ ;  /* 0x00000010190c7290 */ /* 0x000fe4000fffe03f */
[----:B------:R-:W-:Y:S02]  /*bff0*/  USHF.R.S32.HI UR16, URZ, 0x1f, UR4 ;  /* 0x0000001f3f107899 */ /* 0x000fe40008011404 */
[----:B------:R-:W-:Y:S02]  /*c000*/  IADD3 R8, P2, P3, R11, UR18, R8 ;  /* 0x000000120b087c10 */ /* 0x000fe4000fb5e008 */
[----:B------:R-:W-:Y:S01]  /*c010*/  UIADD3.X UR14, UR14, UR23, UR16, UP0, UP2 ;  /* 0x000000170e0e7290 */ /* 0x000fe200087e4410 */
[----:B------:R-:W-:Y:S01]  /*c020*/  IMAD.U32 R12, RZ, RZ, UR12 ;  /* 0x0000000cff0c7e24 */ /* 0x000fe2000f8e00ff */
[----:B------:R-:W-:-:S02]  /*c030*/  ULDC.64 UR12, c[0x0][UR22+0x210] ;  /* 0x00008400160c7abb */ /* 0x000fc40008000a00 */
[----:B------:R-:W-:Y:S02]  /*c040*/  IMAD R11, R13, UR13, RZ ;  /* 0x0000000d0d0b7c24 */ /* 0x000fe4000f8e02ff */
[----:B------:R-:W-:Y:S01]  /*c050*/  IADD3.X R9, R9, UR14, R12, P2, P3 ;  /* 0x0000000e09097c10 */ /* 0x000fe200097e640c */
[----:B------:R-:W-:Y:S01]  /*c060*/  ULDC.64 UR14, c[0x0][0xba8] ;  /* 0x0002ea00000e7ab9 */ /* 0x000fe20000000a00 */
[----:B------:R-:W-:Y:S01]  /*c070*/  IMAD R11, R10, UR12, R11 ;  /* 0x0000000c0a0b7c24 */ /* 0x000fe2000f8e020b */
[----:B------:R-:W-:Y:S01]  /*c080*/  @!UP1 ULDC UR14, c[0x0][0xb50] ;  /* 0x0002d400000e9ab9 */ /* 0x000fe20000000800 */
[----:B------:R-:W-:Y:S01]  /*c090*/  @!UP1 ULDC UR15, c[0x0][0xb54] ;  /* 0x0002d500000f9ab9 */ /* 0x000fe20000000800 */
[----:B------:R-:W-:-:S04]  /*c0a0*/  IMAD.WIDE.U32 R8, R13, UR12, R8 ;  /* 0x0000000c0d087c25 */ /* 0x000fc8000f8e0008 */
[----:B------:R-:W-:Y:S01]  /*c0b0*/  IMAD.IADD R9, R9, 0x1, R11 ;  /* 0x0000000109097824 */ /* 0x000fe200078e020b */
[----:B------:R-:W-:-:S04]  /*c0c0*/  LEA R12, P2, R8, UR14, 0x2 ;  /* 0x0000000e080c7c11 */ /* 0x000fc8000f8410ff */
[----:B------:R-:W-:Y:S01]  /*c0d0*/  LEA.HI.X R14, R8, UR15, R9, 0x2, P2 ;  /* 0x0000000f080e7c11 */ /* 0x000fe200090f1409 */
[----:B------:R-:W-:Y:S08]  /*c0e0*/  @P4 BRA `(.L_x_203) ;  /* 0x0000000000144947 */ /* 0x000ff00003800000 */
[----:B------:R-:W-:Y:S05]  /*c0f0*/  @!P0 BRA `(.L_x_203) ;  /* 0x0000000000108947 */ /* 0x000fea0003800000 */
[----:B------:R-:W-:Y:S02]  /*c100*/  ULDC.64 UR12, c[0x0][0x208] ;  /* 0x00008200000c7ab9 */ /* 0x000fe40000000a00 */
[----:B------:R-:W2:Y:S04]  /*c110*/  LDG.E R8, desc[UR12][R84.64] ;  /* 0x0000000c54087981 */ /* 0x000ea8000c1e1900 */
[----:B-----5:R-:W2:Y:S02]  /*c120*/  LDG.E R5, desc[UR12][R84.64+0x4] ;  /* 0x0000040c54057981 */ /* 0x020ea4000c1e1900 */
[----:B--2---:R-:W-:-:S07]  /*c130*/  IMAD.IADD R5, R5, 0x1, -R8 ;  /* 0x0000000105057824 */ /* 0x004fce00078e0a08 */
.L_x_203:
[----:B------:R-:W2:Y:S01]  /*c140*/  LDL R13, [R1+0x54] ;  /* 0x00005400010d7983 */ /* 0x000ea20000100800 */
[----:B------:R-:W-:Y:S01]  /*c150*/  R2UR UR12, R229 ;  /* 0x00000000e50c72ca */ /* 0x000fe200000e0000 */
[----:B-----5:R-:W-:Y:S01]  /*c160*/  IMAD R80, R5, R18, RZ ;  /* 0x0000001205507224 */ /* 0x020fe200078e02ff */
[----:B------:R-:W-:Y:S01]  /*c170*/  LOP3.LUT P0, RZ, R234, 0x3, RZ, 0xc0, !PT ;  /* 0x00000003eaff7812 */ /* 0x000fe2000780c0ff */
[----:B------:R-:W-:Y:S04]  /*c180*/  SHFL.IDX PT, R8, R12, RZ, 0x1c1f ;  /* 0x001c1fff0c087589 */ /* 0x000fe800000e0000 */
[----:B------:R-:W0:Y:S04]  /*c190*/  SHFL.IDX PT, R9, R14, RZ, 0x1c1f ;  /* 0x001c1fff0e097589 */ /* 0x000e2800000e0000 */
[----:B------:R-:W-:Y:S02]  /*c1a0*/  SHFL.IDX PT, R10, R12, 0x1, 0x1c1f ;  /* 0x003c1f000c0a7f89 */ /* 0x000fe400000e0000 */
[----:B------:R-:W-:Y:S01]  /*c1b0*/  IMAD.U32 R81, RZ, RZ, UR12 ;  /* 0x0000000cff517e24 */ /* 0x000fe2000f8e00ff */
[----:B------:R-:W-:Y:S01]  /*c1c0*/  ULDC.64 UR12, c[0x0][0x208] ;  /* 0x00008200000c7ab9 */ /* 0x000fe20000000a00 */
[----:B------:R-:W1:Y:S02]  /*c1d0*/  SHFL.IDX PT, R11, R14, 0x1, 0x1c1f ;  /* 0x003c1f000e0b7f89 */ /* 0x000e6400000e0000 */
[----:B--2---:R-:W-:-:S04]  /*c1e0*/  IMAD R81, R81, 0x80, R13 ;  /* 0x0000008051517824 */ /* 0x004fc800078e020d */
[C---:B------:R-:W-:Y:S01]  /*c1f0*/  VIADD R13, R81.reuse, 0x8 ;  /* 0x00000008510d7836 */ /* 0x040fe20000000000 */
[----:B------:R-:W-:-:S04]  /*c200*/  ISETP.GE.OR P2, PT, R81, R80, P0 ;  /* 0x000000505100720c */ /* 0x000fc80000746670 */
[----:B------:R-:W-:-:S09]  /*c210*/  ISETP.GE.OR P0, PT, R13, R80, P0 ;  /* 0x000000500d00720c */ /* 0x000fd20000706670 */
[----:B0-----:R0:W-:Y:S04]  /*c220*/  @!P2 ST.E desc[UR12][R8.64], R0 ;  /* 0x000000000800a985 */ /* 0x0011e8000c10190c */
[----:B-1----:R0:W-:Y:S01]  /*c230*/  @!P0 ST.E desc[UR12][R10.64], R4 ;  /* 0x000000040a008985 */ /* 0x0021e2000c10190c */
[----:B------:R-:W-:-:S13]  /*c240*/  PLOP3.LUT P0, PT, PT, PT, UP1, 0x80, 0x0 ;  /* 0x000000000000781c */ /* 0x000fda0003f0f018 */
[----:B0-----:R-:W-:Y:S05]  /*c250*/  @P0 BRA `(.L_x_204) ;  /* 0x0000000c006c0947 */ /* 0x001fea0003800000 */
[----:B------:R-:W-:Y:S01]  /*c260*/  IMAD.SHL.U32 R3, R19, 0x8, RZ ;  /* 0x0000000813037824 */ /* 0x000fe200078e00ff */
[----:B------:R-:W0:Y:S01]  /*c270*/  @P1 LDC R57, c[0x0][0xbec] ;  /* 0x0002fb00ff391b82 */ /* 0x000e220000000800 */
[----:B------:R-:W-:Y:S01]  /*c280*/  IMAD.MOV.U32 R5, RZ, RZ, 0x2 ;  /* 0x00000002ff057424 */ /* 0x000fe200078e00ff */
[----:B------:R-:W-:Y:S01]  /*c290*/  R2UR UR17, R229 ;  /* 0x00000000e51172ca */ /* 0x000fe200000e0000 */
[----:B------:R-:W-:Y:S01]  /*c2a0*/  IMAD R4, R230, 0x40, R3 ;  /* 0x00000040e6047824 */ /* 0x000fe200078e0203 */
[----:B------:R-:W-:Y:S01]  /*c2b0*/  ULDC.64 UR12, c[0x0][0x208] ;  /* 0x00008200000c7ab9 */ /* 0x000fe20000000a00 */
[----:B------:R-:W-:Y:S01]  /*c2c0*/  ULDC.64 UR14, c[0x0][0xaa0] ;  /* 0x0002a800000e7ab9 */ /* 0x000fe20000000a00 */
[----:B------:R-:W-:Y:S01]  /*c2d0*/  R2UR UR18, R228 ;  /* 0x00000000e41272ca */ /* 0x000fe200000e0000 */
[----:B------:R-:W-:Y:S01]  /*c2e0*/  IMAD.WIDE R4, R4, R5, UR10 ;  /* 0x0000000a04047e25 */ /* 0x000fe2000f8e0205 */
[----:B------:R-:W1:Y:S02]  /*c2f0*/  @P1 LDC R61, c[0x0][0xbf0] ;  /* 0x0002fc00ff3d1b82 */ /* 0x000e640000000800 */
[----:B------:R-:W-:-:S02]  /*c300*/  IADD3 R9, P4, R4, 0x1000, RZ ;  /* 0x0000100004097810 */ /* 0x000fc40007f9e0ff */
[C---:B------:R-:W-:Y:S02]  /*c310*/  IADD3 R13, P3, R4.reuse, 0x2000, RZ ;  /* 0x00002000040d7810 */ /* 0x040fe40007f7e0ff */
[C---:B------:R-:W-:Y:S02]  /*c320*/  IADD3 R21, P6, R4.reuse, 0x3000, RZ ;  /* 0x0000300004157810 */ /* 0x040fe40007fde0ff */
[C---:B------:R-:W-:Y:S02]  /*c330*/  IADD3 R25, P5, R4.reuse, 0x4000, RZ ;  /* 0x0000400004197810 */ /* 0x040fe40007fbe0ff */
[----:B------:R-:W-:Y:S02]  /*c340*/  IADD3 R29, P2, R4, 0x5000, RZ ;  /* 0x00005000041d7810 */ /* 0x000fe40007f5e0ff */
[----:B------:R-:W-:Y:S02]  /*c350*/  LOP3.LUT R8, R9, 0x380, RZ, 0xc0, !PT ;  /* 0x0000038009087812 */ /* 0x000fe400078ec0ff */
[----:B------:R-:W-:-:S02]  /*c360*/  LOP3.LUT R12, R13, 0x380, RZ, 0xc0, !PT ;  /* 0x000003800d0c7812 */ /* 0x000fc400078ec0ff */
[----:B------:R-:W-:Y:S02]  /*c370*/  LOP3.LUT R20, R21, 0x380, RZ, 0xc0, !PT ;  /* 0x0000038015147812 */ /* 0x000fe400078ec0ff */
[----:B------:R-:W-:Y:S02]  /*c380*/  LOP3.LUT R24, R25, 0x380, RZ, 0xc0, !PT ;  /* 0x0000038019187812 */ /* 0x000fe400078ec0ff */
[----:B------:R-:W-:Y:S02]  /*c390*/  LOP3.LUT R28, R29, 0x380, RZ, 0xc0, !PT ;  /* 0x000003801d1c7812 */ /* 0x000fe400078ec0ff */
[----:B------:R-:W-:Y:S02]  /*c3a0*/  SHF.R.U64 R8, R8, 0x3, RZ ;  /* 0x0000000308087819 */ /* 0x000fe400000012ff */
[----:B------:R-:W-:Y:S02]  /*c3b0*/  SHF.R.U64 R12, R12, 0x3, RZ ;  /* 0x000000030c0c7819 */ /* 0x000fe400000012ff */
[----:B------:R-:W-:-:S02]  /*c3c0*/  SHF.R.U64 R20, R20, 0x3, RZ ;  /* 0x0000000314147819 */ /* 0x000fc400000012ff */
[----:B------:R-:W-:Y:S02]  /*c3d0*/  SHF.R.U64 R24, R24, 0x3, RZ ;  /* 0x0000000318187819 */ /* 0x000fe400000012ff */
[----:B------:R-:W-:Y:S02]  /*c3e0*/  SHF.R.U64 R28, R28, 0x3, RZ ;  /* 0x000000031c1c7819 */ /* 0x000fe400000012ff */
[----:B------:R-:W-:Y:S01]  /*c3f0*/  LOP3.LUT R8, R8, R9, RZ, 0x3c, !PT ;  /* 0x0000000908087212 */ /* 0x000fe200078e3cff */
[--C-:B------:R-:W-:Y:S01]  /*c400*/  IMAD.X R9, RZ, RZ, R5.reuse, P4 ;  /* 0x000000ffff097224 */ /* 0x100fe200020e0605 */
[----:B------:R-:W-:Y:S01]  /*c410*/  LOP3.LUT R12, R12, R13, RZ, 0x3c, !PT ;  /* 0x0000000d0c0c7212 */ /* 0x000fe200078e3cff */
[--C-:B------:R-:W-:Y:S01]  /*c420*/  IMAD.X R13, RZ, RZ, R5.reuse, P3 ;  /* 0x000000ffff0d7224 */ /* 0x100fe200018e0605 */
[----:B------:R-:W-:Y:S01]  /*c430*/  LOP3.LUT R20, R20, R21, RZ, 0x3c, !PT ;  /* 0x0000001514147212 */ /* 0x000fe200078e3cff */
[--C-:B------:R-:W-:Y:S01]  /*c440*/  IMAD.X R21, RZ, RZ, R5.reuse, P6 ;  /* 0x000000ffff157224 */ /* 0x100fe200030e0605 */
[----:B------:R-:W-:Y:S01]  /*c450*/  LOP3.LUT R24, R24, R25, RZ, 0x3c, !PT ;  /* 0x0000001918187212 */ /* 0x000fe200078e3cff */
[--C-:B------:R-:W-:Y:S01]  /*c460*/  IMAD.X R25, RZ, RZ, R5.reuse, P5 ;  /* 0x000000ffff197224 */ /* 0x100fe200028e0605 */
[----:B------:R-:W-:Y:S01]  /*c470*/  LOP3.LUT R28, R28, R29, RZ, 0x3c, !PT ;  /* 0x0000001d1c1c7212 */ /* 0x000fe200078e3cff */
[----:B------:R-:W-:Y:S01]  /*c480*/  IMAD.X R29, RZ, RZ, R5, P2 ;  /* 0x000000ffff1d7224 */ /* 0x000fe200010e0605 */
[C---:B------:R-:W-:Y:S01]  /*c490*/  IADD3 R33, P0, R4.reuse, 0x6000, RZ ;  /* 0x0000600004217810 */ /* 0x040fe20007f1e0ff */
[----:B------:R-:W5:Y:S01]  /*c4a0*/  LD.E.128 R12, desc[UR12][R12.64] ;  /* 0x0000000c0c0c7980 */ /* 0x000f62000c101d00 */
[----:B------:R-:W-:-:S02]  /*c4b0*/  IADD3 R37, P4, R4, 0x7000, RZ ;  /* 0x0000700004257810 */ /* 0x000fc40007f9e0ff */
[C---:B------:R-:W-:Y:S01]  /*c4c0*/  IADD3 R41, P3, R4.reuse, 0x8000, RZ ;  /* 0x0000800004297810 */ /* 0x040fe20007f7e0ff */
[----:B------:R-:W5:Y:S01]  /*c4d0*/  LD.E.128 R20, desc[UR12][R20.64] ;  /* 0x0000000c14147980 */ /* 0x000f62000c101d00 */
[C---:B------:R-:W-:Y:S02]  /*c4e0*/  IADD3 R45, P6, R4.reuse, 0x9000, RZ ;  /* 0x00009000042d7810 */ /* 0x040fe40007fde0ff */
[C---:B------:R-:W-:Y:S01]  /*c4f0*/  IADD3 R49, P5, R4.reuse, 0xa000, RZ ;  /* 0x0000a00004317810 */ /* 0x040fe20007fbe0ff */
[----:B------:R-:W5:Y:S01]  /*c500*/  LD.E.128 R24, desc[UR12][R24.64] ;  /* 0x0000000c18187980 */ /* 0x000f62000c101d00 */
[----:B------:R-:W-:Y:S02]  /*c510*/  IADD3 R7, P2, R4, 0xb000, RZ ;  /* 0x0000b00004077810 */ /* 0x000fe40007f5e0ff */
[----:B------:R-:W-:Y:S01]  /*c520*/  LOP3.LUT R32, R33, 0x380, RZ, 0xc0, !PT ;  /* 0x0000038021207812 */ /* 0x000fe200078ec0ff */
[----:B------:R-:W5:Y:S01]  /*c530*/  LD.E.128 R28, desc[UR12][R28.64] ;  /* 0x0000000c1c1c7980 */ /* 0x000f62000c101d00 */
[----:B------:R-:W-:Y:S01]  /*c540*/  LOP3.LUT R36, R37, 0x380, RZ, 0xc0, !PT ;  /* 0x0000038025247812 */ /* 0x000fe200078ec0ff */
[----:B------:R-:W-:Y:S01]  /*c550*/  IMAD.X R53, RZ, RZ, R5, P2 ;  /* 0x000000ffff357224 */ /* 0x000fe200010e0605 */
[----:B------:R-:W-:-:S02]  /*c560*/  LOP3.LUT R40, R41, 0x380, RZ, 0xc0, !PT ;  /* 0x0000038029287812 */ /* 0x000fc400078ec0ff */
[----:B------:R-:W-:Y:S02]  /*c570*/  LOP3.LUT R44, R45, 0x380, RZ, 0xc0, !PT ;  /* 0x000003802d2c7812 */ /* 0x000fe400078ec0ff */
[----:B------:R-:W-:Y:S02]  /*c580*/  LOP3.LUT R48, R49, 0x380, RZ, 0xc0, !PT ;  /* 0x0000038031307812 */ /* 0x000fe400078ec0ff */
[----:B------:R-:W-:Y:S02]  /*c590*/  LOP3.LUT R11, R4, 0x380, RZ, 0xc0, !PT ;  /* 0x00000380040b7812 */ /* 0x000fe400078ec0ff */
[----:B------:R-:W-:Y:S02]  /*c5a0*/  LOP3.LUT R0, R7, 0x380, RZ, 0xc0, !PT ;  /* 0x0000038007007812 */ /* 0x000fe400078ec0ff */
[----:B------:R-:W-:Y:S02]  /*c5b0*/  SHF.R.U64 R32, R32, 0x3, RZ ;  /* 0x0000000320207819 */ /* 0x000fe400000012ff */
[----:B------:R-:W-:-:S02]  /*c5c0*/  SHF.R.U64 R36, R36, 0x3, RZ ;  /* 0x0000000324247819 */ /* 0x000fc400000012ff */
[----:B------:R-:W-:Y:S02]  /*c5d0*/  SHF.R.U64 R40, R40, 0x3, RZ ;  /* 0x0000000328287819 */ /* 0x000fe400000012ff */
[----:B------:R-:W-:Y:S02]  /*c5e0*/  SHF.R.U64 R44, R44, 0x3, RZ ;  /* 0x000000032c2c7819 */ /* 0x000fe400000012ff */
[----:B------:R-:W-:Y:S02]  /*c5f0*/  SHF.R.U64 R48, R48, 0x3, RZ ;  /* 0x0000000330307819 */ /* 0x000fe400000012ff */
        /* <DEDUP_REMOVED lines=12> */
[----:B------:R-:W-:Y:S01]  /*c6c0*/  LOP3.LUT R4, R11, R4, RZ, 0x3c, !PT ;  /* 0x000000040b047212 */ /* 0x000fe200078e3cff */
[----:B------:R-:W5:Y:S01]  /*c6d0*/  LD.E.128 R32, desc[UR12][R32.64] ;  /* 0x0000000c20207980 */ /* 0x000f62000c101d00 */
[----:B------:R-:W-:-:S03]  /*c6e0*/  LOP3.LUT R52, R0, R7, RZ, 0x3c, !PT ;  /* 0x0000000700347212 */ /* 0x000fc600078e3cff */
[----:B------:R-:W5:Y:S04]  /*c6f0*/  LD.E.128 R8, desc[UR12][R8.64] ;  /* 0x0000000c08087980 */ /* 0x000f68000c101d00 */
[----:B------:R-:W5:Y:S04]  /*c700*/  LD.E.128 R4, desc[UR12][R4.64] ;  /* 0x0000000c04047980 */ /* 0x000f68000c101d00 */
[----:B------:R-:W5:Y:S04]  /*c710*/  LD.E.128 R36, desc[UR12][R36.64] ;  /* 0x0000000c24247980 */ /* 0x000f68000c101d00 */
[----:B------:R-:W5:Y:S04]  /*c720*/  LD.E.128 R40, desc[UR12][R40.64] ;  /* 0x0000000c28287980 */ /* 0x000f68000c101d00 */
[----:B------:R-:W5:Y:S04]  /*c730*/  LD.E.128 R44, desc[UR12][R44.64] ;  /* 0x0000000c2c2c7980 */ /* 0x000f68000c101d00 */
[----:B------:R-:W5:Y:S04]  /*c740*/  LD.E.128 R48, desc[UR12][R48.64] ;  /* 0x0000000c30307980 */ /* 0x000f68000c101d00 */
[----:B------:R-:W5:Y:S01]  /*c750*/  LD.E.128 R52, desc[UR12][R52.64] ;  /* 0x0000000c34347980 */ /* 0x000f62000c101d00 */
[----:B------:R-:W-:-:S02]  /*c760*/  UIMAD UR12, UR16, UR14, URZ ;  /* 0x0000000e100c72a4 */ /* 0x000fc4000f8e023f */
[----:B------:R-:W-:Y:S01]  /*c770*/  UIMAD.WIDE.U32 UR10, UR4, UR14, URZ ;  /* 0x0000000e040a72a5 */ /* 0x000fe2000f8e003f */
[----:B------:R-:W-:Y:S01]  /*c780*/  IMAD R0, R19, 0x20, R230 ;  /* 0x0000002013007824 */ /* 0x000fe200078e02e6 */
[----:B------:R-:W-:Y:S01]  /*c790*/  UIMAD UR12, UR4, UR15, UR12 ;  /* 0x0000000f040c72a4 */ /* 0x000fe2000f8e020c */
[----:B------:R-:W-:Y:S01]  /*c7a0*/  IMAD.U32 R59, RZ, RZ, UR17 ;  /* 0x00000011ff3b7e24 */ /* 0x000fe2000f8e00ff */
[----:B------:R-:W-:Y:S01]  /*c7b0*/  USHF.R.S32.HI UR4, URZ, 0x1f, UR9 ;  /* 0x0000001f3f047899 */ /* 0x000fe20008011409 */
[----:B------:R-:W-:Y:S01]  /*c7c0*/  @!PT LDS RZ, [RZ] ;  /* 0x00000000fffff984 */ /* 0x000fe20000000800 */
[----:B------:R-:W-:Y:S01]  /*c7d0*/  @!PT LDS RZ, [RZ] ;  /* 0x00000000fffff984 */ /* 0x000fe20000000800 */
[----:B------:R-:W-:Y:S01]  /*c7e0*/  @!PT LDS RZ, [RZ] ;  /* 0x00000000fffff984 */ /* 0x000fe20000000800 */
[----:B------:R-:W-:Y:S01]  /*c7f0*/  @!PT LDS RZ, [RZ] ;  /* 0x00000000fffff984 */ /* 0x000fe20000000800 */
[----:B------:R2:W-:Y:S06]  /*c800*/  MEMBAR.ALL.CTA ;  /* 0x0000000000007992 */ /* 0x0005ec0000008000 */
[----:B--2---:R-:W2:Y:S01]  /*c810*/  FENCE.VIEW.ASYNC.S ;  /* 0x00000000000073c6 */ /* 0x004ea20000000000 */
[----:B------:R-:W-:Y:S01]  /*c820*/  UIADD3 UR11, UR11, UR12, URZ ;  /* 0x0000000c0b0b7290 */ /* 0x000fe2000fffe03f */
[----:B------:R-:W-:Y:S01]  /*c830*/  IMAD R2, R59, 0x80, R0 ;  /* 0x000000803b027824 */ /* 0x000fe200078e0200 */
[----:B------:R-:W-:Y:S01]  /*c840*/  ULDC.64 UR14, c[0x0][0xaf0] ;  /* 0x0002bc00000e7ab9 */ /* 0x000fe20000000a00 */
[----:B------:R-:W-:-:S02]  /*c850*/  ULDC.64 UR12, c[0x0][0xae8] ;  /* 0x0002ba00000c7ab9 */ /* 0x000fc40000000a00 */
[----:B------:R-:W-:Y:S01]  /*c860*/  UIMAD.WIDE.U32 UR10, UR18, UR12, UR10 ;  /* 0x0000000c120a72a5 */ /* 0x000fe2000f8e000a */
[----:B0-----:R-:W-:Y:S01]  /*c870*/  @P1 IMAD.HI.U32 R0, R2, R57, RZ ;  /* 0x0000003902001227 */ /* 0x001fe200078e00ff */
[----:B------:R-:W-:Y:S02]  /*c880*/  UIMAD UR4, UR4, UR14, URZ ;  /* 0x0000000e040472a4 */ /* 0x000fe4000f8e023f */
[----:B------:R-:W-:Y:S01]  /*c890*/  UIMAD UR11, UR18, UR13, UR11 ;  /* 0x0000000d120b72a4 */ /* 0x000fe2000f8e020b */
[----:B------:R-:W-:Y:S01]  /*c8a0*/  IMAD.MOV.U32 R59, RZ, RZ, R2 ;  /* 0x000000ffff3b7224 */ /* 0x000fe200078e0002 */
[----:B-1----:R-:W-:Y:S01]  /*c8b0*/  @P1 SHF.R.U32.HI R59, RZ, R61, R0 ;  /* 0x0000003dff3b1219 */ /* 0x002fe20000011600 */
[----:B------:R-:W-:Y:S02]  /*c8c0*/  UIMAD UR4, UR9, UR15, UR4 ;  /* 0x0000000f090472a4 */ /* 0x000fe4000f8e0204 */
[----:B------:R-:W-:Y:S01]  /*c8d0*/  UIMAD.WIDE.U32 UR10, UR9, UR14, UR10 ;  /* 0x0000000e090a72a5 */ /* 0x000fe2000f8e000a */
[--C-:B------:R-:W-:Y:S01]  /*c8e0*/  SHF.R.S32.HI R0, RZ, 0x1f, R59.reuse ;  /* 0x0000001fff007819 */ /* 0x100fe2000001143b */
[----:B------:R-:W-:Y:S01]  /*c8f0*/  IMAD.MOV R61, RZ, RZ, -R59 ;  /* 0x000000ffff3d7224 */ /* 0x000fe200078e0a3b */
[----:B------:R-:W-:Y:S01]  /*c900*/  ULDC.64 UR12, c[0x0][0xae0] ;  /* 0x0002b800000c7ab9 */ /* 0x000fe20000000a00 */
[----:B------:R-:W-:-:S02]  /*c910*/  UIADD3 UR4, UR11, UR4, URZ ;  /* 0x000000040b047290 */ /* 0x000fc4000fffe03f */
[----:B------:R-:W-:Y:S02]  /*c920*/  IMAD R0, R0, UR12, RZ ;  /* 0x0000000c00007c24 */ /* 0x000fe4000f8e02ff */
[----:B------:R-:W-:Y:S02]  /*c930*/  IMAD R61, R18, R61, R2 ;  /* 0x0000003d123d7224 */ /* 0x000fe400078e0202 */
[----:B------:R-:W-:Y:S02]  /*c940*/  IMAD.U32 R57, RZ, RZ, UR11 ;  /* 0x0000000bff397e24 */ /* 0x000fe4000f8e00ff */
[----:B------:R-:W-:Y:S01]  /*c950*/  IMAD.U32 R56, RZ, RZ, UR10 ;  /* 0x0000000aff387e24 */ /* 0x000fe2000f8e00ff */
[----:B------:R-:W-:Y:S01]  /*c960*/  ULDC.64 UR10, c[0x0][0xad8] ;  /* 0x0002b600000a7ab9 */ /* 0x000fe20000000a00 */
[----:B------:R-:W-:Y:S02]  /*c970*/  IMAD.U32 R57, RZ, RZ, UR4 ;  /* 0x00000004ff397e24 */ /* 0x000fe4000f8e00ff */
[C---:B------:R-:W-:Y:S01]  /*c980*/  IMAD R63, R59.reuse, UR13, R0 ;  /* 0x0000000d3b3f7c24 */ /* 0x040fe2000f8e0200 */
[----:B------:R-:W-:Y:S01]  /*c990*/  SHF.R.S32.HI R0, RZ, 0x1f, R61 ;  /* 0x0000001fff007819 */ /* 0x000fe2000001143d */
[----:B------:R-:W-:-:S04]  /*c9a0*/  IMAD.WIDE.U32 R56, R59, UR12, R56 ;  /* 0x0000000c3b387c25 */ /* 0x000fc8000f8e0038 */
[----:B------:R-:W-:Y:S02]  /*c9b0*/  IMAD.U32 R65, RZ, RZ, UR17 ;  /* 0x00000011ff417e24 */ /* 0x000fe4000f8e00ff */
[----:B------:R-:W-:Y:S02]  /*c9c0*/  IMAD.IADD R57, R57, 0x1, R63 ;  /* 0x0000000139397824 */ /* 0x000fe400078e023f */
[----:B------:R-:W-:Y:S02]  /*c9d0*/  IMAD R0, R0, UR10, RZ ;  /* 0x0000000a00007c24 */ /* 0x000fe4000f8e02ff */
[----:B------:R-:W-:Y:S01]  /*c9e0*/  IMAD R65, R65, 0x80, R230 ;  /* 0x0000008041417824 */ /* 0x000fe200078e02e6 */
[----:B------:R-:W-:Y:S01]  /*c9f0*/  UIADD3 UR8, UR8, 0x36820, URZ ;  /* 0x0003682008087890 */ /* 0x000fe2000fffe03f */
[C---:B------:R-:W-:Y:S02]  /*ca00*/  IMAD R63, R61.reuse, UR11, R0 ;  /* 0x0000000b3d3f7c24 */ /* 0x040fe4000f8e0200 */
[----:B------:R-:W-:Y:S01]  /*ca10*/  IMAD.WIDE.U32 R56, R61, UR10, R56 ;  /* 0x0000000a3d387c25 */ /* 0x000fe2000f8e0038 */
[----:B------:R-:W-:Y:S01]  /*ca20*/  ISETP.GE.AND P2, PT, R65, R80, PT ;  /* 0x000000504100720c */ /* 0x000fe20003f46270 */
[----:B------:R-:W-:Y:S01]  /*ca30*/  ULDC.64 UR10, c[0x0][0xa80] ;  /* 0x0002a000000a7ab9 */ /* 0x000fe20000000a00 */
[----:B------:R-:W-:Y:S01]  /*ca40*/  UPRMT UR8, URZ, 0x654, UR8 ;  /* 0x000006543f087896 */ /* 0x000fe20008000008 */
[----:B------:R-:W-:Y:S01]  /*ca50*/  IMAD.IADD R57, R57, 0x1, R63 ;  /* 0x0000000139397824 */ /* 0x000fe200078e023f */
[----:B------:R-:W-:Y:S01]  /*ca60*/  LEA R0, P3, R56, UR10, 0x1 ;  /* 0x0000000a38007c11 */ /* 0x000fe2000f8608ff */
[----:B------:R-:W-:-:S03]  /*ca70*/  VIADD R59, R65, 0x20 ;  /* 0x00000020413b7836 */ /* 0x000fc60000000000 */
[----:B------:R-:W-:Y:S01]  /*ca80*/  LEA.HI.X R2, R56, UR11, R57, 0x1, P3 ;  /* 0x0000000b38027c11 */ /* 0x000fe200098f0c39 */
[----:B------:R-:W-:Y:S02]  /*ca90*/  VIADD R61, R65, 0x40 ;  /* 0x00000040413d7836 */ /* 0x000fe40000000000 */
[C---:B------:R-:W-:Y:S01]  /*caa0*/  VIADD R63, R3.reuse, 0x40 ;  /* 0x00000040033f7836 */ /* 0x040fe20000000000 */
[----:B--2---:R-:W-:Y:S01]  /*cab0*/  SYNCS.ARRIVE.TRANS64.RED.A1T0 RZ, [UR8], RZ ;  /* 0x000000ffffff79a7 */ /* 0x004fe20008100408 */
[----:B------:R-:W-:Y:S01]  /*cac0*/  VIADD R67, R3, 0x80 ;  /* 0x0000008003437836 */ /* 0x000fe20000000000 */
[----:B------:R0:W1:Y:S01]  /*cad0*/  SHFL.IDX PT, R60, R0, RZ, 0x181f ;  /* 0x00181fff003c7589 */ /* 0x00006200000e0000 */
[----:B------:R-:W-:Y:S03]  /*cae0*/  BSSY B1, `(.L_x_205) ;  /* 0x0000016000017945 */ /* 0x000fe60003800000 */
[----:B------:R0:W2:Y:S01]  /*caf0*/  SHFL.IDX PT, R18, R2, RZ, 0x181f ;  /* 0x00181fff02127589 */ /* 0x0000a200000e0000 */
[----:B------:R-:W-:-:S02]  /*cb00*/  ISETP.GE.AND P0, PT, R59, R80, PT ;  /* 0x000000503b00720c */ /* 0x000fc40003f06270 */
[----:B------:R-:W-:Y:S02]  /*cb10*/  ISETP.GE.AND P1, PT, R61, R80, PT ;  /* 0x000000503d00720c */ /* 0x000fe40003f26270 */
[----:B------:R-:W-:Y:S02]  /*cb20*/  SHF.R.S32.HI R62, RZ, 0x1f, R3 ;  /* 0x0000001fff3e7819 */ /* 0x000fe40000011403 */
[----:B------:R-:W-:Y:S02]  /*cb30*/  SHF.R.S32.HI R64, RZ, 0x1f, R63 ;  /* 0x0000001fff407819 */ /* 0x000fe4000001143f */
[----:B------:R-:W-:Y:S01]  /*cb40*/  SHF.R.S32.HI R66, RZ, 0x1f, R67 ;  /* 0x0000001fff427819 */ /* 0x000fe20000011443 */
[----:B0-----:R-:W-:Y:S06]  /*cb50*/  @P2 BRA `(.L_x_206) ;  /* 0x0000000000382947 */ /* 0x001fec0003800000 */
[----:B------:R-:W-:Y:S01]  /*cb60*/  ULDC UR4, c[0x0][0xac8] ;  /* 0x0002b20000047ab9 */ /* 0x000fe20000000800 */
[----:B------:R-:W-:Y:S01]  /*cb70*/  ULDC.64 UR8, c[0x0][0x208] ;  /* 0x0000820000087ab9 */ /* 0x000fe20000000a00 */
[----:B------:R-:W-:Y:S02]  /*cb80*/  ISETP.GE.AND P4, PT, R3, UR4, PT ;  /* 0x0000000403007c0c */ /* 0x000fe4000bf86270 */
[----:B------:R-:W-:Y:S02]  /*cb90*/  ISETP.GE.AND P3, PT, R63, UR4, PT ;  /* 0x000000043f007c0c */ /* 0x000fe4000bf66270 */
[----:B------:R-:W-:-:S09]  /*cba0*/  ISETP.GE.AND P2, PT, R67, UR4, PT ;  /* 0x0000000443007c0c */ /* 0x000fd2000bf46270 */
[-C--:B-1----:R-:W-:Y:S02]  /*cbb0*/  @!P4 LEA R56, P6, R3, R60.reuse, 0x1 ;  /* 0x0000003c0338c211 */ /* 0x082fe400078c08ff */
[----:B------:R-:W-:Y:S02]  /*cbc0*/  @!P3 LEA R58, P5, R63, R60, 0x1 ;  /* 0x0000003c3f3ab211 */ /* 0x000fe400078a08ff */
[----:B--2---:R-:W-:Y:S02]  /*cbd0*/  @!P4 LEA.HI.X R57, R3, R18, R62, 0x1, P6 ;  /* 0x000000120339c211 */ /* 0x004fe400030f0c3e */
[----:B------:R-:W-:Y:S02]  /*cbe0*/  @!P2 LEA R60, P6, R67, R60, 0x1 ;  /* 0x0000003c433ca211 */ /* 0x000fe400078c08ff */
[-C--:B------:R-:W-:Y:S01]  /*cbf0*/  @!P3 LEA.HI.X R59, R63, R18.reuse, R64, 0x1, P5 ;  /* 0x000000123f3bb211 */ /* 0x080fe200028f0c40 */
[----:B-----5:R0:W-:Y:S01]  /*cc00*/  @!P4 ST.E.128 desc[UR8][R56.64], R4 ;  /* 0x000000043800c985 */ /* 0x0201e2000c101d08 */
[----:B------:R-:W-:-:S03]  /*cc10*/  @!P2 LEA.HI.X R61, R67, R18, R66, 0x1, P6 ;  /* 0x00000012433da211 */ /* 0x000fc600030f0c42 */
[----:B------:R0:W-:Y:S04]  /*cc20*/  @!P3 ST.E.128 desc[UR8][R58.64], R24 ;  /* 0x000000183a00b985 */ /* 0x0001e8000c101d08 */
[----:B------:R0:W-:Y:S02]  /*cc30*/  @!P2 ST.E.128 desc[UR8][R60.64], R40 ;  /* 0x000000283c00a985 */ /* 0x0001e4000c101d08 */
.L_x_206:
[----:B------:R-:W-:Y:S05]  /*cc40*/  BSYNC B1 ;  /* 0x0000000000017941 */ /* 0x000fea0003800000 */
.L_x_205:
[----:B--2---:R2:W3:Y:S01]  /*cc50*/  SHFL.IDX PT, R18, R2, 0x1, 0x181f ;  /* 0x00381f0002127f89 */ /* 0x0044e200000e0000 */
[----:B------:R-:W-:Y:S03]  /*cc60*/  BSSY B1, `(.L_x_207) ;  /* 0x0000011000017945 */ /* 0x000fe60003800000 */
[----:B0----5:R2:W0:Y:S01]  /*cc70*/  SHFL.IDX PT, R24, R0, 0x1, 0x181f ;  /* 0x00381f0000187f89 */ /* 0x02142200000e0000 */
[----:B------:R-:W-:Y:S05]  /*cc80*/  @P0 BRA `(.L_x_208) ;  /* 0x0000000000380947 */ /* 0x000fea0003800000 */
[----:B------:R-:W-:Y:S01]  /*cc90*/  ULDC UR4, c[0x0][0xac8] ;  /* 0x0002b20000047ab9 */ /* 0x000fe20000000800 */
[----:B------:R-:W-:Y:S01]  /*cca0*/  ULDC.64 UR8, c[0x0][0x208] ;  /* 0x0000820000087ab9 */ /* 0x000fe20000000a00 */
[----:B------:R-:W-:Y:S02]  /*ccb0*/  ISETP.GE.AND P4, PT, R3, UR4, PT ;  /* 0x0000000403007c0c */ /* 0x000fe4000bf86270 */
[----:B------:R-:W-:Y:S02]  /*ccc0*/  ISETP.GE.AND P5, PT, R63, UR4, PT ;  /* 0x000000043f007c0c */ /* 0x000fe4000bfa6270 */
[----:B------:R-:W-:-:S09]  /*ccd0*/  ISETP.GE.AND P6, PT, R67, UR4, PT ;  /* 0x0000000443007c0c */ /* 0x000fd2000bfc6270 */
[-C--:B0-----:R-:W-:Y:S02]  /*cce0*/  @!P4 LEA R4, P0, R3, R24.reuse, 0x1 ;  /* 0x000000180304c211 */ /* 0x081fe400078008ff */
[-C--:B------:R-:W-:Y:S02]  /*ccf0*/  @!P5 LEA R6, P2, R63, R24.reuse, 0x1 ;  /* 0x000000183f06d211 */ /* 0x080fe400078408ff */
[----:B------:R-:W-:Y:S02]  /*cd00*/  @!P6 LEA R24, P3, R67, R24, 0x1 ;  /* 0x000000184318e211 */ /* 0x000fe400078608ff */
[-C--:B---3--:R-:W-:Y:S02]  /*cd10*/  @!P4 LEA.HI.X R5, R3, R18.reuse, R62, 0x1, P0 ;  /* 0x000000120305c211 */ /* 0x088fe400000f0c3e */
[-C--:B------:R-:W-:Y:S02]  /*cd20*/  @!P5 LEA.HI.X R7, R63, R18.reuse, R64, 0x1, P2 ;  /* 0x000000123f07d211 */ /* 0x080fe400010f0c40 */
[----:B------:R-:W-:Y:S01]  /*cd30*/  @!P6 LEA.HI.X R25, R67, R18, R66, 0x1, P3 ;  /* 0x000000124319e211 */ /* 0x000fe200018f0c42 */
[----:B------:R4:W-:Y:S04]  /*cd40*/  @!P4 ST.E.128 desc[UR8][R4.64], R8 ;  /* 0x000000080400c985 */ /* 0x0009e8000c101d08 */
[----:B------:R4:W-:Y:S04]  /*cd50*/  @!P5 ST.E.128 desc[UR8][R6.64], R28 ;  /* 0x0000001c0600d985 */ /* 0x0009e8000c101d08 */
[----:B------:R4:W-:Y:S02]  /*cd60*/  @!P6 ST.E.128 desc[UR8][R24.64], R44 ;  /* 0x0000002c1800e985 */ /* 0x0009e4000c101d08 */
.L_x_208:
[----:B------:R-:W-:Y:S05]  /*cd70*/  BSYNC B1 ;  /* 0x0000000000017941 */ /* 0x000fea0003800000 */
.L_x_207:
[----:B----4-:R4:W0:Y:S01]  /*cd80*/  SHFL.IDX PT, R10, R2, 0x2, 0x181f ;  /* 0x00581f00020a7f89 */ /* 0x01082200000e0000 */
[----:B------:R-:W-:Y:S03]  /*cd90*/  BSSY B1, `(.L_x_209) ;  /* 0x0000011000017945 */ /* 0x000fe60003800000 */
[----:B------:R4:W0:Y:S01]  /*cda0*/  SHFL.IDX PT, R8, R0, 0x2, 0x181f ;  /* 0x00581f0000087f89 */ /* 0x00082200000e0000 */
        /* <DEDUP_REMOVED lines=9> */
[-C--:B------:R-:W-:Y:S02]  /*ce40*/  @!P3 LEA.HI.X R5, R3, R10.reuse, R62, 0x1, P0 ;  /* 0x0000000a0305b211 */ /* 0x080fe400000f0c3e */
[-C--:B------:R-:W-:Y:S02]  /*ce50*/  @!P4 LEA.HI.X R7, R63, R10.reuse, R64, 0x1, P1 ;  /* 0x0000000a3f07c211 */ /* 0x080fe400008f0c40 */
[----:B------:R-:W-:Y:S01]  /*ce60*/  @!P5 LEA.HI.X R9, R67, R10, R66, 0x1, P2 ;  /* 0x0000000a4309d211 */ /* 0x000fe200010f0c42 */
[----:B------:R0:W-:Y:S04]  /*ce70*/  @!P3 ST.E.128 desc[UR8][R4.64], R12 ;  /* 0x0000000c0400b985 */ /* 0x0001e8000c101d08 */
[----:B------:R0:W-:Y:S04]  /*ce80*/  @!P4 ST.E.128 desc[UR8][R6.64], R32 ;  /* 0x000000200600c985 */ /* 0x0001e8000c101d08 */
[----:B------:R0:W-:Y:S02]  /*ce90*/  @!P5 ST.E.128 desc[UR8][R8.64], R48 ;  /* 0x000000300800d985 */ /* 0x0001e4000c101d08 */
.L_x_210:
[----:B------:R-:W-:Y:S05]  /*cea0*/  BSYNC B1 ;  /* 0x0000000000017941 */ /* 0x000fea0003800000 */
.L_x_209:
[----:B0-----:R-:W-:Y:S01]  /*ceb0*/  VIADD R5, R65, 0x60 ;  /* 0x0000006041057836 */ /* 0x001fe20000000000 */
[----:B------:R0:W0:Y:S04]  /*cec0*/  SHFL.IDX PT, R6, R2, 0x3, 0x181f ;  /* 0x00781f0002067f89 */ /* 0x00002800000e0000 */
[----:B------:R-:W-:Y:S01]  /*ced0*/  ISETP.GE.AND P0, PT, R5, R80, PT ;  /* 0x000000500500720c */ /* 0x000fe20003f06270 */
[----:B--2-4-:R-:W2:-:S12]  /*cee0*/  SHFL.IDX PT, R0, R0, 0x3, 0x181f ;  /* 0x00781f0000007f89 */ /* 0x014e9800000e0000 */
[----:B------:R-:W-:Y:S05]  /*cef0*/  @P0 BRA `(.L_x_211) ;  /* 0x0000002000580947 */ /* 0x000fea0003800000 */
[----:B------:R-:W-:Y:S01]  /*cf00*/  ULDC UR4, c[0x0][0xac8] ;  /* 0x0002b20000047ab9 */ /* 0x000fe20000000800 */
[----:B------:R-:W-:Y:S01]  /*cf10*/  ULDC.64 UR8, c[0x0][0x208] ;  /* 0x0000820000087ab9 */ /* 0x000fe20000000a00 */
[----:B------:R-:W-:Y:S02]  /*cf20*/  ISETP.GE.AND P2, PT, R3, UR4, PT ;  /* 0x0000000403007c0c */ /* 0x000fe4000bf46270 */
[----:B------:R-:W-:-:S11]  /*cf30*/  ISETP.GE.AND P3, PT, R63, UR4, PT ;  /* 0x000000043f007c0c */ /* 0x000fd6000bf66270 */
[-C--:B0-2---:R-:W-:Y:S02]  /*cf40*/  @!P2 LEA R2, P0, R3, R0.reuse, 0x1 ;  /* 0x000000000302a211 */ /* 0x085fe400078008ff */
[----:B------:R-:W-:Y:S02]  /*cf50*/  @!P3 LEA R4, P1, R63, R0, 0x1 ;  /* 0x000000003f04b211 */ /* 0x000fe400078208ff */
[-C--:B------:R-:W-:Y:S02]  /*cf60*/  @!P2 LEA.HI.X R3, R3, R6.reuse, R62, 0x1, P0 ;  /* 0x000000060303a211 */ /* 0x080fe400000f0c3e */
[----:B------:R-:W-:Y:S02]  /*cf70*/  ISETP.GE.AND P0, PT, R67, UR4, PT ;  /* 0x0000000443007c0c */ /* 0x000fe4000bf06270 */
[----:B------:R-:W-:Y:S01]  /*cf80*/  @!P3 LEA.HI.X R5, R63, R6, R64, 0x1, P1 ;  /* 0x000000063f05b211 */ /* 0x000fe200008f0c40 */
[----:B------:R0:W-:Y:S04]  /*cf90*/  @!P2 ST.E.128 desc[UR8][R2.64], R20 ;  /* 0x000000140200a985 */ /* 0x0001e8000c101d08 */
[----:B------:R0:W-:Y:S06]  /*cfa0*/  @!P3 ST.E.128 desc[UR8][R4.64], R36 ;  /* 0x000000240400b985 */ /* 0x0001ec000c101d08 */
[----:B------:R-:W-:Y:S05]  /*cfb0*/  @P0 BRA `(.L_x_211) ;  /* 0x0000002000280947 */ /* 0x000fea0003800000 */
[----:B0-----:R-:W-:Y:S01]  /*cfc0*/  LEA R2, P0, R67, R0, 0x1 ;  /* 0x0000000043027211 */ /* 0x001fe200078008ff */
[----:B------:R-:W-:-:S03]  /*cfd0*/  ULDC.64 UR8, c[0x0][0x208] ;  /* 0x0000820000087ab9 */ /* 0x000fc60000000a00 */
[----:B------:R-:W-:-:S05]  /*cfe0*/  LEA.HI.X R3, R67, R6, R66, 0x1, P0 ;  /* 0x0000000643037211 */ /* 0x000fca00000f0c42 */
[----:B------:R0:W-:Y:S01]  /*cff0*/  ST.E.128 desc[UR8][R2.64], R52 ;  /* 0x0000003402007985 */ /* 0x0001e2000c101d08 */
[----:B------:R-:W-:Y:S05]  /*d000*/  BRA `(.L_x_211) ;  /* 0x0000002000147947 */ /* 0x000fea0003800000 */
.L_x_204:
[----:B------:R-:W-:Y:S01]  /*d010*/  ULDC.64 UR14, c[0x0][0xb08] ;  /* 0x0002c200000e7ab9 */ /* 0x000fe20000000a00 */
[----:B------:R-:W-:Y:S01]  /*d020*/  R2UR UR18, R228 ;  /* 0x00000000e41272ca */ /* 0x000fe200000e0000 */
[----:B------:R-:W-:Y:S01]  /*d030*/  UIMAD UR12, UR16, UR14, URZ ;  /* 0x0000000e100c72a4 */ /* 0x000fe2000f8e023f */
[----:B------:R-:W0:Y:S01]  /*d040*/  @P1 LDC R0, c[0x0][0xbec] ;  /* 0x0002fb00ff001b82 */ /* 0x000e220000000800 */
[----:B------:R-:W-:Y:S01]  /*d050*/  UIMAD.WIDE.U32 UR10, UR4, UR14, URZ ;  /* 0x0000000e040a72a5 */ /* 0x000fe2000f8e003f */
[----:B------:R-:W-:Y:S01]  /*d060*/  R2UR UR17, R23 ;  /* 0x00000000171172ca */ /* 0x000fe200000e0000 */
[----:B------:R-:W-:Y:S01]  /*d070*/  UIMAD UR12, UR4, UR15, UR12 ;  /* 0x0000000f040c72a4 */ /* 0x000fe2000f8e020c */
[----:B------:R-:W-:Y:S01]  /*d080*/  IMAD.MOV.U32 R9, RZ, RZ, R15 ;  /* 0x000000ffff097224 */ /* 0x000fe200078e000f */
[----:B------:R-:W-:Y:S01]  /*d090*/  USHF.R.S32.HI UR4, URZ, 0x1f, UR9 ;  /* 0x0000001f3f047899 */ /* 0x000fe20008011409 */
[----:B------:R-:W-:Y:S01]  /*d0a0*/  ISETP.GE.AND P0, PT, R81, R80, PT ;  /* 0x000000505100720c */ /* 0x000fe20003f06270 */
[----:B------:R-:W-:Y:S01]  /*d0b0*/  UIADD3 UR11, UR11, UR12, URZ ;  /* 0x0000000c0b0b7290 */ /* 0x000fe2000fffe03f */
[----:B------:R-:W1:Y:S01]  /*d0c0*/  @P1 LDC R5, c[0x0][0xbf0] ;  /* 0x0002fc00ff051b82 */ /* 0x000e620000000800 */
[----:B------:R-:W-:Y:S01]  /*d0d0*/  UIADD3 UR8, UR8, 0x36820, URZ ;  /* 0x0003682008087890 */ /* 0x000fe2000fffe03f */
[----:B------:R-:W-:Y:S01]  /*d0e0*/  BSSY B1, `(.L_x_212) ;  /* 0x000009c000017945 */ /* 0x000fe20003800000 */
[----:B------:R-:W-:Y:S01]  /*d0f0*/  ULDC.64 UR12, c[0x0][0xb38] ;  /* 0x0002ce00000c7ab9 */ /* 0x000fe20000000a00 */
[----:B------:R-:W-:Y:S01]  /*d100*/  SHF.R.S32.HI R86, RZ, 0x1f, R208 ;  /* 0x0000001fff567819 */ /* 0x000fe200000114d0 */
[----:B------:R-:W-:Y:S01]  /*d110*/  UIMAD.WIDE.U32 UR10, UR18, UR12, UR10 ;  /* 0x0000000c120a72a5 */ /* 0x000fe2000f8e000a */
[----:B------:R-:W-:Y:S01]  /*d120*/  SHF.R.S32.HI R87, RZ, 0x1f, R209 ;  /* 0x0000001fff577819 */ /* 0x000fe200000114d1 */
[----:B------:R-:W-:Y:S01]  /*d130*/  UPRMT UR8, URZ, 0x654, UR8 ;  /* 0x000006543f087896 */ /* 0x000fe20008000008 */
[----:B------:R-:W-:Y:S01]  /*d140*/  SHF.R.S32.HI R88, RZ, 0x1f, R210 ;  /* 0x0000001fff587819 */ /* 0x000fe200000114d2 */
[----:B------:R-:W-:Y:S01]  /*d150*/  UIMAD UR11, UR18, UR13, UR11 ;  /* 0x0000000d120b72a4 */ /* 0x000fe2000f8e020b */
[----:B------:R-:W-:-:S02]  /*d160*/  SHF.R.S32.HI R89, RZ, 0x1f, R211 ;  /* 0x0000001fff597819 */ /* 0x000fc400000114d3 */
[----:B------:R-:W-:Y:S01]  /*d170*/  ULDC.64 UR12, c[0x0][0xb40] ;  /* 0x0002d000000c7ab9 */ /* 0x000fe20000000a00 */
[----:B------:R-:W-:Y:S01]  /*d180*/  SHF.R.S32.HI R90, RZ, 0x1f, R212 ;  /* 0x0000001fff5a7819 */ /* 0x000fe200000114d4 */
[----:B------:R-:W-:Y:S01]  /*d190*/  UIMAD UR4, UR4, UR12, URZ ;  /* 0x0000000c040472a4 */ /* 0x000fe2000f8e023f */
[----:B------:R-:W-:Y:S01]  /*d1a0*/  SHF.R.S32.HI R91, RZ, 0x1f, R213 ;  /* 0x0000001fff5b7819 */ /* 0x000fe200000114d5 */
[----:B------:R-:W-:Y:S01]  /*d1b0*/  UIMAD.WIDE.U32 UR10, UR9, UR12, UR10 ;  /* 0x0000000c090a72a5 */ /* 0x000fe2000f8e000a */
[----:B0-----:R-:W-:Y:S01]  /*d1c0*/  @P1 IMAD.HI.U32 R0, R15, R0, RZ ;  /* 0x000000000f001227 */ /* 0x001fe200078e00ff */
[----:B------:R-:W-:Y:S01]  /*d1d0*/  UIMAD UR4, UR9, UR13, UR4 ;  /* 0x0000000d090472a4 */ /* 0x000fe2000f8e0204 */
[----:B------:R-:W-:Y:S01]  /*d1e0*/  SYNCS.ARRIVE.TRANS64.RED.A1T0 RZ, [UR8], RZ ;  /* 0x000000ffffff79a7 */ /* 0x000fe20008100408 */
[----:B------:R-:W-:Y:S01]  /*d1f0*/  SHF.R.S32.HI R126, RZ, 0x1f, R214 ;  /* 0x0000001fff7e7819 */ /* 0x000fe200000114d6 */
[----:B------:R-:W-:Y:S01]  /*d200*/  ULDC.64 UR12, c[0x0][0xb48] ;  /* 0x0002d200000c7ab9 */ /* 0x000fe20000000a00 */
[----:B------:R-:W-:Y:S01]  /*d210*/  UIADD3 UR11, UR11, UR4, URZ ;  /* 0x000000040b0b7290 */ /* 0x000fe2000fffe03f */
[----:B------:R-:W-:-:S02]  /*d220*/  SHF.R.S32.HI R127, RZ, 0x1f, R215 ;  /* 0x0000001fff7f7819 */ /* 0x000fc400000114d7 */
[----:B-1----:R-:W-:Y:S01]  /*d230*/  @P1 SHF.R.U32.HI R9, RZ, R5, R0 ;  /* 0x00000005ff091219 */ /* 0x002fe20000011600 */
[----:B------:R-:W-:Y:S01]  /*d240*/  UIMAD.WIDE.U32 UR10, UR17, UR12, UR10 ;  /* 0x0000000c110a72a5 */ /* 0x000fe2000f8e000a */
[----:B------:R-:W-:Y:S02]  /*d250*/  SHF.R.S32.HI R128, RZ, 0x1f, R216 ;  /* 0x0000001fff807819 */ /* 0x000fe400000114d8 */
[--C-:B------:R-:W-:Y:S01]  /*d260*/  SHF.R.S32.HI R0, RZ, 0x1f, R9.reuse ;  /* 0x0000001fff007819 */ /* 0x100fe20000011409 */
[----:B------:R-:W-:Y:S01]  /*d270*/  IMAD.MOV R11, RZ, RZ, -R9 ;  /* 0x000000ffff0b7224 */ /* 0x000fe200078e0a09 */
[----:B------:R-:W-:Y:S02]  /*d280*/  UIMAD UR4, UR17, UR13, UR11 ;  /* 0x0000000d110472a4 */ /* 0x000fe4000f8e020b */
[----:B------:R-:W-:Y:S01]  /*d290*/  IMAD.U32 R5, RZ, RZ, UR11 ;  /* 0x0000000bff057e24 */ /* 0x000fe2000f8e00ff */
[----:B------:R-:W-:Y:S01]  /*d2a0*/  SHF.R.S32.HI R129, RZ, 0x1f, R217 ;  /* 0x0000001fff817819 */ /* 0x000fe200000114d9 */
[----:B------:R-:W-:Y:S01]  /*d2b0*/  ULDC.64 UR12, c[0x0][0xb30] ;  /* 0x0002cc00000c7ab9 */ /* 0x000fe20000000a00 */
[----:B------:R-:W-:Y:S01]  /*d2c0*/  IMAD R11, R18, R11, R15 ;  /* 0x0000000b120b7224 */ /* 0x000fe200078e020f */
[----:B------:R-:W-:Y:S01]  /*d2d0*/  SHF.R.S32.HI R130, RZ, 0x1f, R218 ;  /* 0x0000001fff827819 */ /* 0x000fe200000114da */
[----:B------:R-:W-:Y:S01]  /*d2e0*/  IMAD R0, R0, UR12, RZ ;  /* 0x0000000c00007c24 */ /* 0x000fe2000f8e02ff */
[----:B------:R-:W-:Y:S01]  /*d2f0*/  SHF.R.S32.HI R131, RZ, 0x1f, R219 ;  /* 0x0000001fff837819 */ /* 0x000fe200000114db */
[----:B------:R-:W-:Y:S01]  /*d300*/  IMAD.U32 R4, RZ, RZ, UR10 ;  /* 0x0000000aff047e24 */ /* 0x000fe2000f8e00ff */
[----:B------:R-:W-:Y:S01]  /*d310*/  ULDC.64 UR10, c[0x0][0xb28] ;  /* 0x0002ca00000a7ab9 */ /* 0x000fe20000000a00 */
[----:B------:R-:W-:Y:S01]  /*d320*/  IMAD.U32 R5, RZ, RZ, UR4 ;  /* 0x00000004ff057e24 */ /* 0x000fe2000f8e00ff */
[----:B------:R-:W-:Y:S01]  /*d330*/  SHF.R.S32.HI R132, RZ, 0x1f, R220 ;  /* 0x0000001fff847819 */ /* 0x000fe200000114dc */
[C---:B------:R-:W-:Y:S01]  /*d340*/  IMAD R15, R9.reuse, UR13, R0 ;  /* 0x0000000d090f7c24 */ /* 0x040fe2000f8e0200 */
[----:B------:R-:W-:Y:S01]  /*d350*/  SHF.R.S32.HI R0, RZ, 0x1f, R11 ;  /* 0x0000001fff007819 */ /* 0x000fe2000001140b */
[----:B------:R-:W-:Y:S01]  /*d360*/  IMAD.WIDE.U32 R4, R9, UR12, R4 ;  /* 0x0000000c09047c25 */ /* 0x000fe2000f8e0004 */
[----:B------:R-:W-:-:S02]  /*d370*/  SHF.R.S32.HI R133, RZ, 0x1f, R221 ;  /* 0x0000001fff857819 */ /* 0x000fc400000114dd */
[----:B------:R-:W-:Y:S01]  /*d380*/  SHF.R.S32.HI R134, RZ, 0x1f, R222 ;  /* 0x0000001fff867819 */ /* 0x000fe200000114de */
[----:B------:R-:W-:Y:S01]  /*d390*/  IMAD R0, R0, UR10, RZ ;  /* 0x0000000a00007c24 */ /* 0x000fe2000f8e02ff */
[----:B------:R-:W-:Y:S01]  /*d3a0*/  SHF.R.S32.HI R135, RZ, 0x1f, R223 ;  /* 0x0000001fff877819 */ /* 0x000fe200000114df */
[----:B------:R-:W-:Y:S01]  /*d3b0*/  IMAD.IADD R5, R5, 0x1, R15 ;  /* 0x0000000105057824 */ /* 0x000fe200078e020f */
[----:B------:R-:W-:Y:S01]  /*d3c0*/  SHF.R.S32.HI R136, RZ, 0x1f, R224 ;  /* 0x0000001fff887819 */ /* 0x000fe200000114e0 */
[C---:B------:R-:W-:Y:S01]  /*d3d0*/  IMAD R9, R11.reuse, UR11, R0 ;  /* 0x0000000b0b097c24 */ /* 0x040fe2000f8e0200 */
[----:B------:R-:W-:Y:S01]  /*d3e0*/  SHF.R.S32.HI R137, RZ, 0x1f, R225 ;  /* 0x0000001fff897819 */ /* 0x000fe200000114e1 */
[----:B------:R-:W-:Y:S01]  /*d3f0*/  IMAD.WIDE.U32 R4, R11, UR10, R4 ;  /* 0x0000000a0b047c25 */ /* 0x000fe2000f8e0004 */
[----:B------:R-:W-:Y:S01]  /*d400*/  ULDC.64 UR10, c[0x0][0xb00] ;  /* 0x0002c000000a7ab9 */ /* 0x000fe20000000a00 */
[----:B------:R-:W-:Y:S02]  /*d410*/  SHF.R.S32.HI R138, RZ, 0x1f, R226 ;  /* 0x0000001fff8a7819 */ /* 0x000fe400000114e2 */
[----:B------:R-:W-:Y:S01]  /*d420*/  IMAD.IADD R5, R5, 0x1, R9 ;  /* 0x0000000105057824 */ /* 0x000fe200078e0209 */
[----:B------:R-:W-:-:S02]  /*d430*/  LEA R0, P1, R4, UR10, 0x2 ;  /* 0x0000000a04007c11 */ /* 0x000fc4000f8210ff */
[----:B------:R-:W-:Y:S02]  /*d440*/  SHF.R.S32.HI R139, RZ, 0x1f, R227 ;  /* 0x0000001fff8b7819 */ /* 0x000fe400000114e3 */
[----:B------:R-:W-:Y:S02]  /*d450*/  LEA.HI.X R12, R4, UR11, R5, 0x2, P1 ;  /* 0x0000000b040c7c11 */ /* 0x000fe400088f1405 */
[----:B------:R0:W1:Y:S04]  /*d460*/  SHFL.IDX PT, R4, R0, RZ, 0x1c1f ;  /* 0x001c1fff00047589 */ /* 0x00006800000e0000 */
[----:B------:R0:W2:Y:S01]  /*d470*/  SHFL.IDX PT, R5, R12, RZ, 0x1c1f ;  /* 0x001c1fff0c057589 */ /* 0x0000a200000e0000 */
[----:B------:R-:W-:Y:S05]  /*d480*/  @P0 BRA `(.L_x_213) ;  /* 0x0000000400840947 */ /* 0x000fea0003800000 */
[----:B------:R-:W-:Y:S01]  /*d490*/  ULDC UR4, c[0x0][0xac8] ;  /* 0x0002b20000047ab9 */ /* 0x000fe20000000800 */
[----:B------:R-:W-:Y:S01]  /*d4a0*/  ULDC.64 UR8, c[0x0][0x208] ;  /* 0x0000820000087ab9 */ /* 0x000fe20000000a00 */
[----:B------:R-:W-:Y:S02]  /*d4b0*/  ISETP.GE.AND P1, PT, R227, UR4, PT ;  /* 0x00000004e3007c0c */ /* 0x000fe4000bf26270 */
[----:B------:R-:W-:Y:S02]  /*d4c0*/  ISETP.GE.AND P0, PT, R226, UR4, PT ;  /* 0x00000004e2007c0c */ /* 0x000fe4000bf06270 */
[----:B------:R-:W-:Y:S02]  /*d4d0*/  ISETP.GE.AND P2, PT, R204, UR4, PT ;  /* 0x00000004cc007c0c */ /* 0x000fe4000bf46270 */
[----:B------:R-:W-:Y:S02]  /*d4e0*/  ISETP.GE.AND P3, PT, R225, UR4, PT ;  /* 0x00000004e1007c0c */ /* 0x000fe4000bf66270 */
[----:B------:R-:W-:-:S05]  /*d4f0*/  ISETP.GE.AND P4, PT, R224, UR4, PT ;  /* 0x00000004e0007c0c */ /* 0x000fca000bf86270 */
[CC--:B-1----:R-:W-:Y:S02]  /*d500*/  @!P1 LEA R10, P5, R227.reuse, R4.reuse, 0x2 ;  /* 0x00000004e30a9211 */ /* 0x0c2fe400078a10ff */
[-C--:B------:R-:W-:Y:S02]  /*d510*/  @!P0 LEA R14, P6, R226, R4.reuse, 0x2 ;  /* 0x00000004e20e8211 */ /* 0x080fe400078c10ff */
[----:B--2---:R-:W-:Y:S01]  /*d520*/  @!P2 IMAD.WIDE R8, R204, 0x4, R4 ;  /* 0x00000004cc08a825 */ /* 0x004fe200078e0204 */
[-C--:B------:R-:W-:Y:S02]  /*d530*/  @!P1 LEA.HI.X R11, R227, R5.reuse, R139, 0x2, P5 ;  /* 0x00000005e30b9211 */ /* 0x080fe400028f148b */
[----:B------:R-:W-:Y:S02]  /*d540*/  @!P0 LEA.HI.X R15, R226, R5, R138, 0x2, P6 ;  /* 0x00000005e20f8211 */ /* 0x000fe400030f148a */
[----:B------:R-:W-:Y:S01]  /*d550*/  ISETP.GE.AND P5, PT, R223, UR4, PT ;  /* 0x00000004df007c0c */ /* 0x000fe2000bfa6270 */
[----:B------:R1:W-:Y:S01]  /*d560*/  @!P2 ST.E.64 desc[UR8][R8.64], R24 ;  /* 0x000000180800a985 */ /* 0x0003e2000c101b08 */
[----:B------:R-:W-:-:S02]  /*d570*/  @!P3 LEA R22, P6, R225, R4, 0x2 ;  /* 0x00000004e116b211 */ /* 0x000fc400078c10ff */
[----:B------:R-:W-:Y:S01]  /*d580*/  @!P4 LEA R82, P2, R224, R4, 0x2 ;  /* 0x00000004e052c211 */ /* 0x000fe200078410ff */
[----:B------:R2:W-:Y:S01]  /*d590*/  @!P1 ST.E.64 desc[UR8][R10.64], R28 ;  /* 0x0000001c0a009985 */ /* 0x0005e2000c101b08 */
[-C--:B------:R-:W-:Y:S02]  /*d5a0*/  @!P3 LEA.HI.X R23, R225, R5.reuse, R137, 0x2, P6 ;  /* 0x00000005e117b211 */ /* 0x080fe400030f1489 */
[----:B------:R-:W-:Y:S01]  /*d5b0*/  ISETP.GE.AND P1, PT, R221, UR4, PT ;  /* 0x00000004dd007c0c */ /* 0x000fe2000bf26270 */
[----:B------:R3:W-:Y:S01]  /*d5c0*/  @!P0 ST.E.64 desc[UR8][R14.64], R32 ;  /* 0x000000200e008985 */ /* 0x0007e2000c101b08 */
[----:B------:R-:W-:Y:S02]  /*d5d0*/  ISETP.GE.AND P0, PT, R222, UR4, PT ;  /* 0x00000004de007c0c */ /* 0x000fe4000bf06270 */
[----:B------:R-:W-:Y:S01]  /*d5e0*/  @!P4 LEA.HI.X R83, R224, R5, R136, 0x2, P2 ;  /* 0x00000005e053c211 */ /* 0x000fe200010f1488 */
[----:B------:R4:W-:Y:S01]  /*d5f0*/  @!P3 ST.E.64 desc[UR8][R22.64], R36 ;  /* 0x000000241600b985 */ /* 0x0009e2000c101b08 */
[----:B------:R-:W-:-:S02]  /*d600*/  ISETP.GE.AND P2, PT, R220, UR4, PT ;  /* 0x00000004dc007c0c */ /* 0x000fc4000bf46270 */
[----:B------:R-:W-:Y:S01]  /*d610*/  @!P5 LEA R84, P6, R223, R4, 0x2 ;  /* 0x00000004df54d211 */ /* 0x000fe200078c10ff */
[----:B------:R-:W-:Y:S01]  /*d620*/  @!P4 ST.E.64 desc[UR8][R82.64], R40 ;  /* 0x000000285200c985 */ /* 0x000fe2000c101b08 */
[----:B------:R-:W-:Y:S02]  /*d630*/  ISETP.GE.AND P3, PT, R219, UR4, PT ;  /* 0x00000004db007c0c */ /* 0x000fe4000bf66270 */
[----:B------:R-:W-:-:S03]  /*d640*/  @!P5 LEA.HI.X R85, R223, R5, R135, 0x2, P6 ;  /* 0x00000005df55d211 */ /* 0x000fc600030f1487 */
[CC--:B-1----:R-:W-:Y:S02]  /*d650*/  @!P0 LEA R8, P4, R222.reuse, R4.reuse, 0x2 ;  /* 0x00000004de088211 */ /* 0x0c2fe400078810ff */
[----:B------:R-:W-:Y:S01]  /*d660*/  @!P5 ST.E.64 desc[UR8][R84.64], R44 ;  /* 0x0000002c5400d985 */ /* 0x000fe2000c101b08 */
[CC--:B--2---:R-:W-:Y:S02]  /*d670*/  @!P1 LEA R10, P5, R221.reuse, R4.reuse, 0x2 ;  /* 0x00000004dd0a9211 */ /* 0x0c4fe400078a10ff */
[-C--:B------:R-:W-:Y:S02]  /*d680*/  @!P0 LEA.HI.X R9, R222, R5.reuse, R134, 0x2, P4 ;  /* 0x00000005de098211 */ /* 0x080fe400020f1486 */
[----:B------:R-:W-:Y:S02]  /*d690*/  ISETP.GE.AND P4, PT, R218, UR4, PT ;  /* 0x00000004da007c0c */ /* 0x000fe4000bf86270 */
[----:B---3--:R-:W-:Y:S01]  /*d6a0*/  @!P2 LEA R14, P6, R220, R4, 0x2 ;  /* 0x00000004dc0ea211 */ /* 0x008fe200078c10ff */
[----:B------:R-:W-:Y:S01]  /*d6b0*/  @!P0 ST.E.64 desc[UR8][R8.64], R48 ;  /* 0x0000003008008985 */ /* 0x000fe2000c101b08 */
[----:B------:R-:W-:-:S02]  /*d6c0*/  @!P1 LEA.HI.X R11, R221, R5, R133, 0x2, P5 ;  /* 0x00000005dd0b9211 */ /* 0x000fc400028f1485 */
[----:B------:R-:W-:Y:S02]  /*d6d0*/  ISETP.GE.AND P5, PT, R217, UR4, PT ;  /* 0x00000004d9007c0c */ /* 0x000fe4000bfa6270 */
[----:B------:R-:W-:Y:S01]  /*d6e0*/  @!P2 LEA.HI.X R15, R220, R5, R132, 0x2, P6 ;  /* 0x00000005dc0fa211 */ /* 0x000fe200030f1484 */
[----:B------:R1:W-:Y:S01]  /*d6f0*/  @!P1 ST.E.64 desc[UR8][R10.64], R52 ;  /* 0x000000340a009985 */ /* 0x0003e2000c101b08 */
[-C--:B----4-:R-:W-:Y:S02]  /*d700*/  @!P3 LEA R22, P6, R219, R4.reuse, 0x2 ;  /* 0x00000004db16b211 */ /* 0x090fe400078c10ff */
[----:B------:R-:W-:Y:S01]  /*d710*/  ISETP.GE.AND P1, PT, R215, UR4, PT ;  /* 0x00000004d7007c0c */ /* 0x000fe2000bf26270 */
[----:B------:R2:W-:Y:S01]  /*d720*/  @!P2 ST.E.64 desc[UR8][R14.64], R56 ;  /* 0x000000380e00a985 */ /* 0x0005e2000c101b08 */
[----:B------:R-:W-:Y:S02]  /*d730*/  ISETP.GE.AND P2, PT, R216, UR4, PT ;  /* 0x00000004d8007c0c */ /* 0x000fe4000bf46270 */
[----:B------:R-:W-:-:S02]  /*d740*/  @!P4 LEA R24, P0, R218, R4, 0x2 ;  /* 0x00000004da18c211 */ /* 0x000fc400078010ff */
[-C--:B------:R-:W-:Y:S02]  /*d750*/  @!P3 LEA.HI.X R23, R219, R5.reuse, R131, 0x2, P6 ;  /* 0x00000005db17b211 */ /* 0x080fe400030f1483 */
[-C--:B------:R-:W-:Y:S02]  /*d760*/  @!P4 LEA.HI.X R25, R218, R5.reuse, R130, 0x2, P0 ;  /* 0x00000005da19c211 */ /* 0x080fe400000f1482 */
[----:B------:R-:W-:Y:S01]  /*d770*/  ISETP.GE.AND P0, PT, R214, UR4, PT ;  /* 0x00000004d6007c0c */ /* 0x000fe2000bf06270 */
[----:B------:R-:W-:Y:S01]  /*d780*/  @!P3 ST.E.64 desc[UR8][R22.64], R60 ;  /* 0x0000003c1600b985 */ /* 0x000fe2000c101b08 */
[-C--:B------:R-:W-:Y:S02]  /*d790*/  @!P5 LEA R28, P6, R217, R4.reuse, 0x2 ;  /* 0x00000004d91cd211 */ /* 0x080fe400078c10ff */
[----:B-1----:R-:W-:Y:S01]  /*d7a0*/  @!P1 LEA R10, P3, R215, R4, 0x2 ;  /* 0x00000004d70a9211 */ /* 0x002fe200078610ff */
[----:B------:R1:W-:Y:S01]  /*d7b0*/  @!P4 ST.E.64 desc[UR8][R24.64], R64 ;  /* 0x000000401800c985 */ /* 0x0003e2000c101b08 */
[----:B------:R-:W-:-:S02]  /*d7c0*/  @!P5 LEA.HI.X R29, R217, R5, R129, 0x2, P6 ;  /* 0x00000005d91dd211 */ /* 0x000fc400030f1481 */
[-C--:B------:R-:W-:Y:S02]  /*d7d0*/  @!P2 LEA R8, P6, R216, R4.reuse, 0x2 ;  /* 0x00000004d808a211 */ /* 0x080fe400078c10ff */
[----:B------:R-:W-:Y:S01]  /*d7e0*/  ISETP.GE.AND P4, PT, R212, UR4, PT ;  /* 0x00000004d4007c0c */ /* 0x000fe2000bf86270 */
[----:B------:R3:W-:Y:S01]  /*d7f0*/  @!P5 ST.E.64 desc[UR8][R28.64], R68 ;  /* 0x000000441c00d985 */ /* 0x0007e2000c101b08 */
[----:B------:R-:W-:Y:S02]  /*d800*/  ISETP.GE.AND P5, PT, R213, UR4, PT ;  /* 0x00000004d5007c0c */ /* 0x000fe4000bfa6270 */
[-C--:B------:R-:W-:Y:S02]  /*d810*/  @!P2 LEA.HI.X R9, R216, R5.reuse, R128, 0x2, P6 ;  /* 0x00000005d809a211 */ /* 0x080fe400030f1480 */
[----:B--2---:R-:W-:Y:S02]  /*d820*/  @!P0 LEA R14, P6, R214, R4, 0x2 ;  /* 0x00000004d60e8211 */ /* 0x004fe400078c10ff */
[----:B------:R-:W-:Y:S01]  /*d830*/  @!P1 LEA.HI.X R11, R215, R5, R127, 0x2, P3 ;  /* 0x00000005d70b9211 */ /* 0x000fe200018f147f */
[----:B------:R-:W-:Y:S01]  /*d840*/  @!P2 ST.E.64 desc[UR8][R8.64], R72 ;  /* 0x000000480800a985 */ /* 0x000fe2000c101b08 */
[----:B------:R-:W-:-:S02]  /*d850*/  ISETP.GE.AND P3, PT, R211, UR4, PT ;  /* 0x00000004d3007c0c */ /* 0x000fc4000bf66270 */
[-C--:B------:R-:W-:Y:S01]  /*d860*/  @!P0 LEA.HI.X R15, R214, R5.reuse, R126, 0x2, P6 ;  /* 0x00000005d60f8211 */ /* 0x080fe200030f147e */
[----:B------:R-:W-:Y:S01]  /*d870*/  @!P1 ST.E.64 desc[UR8][R10.64], R76 ;  /* 0x0000004c0a009985 */ /* 0x000fe2000c101b08 */
[-C--:B-1----:R-:W-:Y:S02]  /*d880*/  @!P4 LEA R24, P2, R212, R4.reuse, 0x2 ;  /* 0x00000004d418c211 */ /* 0x082fe400078410ff */
[C---:B------:R-:W-:Y:S01]  /*d890*/  @!P5 LEA R22, P1, R213.reuse, R4, 0x2 ;  /* 0x00000004d516d211 */ /* 0x040fe200078210ff */
[----:B------:R1:W-:Y:S01]  /*d8a0*/  @!P0 ST.E.64 desc[UR8][R14.64], R2 ;  /* 0x000000020e008985 */ /* 0x0003e2000c101b08 */
[----:B------:R-:W-:Y:S02]  /*d8b0*/  ISETP.GE.AND P0, PT, R210, UR4, PT ;  /* 0x00000004d2007c0c */ /* 0x000fe4000bf06270 */
[----:B------:R-:W-:Y:S02]  /*d8c0*/  @!P5 LEA.HI.X R23, R213, R5, R91, 0x2, P1 ;  /* 0x00000005d517d211 */ /* 0x000fe400008f145b */
[----:B------:R-:W-:-:S02]  /*d8d0*/  ISETP.GE.AND P1, PT, R209, UR4, PT ;  /* 0x00000004d1007c0c */ /* 0x000fc4000bf26270 */
[CC--:B---3--:R-:W-:Y:S01]  /*d8e0*/  @!P3 LEA R28, P6, R211.reuse, R4.reuse, 0x2 ;  /* 0x00000004d31cb211 */ /* 0x0c8fe200078c10ff */
[----:B------:R2:W-:Y:S01]  /*d8f0*/  @!P5 ST.E.64 desc[UR8][R22.64], R6 ;  /* 0x000000061600d985 */ /* 0x0005e2000c101b08 */
[-C--:B------:R-:W-:Y:S02]  /*d900*/  @!P4 LEA.HI.X R25, R212, R5.reuse, R90, 0x2, P2 ;  /* 0x00000005d419c211 */ /* 0x080fe400010f145a */
[----:B------:R-:W-:Y:S02]  /*d910*/  @!P3 LEA.HI.X R29, R211, R5, R89, 0x2, P6 ;  /* 0x00000005d31db211 */ /* 0x000fe400030f1459 */
[----:B------:R-:W-:Y:S01]  /*d920*/  ISETP.GE.AND P2, PT, R206, UR4, PT ;  /* 0x00000004ce007c0c */ /* 0x000fe2000bf46270 */
[----:B------:R3:W-:Y:S01]  /*d930*/  @!P4 ST.E.64 desc[UR8][R24.64], R20 ;  /* 0x000000141800c985 */ /* 0x0007e2000c101b08 */
[----:B------:R-:W-:Y:S02]  /*d940*/  ISETP.GE.AND P4, PT, R208, UR4, PT ;  /* 0x00000004d0007c0c */ /* 0x000fe4000bf86270 */
[----:B-1----:R-:W-:Y:S01]  /*d950*/  @!P0 LEA R2, P5, R210, R4, 0x2 ;  /* 0x00000004d2028211 */ /* 0x002fe200078a10ff */
[----:B------:R3:W-:Y:S01]  /*d960*/  @!P3 ST.E.64 desc[UR8][R28.64], R92 ;  /* 0x0000005c1c00b985 */ /* 0x0007e2000c101b08 */
[----:B------:R-:W-:-:S02]  /*d970*/  ISETP.GE.AND P3, PT, R207, UR4, PT ;  /* 0x00000004cf007c0c */ /* 0x000fc4000bf66270 */
[-C--:B------:R-:W-:Y:S02]  /*d980*/  @!P0 LEA.HI.X R3, R210, R5.reuse, R88, 0x2, P5 ;  /* 0x00000005d2038211 */ /* 0x080fe400028f1458 */
[----:B------:R-:W-:Y:S02]  /*d990*/  ISETP.GE.AND P5, PT, R205, UR4, PT ;  /* 0x00000004cd007c0c */ /* 0x000fe4000bfa6270 */
[CC--:B------:R-:W-:Y:S01]  /*d9a0*/  @!P1 LEA R8, P6, R209.reuse, R4.reuse, 0x2 ;  /* 0x00000004d1089211 */ /* 0x0c0fe200078c10ff */
[----:B------:R3:W-:Y:S02]  /*d9b0*/  @!P0 ST.E.64 desc[UR8][R2.64], R96 ;  /* 0x0000006002008985 */ /* 0x0007e4000c101b08 */
[-C--:B--2---:R-:W-:Y:S02]  /*d9c0*/  @!P4 LEA R6, P0, R208, R4.reuse, 0x2 ;  /* 0x00000004d006c211 */ /* 0x084fe400078010ff */
[----:B------:R-:W-:Y:S02]  /*d9d0*/  @!P1 LEA.HI.X R9, R209, R5, R87, 0x2, P6 ;  /* 0x00000005d1099211 */ /* 0x000fe400030f1457 */
[----:B------:R-:W-:-:S02]  /*d9e0*/  @!P3 LEA R10, P6, R207, R4, 0x2 ;  /* 0x00000004cf0ab211 */ /* 0x000fc400078c10ff */
[-C--:B------:R-:W-:Y:S01]  /*d9f0*/  @!P4 LEA.HI.X R7, R208, R5.reuse, R86, 0x2, P0 ;  /* 0x00000005d007c211 */ /* 0x080fe200000f1456 */
[----:B------:R3:W-:Y:S01]  /*da00*/  @!P1 ST.E.64 desc[UR8][R8.64], R100 ;  /* 0x0000006408009985 */ /* 0x0007e2000c101b08 */
[CC--:B------:R-:W-:Y:S02]  /*da10*/  @!P2 LEA R14, P1, R206.reuse, R4.reuse, 0x2 ;  /* 0x00000004ce0ea211 */ /* 0x0c0fe400078210ff */
[----:B------:R-:W-:Y:S01]  /*da20*/  @!P5 LEA R4, P0, R205, R4, 0x2 ;  /* 0x00000004cd04d211 */ /* 0x000fe200078010ff */
[----:B------:R3:W-:Y:S01]  /*da30*/  @!P4 ST.E.64 desc[UR8][R6.64], R104 ;  /* 0x000000680600c985 */ /* 0x0007e2000c101b08 */
[-C--:B------:R-:W-:Y:S02]  /*da40*/  @!P3 LEA.HI.X R11, R207, R5.reuse, R237, 0x2, P6 ;  /* 0x00000005cf0bb211 */ /* 0x080fe400030f14ed */
[-C--:B------:R-:W-:Y:S02]  /*da50*/  @!P2 LEA.HI.X R15, R206, R5.reuse, R236, 0x2, P1 ;  /* 0x00000005ce0fa211 */ /* 0x080fe400008f14ec */
[----:B------:R-:W-:Y:S01]  /*da60*/  @!P5 LEA.HI.X R5, R205, R5, R235, 0x2, P0 ;  /* 0x00000005cd05d211 */ /* 0x000fe200000f14eb */
[----:B------:R3:W-:Y:S04]  /*da70*/  @!P3 ST.E.64 desc[UR8][R10.64], R108 ;  /* 0x0000006c0a00b985 */ /* 0x0007e8000c101b08 */
[----:B------:R3:W-:Y:S04]  /*da80*/  @!P2 ST.E.64 desc[UR8][R14.64], R112 ;  /* 0x000000700e00a985 */ /* 0x0007e8000c101b08 */
[----:B------:R3:W-:Y:S02]  /*da90*/  @!P5 ST.E.64 desc[UR8][R4.64], R116 ;  /* 0x000000740400d985 */ /* 0x0007e4000c101b08 */
.L_x_213:
[----:B------:R-:W-:Y:S05]  /*daa0*/  BSYNC B1 ;  /* 0x0000000000017941 */ /* 0x000fea0003800000 */
.L_x_212:
[----:B------:R-:W-:Y:S01]  /*dab0*/  ISETP.GE.AND P0, PT, R13, R80, PT ;  /* 0x000000500d00720c */ /* 0x000fe20003f06270 */
[----:B--23--:R2:W3:Y:S04]  /*dac0*/  SHFL.IDX PT, R5, R12, 0x1, 0x1c1f ;  /* 0x003c1f000c057f89 */ /* 0x00c4e800000e0000 */
[----:B-1----:R2:W1:Y:S08]  /*dad0*/  SHFL.IDX PT, R4, R0, 0x1, 0x1c1f ;  /* 0x003c1f0000047f89 */ /* 0x00247000000e0000 */
[----:B--2---:R-:W-:Y:S05]  /*dae0*/  @P0 BRA `(.L_x_211) ;  /* 0x00000014005c0947 */ /* 0x004fea0003800000 */
        /* <DEDUP_REMOVED lines=8> */
[----:B---3--:R-:W-:Y:S02]  /*db70*/  @!P1 IMAD.WIDE R2, R204, 0x4, R4 ;  /* 0x00000004cc029825 */ /* 0x008fe400078e0204 */
[----:B------:R-:W-:Y:S02]  /*db80*/  @!P2 LEA.HI.X R7, R227, R5, R139, 0x2, P0 ;  /* 0x00000005e307a211 */ /* 0x000fe400000f148b */
[----:B------:R-:W-:Y:S01]  /*db90*/  ISETP.GE.AND P0, PT, R223, UR4, PT ;  /* 0x00000004df007c0c */ /* 0x000fe2000bf06270 */
[----:B------:R1:W-:Y:S01]  /*dba0*/  @!P1 ST.E.64 desc[UR8][R2.64], R26 ;  /* 0x0000001a02009985 */ /* 0x0003e2000c101b08 */
[-C--:B------:R-:W-:Y:S02]  /*dbb0*/  @!P5 LEA R8, P6, R226, R4.reuse, 0x2 ;  /* 0x00000004e208d211 */ /* 0x080fe400078c10ff */
[----:B------:R-:W-:Y:S01]  /*dbc0*/  ISETP.GE.AND P1, PT, R222, UR4, PT ;  /* 0x00000004de007c0c */ /* 0x000fe2000bf26270 */
[----:B------:R2:W-:Y:S01]  /*dbd0*/  @!P2 ST.E.64 desc[UR8][R6.64], R30 ;  /* 0x0000001e0600a985 */ /* 0x0005e2000c101b08 */
[----:B------:R-:W-:-:S02]  /*dbe0*/  @!P4 LEA R10, P2, R225, R4, 0x2 ;  /* 0x00000004e10ac211 */ /* 0x000fc400078410ff */
[-C--:B------:R-:W-:Y:S02]  /*dbf0*/  @!P5 LEA.HI.X R9, R226, R5.reuse, R138, 0x2, P6 ;  /* 0x00000005e209d211 */ /* 0x080fe400030f148a */
[----:B------:R-:W-:Y:S02]  /*dc00*/  @!P4 LEA.HI.X R11, R225, R5, R137, 0x2, P2 ;  /* 0x00000005e10bc211 */ /* 0x000fe400010f1489 */
[----:B------:R-:W-:Y:S01]  /*dc10*/  ISETP.GE.AND P2, PT, R221, UR4, PT ;  /* 0x00000004dd007c0c */ /* 0x000fe2000bf46270 */
[----:B------:R-:W-:Y:S01]  /*dc20*/  @!P5 ST.E.64 desc[UR8][R8.64], R34 ;  /* 0x000000220800d985 */ /* 0x000fe2000c101b08 */
[----:B0-----:R-:W-:-:S03]  /*dc30*/  @!P3 LEA R12, P6, R224, R4, 0x2 ;  /* 0x00000004e00cb211 */ /* 0x001fc600078c10ff */
[----:B------:R0:W-:Y:S01]  /*dc40*/  @!P4 ST.E.64 desc[UR8][R10.64], R38 ;  /* 0x000000260a00c985 */ /* 0x0001e2000c101b08 */
[CC--:B-1----:R-:W-:Y:S02]  /*dc50*/  @!P0 LEA R2, P4, R223.reuse, R4.reuse, 0x2 ;  /* 0x00000004df028211 */ /* 0x0c2fe400078810ff */
[-C--:B------:R-:W-:Y:S02]  /*dc60*/  @!P3 LEA.HI.X R13, R224, R5.reuse, R136, 0x2, P6 ;  /* 0x00000005e00db211 */ /* 0x080fe400030f1488 */
[----:B------:R-:W-:Y:S02]  /*dc70*/  @!P0 LEA.HI.X R3, R223, R5, R135, 0x2, P4 ;  /* 0x00000005df038211 */ /* 0x000fe400020f1487 */
[----:B------:R-:W-:Y:S01]  /*dc80*/  ISETP.GE.AND P4, PT, R219, UR4, PT ;  /* 0x00000004db007c0c */ /* 0x000fe2000bf86270 */
[----:B------:R1:W-:Y:S01]  /*dc90*/  @!P3 ST.E.64 desc[UR8][R12.64], R42 ;  /* 0x0000002a0c00b985 */ /* 0x0003e2000c101b08 */
[----:B------:R-:W-:Y:S02]  /*dca0*/  ISETP.GE.AND P3, PT, R220, UR4, PT ;  /* 0x00000004dc007c0c */ /* 0x000fe4000bf66270 */
[-C--:B--2---:R-:W-:Y:S01]  /*dcb0*/  @!P1 LEA R6, P5, R222, R4.reuse, 0x2 ;  /* 0x00000004de069211 */ /* 0x084fe200078a10ff */
[----:B------:R2:W-:Y:S01]  /*dcc0*/  @!P0 ST.E.64 desc[UR8][R2.64], R46 ;  /* 0x0000002e02008985 */ /* 0x0005e2000c101b08 */
[----:B------:R-:W-:-:S02]  /*dcd0*/  @!P2 LEA R14, P6, R221, R4, 0x2 ;  /* 0x00000004dd0ea211 */ /* 0x000fc400078c10ff */
[-C--:B------:R-:W-:Y:S02]  /*dce0*/  @!P1 LEA.HI.X R7, R222, R5.reuse, R134, 0x2, P5 ;  /* 0x00000005de079211 */ /* 0x080fe400028f1486 */
[----:B------:R-:W-:Y:S02]  /*dcf0*/  ISETP.GE.AND P5, PT, R218, UR4, PT ;  /* 0x00000004da007c0c */ /* 0x000fe4000bfa6270 */
[----:B------:R-:W-:Y:S01]  /*dd00*/  @!P2 LEA.HI.X R15, R221, R5, R133, 0x2, P6 ;  /* 0x00000005dd0fa211 */ /* 0x000fe200030f1485 */
[----:B------:R3:W-:Y:S01]  /*dd10*/  @!P1 ST.E.64 desc[UR8][R6.64], R50 ;  /* 0x0000003206009985 */ /* 0x0007e2000c101b08 */
[-C--:B0-----:R-:W-:Y:S02]  /*dd20*/  @!P4 LEA R10, P0, R219, R4.reuse, 0x2 ;  /* 0x00000004db0ac211 */ /* 0x081fe400078010ff */
[----:B------:R-:W-:Y:S01]  /*dd30*/  @!P3 LEA R8, P6, R220, R4, 0x2 ;  /* 0x00000004dc08b211 */ /* 0x000fe200078c10ff */
[----:B------:R0:W-:Y:S01]  /*dd40*/  @!P2 ST.E.64 desc[UR8][R14.64], R54 ;  /* 0x000000360e00a985 */ /* 0x0001e2000c101b08 */
[----:B------:R-:W-:-:S02]  /*dd50*/  ISETP.GE.AND P2, PT, R217, UR4, PT ;  /* 0x00000004d9007c0c */ /* 0x000fc4000bf46270 */
[----:B------:R-:W-:Y:S02]  /*dd60*/  ISETP.GE.AND P1, PT, R216, UR4, PT ;  /* 0x00000004d8007c0c */ /* 0x000fe4000bf26270 */
[-C--:B------:R-:W-:Y:S02]  /*dd70*/  @!P4 LEA.HI.X R11, R219, R5.reuse, R131, 0x2, P0 ;  /* 0x00000005db0bc211 */ /* 0x080fe400000f1483 */
[----:B------:R-:W-:Y:S02]  /*dd80*/  ISETP.GE.AND P0, PT, R215, UR4, PT ;  /* 0x00000004d7007c0c */ /* 0x000fe4000bf06270 */
[----:B------:R-:W-:Y:S02]  /*dd90*/  @!P3 LEA.HI.X R9, R220, R5, R132, 0x2, P6 ;  /* 0x00000005dc09b211 */ /* 0x000fe400030f1484 */
[----:B-1----:R-:W-:-:S03]  /*dda0*/  @!P5 LEA R12, P6, R218, R4, 0x2 ;  /* 0x00000004da0cd211 */ /* 0x002fc600078c10ff */
[----:B------:R1:W-:Y:S01]  /*ddb0*/  @!P3 ST.E.64 desc[UR8][R8.64], R58 ;  /* 0x0000003a0800b985 */ /* 0x0003e2000c101b08 */
[-C--:B------:R-:W-:Y:S02]  /*ddc0*/  @!P5 LEA.HI.X R13, R218, R5.reuse, R130, 0x2, P6 ;  /* 0x00000005da0dd211 */ /* 0x080fe400030f1482 */
[CC--:B--2---:R-:W-:Y:S01]  /*ddd0*/  @!P2 LEA R2, P6, R217.reuse, R4.reuse, 0x2 ;  /* 0x00000004d902a211 */ /* 0x0c4fe200078c10ff */
[----:B------:R2:W-:Y:S01]  /*dde0*/  @!P4 ST.E.64 desc[UR8][R10.64], R62 ;  /* 0x0000003e0a00c985 */ /* 0x0005e2000c101b08 */
[-C--:B---3--:R-:W-:Y:S02]  /*ddf0*/  @!P1 LEA R6, P3, R216, R4.reuse, 0x2 ;  /* 0x00000004d8069211 */ /* 0x088fe400078610ff */
[----:B------:R-:W-:Y:S01]  /*de00*/  @!P2 LEA.HI.X R3, R217, R5, R129, 0x2, P6 ;  /* 0x00000005d903a211 */ /* 0x000fe200030f1481 */
[----:B------:R3:W-:Y:S01]  /*de10*/  @!P5 ST.E.64 desc[UR8][R12.64], R66 ;  /* 0x000000420c00d985 */ /* 0x0007e2000c101b08 */
[----:B------:R-:W-:Y:S02]  /*de20*/  ISETP.GE.AND P5, PT, R214, UR4, PT ;  /* 0x00000004d6007c0c */ /* 0x000fe4000bfa6270 */
[----:B------:R-:W-:Y:S01]  /*de30*/  ISETP.GE.AND P4, PT, R213, UR4, PT ;  /* 0x00000004d5007c0c */ /* 0x000fe2000bf86270 */
[----:B------:R4:W-:Y:S01]  /*de40*/  @!P2 ST.E.64 desc[UR8][R2.64], R70 ;  /* 0x000000460200a985 */ /* 0x0009e2000c101b08 */
[----:B0-----:R-:W-:-:S02]  /*de50*/  @!P0 LEA R14, P6, R215, R4, 0x2 ;  /* 0x00000004d70e8211 */ /* 0x001fc400078c10ff */
[-C--:B------:R-:W-:Y:S02]  /*de60*/  @!P1 LEA.HI.X R7, R216, R5.reuse, R128, 0x2, P3 ;  /* 0x00000005d8079211 */ /* 0x080fe400018f1480 */
[----:B------:R-:W-:Y:S02]  /*de70*/  @!P0 LEA.HI.X R15, R215, R5, R127, 0x2, P6 ;  /* 0x00000005d70f8211 */ /* 0x000fe400030f147f */
[----:B------:R-:W-:Y:S01]  /*de80*/  ISETP.GE.AND P3, PT, R212, UR4, PT ;  /* 0x00000004d4007c0c */ /* 0x000fe2000bf66270 */
[----:B------:R0:W-:Y:S02]  /*de90*/  @!P1 ST.E.64 desc[UR8][R6.64], R74 ;  /* 0x0000004a06009985 */ /* 0x0001e4000c101b08 */
[----:B-1----:R-:W-:Y:S02]  /*dea0*/  @!P5 LEA R8, P1, R214, R4, 0x2 ;  /* 0x00000004d608d211 */ /* 0x002fe400078210ff */
[----:B------:R-:W-:Y:S01]  /*deb0*/  @!P0 ST.E.64 desc[UR8][R14.64], R78 ;  /* 0x0000004e0e008985 */ /* 0x000fe2000c101b08 */
[----:B------:R-:W-:-:S02]  /*dec0*/  ISETP.GE.AND P0, PT, R211, UR4, PT ;  /* 0x00000004d3007c0c */ /* 0x000fc4000bf06270 */
[CC--:B--2---:R-:W-:Y:S02]  /*ded0*/  @!P4 LEA R10, P2, R213.reuse, R4.reuse, 0x2 ;  /* 0x00000004d50ac211 */ /* 0x0c4fe400078410ff */
[-C--:B------:R-:W-:Y:S02]  /*dee0*/  @!P5 LEA.HI.X R9, R214, R5.reuse, R126, 0x2, P1 ;  /* 0x00000005d609d211 */ /* 0x080fe400008f147e */
[-C--:B------:R-:W-:Y:S02]  /*def0*/  @!P4 LEA.HI.X R11, R213, R5.reuse, R91, 0x2, P2 ;  /* 0x00000005d50bc211 */ /* 0x080fe400010f145b */
[----:B---3--:R-:W-:Y:S01]  /*df00*/  @!P3 LEA R12, P6, R212, R4, 0x2 ;  /* 0x00000004d40cb211 */ /* 0x008fe200078c10ff */
[----:B------:R1:W-:Y:S01]  /*df10*/  @!P5 ST.E.64 desc[UR8][R8.64], R120 ;  /* 0x000000780800d985 */ /* 0x0003e2000c101b08 */
[----:B------:R-:W-:Y:S02]  /*df20*/  ISETP.GE.AND P1, PT, R210, UR4, PT ;  /* 0x00000004d2007c0c */ /* 0x000fe4000bf26270 */
[----:B------:R-:W-:Y:S01]  /*df30*/  @!P3 LEA.HI.X R13, R212, R5, R90, 0x2, P6 ;  /* 0x00000005d40db211 */ /* 0x000fe200030f145a */
[----:B------:R2:W-:Y:S01]  /*df40*/  @!P4 ST.E.64 desc[UR8][R10.64], R122 ;  /* 0x0000007a0a00c985 */ /* 0x0005e2000c101b08 */
[----:B------:R-:W-:-:S02]  /*df50*/  ISETP.GE.AND P4, PT, R209, UR4, PT ;  /* 0x00000004d1007c0c */ /* 0x000fc4000bf86270 */
[CC--:B----4-:R-:W-:Y:S01]  /*df60*/  @!P0 LEA R2, P5, R211.reuse, R4.reuse, 0x2 ;  /* 0x00000004d3028211 */ /* 0x0d0fe200078a10ff */
[----:B------:R3:W-:Y:S01]  /*df70*/  @!P3 ST.E.64 desc[UR8][R12.64], R124 ;  /* 0x0000007c0c00b985 */ /* 0x0007e2000c101b08 */
[----:B------:R-:W-:Y:S02]  /*df80*/  ISETP.GE.AND P3, PT, R208, UR4, PT ;  /* 0x00000004d0007c0c */ /* 0x000fe4000bf66270 */
[----:B------:R-:W-:Y:S02]  /*df90*/  @!P0 LEA.HI.X R3, R211, R5, R89, 0x2, P5 ;  /* 0x00000005d3038211 */ /* 0x000fe400028f1459 */
[----:B------:R-:W-:Y:S02]  /*dfa0*/  ISETP.GE.AND P5, PT, R206, UR4, PT ;  /* 0x00000004ce007c0c */ /* 0x000fe4000bfa6270 */
[----:B------:R-:W-:Y:S01]  /*dfb0*/  ISETP.GE.AND P2, PT, R207, UR4, PT ;  /* 0x00000004cf007c0c */ /* 0x000fe2000bf46270 */
[----:B------:R4:W-:Y:S01]  /*dfc0*/  @!P0 ST.E.64 desc[UR8][R2.64], R94 ;  /* 0x0000005e02008985 */ /* 0x0009e2000c101b08 */
[----:B0-----:R-:W-:-:S02]  /*dfd0*/  @!P1 LEA R6, P6, R210, R4, 0x2 ;  /* 0x00000004d2069211 */ /* 0x001fc400078c10ff */
[CC--:B-1----:R-:W-:Y:S02]  /*dfe0*/  @!P4 LEA R8, P0, R209.reuse, R4.reuse, 0x2 ;  /* 0x00000004d108c211 */ /* 0x0c2fe400078010ff */
[-C--:B------:R-:W-:Y:S02]  /*dff0*/  @!P1 LEA.HI.X R7, R210, R5.reuse, R88, 0x2, P6 ;  /* 0x00000005d2079211 */ /* 0x080fe400030f1458 */
[-C--:B------:R-:W-:Y:S02]  /*e000*/  @!P4 LEA.HI.X R9, R209, R5.reuse, R87, 0x2, P0 ;  /* 0x00000005d109c211 */ /* 0x080fe400000f1457 */
[-C--:B--2---:R-:W-:Y:S01]  /*e010*/  @!P3 LEA R10, P6, R208, R4.reuse, 0x2 ;  /* 0x00000004d00ab211 */ /* 0x084fe200078c10ff */
[----:B------:R4:W-:Y:S01]  /*e020*/  @!P1 ST.E.64 desc[UR8][R6.64], R98 ;  /* 0x0000006206009985 */ /* 0x0009e2000c101b08 */
[CC--:B------:R-:W-:Y:S02]  /*e030*/  @!P5 LEA R14, P0, R206.reuse, R4.reuse, 0x2 ;  /* 0x00000004ce0ed211 */ /* 0x0c0fe400078010ff */
[----:B---3--:R-:W-:Y:S01]  /*e040*/  @!P2 LEA R12, P1, R207, R4, 0x2 ;  /* 0x00000004cf0ca211 */ /* 0x008fe200078210ff */
[----:B------:R4:W-:Y:S01]  /*e050*/  @!P4 ST.E.64 desc[UR8][R8.64], R102 ;  /* 0x000000660800c985 */ /* 0x0009e2000c101b08 */
[----:B------:R-:W-:-:S02]  /*e060*/  @!P5 LEA.HI.X R15, R206, R5, R236, 0x2, P0 ;  /* 0x00000005ce0fd211 */ /* 0x000fc400000f14ec */
[----:B------:R-:W-:Y:S02]  /*e070*/  ISETP.GE.AND P0, PT, R205, UR4, PT ;  /* 0x00000004cd007c0c */ /* 0x000fe4000bf06270 */
[-C--:B------:R-:W-:Y:S02]  /*e080*/  @!P3 LEA.HI.X R11, R208, R5.reuse, R86, 0x2, P6 ;  /* 0x00000005d00bb211 */ /* 0x080fe400030f1456 */
[----:B------:R-:W-:-:S03]  /*e090*/  @!P2 LEA.HI.X R13, R207, R5, R237, 0x2, P1 ;  /* 0x00000005cf0da211 */ /* 0x000fc600008f14ed */
[----:B------:R4:W-:Y:S04]  /*e0a0*/  @!P3 ST.E.64 desc[UR8][R10.64], R106 ;  /* 0x0000006a0a00b985 */ /* 0x0009e8000c101b08 */
[----:B------:R4:W-:Y:S04]  /*e0b0*/  @!P2 ST.E.64 desc[UR8][R12.64], R110 ;  /* 0x0000006e0c00a985 */ /* 0x0009e8000c101b08 */
[----:B------:R4:W-:Y:S01]  /*e0c0*/  @!P5 ST.E.64 desc[UR8][R14.64], R114 ;  /* 0x000000720e00d985 */ /* 0x0009e2000c101b08 */
[----:B------:R-:W-:Y:S05]  /*e0d0*/  @P0 BRA `(.L_x_211) ;  /* 0x0000000c00e00947 */ /* 0x000fea0003800000 */
[----:B----4-:R-:W-:Y:S01]  /*e0e0*/  LEA R2, P0, R205, R4, 0x2 ;  /* 0x00000004cd027211 */ /* 0x010fe200078010ff */
[----:B------:R-:W-:-:S03]  /*e0f0*/  ULDC.64 UR8, c[0x0][0x208] ;  /* 0x0000820000087ab9 */ /* 0x000fc60000000a00 */
[----:B------:R-:W-:-:S05]  /*e100*/  LEA.HI.X R3, R205, R5, R235, 0x2, P0 ;  /* 0x00000005cd037211 */ /* 0x000fca00000f14eb */
[----:B------:R2:W-:Y:S01]  /*e110*/  ST.E.64 desc[UR8][R2.64], R118 ;  /* 0x0000007602007985 */ /* 0x0005e2000c101b08 */
[----:B------:R-:W-:Y:S05]  /*e120*/  BRA `(.L_x_211) ;  /* 0x0000000c00cc7947 */ /* 0x000fea0003800000 */
.L_x_202:
[----:B------:R-:W-:Y:S01]  /*e130*/  ULDC.64 UR8, c[0x0][0xc00] ;  /* 0x0003000000087ab9 */ /* 0x000fe20000000a00 */
[----:B------:R-:W-:Y:S01]  /*e140*/  R2UR UR4, R231 ;  /* 0x00000000e70472ca */ /* 0x000fe200000e0000 */
[----:B------:R-:W-:Y:S01]  /*e150*/  UISETP.NE.U32.AND UP0, UPT, UR8, URZ, UPT ;  /* 0x0000003f0800728c */ /* 0x000fe2000bf05070 */
[----:B------:R-:W-:Y:S01]  /*e160*/  R2UR UR10, R22 ;  /* 0x00000000160a72ca */ /* 0x000fe200000e0000 */
[----:B------:R-:W-:Y:S02]  /*e170*/  ULDC.64 UR12, c[0x0][0x208] ;  /* 0x00008200000c7ab9 */ /* 0x000fe40000000a00 */
[----:B------:R-:W-:-:S03]  /*e180*/  UISETP.NE.AND.EX UP0, UPT, UR9, URZ, UPT, UP0 ;  /* 0x0000003f0900728c */ /* 0x000fc6000bf05300 */
[----:B------:R-:W-:-:S03]  /*e190*/  ULDC.64 UR8, c[0x0][0xc00] ;  /* 0x0003000000087ab9 */ /* 0x000fc60000000a00 */
[----:B------:R-:W-:Y:S02]  /*e1a0*/  PLOP3.LUT P1, PT, PT, PT, UP0, 0x80, 0x0 ;  /* 0x000000000000781c */ /* 0x000fe40003f2f008 */
[----:B------:R-:W-:-:S06]  /*e1b0*/  UIMAD.WIDE UR8, UR4, 0x4, UR8 ;  /* 0x00000004040878a5 */ /* 0x000fcc000f8e0208 */
[----:B------:R-:W-:Y:S02]  /*e1c0*/  IMAD.U32 R2, RZ, RZ, UR8 ;  /* 0x00000008ff027e24 */ /* 0x000fe4000f8e00ff */
[----:B------:R-:W-:Y:S01]  /*e1d0*/  IMAD.U32 R3, RZ, RZ, UR9 ;  /* 0x00000009ff037e24 */ /* 0x000fe2000f8e00ff */
[----:B------:R-:W-:-:S04]  /*e1e0*/  ULDC.64 UR8, c[0x0][0xc08] ;  /* 0x0003020000087ab9 */ /* 0x000fc80000000a00 */
[----:B------:R-:W2:Y:S01]  /*e1f0*/  @P1 LDG.E R6, desc[UR12][R2.64] ;  /* 0x0000000c02061981 */ /* 0x000ea2000c1e1900 */
[----:B------:R-:W-:Y:S01]  /*e200*/  UISETP.NE.U32.AND UP1, UPT, UR8, URZ, UPT ;  /* 0x0000003f0800728c */ /* 0x000fe2000bf25070 */
[----:B------:R-:W0:Y:S03]  /*e210*/  S2R R7, SR_TID.X ;  /* 0x0000000000077919 */ /* 0x000e260000002100 */
[----:B------:R-:W-:-:S06]  /*e220*/  UISETP.NE.AND.EX UP1, UPT, UR9, URZ, UPT, UP1 ;  /* 0x0000003f0900728c */ /* 0x000fcc000bf25310 */
[----:B------:R-:W-:-:S05]  /*e230*/  PLOP3.LUT P2, PT, PT, PT, UP1, 0x80, 0x0 ;  /* 0x000000000000781c */ /* 0x000fca0003f4f018 */
[----:B------:R-:W-:Y:S02]  /*e240*/  @UP1 ULDC.64 UR8, c[0x0][0xc08] ;  /* 0x0003020000081ab9 */ /* 0x000fe40000000a00 */
[----:B------:R-:W-:-:S03]  /*e250*/  @UP1 UIMAD.WIDE UR8, UR4, 0x4, UR8 ;  /* 0x00000004040818a5 */ /* 0x000fc6000f8e0208 */
[----:B------:R-:W-:Y:S02]  /*e260*/  ULDC UR4, c[0x0][0xa88] ;  /* 0x0002a20000047ab9 */ /* 0x000fe40000000800 */
[----:B------:R-:W-:Y:S01]  /*e270*/  IMAD.U32 R0, RZ, RZ, UR4 ;  /* 0x00000004ff007e24 */ /* 0x000fe2000f8e00ff */
[----:B------:R-:W-:Y:S01]  /*e280*/  UMOV UR4, URZ ;  /* 0x0000003f00047c82 */ /* 0x000fe20008000000 */
[----:B------:R-:W-:Y:S01]  /*e290*/  UISETP.NE.AND UP1, UPT, UR10, URZ, UPT ;  /* 0x0000003f0a00728c */ /* 0x000fe2000bf25270 */
[----:B------:R-:W-:Y:S02]  /*e2a0*/  IMAD.U32 R4, RZ, RZ, UR8 ;  /* 0x00000008ff047e24 */ /* 0x000fe4000f8e00ff */
[----:B------:R-:W-:-:S05]  /*e2b0*/  IMAD.U32 R5, RZ, RZ, UR9 ;  /* 0x00000009ff057e24 */ /* 0x000fca000f8e00ff */
[----:B------:R1:W5:Y:S01]  /*e2c0*/  @P2 LDG.E R0, desc[UR12][R4.64] ;  /* 0x0000000c04002981 */ /* 0x000362000c1e1900 */
[----:B0-----:R-:W-:Y:S02]  /*e2d0*/  VIADD R7, R7, 0xffffff80 ;  /* 0xffffff8007077836 */ /* 0x001fe40000000000 */
[----:B------:R-:W-:Y:S02]  /*e2e0*/  @!UP1 ULDC UR10, c[0x0][0xad4] ;  /* 0x0002b500000a9ab9 */ /* 0x000fe40000000800 */
[----:B------:R-:W-:Y:S01]  /*e2f0*/  IMAD.U32 R22, RZ, RZ, UR10 ;  /* 0x0000000aff167e24 */ /* 0x000fe2000f8e00ff */
[----:B------:R-:W-:Y:S02]  /*e300*/  ISETP.GT.AND P0, PT, R7, 0x7f, PT ;  /* 0x0000007f0700780c */ /* 0x000fe40003f04270 */
[----:B--2---:R-:W-:-:S13]  /*e310*/  @P1 R2UR UR4, R6 ;  /* 0x00000000060412ca */ /* 0x004fda00000e0000 */
[----:B------:R-:W-:Y:S01]  /*e320*/  USHF.R.S32.HI UR21, URZ, 0x1f, UR4 ;  /* 0x0000001f3f157899 */ /* 0x000fe20008011404 */
[----:B-1----:R-:W-:Y:S11]  /*e330*/  @P2 BRA `(.L_x_214) ;  /* 0x0000000000142947 */ /* 0x002ff60003800000 */
[----:B------:R-:W-:Y:S05]  /*e340*/  @!P1 BRA `(.L_x_214) ;  /* 0x0000000000109947 */ /* 0x000fea0003800000 */
[----:B------:R-:W-:Y:S02]  /*e350*/  ULDC.64 UR8, c[0x0][0x208] ;  /* 0x0000820000087ab9 */ /* 0x000fe40000000a00 */
[----:B------:R-:W2:Y:S04]  /*e360*/  LDG.E R5, desc[UR8][R2.64] ;  /* 0x0000000802057981 */ /* 0x000ea8000c1e1900 */
[----:B-----5:R-:W2:Y:S02]  /*e370*/  LDG.E R0, desc[UR8][R2.64+0x4] ;  /* 0x0000040802007981 */ /* 0x020ea4000c1e1900 */
[----:B--2---:R-:W-:-:S07]  /*e380*/  IMAD.IADD R0, R0, 0x1, -R5 ;  /* 0x0000000100007824 */ /* 0x004fce00078e0a05 */
.L_x_214:
[----:B------:R-:W-:Y:S01]  /*e390*/  R2UR UR8, R231 ;  /* 0x00000000e70872ca */ /* 0x000fe200000e0000 */
[----:B------:R-:W-:Y:S01]  /*e3a0*/  BSSY B1, `(.L_x_215) ;  /* 0x0000040000017945 */ /* 0x000fe20003800000 */
[----:B------:R-:W-:-:S11]  /*e3b0*/  R2UR UR9, R233 ;  /* 0x00000000e90972ca */ /* 0x000fd600000e0000 */
[----:B------:R-:W-:Y:S02]  /*e3c0*/  USEL UR8, UR8, URZ, !UP0 ;  /* 0x0000003f08087287 */ /* 0x000fe4000c000000 */
[----:B------:R-:W-:Y:S01]  /*e3d0*/  USEL UR9, UR9, URZ, !UP0 ;  /* 0x0000003f09097287 */ /* 0x000fe2000c000000 */
[----:B------:R-:W-:Y:S11]  /*e3e0*/  @P0 BRA `(.L_x_216) ;  /* 0x0000000000ec0947 */ /* 0x000ff60003800000 */
[----:B------:R-:W0:Y:S01]  /*e3f0*/  S2R R3, SR_TID.X ;  /* 0x0000000000037919 */ /* 0x000e220000002100 */
[----:B------:R-:W1:Y:S01]  /*e400*/  LDC R9, c[0x0][0xbe8] ;  /* 0x0002fa00ff097b82 */ /* 0x000e620000000800 */
[----:B------:R-:W-:-:S13]  /*e410*/  R2UR UR10, R229 ;  /* 0x00000000e50a72ca */ /* 0x000fda00000e0000 */
[----:B------:R-:W-:-:S04]  /*e420*/  IMAD.U32 R2, RZ, RZ, UR10 ;  /* 0x0000000aff027e24 */ /* 0x000fc8000f8e00ff */
[----:B0-----:R-:W-:Y:S02]  /*e430*/  IMAD R2, R2, 0x80, R3 ;  /* 0x0000008002027824 */ /* 0x001fe400078e0203 */
[----:B-1---5:R-:W-:Y:S02]  /*e440*/  IMAD R3, R0, R9, RZ ;  /* 0x0000000900037224 */ /* 0x022fe400078e02ff */
[----:B------:R-:W-:-:S05]  /*e450*/  VIADD R4, R2, 0xffffff80 ;  /* 0xffffff8002047836 */ /* 0x000fca0000000000 */
[----:B------:R-:W-:-:S13]  /*e460*/  ISETP.GE.AND P0, PT, R4, R3, PT ;  /* 0x000000030400720c */ /* 0x000fda0003f06270 */
[----:B------:R-:W-:Y:S05]  /*e470*/  @P0 BRA `(.L_x_216) ;  /* 0x0000000000c80947 */ /* 0x000fea0003800000 */
[----:B------:R-:W-:Y:S01]  /*e480*/  ISETP.NE.AND P0, PT, R9, 0x1, PT ;  /* 0x000000010900780c */ /* 0x000fe20003f05270 */
[----:B------:R-:W-:Y:S01]  /*e490*/  UMOV UR19, 0x9b8 ;  /* 0x000009b800137882 */ /* 0x000fe20000000000 */
[----:B------:R-:W-:Y:S01]  /*e4a0*/  R2UR UR11, R22 ;  /* 0x00000000160b72ca */ /* 0x000fe200000e0000 */
[----:B------:R-:W-:Y:S01]  /*e4b0*/  IMAD.MOV.U32 R5, RZ, RZ, R4 ;  /* 0x000000ffff057224 */ /* 0x000fe200078e0004 */
[----:B------:R-:W-:Y:S01]  /*e4c0*/  R2UR UR10, R23 ;  /* 0x00000000170a72ca */ /* 0x000fe200000e0000 */
[----:B------:R-:W-:Y:S01]  /*e4d0*/  ULDC.64 UR24, c[0x0][0x208] ;  /* 0x0000820000187ab9 */ /* 0x000fe20000000a00 */
[----:B------:R-:W-:-:S07]  /*e4e0*/  R2UR UR20, R228 ;  /* 0x00000000e41472ca */ /* 0x000fce00000e0000 */
[----:B------:R-:W0:Y:S02]  /*e4f0*/  @P0 LDC R3, c[0x0][0xbec] ;  /* 0x0002fb00ff030b82 */ /* 0x000e240000000800 */
[----:B------:R-:W-:-:S04]  /*e500*/  UISETP.GT.AND UP0, UPT, UR11, 0x1, UPT ;  /* 0x000000010b00788c */ /* 0x000fc8000bf04270 */
[----:B------:R-:W-:Y:S02]  /*e510*/  USEL UR19, UR19, 0x978, UP0 ;  /* 0x0000097813137887 */ /* 0x000fe40008000000 */
[----:B------:R-:W1:Y:S01]  /*e520*/  @P0 LDC R7, c[0x0][0xbf0] ;  /* 0x0002fc00ff070b82 */ /* 0x000e620000000800 */
[----:B------:R-:W-:-:S09]  /*e530*/  USEL UR18, UR10, URZ, UP0 ;  /* 0x0000003f0a127287 */ /* 0x000fd20008000000 */
[----:B------:R-:W-:Y:S01]  /*e540*/  ULDC.64 UR12, c[0x0][UR19+0x220] ;  /* 0x00008800130c7abb */ /* 0x000fe20008000a00 */
[----:B------:R-:W-:Y:S01]  /*e550*/  ULDC.64 UR10, c[0x0][UR19+0x218] ;  /* 0x00008600130a7abb */ /* 0x000fe20008000a00 */
[----:B------:R-:W-:Y:S01]  /*e560*/  ULDC.64 UR14, c[0x0][UR19+0x228] ;  /* 0x00008a00130e7abb */ /* 0x000fe20008000a00 */
[----:B------:R-:W-:Y:S02]  /*e570*/  UIMAD UR13, UR13, UR8, URZ ;  /* 0x000000080d0d72a4 */ /* 0x000fe4000f8e023f */
[----:B------:R-:W-:Y:S01]  /*e580*/  UIMAD.WIDE.U32 UR16, UR10, UR20, URZ ;  /* 0x000000140a1072a5 */ /* 0x000fe2000f8e003f */
[----:B0-----:R-:W-:Y:S01]  /*e590*/  @P0 IMAD.HI.U32 R2, R4, R3, RZ ;  /* 0x0000000304020227 */ /* 0x001fe200078e00ff */
[----:B------:R-:W-:Y:S02]  /*e5a0*/  UIMAD UR20, UR11, UR20, URZ ;  /* 0x000000140b1472a4 */ /* 0x000fe4000f8e023f */
[----:B------:R-:W-:Y:S02]  /*e5b0*/  UIMAD.WIDE.U32 UR22, UR14, UR18, URZ ;  /* 0x000000120e1672a5 */ /* 0x000fe4000f8e003f */
[----:B------:R-:W-:-:S02]  /*e5c0*/  UIMAD.WIDE.U32 UR10, UR12, UR8, URZ ;  /* 0x000000080c0a72a5 */ /* 0x000fc4000f8e003f */
[----:B------:R-:W-:Y:S01]  /*e5d0*/  UIMAD UR14, UR15, UR18, URZ ;  /* 0x000000120f0e72a4 */ /* 0x000fe2000f8e023f */
[----:B-1----:R-:W-:Y:S01]  /*e5e0*/  @P0 SHF.R.U32.HI R5, RZ, R7, R2 ;  /* 0x00000007ff050219 */ /* 0x002fe20000011602 */
[----:B------:R-:W-:Y:S01]  /*e5f0*/  UIMAD UR13, UR12, UR9, UR13 ;  /* 0x000000090c0d72a4 */ /* 0x000fe2000f8e020d */
[----:B------:R-:W-:Y:S01]  /*e600*/  IMAD.U32 R2, RZ, RZ, UR22 ;  /* 0x00000016ff027e24 */ /* 0x000fe2000f8e00ff */
[----:B------:R-:W-:Y:S01]  /*e610*/  UIADD3 UR16, UP1, UP2, UR10, UR16, UR4 ;  /* 0x000000100a107290 */ /* 0x000fe2000fa3e004 */
[----:B------:R-:W-:Y:S01]  /*e620*/  IMAD.U32 R3, RZ, RZ, UR23 ;  /* 0x00000017ff037e24 */ /* 0x000fe2000f8e00ff */
[----:B------:R-:W-:Y:S01]  /*e630*/  UIADD3 UR14, UR23, UR14, URZ ;  /* 0x0000000e170e7290 */ /* 0x000fe2000fffe03f */
[--C-:B------:R-:W-:Y:S01]  /*e640*/  IMAD.MOV R7, RZ, RZ, -R5.reuse ;  /* 0x000000ffff077224 */ /* 0x100fe200078e0a05 */
[----:B------:R-:W-:Y:S02]  /*e650*/  UIADD3 UR20, UR17, UR20, URZ ;  /* 0x0000001411147290 */ /* 0x000fe4000fffe03f */
[----:B------:R-:W-:Y:S01]  /*e660*/  UIADD3 UR12, UR11, UR13, URZ ;  /* 0x0000000d0b0c7290 */ /* 0x000fe2000fffe03f */
[----:B------:R-:W-:Y:S01]  /*e670*/  IMAD R7, R9, R7, R4 ;  /* 0x0000000709077224 */ /* 0x000fe200078e0204 */
[----:B------:R-:W-:Y:S01]  /*e680*/  IADD3 R2, P0, P1, R5, UR16, R2 ;  /* 0x0000001005027c10 */ /* 0x000fe2000f91e002 */
[----:B------:R-:W-:Y:S01]  /*e690*/  IMAD.U32 R6, RZ, RZ, UR14 ;  /* 0x0000000eff067e24 */ /* 0x000fe2000f8e00ff */
[----:B------:R-:W-:Y:S01]  /*e6a0*/  UIADD3.X UR12, UR12, UR20, UR21, UP1, UP2 ;  /* 0x000000140c0c7290 */ /* 0x000fe20008fe4415 */
[----:B------:R-:W-:Y:S01]  /*e6b0*/  SHF.R.S32.HI R5, RZ, 0x1f, R5 ;  /* 0x0000001fff057819 */ /* 0x000fe20000011405 */
[----:B------:R-:W-:Y:S01]  /*e6c0*/  ULDC.64 UR10, c[0x0][UR19+0x210] ;  /* 0x00008400130a7abb */ /* 0x000fe20008000a00 */
[----:B------:R-:W-:Y:S01]  /*e6d0*/  SHF.R.S32.HI R4, RZ, 0x1f, R7 ;  /* 0x0000001fff047819 */ /* 0x000fe20000011407 */
[----:B------:R-:W-:-:S02]  /*e6e0*/  IMAD R9, R7, UR11, RZ ;  /* 0x0000000b07097c24 */ /* 0x000fc4000f8e02ff */
        /* <DEDUP_REMOVED lines=9> */
[----:B------:R-:W-:-:S05]  /*e780*/  IMAD.MOV.U32 R3, RZ, RZ, -0x800000 ;  /* 0xff800000ff037424 */ /* 0x000fca00078e00ff */
[----:B------:R0:W-:Y:S03]  /*e790*/  STG.E desc[UR24][R4.64], R3 ;  /* 0x0000000304007986 */ /* 0x0001e6000c101918 */
.L_x_216:
[----:B------:R-:W-:Y:S05]  /*e7a0*/  BSYNC B1 ;  /* 0x0000000000017941 */ /* 0x000fea0003800000 */
.L_x_215:
[----:B------:R-:W-:-:S13]  /*e7b0*/  R2UR UR10, R22 ;  /* 0x00000000160a72ca */ /* 0x000fda00000e0000 */
[----:B------:R-:W-:-:S06]  /*e7c0*/  UISETP.GT.AND UP0, UPT, UR10, 0x1, UPT ;  /* 0x000000010a00788c */ /* 0x000fcc000bf04270 */
[----:B------:R-:W-:-:S13]  /*e7d0*/  PLOP3.LUT P0, PT, PT, PT, UP0, 0x80, 0x0 ;  /* 0x000000000000781c */ /* 0x000fda0003f0f008 */
[----:B------:R-:W-:Y:S05]  /*e7e0*/  @P0 BRA `(.L_x_211) ;  /* 0x00000008001c0947 */ /* 0x000fea0003800000 */
[----:B------:R-:W1:Y:S01]  /*e7f0*/  LDC R11, c[0x0][0xbe8] ;  /* 0x0002fa00ff0b7b82 */ /* 0x000e620000000800 */
[----:B------:R-:W-:Y:S01]  /*e800*/  ULDC.64 UR14, c[0x0][0xaa0] ;  /* 0x0002a800000e7ab9 */ /* 0x000fe20000000a00 */
[----:B------:R-:W-:Y:S01]  /*e810*/  R2UR UR16, R229 ;  /* 0x00000000e51072ca */ /* 0x000fe200000e0000 */
[----:B------:R-:W-:Y:S01]  /*e820*/  UIMAD UR12, UR21, UR14, URZ ;  /* 0x0000000e150c72a4 */ /* 0x000fe2000f8e023f */
[----:B------:R-:W-:Y:S01]  /*e830*/  R2UR UR17, R228 ;  /* 0x00000000e41172ca */ /* 0x000fe200000e0000 */
[----:B------:R-:W-:Y:S01]  /*e840*/  UIMAD.WIDE.U32 UR10, UR4, UR14, URZ ;  /* 0x0000000e040a72a5 */ /* 0x000fe2000f8e003f */
[----:B------:R-:W-:Y:S01]  /*e850*/  IMAD R2, R19, 0x20, R230 ;  /* 0x0000002013027824 */ /* 0x000fe200078e02e6 */
[----:B------:R-:W-:Y:S01]  /*e860*/  UIMAD UR12, UR4, UR15, UR12 ;  /* 0x0000000f040c72a4 */ /* 0x000fe2000f8e020c */
[----:B------:R-:W-:Y:S03]  /*e870*/  BSSY B1, `(.L_x_217) ;  /* 0x0000045000017945 */ /* 0x000fe60003800000 */
[----:B------:R-:W-:-:S03]  /*e880*/  UIADD3 UR11, UR11, UR12, URZ ;  /* 0x0000000c0b0b7290 */ /* 0x000fc6000fffe03f */
[----:B------:R-:W-:Y:S01]  /*e890*/  ULDC.64 UR12, c[0x0][0xae8] ;  /* 0x0002ba00000c7ab9 */ /* 0x000fe20000000a00 */
[----:B0-----:R-:W-:Y:S02]  /*e8a0*/  IMAD.U32 R5, RZ, RZ, UR16 ;  /* 0x00000010ff057e24 */ /* 0x001fe4000f8e00ff */
[----:B------:R-:W-:Y:S02]  /*e8b0*/  UIMAD.WIDE.U32 UR10, UR17, UR12, UR10 ;  /* 0x0000000c110a72a5 */ /* 0x000fe4000f8e000a */
[----:B------:R-:W-:Y:S02]  /*e8c0*/  IMAD R6, R5, 0x80, R2 ;  /* 0x0000008005067824 */ /* 0x000fe400078e0202 */
[----:B------:R-:W-:Y:S02]  /*e8d0*/  UIMAD UR11, UR17, UR13, UR11 ;  /* 0x0000000d110b72a4 */ /* 0x000fe4000f8e020b */
[----:B------:R-:W-:Y:S01]  /*e8e0*/  IMAD.MOV.U32 R5, RZ, RZ, R6 ;  /* 0x000000ffff057224 */ /* 0x000fe200078e0006 */
[----:B-1----:R-:W-:Y:S01]  /*e8f0*/  ISETP.NE.AND P0, PT, R11, 0x1, PT ;  /* 0x000000010b00780c */ /* 0x002fe20003f05270 */
[----:B------:R-:W-:-:S02]  /*e900*/  ULDC.64 UR12, c[0x0][0xaf0] ;  /* 0x0002bc00000c7ab9 */ /* 0x000fc40000000a00 */
[----:B------:R-:W-:-:S04]  /*e910*/  UIMAD UR9, UR9, UR12, URZ ;  /* 0x0000000c090972a4 */ /* 0x000fc8000f8e023f */
[----:B------:R-:W-:Y:S02]  /*e920*/  UIMAD UR4, UR8, UR13, UR9 ;  /* 0x0000000d080472a4 */ /* 0x000fe4000f8e0209 */
[----:B------:R-:W-:-:S03]  /*e930*/  UIMAD.WIDE.U32 UR8, UR8, UR12, UR10 ;  /* 0x0000000c080872a5 */ /* 0x000fc6000f8e000a */
[----:B------:R-:W-:Y:S01]  /*e940*/  ULDC.64 UR10, c[0x0][0xae0] ;  /* 0x0002b800000a7ab9 */ /* 0x000fe20000000a00 */
[----:B------:R-:W0:Y:S01]  /*e950*/  @P0 LDC R3, c[0x0][0xbec] ;  /* 0x0002fb00ff030b82 */ /* 0x000e220000000800 */
[----:B------:R-:W-:-:S07]  /*e960*/  UIADD3 UR4, UR9, UR4, URZ ;  /* 0x0000000409047290 */ /* 0x000fce000fffe03f */
[----:B------:R-:W1:Y:S01]  /*e970*/  @P0 LDC R7, c[0x0][0xbf0] ;  /* 0x0002fc00ff070b82 */ /* 0x000e620000000800 */
[----:B0-----:R-:W-:-:S04]  /*e980*/  @P0 IMAD.HI.U32 R2, R6, R3, RZ ;  /* 0x0000000306020227 */ /* 0x001fc800078e00ff */
[----:B------:R-:W-:Y:S02]  /*e990*/  IMAD.U32 R3, RZ, RZ, UR9 ;  /* 0x00000009ff037e24 */ /* 0x000fe4000f8e00ff */
[----:B------:R-:W-:Y:S01]  /*e9a0*/  IMAD.U32 R3, RZ, RZ, UR4 ;  /* 0x00000004ff037e24 */ /* 0x000fe2000f8e00ff */
[----:B-1----:R-:W-:-:S04]  /*e9b0*/  @P0 SHF.R.U32.HI R5, RZ, R7, R2 ;  /* 0x00000007ff050219 */ /* 0x002fc80000011602 */
[--C-:B------:R-:W-:Y:S01]  /*e9c0*/  SHF.R.S32.HI R2, RZ, 0x1f, R5.reuse ;  /* 0x0000001fff027819 */ /* 0x100fe20000011405 */
[----:B------:R-:W-:-:S04]  /*e9d0*/  IMAD.MOV R7, RZ, RZ, -R5 ;  /* 0x000000ffff077224 */ /* 0x000fc800078e0a05 */
[----:B------:R-:W-:Y:S02]  /*e9e0*/  IMAD R4, R2, UR10, RZ ;  /* 0x0000000a02047c24 */ /* 0x000fe4000f8e02ff */
[----:B------:R-:W-:Y:S01]  /*e9f0*/  IMAD.U32 R2, RZ, RZ, UR8 ;  /* 0x00000008ff027e24 */ /* 0x000fe2000f8e00ff */
[----:B------:R-:W-:Y:S01]  /*ea00*/  ULDC.64 UR8, c[0x0][0xad8] ;  /* 0x0002b60000087ab9 */ /* 0x000fe20000000a00 */
[----:B------:R-:W-:Y:S02]  /*ea10*/  IMAD R7, R11, R7, R6 ;  /* 0x000000070b077224 */ /* 0x000fe400078e0206 */
[C---:B------:R-:W-:Y:S02]  /*ea20*/  IMAD R9, R5.reuse, UR11, R4 ;  /* 0x0000000b05097c24 */ /* 0x040fe4000f8e0204 */
[----:B------:R-:W-:Y:S01]  /*ea30*/  IMAD.WIDE.U32 R2, R5, UR10, R2 ;  /* 0x0000000a05027c25 */ /* 0x000fe2000f8e0002 */
[----:B------:R-:W-:-:S03]  /*ea40*/  SHF.R.S32.HI R4, RZ, 0x1f, R7 ;  /* 0x0000001fff047819 */ /* 0x000fc60000011407 */
[----:B------:R-:W-:Y:S02]  /*ea50*/  IMAD.U32 R5, RZ, RZ, UR16 ;  /* 0x00000010ff057e24 */ /* 0x000fe4000f8e00ff */
[----:B------:R-:W-:Y:S02]  /*ea60*/  IMAD.IADD R3, R3, 0x1, R9 ;  /* 0x0000000103037824 */ /* 0x000fe400078e0209 */
[----:B------:R-:W-:Y:S02]  /*ea70*/  IMAD R8, R5, 0x80, R230 ;  /* 0x0000008005087824 */ /* 0x000fe400078e02e6 */
[----:B------:R-:W-:Y:S02]  /*ea80*/  IMAD R6, R4, UR8, RZ ;  /* 0x0000000804067c24 */ /* 0x000fe4000f8e02ff */
[----:B-----5:R-:W-:Y:S02]  /*ea90*/  IMAD R11, R0, R11, RZ ;  /* 0x0000000b000b7224 */ /* 0x020fe400078e02ff */
[----:B------:R-:W-:-:S02]  /*eaa0*/  VIADD R4, R8, 0x40 ;  /* 0x0000004008047836 */ /* 0x000fc40000000000 */
[C---:B------:R-:W-:Y:S01]  /*eab0*/  IMAD R5, R7.reuse, UR9, R6 ;  /* 0x0000000907057c24 */ /* 0x040fe2000f8e0206 */
[-C--:B------:R-:W-:Y:S01]  /*eac0*/  ISETP.GE.AND P2, PT, R8, R11.reuse, PT ;  /* 0x0000000b0800720c */ /* 0x080fe20003f46270 */
[----:B------:R-:W-:Y:S01]  /*ead0*/  IMAD.WIDE.U32 R2, R7, UR8, R2 ;  /* 0x0000000807027c25 */ /* 0x000fe2000f8e0002 */
[----:B------:R-:W-:Y:S01]  /*eae0*/  ULDC.64 UR8, c[0x0][0xa80] ;  /* 0x0002a00000087ab9 */ /* 0x000fe20000000a00 */
[----:B------:R-:W-:Y:S02]  /*eaf0*/  ISETP.GE.AND P1, PT, R4, R11, PT ;  /* 0x0000000b0400720c */ /* 0x000fe40003f26270 */
[----:B------:R-:W-:Y:S01]  /*eb00*/  IMAD.IADD R3, R3, 0x1, R5 ;  /* 0x0000000103037824 */ /* 0x000fe200078e0205 */
[----:B------:R-:W-:Y:S01]  /*eb10*/  LEA R4, P3, R2, UR8, 0x1 ;  /* 0x0000000802047c11 */ /* 0x000fe2000f8608ff */
[----:B------:R-:W-:Y:S02]  /*eb20*/  VIADD R0, R8, 0x20 ;  /* 0x0000002008007836 */ /* 0x000fe40000000000 */
[----:B------:R-:W-:Y:S01]  /*eb30*/  IMAD.SHL.U32 R7, R19, 0x8, RZ ;  /* 0x0000000813077824 */ /* 0x000fe200078e00ff */
[----:B------:R-:W-:-:S02]  /*eb40*/  LEA.HI.X R5, R2, UR9, R3, 0x1, P3 ;  /* 0x0000000902057c11 */ /* 0x000fc400098f0c03 */
[----:B------:R-:W-:Y:S01]  /*eb50*/  ISETP.GE.AND P0, PT, R0, R11, PT ;  /* 0x0000000b0000720c */ /* 0x000fe20003f06270 */
[C---:B------:R-:W-:Y:S01]  /*eb60*/  VIADD R9, R7.reuse, 0x80 ;  /* 0x0000008007097836 */ /* 0x040fe20000000000 */
[----:B------:R0:W1:Y:S01]  /*eb70*/  SHFL.IDX PT, R2, R4, RZ, 0x181f ;  /* 0x00181fff04027589 */ /* 0x00006200000e0000 */
[----:B------:R-:W-:Y:S01]  /*eb80*/  VIADD R13, R7, 0x40 ;  /* 0x00000040070d7836 */ /* 0x000fe20000000000 */
[----:B------:R-:W-:Y:S02]  /*eb90*/  SHF.R.S32.HI R12, RZ, 0x1f, R7 ;  /* 0x0000001fff0c7819 */ /* 0x000fe40000011407 */
[----:B------:R0:W2:Y:S01]  /*eba0*/  SHFL.IDX PT, R0, R5, RZ, 0x181f ;  /* 0x00181fff05007589 */ /* 0x0000a200000e0000 */
[----:B------:R-:W-:Y:S02]  /*ebb0*/  SHF.R.S32.HI R6, RZ, 0x1f, R9 ;  /* 0x0000001fff067819 */ /* 0x000fe40000011409 */
[----:B------:R-:W-:Y:S01]  /*ebc0*/  SHF.R.S32.HI R10, RZ, 0x1f, R13 ;  /* 0x0000001fff0a7819 */ /* 0x000fe2000001140d */
[----:B------:R-:W-:Y:S06]  /*ebd0*/  @P2 BRA `(.L_x_218) ;  /* 0x0000000000382947 */ /* 0x000fec0003800000 */
        /* <DEDUP_REMOVED lines=10> */
[----:B------:R3:W-:Y:S01]  /*ec80*/  @!P4 ST.E.128 desc[UR8][R14.64], RZ ;  /* 0x000000ff0e00c985 */ /* 0x0007e2000c101d08 */
[----:B------:R-:W-:-:S03]  /*ec90*/  @!P2 LEA.HI.X R3, R9, R0, R6, 0x1, P6 ;  /* 0x000000000903a211 */ /* 0x000fc600030f0c06 */
[----:B------:R3:W-:Y:S04]  /*eca0*/  @!P3 ST.E.128 desc[UR8][R20.64], RZ ;  /* 0x000000ff1400b985 */ /* 0x0007e8000c101d08 */
[----:B------:R3:W-:Y:S02]  /*ecb0*/  @!P2 ST.E.128 desc[UR8][R2.64], RZ ;  /* 0x000000ff0200a985 */ /* 0x0007e4000c101d08 */
.L_x_218:
[----:B------:R-:W-:Y:S05]  /*ecc0*/  BSYNC B1 ;  /* 0x0000000000017941 */ /* 0x000fea0003800000 */
.L_x_217:
[----:B--2---:R2:W4:Y:S01]  /*ecd0*/  SHFL.IDX PT, R0, R5, 0x1, 0x181f ;  /* 0x00381f0005007f89 */ /* 0x00452200000e0000 */
[----:B------:R-:W-:Y:S03]  /*ece0*/  BSSY B1, `(.L_x_219) ;  /* 0x0000011000017945 */ /* 0x000fe60003800000 */
[----:B-1-3--:R2:W1:Y:S01]  /*ecf0*/  SHFL.IDX PT, R2, R4, 0x1, 0x181f ;  /* 0x00381f0004027f89 */ /* 0x00a46200000e0000 */
[----:B------:R-:W-:Y:S05]  /*ed00*/  @P0 BRA `(.L_x_220) ;  /* 0x0000000000380947 */ /* 0x000fea0003800000 */
[----:B------:R-:W-:Y:S01]  /*ed10*/  ULDC UR4, c[0x0][0xac8] ;  /* 0x0002b20000047ab9 */ /* 0x000fe20000000800 */
[----:B------:R-:W-:Y:S01]  /*ed20*/  ULDC.64 UR8, c[0x0][0x208] ;  /* 0x0000820000087ab9 */ /* 0x000fe20000000a00 */
[----:B------:R-:W-:Y:S02]  /*ed30*/  ISETP.GE.AND P4, PT, R7, UR4, PT ;  /* 0x0000000407007c0c */ /* 0x000fe4000bf86270 */
[----:B------:R-:W-:Y:S02]  /*ed40*/  ISETP.GE.AND P5, PT, R13, UR4, PT ;  /* 0x000000040d007c0c */ /* 0x000fe4000bfa6270 */
[----:B------:R-:W-:-:S09]  /*ed50*/  ISETP.GE.AND P6, PT, R9, UR4, PT ;  /* 0x0000000409007c0c */ /* 0x000fd2000bfc6270 */
[-C--:B-1----:R-:W-:Y:S02]  /*ed60*/  @!P4 LEA R14, P0, R7, R2.reuse, 0x1 ;  /* 0x00000002070ec211 */ /* 0x082fe400078008ff */
[-C--:B------:R-:W-:Y:S02]  /*ed70*/  @!P5 LEA R20, P2, R13, R2.reuse, 0x1 ;  /* 0x000000020d14d211 */ /* 0x080fe400078408ff */
[----:B------:R-:W-:Y:S02]  /*ed80*/  @!P6 LEA R2, P3, R9, R2, 0x1 ;  /* 0x000000020902e211 */ /* 0x000fe400078608ff */
[-C--:B----4-:R-:W-:Y:S02]  /*ed90*/  @!P4 LEA.HI.X R15, R7, R0.reuse, R12, 0x1, P0 ;  /* 0x00000000070fc211 */ /* 0x090fe400000f0c0c */
[-C--:B------:R-:W-:Y:S02]  /*eda0*/  @!P5 LEA.HI.X R21, R13, R0.reuse, R10, 0x1, P2 ;  /* 0x000000000d15d211 */ /* 0x080fe400010f0c0a */
[----:B------:R-:W-:Y:S01]  /*edb0*/  @!P6 LEA.HI.X R3, R9, R0, R6, 0x1, P3 ;  /* 0x000000000903e211 */ /* 0x000fe200018f0c06 */
[----:B------:R3:W-:Y:S04]  /*edc0*/  @!P4 ST.E.128 desc[UR8][R14.64], RZ ;  /* 0x000000ff0e00c985 */ /* 0x0007e8000c101d08 */
[----:B------:R3:W-:Y:S04]  /*edd0*/  @!P5 ST.E.128 desc[UR8][R20.64], RZ ;  /* 0x000000ff1400d985 */ /* 0x0007e8000c101d08 */
[----:B------:R3:W-:Y:S02]  /*ede0*/  @!P6 ST.E.128 desc[UR8][R2.64], RZ ;  /* 0x000000ff0200e985 */ /* 0x0007e4000c101d08 */
.L_x_220:
[----:B------:R-:W-:Y:S05]  /*edf0*/  BSYNC B1 ;  /* 0x0000000000017941 */ /* 0x000fea0003800000 */
.L_x_219:
[----:B----4-:R4:W0:Y:S01]  /*ee00*/  SHFL.IDX PT, R0, R5, 0x2, 0x181f ;  /* 0x00581f0005007f89 */ /* 0x01082200000e0000 */
        /* <DEDUP_REMOVED lines=11> */
[-C--:B0-----:R-:W-:Y:S02]  /*eec0*/  @!P3 LEA.HI.X R15, R7, R0.reuse, R12, 0x1, P0 ;  /* 0x00000000070fb211 */ /* 0x081fe400000f0c0c */
[-C--:B------:R-:W-:Y:S02]  /*eed0*/  @!P4 LEA.HI.X R21, R13, R0.reuse, R10, 0x1, P1 ;  /* 0x000000000d15c211 */ /* 0x080fe400008f0c0a */
[----:B------:R-:W-:Y:S01]  /*eee0*/  @!P5 LEA.HI.X R3, R9, R0, R6, 0x1, P2 ;  /* 0x000000000903d211 */ /* 0x000fe200010f0c06 */
[----:B------:R3:W-:Y:S04]  /*eef0*/  @!P3 ST.E.128 desc[UR8][R14.64], RZ ;  /* 0x000000ff0e00b985 */ /* 0x0007e8000c101d08 */
[----:B------:R3:W-:Y:S04]  /*ef00*/  @!P4 ST.E.128 desc[UR8][R20.64], RZ ;  /* 0x000000ff1400c985 */ /* 0x0007e8000c101d08 */
[----:B------:R3:W-:Y:S02]  /*ef10*/  @!P5 ST.E.128 desc[UR8][R2.64], RZ ;  /* 0x000000ff0200d985 */ /* 0x0007e4000c101d08 */
.L_x_222:
[----:B------:R-:W-:Y:S05]  /*ef20*/  BSYNC B1 ;  /* 0x0000000000017941 */ /* 0x000fea0003800000 */
.L_x_221:
[----:B0-----:R-:W-:Y:S01]  /*ef30*/  VIADD R0, R8, 0x60 ;  /* 0x0000006008007836 */ /* 0x001fe20000000000 */
[----:B--2-4-:R-:W0:Y:S04]  /*ef40*/  SHFL.IDX PT, R5, R5, 0x3, 0x181f ;  /* 0x00781f0005057f89 */ /* 0x014e2800000e0000 */
[----:B------:R-:W-:Y:S01]  /*ef50*/  ISETP.GE.AND P0, PT, R0, R11, PT ;  /* 0x0000000b0000720c */ /* 0x000fe20003f06270 */
[----:B-1-3--:R1:W2:-:S12]  /*ef60*/  SHFL.IDX PT, R2, R4, 0x3, 0x181f ;  /* 0x00781f0004027f89 */ /* 0x00a29800000e0000 */
[----:B-1----:R-:W-:Y:S05]  /*ef70*/  @P0 BRA `(.L_x_211) ;  /* 0x0000000000380947 */ /* 0x002fea0003800000 */
[----:B------:R-:W-:Y:S01]  /*ef80*/  ULDC UR4, c[0x0][0xac8] ;  /* 0x0002b20000047ab9 */ /* 0x000fe20000000800 */
[----:B------:R-:W-:Y:S01]  /*ef90*/  ULDC.64 UR8, c[0x0][0x208] ;  /* 0x0000820000087ab9 */ /* 0x000fe20000000a00 */
[----:B------:R-:W-:Y:S02]  /*efa0*/  ISETP.GE.AND P3, PT, R7, UR4, PT ;  /* 0x0000000407007c0c */ /* 0x000fe4000bf66270 */
[----:B------:R-:W-:Y:S02]  /*efb0*/  ISETP.GE.AND P4, PT, R13, UR4, PT ;  /* 0x000000040d007c0c */ /* 0x000fe4000bf86270 */
[----:B------:R-:W-:-:S09]  /*efc0*/  ISETP.GE.AND P5, PT, R9, UR4, PT ;  /* 0x0000000409007c0c */ /* 0x000fd2000bfa6270 */
[-C--:B--2---:R-:W-:Y:S02]  /*efd0*/  @!P3 LEA R14, P0, R7, R2.reuse, 0x1 ;  /* 0x00000002070eb211 */ /* 0x084fe400078008ff */
        /* <DEDUP_REMOVED lines=8> */
.L_x_211:
[----:B------:R-:W-:Y:S05]  /*f060*/  BSYNC B0 ;  /* 0x0000000000007941 */ /* 0x000fea0003800000 */
.L_x_201:
[----:B------:R-:W-:Y:S02]  /*f070*/  ULDC UR4, c[0x0][0xc3c] ;  /* 0x00030f0000047ab9 */ /* 0x000fe40000000800 */
[----:B------:R-:W-:-:S06]  /*f080*/  UISETP.GE.AND UP0, UPT, UR7, UR4, UPT ;  /* 0x000000040700728c */ /* 0x000fcc000bf06270 */
[----:B------:R-:W-:-:S13]  /*f090*/  PLOP3.LUT P0, PT, PT, PT, UP0, 0x80, 0x0 ;  /* 0x000000000000781c */ /* 0x000fda0003f0f008 */
[----:B------:R-:W-:Y:S05]  /*f0a0*/  @!P0 BRA `(.L_x_223) ;  /* 0xffffff2000148947 */ /* 0x000fea000383ffff */
[----:B------:R-:W-:Y:S05]  /*f0b0*/  EXIT ;  /* 0x000000000000794d */ /* 0x000fea0003800000 */
.L_x_175:
[----:B------:R-:W-:-:S08]  /*f0c0*/  NOP ;  /* 0x0000000000007918 */ /* 0x000fd00000000000 */
[----:B0-----:R-:W0:-:S00]  /*f0d0*/  USETMAXREG.DEALLOC.CTAPOOL 0x18 ;  /* 0x00000018000079c8 */ /* 0x001e0000080e0500 */
[----:B0-----:R-:W2:Y:S01]  /*f0e0*/  LDL.LU R2, [R1+0x1c] ;  /* 0x00001c0001027983 */ /* 0x001ea20000300800 */
[----:B------:R-:W-:Y:S01]  /*f0f0*/  LOP3.LUT R0, R0, 0x3, RZ, 0xc0, !PT ;  /* 0x0000000300007812 */ /* 0x000fe200078ec0ff */
[----:B------:R-:W-:-:S05]  /*f100*/  IMAD.MOV.U32 R6, RZ, RZ, RZ ;  /* 0x000000ffff067224 */ /* 0x000fca00078e00ff */
[----:B------:R-:W0:Y:S02]  /*f110*/  SHFL.IDX PT, R0, R0, RZ, 0x1f ;  /* 0x00001fff00007589 */ /* 0x000e2400000e0000 */
[----:B0-----:R-:W-:Y:S02]  /*f120*/  ISETP.NE.AND P0, PT, R0, RZ, PT ;  /* 0x000000ff0000720c */ /* 0x001fe40003f05270 */
[----:B--2---:R-:W-:-:S11]  /*f130*/  LOP3.LUT R2, R2, 0xfffffffd, RZ, 0xc0, !PT ;  /* 0xfffffffd02027812 */ /* 0x004fd600078ec0ff */
[----:B------:R-:W-:-:S05]  /*f140*/  @P0 LOP3.LUT R2, R2, 0x2, RZ, 0xfc, !PT ;  /* 0x0000000202020812 */ /* 0x000fca00078efcff */
[----:B------:R0:W-:Y:S01]  /*f150*/  STL [R1+0x1c], R2 ;  /* 0x00001c0201007387 */ /* 0x0001e20000100800 */
[----:B------:R-:W-:Y:S05]  /*f160*/  @!P0 BRA `(.L_x_224) ;  /* 0x0000000000248947 */ /* 0x000fea0003800000 */
[----:B------:R-:W1:Y:S08]  /*f170*/  S2UR UR5, SR_CgaCtaId ;  /* 0x00000000000579c3 */ /* 0x000e700000008800 */
[----:B------:R-:W-:Y:S06]  /*f180*/  BAR.SYNC.DEFER_BLOCKING 0x5, 0x180 ;  /* 0x0146000000007b1d */ /* 0x000fec0000010000 */
[----:B------:R-:W-:-:S02]  /*f190*/  UMOV UR4, 0x400 ;  /* 0x0000040000047882 */ /* 0x000fc40000000000 */
[----:B-1----:R-:W-:-:S09]  /*f1a0*/  ULEA UR4, UR5, UR4, 0x18 ;  /* 0x0000000405047291 */ /* 0x002fd2000f8ec03f */
[----:B------:R-:W1:Y:S04]  /*f1b0*/  LDS.128 R4, [UR4+0x368d0] ;  /* 0x0368d004ff047984 */ /* 0x000e680008000c00 */
[----:B-1----:R2:W-:Y:S04]  /*f1c0*/  STL.64 [R1], R4 ;  /* 0x0000000401007387 */ /* 0x0025e80000100a00 */
[----:B------:R2:W-:Y:S01]  /*f1d0*/  STL.64 [R1+0x8], R6 ;  /* 0x0000080601007387 */ /* 0x0005e20000100a00 */
[----:B------:R-:W-:Y:S06]  /*f1e0*/  BAR.ARV 0x4, 0x180 ;  /* 0x0106000000007b1d */ /* 0x000fec0000002000 */
[----:B------:R-:W-:Y:S05]  /*f1f0*/  BRA `(.L_x_225) ;  /* 0x0000000800b07947 */ /* 0x000fea0003800000 */
.L_x_224:
[----:B------:R-:W1:Y:S01]  /*f200*/  S2R R0, SR_TID.X ;  /* 0x0000000000007919 */ /* 0x000e620000002100 */
[----:B------:R-:W-:Y:S01]  /*f210*/  ULDC UR4, c[0x0][0xc3c] ;  /* 0x00030f0000047ab9 */ /* 0x000fe20000000800 */
[----:B------:R-:W-:Y:S01]  /*f220*/  ULDC.64 UR6, c[0x0][0x208] ;  /* 0x0000820000067ab9 */ /* 0x000fe20000000a00 */
[----:B------:R-:W-:Y:S01]  /*f230*/  IMAD.MOV.U32 R9, RZ, RZ, RZ ;  /* 0x000000ffff097224 */ /* 0x000fe200078e00ff */
[----:B------:R-:W-:Y:S01]  /*f240*/  ULDC UR5, c[0x0][0xc38] ;  /* 0x00030e0000057ab9 */ /* 0x000fe20000000800 */
[----:B-1----:R-:W-:-:S04]  /*f250*/  LOP3.LUT R0, R0, 0x1f, RZ, 0xc0, !PT ;  /* 0x0000001f00007812 */ /* 0x002fc800078ec0ff */
[----:B------:R-:W-:-:S04]  /*f260*/  ISETP.NE.AND P0, PT, R0, 0x1f, PT ;  /* 0x0000001f0000780c */ /* 0x000fc80003f05270 */
[----:B------:R-:W-:-:S13]  /*f270*/  ISETP.GE.OR P1, PT, R0, UR4, !P0 ;  /* 0x0000000400007c0c */ /* 0x000fda000c726670 */
[----:B0-----:R-:W0:Y:S08]  /*f280*/  @!P1 LDC.64 R2, c[0x0][0xc80] ;  /* 0x00032000ff029b82 */ /* 0x001e300000000a00 */
[----:B------:R-:W1:Y:S01]  /*f290*/  @!P1 LDC.64 R4, c[0x0][0xc78] ;  /* 0x00031e00ff049b82 */ /* 0x000e620000000a00 */
[----:B0-----:R-:W-:-:S05]  /*f2a0*/  @!P1 IMAD.WIDE.U32 R2, R0, 0x4, R2 ;  /* 0x0000000400029825 */ /* 0x001fca00078e0002 */
[----:B------:R1:W2:Y:S02]  /*f2b0*/  @!P1 LDG.E R6, desc[UR6][R2.64] ;  /* 0x0000000602069981 */ /* 0x0002a4000c1e1900 */
[----:B-1----:R-:W-:-:S05]  /*f2c0*/  @!P1 IMAD.WIDE.U32 R2, R0, 0x4, R4 ;  /* 0x0000000400029825 */ /* 0x002fca00078e0004 */
[----:B------:R-:W2:Y:S01]  /*f2d0*/  @!P1 LDG.E R9, desc[UR6][R2.64] ;  /* 0x0000000602099981 */ /* 0x000ea2000c1e1900 */
[C---:B------:R-:W-:Y:S01]  /*f2e0*/  ISETP.NE.AND P1, PT, R0.reuse, RZ, PT ;  /* 0x000000ff0000720c */ /* 0x040fe20003f25270 */
[----:B------:R-:W0:Y:S01]  /*f2f0*/  S2UR UR6, SR_CTAID.X ;  /* 0x00000000000679c3 */ /* 0x000e220000002500 */
[C---:B------:R-:W-:Y:S01]  /*f300*/  ISETP.GE.U32.AND P2, PT, R0.reuse, 0x2, PT ;  /* 0x000000020000780c */ /* 0x040fe20003f46070 */
[----:B------:R-:W-:Y:S01]  /*f310*/  UMOV UR4, URZ ;  /* 0x0000003f00047c82 */ /* 0x000fe20008000000 */
[C---:B------:R-:W-:Y:S02]  /*f320*/  ISETP.GE.U32.AND P3, PT, R0.reuse, 0x4, PT ;  /* 0x000000040000780c */ /* 0x040fe40003f66070 */
[C---:B------:R-:W-:Y:S02]  /*f330*/  ISETP.GE.U32.AND P4, PT, R0.reuse, 0x8, PT ;  /* 0x000000080000780c */ /* 0x040fe40003f86070 */
[----:B------:R-:W-:Y:S01]  /*f340*/  ISETP.GE.U32.AND P5, PT, R0, 0x10, PT ;  /* 0x000000100000780c */ /* 0x000fe20003fa6070 */
[----:B--2---:R-:W-:-:S05]  /*f350*/  IMAD R4, R6, R9, RZ ;  /* 0x0000000906047224 */ /* 0x004fca00078e02ff */
[----:B------:R-:W1:Y:S02]  /*f360*/  SHFL.UP PT, R5, R4, 0x1, RZ ;  /* 0x0420000004057989 */ /* 0x000e6400000e00ff */
[----:B-1----:R-:W-:-:S05]  /*f370*/  SEL R5, R5, RZ, P1 ;  /* 0x000000ff05057207 */ /* 0x002fca0000800000 */
[----:B------:R-:W-:-:S05]  /*f380*/  IMAD.IADD R5, R4, 0x1, R5 ;  /* 0x0000000104057824 */ /* 0x000fca00078e0205 */
        /* <DEDUP_REMOVED lines=12> */
[----:B------:R-:W1:Y:S02]  /*f450*/  SHFL.IDX PT, R4, R2, 0x1f, 0x1f ;  /* 0x03e01f0002047f89 */ /* 0x000e6400000e0000 */
[----:B-1----:R-:W-:-:S04]  /*f460*/  IMAD R7, R4, UR5, RZ ;  /* 0x0000000504077c24 */ /* 0x002fc8000f8e02ff */
[----:B------:R-:W-:Y:S01]  /*f470*/  IMAD.MOV.U32 R4, RZ, RZ, R7 ;  /* 0x000000ffff047224 */ /* 0x000fe200078e0007 */
[----:B0-----:R-:W-:-:S13]  /*f480*/  ISETP.GT.AND P6, PT, R7, UR6, PT ;  /* 0x0000000607007c0c */ /* 0x001fda000bfc4270 */
[----:B------:R-:W-:Y:S05]  /*f490*/  @P6 BRA `(.L_x_226) ;  /* 0x0000000000a86947 */ /* 0x000fea0003800000 */
[----:B------:R-:W-:Y:S01]  /*f4a0*/  IMAD.MOV.U32 R7, RZ, RZ, R4 ;  /* 0x000000ffff077224 */ /* 0x000fe200078e0004 */
[----:B------:R-:W-:Y:S01]  /*f4b0*/  UMOV UR4, URZ ;  /* 0x0000003f00047c82 */ /* 0x000fe20008000000 */
[----:B------:R-:W-:-:S05]  /*f4c0*/  ULDC UR5, c[0x0][0xc38] ;  /* 0x00030e0000057ab9 */ /* 0x000fca0000000800 */
.L_x_228:
[----:B------:R-:W0:Y:S01]  /*f4d0*/  LDC R2, c[0x0][0xc3c] ;  /* 0x00030f00ff027b82 */ /* 0x000e220000000800 */
[----:B------:R-:W-:Y:S01]  /*f4e0*/  ULDC UR7, c[0x0][0xc3c] ;  /* 0x00030f0000077ab9 */ /* 0x000fe20000000800 */
[----:B------:R-:W-:Y:S01]  /*f4f0*/  UIADD3 UR4, UR4, 0x1f, URZ ;  /* 0x0000001f04047890 */ /* 0x000fe2000fffe03f */
[----:B------:R-:W-:-:S05]  /*f500*/  IMAD.U32 R3, RZ, RZ, UR7 ;  /* 0x00000007ff037e24 */ /* 0x000fca000f8e00ff */
[----:B------:R1:W-:Y:S01]  /*f510*/  STL [R1+0xc], R3 ;  /* 0x00000c0301007387 */ /* 0x0003e20000100800 */
[----:B0-----:R-:W-:-:S13]  /*f520*/  ISETP.LE.AND P6, PT, R2, UR4, PT ;  /* 0x0000000402007c0c */ /* 0x001fda000bfc3270 */
[----:B-1----:R-:W-:Y:S05]  /*f530*/  @P6 BRA `(.L_x_227) ;  /* 0x0000000400a86947 */ /* 0x002fea0003800000 */
[----:B------:R-:W-:Y:S01]  /*f540*/  VIADD R9, R0, UR4 ;  /* 0x0000000400097c36 */ /* 0x000fe20008000000 */
[----:B------:R-:W-:Y:S01]  /*f550*/  ULDC.64 UR8, c[0x0][0x208] ;  /* 0x0000820000087ab9 */ /* 0x000fe20000000a00 */
[----:B------:R-:W-:-:S03]  /*f560*/  IMAD.MOV.U32 R6, RZ, RZ, RZ ;  /* 0x000000ffff067224 */ /* 0x000fc600078e00ff */
[----:B------:R-:W-:-:S13]  /*f570*/  ISETP.GE.OR P6, PT, R9, R2, !P0 ;  /* 0x000000020900720c */ /* 0x000fda00047c6670 */
[----:B------:R-:W0:Y:S08]  /*f580*/  @!P6 LDC.64 R2, c[0x0][0xc80] ;  /* 0x00032000ff02eb82 */ /* 0x000e300000000a00 */
[----:B------:R-:W1:Y:S01]  /*f590*/  @!P6 LDC.64 R4, c[0x0][0xc78] ;  /* 0x00031e00ff04eb82 */ /* 0x000e620000000a00 */
[----:B0-----:R-:W-:-:S05]  /*f5a0*/  @!P6 IMAD.WIDE R2, R9, 0x4, R2 ;  /* 0x000000040902e825 */ /* 0x001fca00078e0202 */
[----:B------:R1:W2:Y:S02]  /*f5b0*/  @!P6 LDG.E R6, desc[UR8][R2.64] ;  /* 0x000000080206e981 */ /* 0x0002a4000c1e1900 */
[----:B-1----:R-:W-:-:S04]  /*f5c0*/  @!P6 IMAD.WIDE R2, R9, 0x4, R4 ;  /* 0x000000040902e825 */ /* 0x002fc800078e0204 */
[----:B------:R-:W-:-:S06]  /*f5d0*/  IMAD.MOV.U32 R9, RZ, RZ, RZ ;  /* 0x000000ffff097224 */ /* 0x000fcc00078e00ff */
[----:B------:R-:W2:Y:S02]  /*f5e0*/  @!P6 LDG.E R9, desc[UR8][R2.64] ;  /* 0x000000080209e981 */ /* 0x000ea4000c1e1900 */
[----:B--2---:R-:W-:-:S05]  /*f5f0*/  IMAD R11, R6, R9, RZ ;  /* 0x00000009060b7224 */ /* 0x004fca00078e02ff */
[----:B------:R-:W0:Y:S02]  /*f600*/  SHFL.UP PT, R4, R11, 0x1, RZ ;  /* 0x042000000b047989 */ /* 0x000e2400000e00ff */
[----:B0-----:R-:W-:-:S05]  /*f610*/  SEL R4, R4, RZ, P1 ;  /* 0x000000ff04047207 */ /* 0x001fca0000800000 */
[----:B------:R-:W-:-:S05]  /*f620*/  IMAD.IADD R4, R11, 0x1, R4 ;  /* 0x000000010b047824 */ /* 0x000fca00078e0204 */
        /* <DEDUP_REMOVED lines=12> */
[----:B------:R-:W0:Y:S02]  /*f6f0*/  SHFL.IDX PT, R4, R2, 0x1f, 0x1f ;  /* 0x03e01f0002047f89 */ /* 0x000e2400000e0000 */
[----:B0-----:R-:W-:-:S04]  /*f700*/  IMAD R4, R4, UR5, RZ ;  /* 0x0000000504047c24 */ /* 0x001fc8000f8e02ff */
[----:B------:R-:W-:-:S05]  /*f710*/  IMAD.IADD R7, R4, 0x1, R7 ;  /* 0x0000000104077824 */ /* 0x000fca00078e0207 */
[----:B------:R-:W-:-:S13]  /*f720*/  ISETP.GT.AND P6, PT, R7, UR6, PT ;  /* 0x0000000607007c0c */ /* 0x000fda000bfc4270 */
[----:B------:R-:W-:Y:S05]  /*f730*/  @!P6 BRA `(.L_x_228) ;  /* 0xfffffffc0064e947 */ /* 0x000fea000383ffff */
.L_x_226:
[----:B------:R-:W-:Y:S02]  /*f740*/  IMAD.IADD R11, R7, 0x1, -R4 ;  /* 0x00000001070b7824 */ /* 0x000fe400078e0a04 */
[----:B------:R-:W-:Y:S02]  /*f750*/  IMAD.MOV.U32 R12, RZ, RZ, RZ ;  /* 0x000000ffff0c7224 */ /* 0x000fe400078e00ff */
[----:B------:R-:W-:-:S05]  /*f760*/  IMAD R3, R2, UR5, R11 ;  /* 0x0000000502037c24 */ /* 0x000fca000f8e020b */
[----:B------:R-:W-:-:S13]  /*f770*/  ISETP.GT.AND P0, PT, R3, UR6, PT ;  /* 0x0000000603007c0c */ /* 0x000fda000bf04270 */
[----:B------:R-:W-:-:S04]  /*f780*/  VOTE.ANY R10, PT, !P0 ;  /* 0x00000000000a7806 */ /* 0x000fc800040e0100 */
[----:B------:R-:W0:Y:S01]  /*f790*/  POPC R5, R10 ;  /* 0x0000000a00057309 */ /* 0x000e220000000000 */
[----:B------:R-:W-:Y:S01]  /*f7a0*/  ISETP.NE.AND P0, PT, R10, RZ, PT ;  /* 0x000000ff0a00720c */ /* 0x000fe20003f05270 */
[----:B0-----:R-:W0:Y:S04]  /*f7b0*/  SHFL.IDX PT, R6, R6, R5, 0x1f ;  /* 0x00001f0506067589 */ /* 0x001e2800000e0000 */
[----:B------:R-:W1:Y:S01]  /*f7c0*/  SHFL.IDX PT, R8, R9, R5, 0x1f ;  /* 0x00001f0509087589 */ /* 0x000e6200000e0000 */
[----:B0-----:R-:W-:-:S04]  /*f7d0*/  IABS R4, R6 ;  /* 0x0000000600047213 */ /* 0x001fc80000000000 */
[----:B------:R-:W0:Y:S01]  /*f7e0*/  I2F.RP R13, R4 ;  /* 0x00000004000d7306 */ /* 0x000e220000209400 */
[----:B-1----:R-:W-:-:S07]  /*f7f0*/  IABS R7, R8 ;  /* 0x0000000800077213 */ /* 0x002fce0000000000 */
[----:B------:R-:W-:Y:S08]  /*f800*/  I2F.RP R10, R7 ;  /* 0x00000007000a7306 */ /* 0x000ff00000209400 */
[----:B0-----:R-:W0:Y:S02]  /*f810*/  MUFU.RCP R13, R13 ;  /* 0x0000000d000d7308 */ /* 0x001e240000001000 */
[----:B0-----:R-:W-:-:S06]  /*f820*/  VIADD R3, R13, 0xffffffe ;  /* 0x0ffffffe0d037836 */ /* 0x001fcc0000000000 */
[----:B------:R-:W0:Y:S02]  /*f830*/  F2I.FTZ.U32.TRUNC.NTZ R3, R3 ;  /* 0x0000000300037305 */ /* 0x000e24000021f000 */
[----:B0-----:R-:W-:Y:S01]  /*f840*/  IMAD.MOV R15, RZ, RZ, -R3 ;  /* 0x000000ffff0f7224 */ /* 0x001fe200078e0a03 */
[----:B------:R-:W-:Y:S06]  /*f850*/  @!P0 BRA `(.L_x_229) ;  /* 0x0000000000088947 */ /* 0x000fec0003800000 */
[----:B------:R-:W-:-:S05]  /*f860*/  VIADD R9, R5, 0xffffffff ;  /* 0xffffffff05097836 */ /* 0x000fca0000000000 */
[----:B------:R0:W1:Y:S02]  /*f870*/  SHFL.IDX PT, R12, R2, R9, 0x1f ;  /* 0x00001f09020c7589 */ /* 0x00006400000e0000 */
.L_x_229:
[----:B-1----:R-:W-:Y:S01]  /*f880*/  IMAD R11, R12, UR5, R11 ;  /* 0x000000050c0b7c24 */ /* 0x002fe2000f8e020b */
[----:B------:R-:W1:Y:S01]  /*f890*/  MUFU.RCP R10, R10 ;  /* 0x0000000a000a7308 */ /* 0x000e620000001000 */
[----:B0-----:R-:W-:Y:S02]  /*f8a0*/  IMAD R9, R15, R4, RZ ;  /* 0x000000040f097224 */ /* 0x001fe400078e02ff */
[----:B------:R-:W-:Y:S01]  /*f8b0*/  IMAD.MOV.U32 R2, RZ, RZ, RZ ;  /* 0x000000ffff027224 */ /* 0x000fe200078e00ff */
[----:B------:R0:W-:Y:S03]  /*f8c0*/  STL [R1], R11 ;  /* 0x0000000b01007387 */ /* 0x0001e60000100800 */
[----:B------:R-:W-:Y:S01]  /*f8d0*/  IMAD.HI.U32 R2, R3, R9, R2 ;  /* 0x0000000903027227 */ /* 0x000fe200078e0002 */
[----:B------:R-:W-:Y:S02]  /*f8e0*/  IADD3 R9, -R11, UR6, RZ ;  /* 0x000000060b097c10 */ /* 0x000fe4000fffe1ff */
[----:B------:R-:W-:-:S02]  /*f8f0*/  IABS R3, R6 ;  /* 0x0000000600037213 */ /* 0x000fc40000000000 */
[----:B------:R-:W-:-:S03]  /*f900*/  IABS R13, R9 ;  /* 0x00000009000d7213 */ /* 0x000fc60000000000 */
[----:B------:R-:W-:Y:S02]  /*f910*/  IMAD.MOV R12, RZ, RZ, -R3 ;  /* 0x000000ffff0c7224 */ /* 0x000fe400078e0a03 */
[----:B0-----:R-:W-:-:S04]  /*f920*/  IMAD.HI.U32 R11, R2, R13, RZ ;  /* 0x0000000d020b7227 */ /* 0x001fc800078e00ff */
[----:B-1----:R-:W-:Y:S02]  /*f930*/  VIADD R3, R10, 0xffffffe ;  /* 0x0ffffffe0a037836 */ /* 0x002fe40000000000 */
[----:B------:R-:W-:-:S04]  /*f940*/  IMAD R13, R11, R12, R13 ;  /* 0x0000000c0b0d7224 */ /* 0x000fc800078e020d */
[----:B------:R-:W0:Y:S01]  /*f950*/  F2I.FTZ.U32.TRUNC.NTZ R3, R3 ;  /* 0x0000000300037305 */ /* 0x000e22000021f000 */
[----:B------:R-:W-:-:S13]  /*f960*/  ISETP.GT.U32.AND P1, PT, R4, R13, PT ;  /* 0x0000000d0400720c */ /* 0x000fda0003f24070 */
[----:B------:R-:W-:Y:S02]  /*f970*/  @!P1 IMAD.IADD R13, R13, 0x1, -R4 ;  /* 0x000000010d0d9824 */ /* 0x000fe400078e0a04 */
[----:B0-----:R-:W-:Y:S02]  /*f980*/  IMAD.MOV R2, RZ, RZ, -R3 ;  /* 0x000000ffff027224 */ /* 0x001fe400078e0a03 */
[----:B------:R-:W-:Y:S01]  /*f990*/  @!P1 VIADD R11, R11, 0x1 ;  /* 0x000000010b0b9836 */ /* 0x000fe20000000000 */
[----:B------:R-:W-:Y:S01]  /*f9a0*/  ISETP.GE.U32.AND P0, PT, R13, R4, PT ;  /* 0x000000040d00720c */ /* 0x000fe20003f06070 */
[----:B------:R-:W-:Y:S01]  /*f9b0*/  IMAD R13, R2, R7, RZ ;  /* 0x00000007020d7224 */ /* 0x000fe200078e02ff */
[----:B------:R-:W-:Y:S01]  /*f9c0*/  ISETP.NE.AND P1, PT, R6, RZ, PT ;  /* 0x000000ff0600720c */ /* 0x000fe20003f25270 */
[----:B------:R-:W-:-:S04]  /*f9d0*/  IMAD.MOV.U32 R2, RZ, RZ, RZ ;  /* 0x000000ffff027224 */ /* 0x000fc800078e00ff */
[----:B------:R-:W-:Y:S01]  /*f9e0*/  IMAD.HI.U32 R4, R3, R13, R2 ;  /* 0x0000000d03047227 */ /* 0x000fe200078e0002 */
[----:B------:R-:W-:-:S04]  /*f9f0*/  LOP3.LUT R2, R9, R6, RZ, 0x3c, !PT ;  /* 0x0000000609027212 */ /* 0x000fc800078e3cff */
[----:B------:R-:W-:Y:S01]  /*fa00*/  ISETP.GE.AND P2, PT, R2, RZ, PT ;  /* 0x000000ff0200720c */ /* 0x000fe20003f46270 */
[----:B------:R-:W-:Y:S01]  /*fa10*/  @P0 VIADD R11, R11, 0x1 ;  /* 0x000000010b0b0836 */ /* 0x000fe20000000000 */
[----:B------:R-:W-:-:S05]  /*fa20*/  IABS R2, R8 ;  /* 0x0000000800027213 */ /* 0x000fca0000000000 */
[----:B------:R-:W-:-:S06]  /*fa30*/  IMAD.MOV R2, RZ, RZ, -R2 ;  /* 0x000000ffff027224 */ /* 0x000fcc00078e0a02 */
[----:B------:R-:W-:Y:S01]  /*fa40*/  @!P2 IMAD.MOV R11, RZ, RZ, -R11 ;  /* 0x000000ffff0ba224 */ /* 0x000fe200078e0a0b */
[----:B------:R-:W-:-:S04]  /*fa50*/  @!P1 LOP3.LUT R11, RZ, R6, RZ, 0x33, !PT ;  /* 0x00000006ff0b9212 */ /* 0x000fc800078e33ff */
[-C--:B------:R-:W-:Y:S01]  /*fa60*/  IABS R3, R11.reuse ;  /* 0x0000000b00037213 */ /* 0x080fe20000000000 */
[----:B------:R-:W-:-:S04]  /*fa70*/  IMAD R6, R6, R11, RZ ;  /* 0x0000000b06067224 */ /* 0x000fc800078e02ff */
[----:B------:R-:W-:-:S04]  /*fa80*/  IMAD.HI.U32 R4, R4, R3, RZ ;  /* 0x0000000304047227 */ /* 0x000fc800078e00ff */
[----:B------:R-:W-:Y:S02]  /*fa90*/  IMAD R2, R4, R2, R3 ;  /* 0x0000000204027224 */ /* 0x000fe400078e0203 */
[----:B------:R-:W-:-:S03]  /*faa0*/  IMAD.IADD R6, R9, 0x1, -R6 ;  /* 0x0000000109067824 */ /* 0x000fc600078e0a06 */
[----:B------:R-:W-:Y:S02]  /*fab0*/  ISETP.GT.U32.AND P1, PT, R7, R2, PT ;  /* 0x000000020700720c */ /* 0x000fe40003f24070 */
[----:B------:R1:W-:Y:S11]  /*fac0*/  STL [R1+0x4], R6 ;  /* 0x0000040601007387 */ /* 0x0003f60000100800 */
[----:B------:R-:W-:-:S02]  /*fad0*/  @!P1 IMAD.IADD R2, R2, 0x1, -R7 ;  /* 0x0000000102029824 */ /* 0x000fc400078e0a07 */
[----:B------:R-:W-:Y:S01]  /*fae0*/  @!P1 VIADD R4, R4, 0x1 ;  /* 0x0000000104049836 */ /* 0x000fe20000000000 */
[----:B------:R-:W-:Y:S02]  /*faf0*/  ISETP.NE.AND P1, PT, R8, RZ, PT ;  /* 0x000000ff0800720c */ /* 0x000fe40003f25270 */
[----:B------:R-:W-:Y:S02]  /*fb00*/  ISETP.GE.U32.AND P0, PT, R2, R7, PT ;  /* 0x000000070200720c */ /* 0x000fe40003f06070 */
[----:B------:R-:W-:-:S04]  /*fb10*/  LOP3.LUT R2, R11, R8, RZ, 0x3c, !PT ;  /* 0x000000080b027212 */ /* 0x000fc800078e3cff */
[----:B------:R-:W-:-:S07]  /*fb20*/  ISETP.GE.AND P2, PT, R2, RZ, PT ;  /* 0x000000ff0200720c */ /* 0x000fce0003f46270 */
[----:B------:R-:W-:-:S06]  /*fb30*/  @P0 VIADD R4, R4, 0x1 ;  /* 0x0000000104040836 */ /* 0x000fcc0000000000 */
[----:B------:R-:W-:Y:S01]  /*fb40*/  @!P2 IMAD.MOV R4, RZ, RZ, -R4 ;  /* 0x000000ffff04a224 */ /* 0x000fe200078e0a04 */
[----:B------:R-:W-:-:S05]  /*fb50*/  @!P1 LOP3.LUT R4, RZ, R8, RZ, 0x33, !PT ;  /* 0x00000008ff049212 */ /* 0x000fca00078e33ff */
[--C-:B------:R-:W-:Y:S02]  /*fb60*/  IMAD.MOV R2, RZ, RZ, -R4.reuse ;  /* 0x000000ffff027224 */ /* 0x100fe400078e0a04 */
[C---:B------:R-:W-:Y:S02]  /*fb70*/  IMAD R4, R8.reuse, 0x1000000, R4 ;  /* 0x0100000008047824 */ /* 0x040fe400078e0204 */
[----:B------:R-:W-:Y:S02]  /*fb80*/  IMAD R11, R8, R2, R11 ;  /* 0x00000002080b7224 */ /* 0x000fe400078e020b */
[----:B------:R-:W-:Y:S02]  /*fb90*/  VIADD R2, R5, UR4 ;  /* 0x0000000405027c36 */ /* 0x000fe40008000000 */
[----:B------:R-:W-:-:S03]  /*fba0*/  IMAD R3, R11, 0x10000, R4 ;  /* 0x000100000b037824 */ /* 0x000fc600078e0204 */
[----:B------:R1:W-:Y:S04]  /*fbb0*/  STL [R1+0xc], R2 ;  /* 0x00000c0201007387 */ /* 0x0003e80000100800 */
[----:B------:R1:W-:Y:S01]  /*fbc0*/  STL [R1+0x8], R3 ;  /* 0x0000080301007387 */ /* 0x0003e20000100800 */
[----:B------:R-:W-:Y:S05]  /*fbd0*/  BRA `(.L_x_230) ;  /* 0x0000000000107947 */ /* 0x000fea0003800000 */
.L_x_227:
[----:B------:R-:W-:Y:S01]  /*fbe0*/  IMAD.U32 R2, RZ, RZ, UR6 ;  /* 0x00000006ff027e24 */ /* 0x000fe2000f8e00ff */
[----:B------:R0:W-:Y:S04]  /*fbf0*/  STL [R1+0x4], RZ ;  /* 0x000004ff01007387 */ /* 0x0001e80000100800 */
[----:B------:R0:W-:Y:S04]  /*fc00*/  STL [R1+0x8], RZ ;  /* 0x000008ff01007387 */ /* 0x0001e80000100800 */
[----:B------:R0:W-:Y:S02]  /*fc10*/  STL [R1], R2 ;  /* 0x0000000201007387 */ /* 0x0001e40000100800 */
.L_x_230:
[----:B------:R-:W2:Y:S04]  /*fc20*/  LDL R4, [R1] ;  /* 0x0000000001047983 */ /* 0x000ea80000100800 */
[----:B------:R-:W2:Y:S04]  /*fc30*/  LDL R5, [R1+0x4] ;  /* 0x0000040001057983 */ /* 0x000ea80000100800 */
[----:B-1----:R-:W2:Y:S04]  /*fc40*/  LDL R6, [R1+0x8] ;  /* 0x0000080001067983 */ /* 0x002ea80000100800 */
[----:B------:R-:W2:Y:S01]  /*fc50*/  LDL R7, [R1+0xc] ;  /* 0x00000c0001077983 */ /* 0x000ea20000100800 */
[----:B------:R-:W-:-:S13]  /*fc60*/  ISETP.NE.AND P0, PT, R0, RZ, PT ;  /* 0x000000ff0000720c */ /* 0x000fda0003f05270 */
[----:B------:R-:W1:Y:S01]  /*fc70*/  @!P0 S2R R3, SR_CgaCtaId ;  /* 0x0000000000038919 */ /* 0x000e620000008800 */
[----:B------:R-:W-:-:S04]  /*fc80*/  @!P0 MOV R0, 0x400 ;  /* 0x0000040000008802 */ /* 0x000fc80000000f00 */
[----:B-1----:R-:W-:-:S05]  /*fc90*/  @!P0 LEA R0, R3, R0, 0x18 ;  /* 0x0000000003008211 */ /* 0x002fca00078ec0ff */
[----:B--2---:R1:W-:Y:S01]  /*fca0*/  @!P0 STS.128 [R0+0x368d0], R4 ;  /* 0x0368d00400008388 */ /* 0x0043e20000000c00 */
[----:B------:R-:W-:Y:S06]  /*fcb0*/  BAR.ARV 0x5, 0x180 ;  /* 0x0146000000007b1d */ /* 0x000fec0000002000 */
.L_x_225:
[----:B-1----:R-:W3:Y:S01]  /*fcc0*/  LDL R0, [R1+0xc] ;  /* 0x00000c0001007983 */ /* 0x002ee20000100800 */
[----:B------:R-:W-:Y:S01]  /*fcd0*/  ULDC UR4, c[0x0][0xc3c] ;  /* 0x00030f0000047ab9 */ /* 0x000fe20000000800 */
[----:B------:R-:W-:Y:S02]  /*fce0*/  IMAD.MOV.U32 R19, RZ, RZ, RZ ;  /* 0x000000ffff137224 */ /* 0x000fe400078e00ff */
[----:B------:R1:W-:Y:S01]  /*fcf0*/  STL [R1+0x48], RZ ;  /* 0x000048ff01007387 */ /* 0x0003e20000100800 */
[----:B---3--:R-:W-:Y:S01]  /*fd00*/  ISETP.GE.AND P0, PT, R0, UR4, PT ;  /* 0x0000000400007c0c */ /* 0x008fe2000bf06270 */
[----:B------:R-:W-:-:S05]  /*fd10*/  IMAD.MOV.U32 R0, RZ, RZ, 0x1 ;  /* 0x00000001ff007424 */ /* 0x000fca00078e00ff */
[----:B------:R1:W-:Y:S07]  /*fd20*/  STL [R1+0x14], R0 ;  /* 0x0000140001007387 */ /* 0x0003ee0000100800 */
[----:B------:R-:W-:Y:S05]  /*fd30*/  @P0 BRA `(.L_x_231) ;  /* 0x0000005c003c0947 */ /* 0x000fea0003800000 */
[----:B--2---:R-:W2:Y:S01]  /*fd40*/  S2R R5, SR_TID.X ;  /* 0x0000000000057919 */ /* 0x004ea20000002100 */
[----:B------:R-:W3:Y:S01]  /*fd50*/  S2UR UR5, SR_CgaCtaId ;  /* 0x00000000000579c3 */ /* 0x000ee20000008800 */
[----:B------:R-:W-:Y:S01]  /*fd60*/  UMOV UR4, 0x400 ;  /* 0x0000040000047882 */ /* 0x000fe20000000000 */
[----:B------:R-:W-:Y:S01]  /*fd70*/  BSSY B8, `(.L_x_231) ;  /* 0x00005cb000087945 */ /* 0x000fe20003800000 */
[----:B------:R-:W-:Y:S01]  /*fd80*/  IMAD.MOV.U32 R19, RZ, RZ, RZ ;  /* 0x000000ffff137224 */ /* 0x000fe200078e00ff */
[----:B------:R-:W-:Y:S01]  /*fd90*/  ULDC UR38, c[0x0][0xc] ;  /* 0x0000030000267ab9 */ /* 0x000fe20000000800 */
[----:B------:R-:W-:Y:S01]  /*fda0*/  ULDC.64 UR36, c[0x0][0x198] ;  /* 0x0000660000247ab9 */ /* 0x000fe20000000a00 */
[----:B---3--:R-:W-:-:S06]  /*fdb0*/  ULEA UR4, UR5, UR4, 0x18 ;  /* 0x0000000405047291 */ /* 0x008fcc000f8ec03f */
[----:B------:R-:W-:Y:S01]  /*fdc0*/  IMAD.U32 R18, RZ, RZ, UR4 ;  /* 0x00000004ff127e24 */ /* 0x000fe2000f8e00ff */
[C---:B--2---:R-:W-:Y:S01]  /*fdd0*/  LOP3.LUT R4, R5.reuse, 0x7f, RZ, 0xc0, !PT ;  /* 0x0000007f05047812 */ /* 0x044fe200078ec0ff */
[----:B-1----:R-:W-:-:S05]  /*fde0*/  IMAD.SHL.U32 R0, R5, 0x8, RZ ;  /* 0x0000000805007824 */ /* 0x002fca00078e00ff */
[C---:B0-----:R-:W-:Y:S02]  /*fdf0*/  LOP3.LUT R2, R0.reuse, 0x1f8, RZ, 0xc0, !PT ;  /* 0x000001f800027812 */ /* 0x041fe400078ec0ff */
[----:B------:R-:W-:Y:S02]  /*fe00*/  LOP3.LUT R0, R0, 0x38, RZ, 0xc0, !PT ;  /* 0x0000003800007812 */ /* 0x000fe400078ec0ff */
[----:B------:R-:W-:Y:S01]  /*fe10*/  LOP3.LUT R3, R2, 0x38, R5, 0x78, !PT ;  /* 0x0000003802037812 */ /* 0x000fe200078e7805 */
[----:B------:R-:W-:Y:S01]  /*fe20*/  IMAD.SHL.U32 R2, R4, 0x8, RZ ;  /* 0x0000000804027824 */ /* 0x000fe200078e00ff */
[----:B------:R-:W-:-:S04]  /*fe30*/  SHF.R.U32.HI R4, RZ, 0x3, R4 ;  /* 0x00000003ff047819 */ /* 0x000fc80000011604 */
[----:B------:R-:W-:Y:S01]  /*fe40*/  LOP3.LUT R3, R3, 0x200, R2, 0xf8, !PT ;  /* 0x0000020003037812 */ /* 0x000fe200078ef802 */
[----:B------:R-:W-:-:S04]  /*fe50*/  IMAD.SHL.U32 R2, R5, 0x10, RZ ;  /* 0x0000001005027824 */ /* 0x000fc800078e00ff */
[----:B------:R-:W-:Y:S01]  /*fe60*/  IMAD R3, R3, 0x2, R18 ;  /* 0x0000000203037824 */ /* 0x000fe200078e0212 */
[----:B------:R-:W-:Y:S01]  /*fe70*/  LOP3.LUT R4, R4, 0x70, R2, 0xf8, !PT ;  /* 0x0000007004047812 */ /* 0x000fe200078ef802 */
[----:B------:R-:W-:-:S03]  /*fe80*/  IMAD.MOV.U32 R2, RZ, RZ, 0x1 ;  /* 0x00000001ff027424 */ /* 0x000fc600078e00ff */
[----:B------:R-:W-:Y:S04]  /*fe90*/  STL [R1+0x24], R3 ;  /* 0x0000240301007387 */ /* 0x000fe80000100800 */
[----:B------:R0:W-:Y:S04]  /*fea0*/  STL [R1+0x14], R2 ;  /* 0x0000140201007387 */ /* 0x0001e80000100800 */
[----:B------:R1:W-:Y:S01]  /*feb0*/  STL [R1+0x48], RZ ;  /* 0x000048ff01007387 */ /* 0x0003e20000100800 */
[C---:B0-----:R-:W-:Y:S02]  /*fec0*/  LOP3.LUT R2, R0.reuse, 0x40, RZ, 0xfc, !PT ;  /* 0x0000004000027812 */ /* 0x041fe400078efcff */
[----:B-1----:R-:W-:-:S07]  /*fed0*/  LOP3.LUT R0, R0, 0x80, RZ, 0xfc, !PT ;  /* 0x0000008000007812 */ /* 0x002fce00078efcff */
.L_x_337:
[----:B------:R-:W2:Y:S01]  /*fee0*/  LDL R0, [R1+0xc] ;  /* 0x00000c0001007983 */ /* 0x000ea20000100800 */
[----:B------:R-:W2:Y:S01]  /*fef0*/  LDC.64 R2, c[0x0][0xc88] ;  /* 0x00032200ff027b82 */ /* 0x000ea20000000a00 */
[----:B------:R-:W-:Y:S01]  /*ff00*/  ULDC.64 UR4, c[0x0][0x208] ;  /* 0x0000820000047ab9 */ /* 0x000fe20000000a00 */
[----:B--2---:R-:W-:-:S05]  /*ff10*/  IMAD.WIDE R2, R0, 0x4, R2 ;  /* 0x0000000400027825 */ /* 0x004fca00078e0202 */
[----:B------:R-:W2:Y:S01]  /*ff20*/  LDG.E R11, desc[UR4][R2.64] ;  /* 0x00000004020b7981 */ /* 0x000ea2000c1e1900 */
[----:B------:R-:W-:Y:S05]  /*ff30*/  YIELD ;  /* 0x0000000000007946 */ /* 0x000fea0003800000 */
[----:B------:R-:W-:Y:S01]  /*ff40*/  ULDC.64 UR4, c[0x0][0xa28] ;  /* 0x00028a0000047ab9 */ /* 0x000fe20000000a00 */
[----:B------:R-:W-:Y:S01]  /*ff50*/  IMAD.MOV.U32 R0, RZ, RZ, RZ ;  /* 0x000000ffff007224 */ /* 0x000fe200078e00ff */
[----:B------:R-:W-:Y:S01]  /*ff60*/  ISETP.NE.U32.AND P0, PT, RZ, UR4, PT ;  /* 0x00000004ff007c0c */ /* 0x000fe2000bf05070 */
[----:B------:R-:W-:Y:S01]  /*ff70*/  ULDC.64 UR10, c[0x0][0x208] ;  /* 0x00008200000a7ab9 */ /* 0x000fe20000000a00 */
[----:B01----:R-:W-:Y:S01]  /*ff80*/  IMAD.MOV.U32 R6, RZ, RZ, RZ ;  /* 0x000000ffff067224 */ /* 0x003fe200078e00ff */
[----:B------:R-:W-:Y:S01]  /*ff90*/  ULDC.64 UR6, c[0x0][0xa18] ;  /* 0x0002860000067ab9 */ /* 0x000fe20000000a00 */
[----:B------:R-:W-:Y:S01]  /*ffa0*/  ISETP.NE.AND.EX P0, PT, RZ, UR5, PT, P0 ;  /* 0x00000005ff007c0c */ /* 0x000fe2000bf05300 */
[----:B------:R-:W-:Y:S01]  /*ffb0*/  ULDC.64 UR8, c[0x0][0xa08] ;  /* 0x0002820000087ab9 */ /* 0x000fe20000000a00 */
[----:B--2---:R-:W-:Y:S01]  /*ffc0*/  SHF.R.S32.HI R4, RZ, 0x1f, R11 ;  /* 0x0000001fff047819 */ /* 0x004fe2000001140b */
[----:B------:R-:W-:-:S10]  /*ffd0*/  IMAD.SHL.U32 R17, R11, 0x4, RZ ;  /* 0x000000040b117824 */ /* 0x000fd400078e00ff */
[C---:B------:R-:W-:Y:S01]  /*ffe0*/  @P0 LEA R2, P1, R11.reuse, UR4, 0x2 ;  /* 0x000000040b020c11 */ /* 0x040fe2000f8210ff */
[----:B------:R-:W-:Y:S03]  /*fff0*/  STL [R1+0x2c], R11 ;  /* 0x00002c0b01007387 */ /* 0x000fe60000100800 */
[C-C-:B------:R-:W-:Y:S01]  /*10000*/  @P0 LEA.HI.X R3, R11.reuse, UR5, R4.reuse, 0x2, P1 ;  /* 0x000000050b030c11 */ /* 0x140fe200088f1404 */
[----:B------:R-:W-:Y:S01]  /*10010*/  ULDC.64 UR4, c[0x0][0xa00] ;  /* 0x0002800000047ab9 */ /* 0x000fe20000000a00 */
[----:B------:R-:W-:Y:S01]  /*10020*/  SHF.L.U64.HI R10, R11, 0x2, R4 ;  /* 0x000000020b0a7819 */ /* 0x000fe20000010204 */
[----:B------:R0:W-:Y:S01]  /*10030*/  STL [R1+0x3c], R4 ;  /* 0x00003c0401007387 */ /* 0x0001e20000100800 */
[----:B------:R-:W-:-:S03]  /*10040*/  ISETP.NE.U32.AND P1, PT, RZ, UR4, PT ;  /* 0x00000004ff007c0c */ /* 0x000fc6000bf25070 */
[----:B------:R1:W5:Y:S01]  /*10050*/  @P0 LDG.E R0, desc[UR10][R2.64] ;  /* 0x0000000a02000981 */ /* 0x000362000c1e1900 */
[----:B------:R-:W-:Y:S01]  /*10060*/  ISETP.NE.AND.EX P1, PT, RZ, UR5, PT, P1 ;  /* 0x00000005ff007c0c */ /* 0x000fe2000bf25310 */
[----:B------:R-:W-:Y:S01]  /*10070*/  IMAD.MOV.U32 R8, RZ, RZ, RZ ;  /* 0x000000ffff087224 */ /* 0x000fe200078e00ff */
[----:B------:R-:W-:Y:S01]  /*10080*/  ISETP.NE.U32.AND P2, PT, RZ, UR6, PT ;  /* 0x00000006ff007c0c */ /* 0x000fe2000bf45070 */
[----:B------:R-:W-:Y:S01]  /*10090*/  STL [R1+0x20], R10 ;  /* 0x0000200a01007387 */ /* 0x000fe20000100800 */
[----:B------:R-:W-:Y:S02]  /*100a0*/  ISETP.NE.U32.AND P0, PT, RZ, UR8, PT ;  /* 0x00000008ff007c0c */ /* 0x000fe4000bf05070 */
[C---:B0-----:R-:W-:Y:S02]  /*100b0*/  IADD3 R4, P4, R17.reuse, UR8, RZ ;  /* 0x0000000811047c10 */ /* 0x041fe4000ff9e0ff */
[----:B-1----:R-:W-:Y:S02]  /*100c0*/  IADD3 R2, P3, R17, UR4, RZ ;  /* 0x0000000411027c10 */ /* 0x002fe4000ff7e0ff */
[----:B------:R-:W-:-:S02]  /*100d0*/  ISETP.NE.AND.EX P2, PT, RZ, UR7, PT, P2 ;  /* 0x00000007ff007c0c */ /* 0x000fc4000bf45320 */
[C---:B------:R-:W-:Y:S02]  /*100e0*/  IADD3.X R3, R10.reuse, UR5, RZ, P3, !PT ;  /* 0x000000050a037c10 */ /* 0x040fe40009ffe4ff */
[----:B------:R-:W-:Y:S02]  /*100f0*/  ISETP.NE.AND.EX P0, PT, RZ, UR9, PT, P0 ;  /* 0x00000009ff007c0c */ /* 0x000fe4000bf05300 */
[----:B------:R-:W-:Y:S01]  /*10100*/  IADD3.X R5, R10, UR9, RZ, P4, !PT ;  /* 0x000000090a057c10 */ /* 0x000fe2000a7fe4ff */
[----:B------:R-:W2:Y:S01]  /*10110*/  @P1 LDG.E R6, desc[UR10][R2.64] ;  /* 0x0000000a02061981 */ /* 0x000ea2000c1e1900 */
[----:B------:R-:W-:Y:S02]  /*10120*/  ULDC UR4, c[0x0][0x288] ;  /* 0x0000a20000047ab9 */ /* 0x000fe40000000800 */
[----:B------:R-:W-:Y:S01]  /*10130*/  IMAD.U32 R9, RZ, RZ, UR4 ;  /* 0x00000004ff097e24 */ /* 0x000fe2000f8e00ff */
[----:B------:R-:W-:-:S06]  /*10140*/  ULDC.64 UR4, c[0x0][0x418] ;  /* 0x0001060000047ab9 */ /* 0x000fcc0000000a00 */
[----:B------:R-:W5:Y:S04]  /*10150*/  @P0 LDG.E R8, desc[UR10][R4.64] ;  /* 0x0000000a04080981 */ /* 0x000f68000c1e1900 */
[----:B--2---:R0:W-:Y:S02]  /*10160*/  STL [R1+0x30], R6 ;  /* 0x0000300601007387 */ /* 0x0041e40000100800 */
[----:B0-----:R-:W-:-:S04]  /*10170*/  @P2 IADD3 R6, P3, R17, UR6, RZ ;  /* 0x0000000611062c10 */ /* 0x001fc8000ff7e0ff */
[----:B------:R-:W-:-:S05]  /*10180*/  @P2 IADD3.X R7, R10, UR7, RZ, P3, !PT ;  /* 0x000000070a072c10 */ /* 0x000fca0009ffe4ff */
[----:B------:R0:W2:Y:S01]  /*10190*/  @P2 LDG.E R9, desc[UR10][R6.64] ;  /* 0x0000000a06092981 */ /* 0x0000a2000c1e1900 */
[----:B------:R-:W-:-:S03]  /*101a0*/  UISETP.NE.U32.AND UP0, UPT, UR4, URZ, UPT ;  /* 0x0000003f0400728c */ /* 0x000fc6000bf05070 */
[----:B------:R-:W-:Y:S01]  /*101b0*/  ULDC UR4, c[0x0][0x424] ;  /* 0x0001090000047ab9 */ /* 0x000fe20000000800 */
[----:B------:R-:W-:-:S03]  /*101c0*/  UISETP.NE.AND.EX UP0, UPT, UR5, URZ, UPT, UP0 ;  /* 0x0000003f0500728c */ /* 0x000fc6000bf05300 */
[----:B------:R-:W-:Y:S01]  /*101d0*/  ULDC UR5, c[0x0][0x2f0] ;  /* 0x0000bc0000057ab9 */ /* 0x000fe20000000800 */
[----:B------:R-:W-:-:S04]  /*101e0*/  USEL UR4, UR4, 0x1, UP0 ;  /* 0x0000000104047887 */ /* 0x000fc80008000000 */
[----:B------:R-:W-:-:S06]  /*101f0*/  UIMAD UR4, UR4, UR5, URZ ;  /* 0x00000005040472a4 */ /* 0x000fcc000f8e023f */
[----:B0-----:R-:W-:Y:S01]  /*10200*/  IMAD.U32 R6, RZ, RZ, UR4 ;  /* 0x00000004ff067e24 */ /* 0x001fe2000f8e00ff */
[----:B--2---:R0:W-:Y:S01]  /*10210*/  STL [R1+0x44], R9 ;  /* 0x0000440901007387 */ /* 0x0041e20000100800 */
[----:B------:R-:W-:Y:S05]  /*10220*/  @P2 BRA `(.L_x_232) ;  /* 0x0000000000182947 */ /* 0x000fea0003800000 */
[----:B------:R-:W-:Y:S05]  /*10230*/  @!P1 BRA `(.L_x_232) ;  /* 0x0000000000149947 */ /* 0x000fea0003800000 */
[----:B------:R-:W-:Y:S02]  /*10240*/  ULDC.64 UR4, c[0x0][0x208] ;  /* 0x0000820000047ab9 */ /* 0x000fe40000000a00 */
[----:B------:R-:W2:Y:S04]  /*10250*/  LDG.E R7, desc[UR4][R2.64] ;  /* 0x0000000402077981 */ /* 0x000ea8000c1e1900 */
[----:B------:R-:W2:Y:S02]  /*10260*/  LDG.E R2, desc[UR4][R2.64+0x4] ;  /* 0x0000040402027981 */ /* 0x000ea4000c1e1900 */
[----:B--2---:R-:W-:-:S05]  /*10270*/  IMAD.IADD R2, R2, 0x1, -R7 ;  /* 0x0000000102027824 */ /* 0x004fca00078e0a07 */
[----:B------:R1:W-:Y:S02]  /*10280*/  STL [R1+0x44], R2 ;  /* 0x0000440201007387 */ /* 0x0003e40000100800 */
.L_x_232:
[----:B------:R-:W0:Y:S01]  /*10290*/  LDL.LU R3, [R1+0x8] ;  /* 0x0000080001037983 */ /* 0x000e220000300800 */
[----:B------:R-:W-:Y:S02]  /*102a0*/  ULDC.64 UR4, c[0x0][0xa20] ;  /* 0x0002880000047ab9 */ /* 0x000fe40000000a00 */
[----:B------:R-:W-:-:S04]  /*102b0*/  ISETP.NE.U32.AND P1, PT, RZ, UR4, PT ;  /* 0x00000004ff007c0c */ /* 0x000fc8000bf25070 */
[----:B------:R-:W-:Y:S02]  /*102c0*/  ISETP.NE.AND.EX P1, PT, RZ, UR5, PT, P1 ;  /* 0x00000005ff007c0c */ /* 0x000fe4000bf25310 */
[C---:B0-----:R-:W-:Y:S02]  /*102d0*/  LOP3.LUT R9, R3.reuse, 0xff000000, RZ, 0xc0, !PT ;  /* 0xff00000003097812 */ /* 0x041fe400078ec0ff */
[C---:B-1----:R-:W-:Y:S02]  /*102e0*/  LOP3.LUT R2, R3.reuse, 0xff0000, RZ, 0xc0, !PT ;  /* 0x00ff000003027812 */ /* 0x042fe400078ec0ff */
[----:B------:R-:W-:Y:S02]  /*102f0*/  SHF.R.U32.HI R9, RZ, 0x8, R9 ;  /* 0x00000008ff097819 */ /* 0x000fe40000011609 */
[----:B------:R-:W-:Y:S01]  /*10300*/  LOP3.LUT R16, R3, 0xffff, RZ, 0xc0, !PT ;  /* 0x0000ffff03107812 */ /* 0x000fe200078ec0ff */
[----:B-----5:R-:W-:Y:S01]  /*10310*/  IMAD.IADD R3, R8, 0x1, R0 ;  /* 0x0000000108037824 */ /* 0x020fe200078e0200 */
[----:B------:R-:W-:Y:S01]  /*10320*/  LEA.HI R9, R2, R9, RZ, 0x10 ;  /* 0x0000000902097211 */ /* 0x000fe200078f80ff */
[----:B------:R-:W-:-:S05]  /*10330*/  IMAD.MOV.U32 R2, RZ, RZ, R11 ;  /* 0x000000ffff027224 */ /* 0x000fca00078e000b */
[----:B------:R0:W-:Y:S04]  /*10340*/  STL [R1+0x10], R2 ;  /* 0x0000100201007387 */ /* 0x0001e80000100800 */
[----:B------:R0:W-:Y:S01]  /*10350*/  STL [R1+0x18], R3 ;  /* 0x0000180301007387 */ /* 0x0001e20000100800 */
[----:B------:R-:W-:Y:S05]  /*10360*/  @!P1 BRA `(.L_x_233) ;  /* 0x0000000000149947 */ /* 0x000fea0003800000 */
[----:B------:R-:W-:Y:S01]  /*10370*/  IADD3 R6, P0, R17, UR4, RZ ;  /* 0x0000000411067c10 */ /* 0x000fe2000ff1e0ff */
[----:B------:R-:W-:-:S03]  /*10380*/  ULDC.64 UR6, c[0x0][0x208] ;  /* 0x0000820000067ab9 */ /* 0x000fc60000000a00 */
[----:B------:R-:W-:-:S05]  /*10390*/  IADD3.X R7, R10, UR5, RZ, P0, !PT ;  /* 0x000000050a077c10 */ /* 0x000fca00087fe4ff */
[----:B------:R1:W5:Y:S01]  /*103a0*/  LDG.E R6, desc[UR6][R6.64] ;  /* 0x0000000606067981 */ /* 0x000362000c1e1900 */
[----:B------:R-:W-:Y:S05]  /*103b0*/  BRA `(.L_x_234) ;  /* 0x0000000000147947 */ /* 0x000fea0003800000 */
.L_x_233:
[----:B------:R-:W-:Y:S05]  /*103c0*/  @!P0 BRA `(.L_x_234) ;  /* 0x0000000000108947 */ /* 0x000fea0003800000 */
[----:B------:R-:W-:Y:S02]  /*103d0*/  ULDC.64 UR4, c[0x0][0x208] ;  /* 0x0000820000047ab9 */ /* 0x000fe40000000a00 */
[----:B------:R-:W2:Y:S04]  /*103e0*/  LDG.E R6, desc[UR4][R4.64] ;  /* 0x0000000404067981 */ /* 0x000ea8000c1e1900 */
[----:B------:R-:W2:Y:S02]  /*103f0*/  LDG.E R4, desc[UR4][R4.64+0x4] ;  /* 0x0000040404047981 */ /* 0x000ea4000c1e1900 */
[----:B--2---:R-:W-:-:S07]  /*10400*/  IMAD.IADD R6, R4, 0x1, -R6 ;  /* 0x0000000104067824 */ /* 0x004fce00078e0a06 */
.L_x_234:
[----:B-----5:R-:W-:Y:S01]  /*10410*/  IMAD.IADD R6, R6, 0x1, -R0 ;  /* 0x0000000106067824 */ /* 0x020fe200078e0a00 */
[----:B------:R-:W-:Y:S01]  /*10420*/  LOP3.LUT R10, R9, 0xff, RZ, 0xc0, !PT ;  /* 0x000000ff090a7812 */ /* 0x000fe200078ec0ff */
[----:B0-----:R-:W-:Y:S01]  /*10430*/  IMAD.MOV.U32 R2, RZ, RZ, RZ ;  /* 0x000000ffff027224 */ /* 0x001fe200078e00ff */
[----:B------:R-:W-:Y:S01]  /*10440*/  BSSY B0, `(.L_x_235) ;  /* 0x000002b000007945 */ /* 0x000fe20003800000 */
[C---:B------:R-:W-:Y:S01]  /*10450*/  VIADD R3, R6.reuse, 0x6f ;  /* 0x0000006f06037836 */ /* 0x040fe20000000000 */
[----:B------:R-:W-:Y:S01]  /*10460*/  ISETP.GE.AND P0, PT, R6, 0x1, PT ;  /* 0x000000010600780c */ /* 0x000fe20003f06270 */
[----:B------:R-:W-:Y:S02]  /*10470*/  IMAD.MOV.U32 R4, RZ, RZ, RZ ;  /* 0x000000ffff047224 */ /* 0x000fe400078e00ff */
[----:B------:R-:W-:-:S03]  /*10480*/  IMAD.HI R2, R3, -0x6db6db6d, R2 ;  /* 0x9249249303027827 */ /* 0x000fc600078e0202 */
[----:B------:R0:W-:Y:S01]  /*10490*/  STL [R1+0x34], R4 ;  /* 0x0000340401007387 */ /* 0x0001e20000100800 */
[----:B------:R-:W-:Y:S01]  /*104a0*/  IMAD.MOV.U32 R11, RZ, RZ, R4 ;  /* 0x000000ffff0b7224 */ /* 0x000fe200078e0004 */
[----:B------:R-:W-:-:S04]  /*104b0*/  SHF.R.U32.HI R0, RZ, 0x1f, R2 ;  /* 0x0000001fff007819 */ /* 0x000fc80000011602 */
[----:B------:R-:W-:-:S05]  /*104c0*/  LEA.HI.SX32 R8, R2, R0, 0x1a ;  /* 0x0000000002087211 */ /* 0x000fca00078fd2ff */
[----:B------:R0:W-:Y:S04]  /*104d0*/  STL [R1+0x40], R8 ;  /* 0x0000400801007387 */ /* 0x0001e80000100800 */
[----:B------:R0:W-:Y:S01]  /*104e0*/  STL [R1+0x58], R10 ;  /* 0x0000580a01007387 */ /* 0x0001e20000100800 */
[----:B------:R-:W-:Y:S05]  /*104f0*/  @!P0 BRA `(.L_x_236) ;  /* 0x00000000007c8947 */ /* 0x000fea0003800000 */
[----:B------:R-:W-:-:S04]  /*10500*/  SHF.R.U32.HI R0, RZ, 0x10, R9 ;  /* 0x00000010ff007819 */ /* 0x000fc80000011609 */
[----:B------:R-:W-:-:S13]  /*10510*/  ISETP.NE.AND P0, PT, R0, RZ, PT ;  /* 0x000000ff0000720c */ /* 0x000fda0003f05270 */
[----:B------:R-:W0:Y:S02]  /*10520*/  @!P0 LDC R0, c[0x0][0x9f0] ;  /* 0x00027c00ff008b82 */ /* 0x000e240000000800 */
[----:B0-----:R-:W-:-:S04]  /*10530*/  IABS R4, R0 ;  /* 0x0000000000047213 */ /* 0x001fc80000000000 */
[----:B------:R-:W0:Y:S08]  /*10540*/  I2F.RP R2, R4 ;  /* 0x0000000400027306 */ /* 0x000e300000209400 */
[----:B0-----:R-:W0:Y:S02]  /*10550*/  MUFU.RCP R2, R2 ;  /* 0x0000000200027308 */ /* 0x001e240000001000 */
[----:B0-----:R-:W-:-:S06]  /*10560*/  VIADD R2, R2, 0xffffffe ;  /* 0x0ffffffe02027836 */ /* 0x001fcc0000000000 */
[----:B------:R-:W0:Y:S02]  /*10570*/  F2I.FTZ.U32.TRUNC.NTZ R3, R2 ;  /* 0x0000000200037305 */ /* 0x000e24000021f000 */
[----:B0-----:R-:W-:-:S04]  /*10580*/  IMAD.MOV R2, RZ, RZ, -R3 ;  /* 0x000000ffff027224 */ /* 0x001fc800078e0a03 */
[----:B------:R-:W-:Y:S02]  /*10590*/  IMAD R5, R2, R4, RZ ;  /* 0x0000000402057224 */ /* 0x000fe400078e02ff */
[----:B------:R-:W-:-:S04]  /*105a0*/  IMAD.MOV.U32 R2, RZ, RZ, RZ ;  /* 0x000000ffff027224 */ /* 0x000fc800078e00ff */
[----:B-1----:R-:W-:Y:S01]  /*105b0*/  IMAD.HI.U32 R7, R3, R5, R2 ;  /* 0x0000000503077227 */ /* 0x002fe200078e0002 */
[----:B------:R-:W-:Y:S02]  /*105c0*/  IABS R2, R0 ;  /* 0x0000000000027213 */ /* 0x000fe40000000000 */
[----:B------:R-:W-:-:S03]  /*105d0*/  IADD3 R5, R0, -0x1, R8 ;  /* 0xffffffff00057810 */ /* 0x000fc60007ffe008 */
[----:B------:R-:W-:Y:S01]  /*105e0*/  IMAD.MOV R2, RZ, RZ, -R2 ;  /* 0x000000ffff027224 */ /* 0x000fe200078e0a02 */
[----:B------:R-:W-:Y:S02]  /*105f0*/  IABS R3, R5 ;  /* 0x0000000500037213 */ /* 0x000fe40000000000 */
[----:B------:R-:W-:Y:S01]  /*10600*/  LOP3.LUT R5, R5, R0, RZ, 0x3c, !PT ;  /* 0x0000000005057212 */ /* 0x000fe200078e3cff */
[----:B------:R-:W-:Y:S02]  /*10610*/  IMAD.MOV.U32 R6, RZ, RZ, R2 ;  /* 0x000000ffff067224 */ /* 0x000fe400078e0002 */
[----:B------:R-:W-:Y:S01]  /*10620*/  IMAD.HI.U32 R2, R7, R3, RZ ;  /* 0x0000000307027227 */ /* 0x000fe200078e00ff */
[----:B------:R-:W-:-:S03]  /*10630*/  ISETP.GE.AND P2, PT, R5, RZ, PT ;  /* 0x000000ff0500720c */ /* 0x000fc60003f46270 */
[----:B------:R-:W-:-:S05]  /*10640*/  IMAD R3, R2, R6, R3 ;  /* 0x0000000602037224 */ /* 0x000fca00078e0203 */
[----:B------:R-:W-:-:S13]  /*10650*/  ISETP.GT.U32.AND P1, PT, R4, R3, PT ;  /* 0x000000030400720c */ /* 0x000fda0003f24070 */
[----:B------:R-:W-:Y:S02]  /*10660*/  @!P1 IMAD.IADD R3, R3, 0x1, -R4 ;  /* 0x0000000103039824 */ /* 0x000fe400078e0a04 */
[----:B------:R-:W-:Y:S01]  /*10670*/  @!P1 VIADD R2, R2, 0x1 ;  /* 0x0000000102029836 */ /* 0x000fe20000000000 */
[----:B------:R-:W-:Y:S02]  /*10680*/  ISETP.NE.AND P1, PT, R0, RZ, PT ;  /* 0x000000ff0000720c */ /* 0x000fe40003f25270 */
[----:B------:R-:W-:-:S13]  /*10690*/  ISETP.GE.U32.AND P0, PT, R3, R4, PT ;  /* 0x000000040300720c */ /* 0x000fda0003f06070 */
[----:B------:R-:W-:-:S04]  /*106a0*/  @P0 VIADD R2, R2, 0x1 ;  /* 0x0000000102020836 */ /* 0x000fc80000000000 */
[----:B------:R-:W-:Y:S01]  /*106b0*/  @!P2 IMAD.MOV R2, RZ, RZ, -R2 ;  /* 0x000000ffff02a224 */ /* 0x000fe200078e0a02 */
[----:B------:R-:W-:-:S05]  /*106c0*/  @!P1 LOP3.LUT R2, RZ, R0, RZ, 0x33, !PT ;  /* 0x00000000ff029212 */ /* 0x000fca00078e33ff */
[----:B------:R-:W-:-:S05]  /*106d0*/  IMAD.MOV.U32 R11, RZ, RZ, R2 ;  /* 0x000000ffff0b7224 */ /* 0x000fca00078e0002 */
[----:B------:R2:W-:Y:S02]  /*106e0*/  STL [R1+0x34], R11 ;  /* 0x0000340b01007387 */ /* 0x0005e40000100800 */
.L_x_236:
[----:B------:R-:W-:Y:S05]  /*106f0*/  BSYNC B0 ;  /* 0x0000000000007941 */ /* 0x000fea0003800000 */
.L_x_235:
[----:B------:R-:W-:Y:S01]  /*10700*/  IMAD.MOV.U32 R0, RZ, RZ, R11 ;  /* 0x000000ffff007224 */ /* 0x000fe200078e000b */
[----:B------:R-:W-:Y:S03]  /*10710*/  BSSY B7, `(.L_x_237) ;  /* 0x0000455000077945 */ /* 0x000fe60003800000 */
[----:B------:R-:W-:-:S05]  /*10720*/  IMAD R2, R10, R0, RZ ;  /* 0x000000000a027224 */ /* 0x000fca00078e02ff */
[----:B------:R-:W-:Y:S01]  /*10730*/  VIADDMNMX R0, R2, R0, R8, PT ;  /* 0x0000000002007246 */ /* 0x000fe20003800108 */
[----:B------:R3:W-:Y:S03]  /*10740*/  STL [R1+0x28], R2 ;  /* 0x0000280201007387 */ /* 0x0007e60000100800 */
[----:B------:R-:W-:Y:S01]  /*10750*/  ISETP.GT.AND P0, PT, R0, R2, PT ;  /* 0x000000020000720c */ /* 0x000fe20003f04270 */
[----:B------:R3:W-:-:S12]  /*10760*/  STL [R1+0x38], R0 ;  /* 0x0000380001007387 */ /* 0x0007d80000100800 */
[----:B---3--:R-:W-:Y:S05]  /*10770*/  @P0 BRA `(.L_x_238) ;  /* 0x00000000004c0947 */ /* 0x008fea0003800000 */
[----:B------:R-:W3:Y:S02]  /*10780*/  S2R R0, SR_TID.X ;  /* 0x0000000000007919 */ /* 0x000ee40000002100 */
[----:B---3--:R-:W-:-:S04]  /*10790*/  LOP3.LUT R0, R0, 0x7f, RZ, 0xc0, !PT ;  /* 0x0000007f00007812 */ /* 0x008fc800078ec0ff */
[----:B------:R-:W-:-:S13]  /*107a0*/  ISETP.NE.AND P0, PT, R0, RZ, PT ;  /* 0x000000ff0000720c */ /* 0x000fda0003f05270 */
[----:B------:R-:W-:Y:S05]  /*107b0*/  @P0 BRA `(.L_x_239) ;  /* 0x0000004400280947 */ /* 0x000fea0003800000 */
[----:B------:R-:W3:Y:S01]  /*107c0*/  S2R R5, SR_LANEID ;  /* 0x0000000000057919 */ /* 0x000ee20000000000 */
[----:B------:R-:W-:Y:S01]  /*107d0*/  VOTEU.ANY UR4, UPT, PT ;  /* 0x0000000000047886 */ /* 0x000fe200038e0100 */
[----:B------:R-:W4:Y:S01]  /*107e0*/  LDC.64 R2, c[0x0][0xc60] ;  /* 0x00031800ff027b82 */ /* 0x000f220000000a00 */
[----:B------:R-:W3:Y:S01]  /*107f0*/  FLO.U32 R0, UR4 ;  /* 0x0000000400007d00 */ /* 0x000ee200080e0000 */
[----:B------:R-:W-:Y:S01]  /*10800*/  ULDC.64 UR6, c[0x0][0x208] ;  /* 0x0000820000067ab9 */ /* 0x000fe20000000a00 */
[----:B---3--:R-:W-:-:S06]  /*10810*/  ISETP.EQ.U32.AND P0, PT, R0, R5, PT ;  /* 0x000000050000720c */ /* 0x008fcc0003f02070 */
[----:B------:R-:W4:Y:S07]  /*10820*/  POPC R5, UR4 ;  /* 0x0000000400057d09 */ /* 0x000f2e0008000000 */
[----:B----4-:R-:W3:Y:S01]  /*10830*/  @P0 ATOMG.E.ADD.STRONG.GPU PT, R3, desc[UR6][R2.64], R5 ;  /* 0x00000005020309a8 */ /* 0x010ee200081ee1c6 */
[----:B0-----:R-:W0:Y:S02]  /*10840*/  S2R R4, SR_LTMASK ;  /* 0x0000000000047919 */ /* 0x001e240000003900 */
[----:B0-----:R-:W-:-:S04]  /*10850*/  LOP3.LUT R4, R4, UR4, RZ, 0xc0, !PT ;  /* 0x0000000404047c12 */ /* 0x001fc8000f8ec0ff */
[----:B-1----:R-:W0:Y:S01]  /*10860*/  POPC R7, R4 ;  /* 0x0000000400077309 */ /* 0x002e220000000000 */
[----:B---3--:R-:W0:Y:S02]  /*10870*/  SHFL.IDX PT, R0, R3, R0, 0x1f ;  /* 0x00001f0003007589 */ /* 0x008e2400000e0000 */
[----:B0-----:R-:W-:-:S05]  /*10880*/  IADD3 R0, R0, UR38, R7 ;  /* 0x0000002600007c10 */ /* 0x001fca000fffe007 */
[----:B------:R3:W-:Y:S01]  /*10890*/  STL [R1], R0 ;  /* 0x0000000001007387 */ /* 0x0007e20000100800 */
[----:B------:R-:W-:Y:S05]  /*108a0*/  BRA `(.L_x_239) ;  /* 0x0000004000ec7947 */ /* 0x000fea0003800000 */
.L_x_238:
[----:B------:R-:W-:Y:S01]  /*108b0*/  VIADD R0, R18, 0x21400 ;  /* 0x0002140012007836 */ /* 0x000fe20000000000 */
[----:B------:R-:W-:Y:S04]  /*108c0*/  BSSY B6, `(.L_x_240) ;  /* 0x0000013000067945 */ /* 0x000fe80003800000 */
[----:B------:R-:W-:-:S13]  /*108d0*/  LOP3.LUT P0, RZ, R0, 0x3ff, RZ, 0xc0, !PT ;  /* 0x000003ff00ff7812 */ /* 0x000fda000780c0ff */
[----:B------:R-:W-:Y:S05]  /*108e0*/  @!P0 BRA `(.L_x_241) ;  /* 0x0000000000408947 */ /* 0x000fea0003800000 */
[----:B------:R-:W-:Y:S01]  /*108f0*/  MOV R2, 0x0 ;  /* 0x0000000000027802 */ /* 0x000fe20000000f00 */
[----:B------:R-:W-:Y:S01]  /*10900*/  ULDC.64 UR6, c[0x4][0xa8] ;  /* 0x01002a0000067ab9 */ /* 0x000fe20000000a00 */
[----:B------:R-:W-:Y:S01]  /*10910*/  ULDC.64 UR8, c[0x4][0xb0] ;  /* 0x01002c0000087ab9 */ /* 0x000fe20000000a00 */
[----:B------:R-:W-:Y:S01]  /*10920*/  ULDC.64 UR4, c[0x4][0x8] ;  /* 0x0100020000047ab9 */ /* 0x000fe20000000a00 */
[----:B0-----:R-:W-:Y:S02]  /*10930*/  IMAD.U32 R4, RZ, RZ, UR6 ;  /* 0x00000006ff047e24 */ /* 0x001fe4000f8e00ff */
[----:B------:R-:W0:Y:S01]  /*10940*/  LDC.64 R2, c[0x4][R2] ;  /* 0x0100000002027b82 */ /* 0x000e220000000a00 */
[----:B------:R-:W-:Y:S02]  /*10950*/  IMAD.U32 R5, RZ, RZ, UR7 ;  /* 0x00000007ff057e24 */ /* 0x000fe4000f8e00ff */
[----:B------:R-:W-:Y:S02]  /*10960*/  IMAD.U32 R6, RZ, RZ, UR8 ;  /* 0x00000008ff067e24 */ /* 0x000fe4000f8e00ff */
[----:B-1----:R-:W-:-:S02]  /*10970*/  IMAD.U32 R7, RZ, RZ, UR9 ;  /* 0x00000009ff077e24 */ /* 0x002fc4000f8e00ff */
[----:B------:R-:W-:Y:S02]  /*10980*/  IMAD.U32 R10, RZ, RZ, UR4 ;  /* 0x00000004ff0a7e24 */ /* 0x000fe4000f8e00ff */
[----:B--2---:R-:W-:Y:S02]  /*10990*/  IMAD.U32 R11, RZ, RZ, UR5 ;  /* 0x00000005ff0b7e24 */ /* 0x004fe4000f8e00ff */
[----:B------:R-:W-:Y:S02]  /*109a0*/  IMAD.MOV.U32 R8, RZ, RZ, 0x70 ;  /* 0x00000070ff087424 */ /* 0x000fe400078e00ff */
[----:B------:R-:W-:Y:S02]  /*109b0*/  IMAD.MOV.U32 R12, RZ, RZ, 0x1 ;  /* 0x00000001ff0c7424 */ /* 0x000fe400078e00ff */
[----:B------:R-:W-:-:S07]  /*109c0*/  IMAD.MOV.U32 R13, RZ, RZ, RZ ;  /* 0x000000ffff0d7224 */ /* 0x000fce00078e00ff */
[----:B------:R-:W-:-:S07]  /*109d0*/  LEPC R20, `(.L_x_241) ;  /* 0x000000001014794e */ /* 0x000fce0000000000 */
[----:B0-----:R-:W-:Y:S05]  /*109e0*/  CALL.ABS.NOINC R2 ;  /* 0x0000000002007343 */ /* 0x001fea0003c00000 */
.L_x_241:
[----:B------:R-:W-:Y:S05]  /*109f0*/  BSYNC B6 ;  /* 0x0000000000067941 */ /* 0x000fea0003800000 */
.L_x_240:
        /* <DEDUP_REMOVED lines=8> */
[----:B------:R3:W4:Y:S01]  /*10a80*/  LDC.64 R2, c[0x4][R0] ;  /* 0x0100000000027b82 */ /* 0x0007220000000a00 */
[----:B0-----:R-:W-:Y:S02]  /*10a90*/  IMAD.U32 R4, RZ, RZ, UR6 ;  /* 0x00000006ff047e24 */ /* 0x001fe4000f8e00ff */
[----:B------:R-:W-:Y:S02]  /*10aa0*/  IMAD.U32 R5, RZ, RZ, UR7 ;  /* 0x00000007ff057e24 */ /* 0x000fe4000f8e00ff */
[----:B------:R-:W-:Y:S02]  /*10ab0*/  IMAD.U32 R6, RZ, RZ, UR8 ;  /* 0x00000008ff067e24 */ /* 0x000fe4000f8e00ff */
[----:B-1----:R-:W-:-:S02]  /*10ac0*/  IMAD.U32 R7, RZ, RZ, UR9 ;  /* 0x00000009ff077e24 */ /* 0x002fc4000f8e00ff */
[----:B------:R-:W-:Y:S02]  /*10ad0*/  IMAD.U32 R10, RZ, RZ, UR4 ;  /* 0x00000004ff0a7e24 */ /* 0x000fe4000f8e00ff */
[----:B--2---:R-:W-:Y:S02]  /*10ae0*/  IMAD.U32 R11, RZ, RZ, UR5 ;  /* 0x00000005ff0b7e24 */ /* 0x004fe4000f8e00ff */
[----:B------:R-:W-:Y:S02]  /*10af0*/  IMAD.MOV.U32 R8, RZ, RZ, 0x70 ;  /* 0x00000070ff087424 */ /* 0x000fe400078e00ff */
[----:B------:R-:W-:Y:S02]  /*10b00*/  IMAD.MOV.U32 R12, RZ, RZ, 0x1 ;  /* 0x00000001ff0c7424 */ /* 0x000fe400078e00ff */
[----:B---3--:R-:W-:-:S07]  /*10b10*/  IMAD.MOV.U32 R13, RZ, RZ, RZ ;  /* 0x000000ffff0d7224 */ /* 0x008fce00078e00ff */
[----:B------:R-:W-:-:S07]  /*10b20*/  LEPC R20, `(.L_x_244) ;  /* 0x000000001014794e */ /* 0x000fce0000000000 */
[----:B----4-:R-:W-:Y:S05]  /*10b30*/  CALL.ABS.NOINC R2 ;  /* 0x0000000002007343 */ /* 0x010fea0003c00000 */
.L_x_244:
[----:B------:R-:W-:Y:S01]  /*10b40*/  MOV R2, 0x0 ;  /* 0x0000000000027802 */ /* 0x000fe20000000f00 */
[----:B------:R-:W-:Y:S01]  /*10b50*/  ULDC.64 UR6, c[0x4][0xa8] ;  /* 0x01002a0000067ab9 */ /* 0x000fe20000000a00 */
[----:B------:R-:W-:Y:S01]  /*10b60*/  ULDC.64 UR8, c[0x4][0xb0] ;  /* 0x01002c0000087ab9 */ /* 0x000fe20000000a00 */
[----:B------:R-:W-:Y:S01]  /*10b70*/  ULDC.64 UR4, c[0x4][0x18] ;  /* 0x0100060000047ab9 */ /* 0x000fe20000000a00 */
[----:B------:R-:W-:Y:S02]  /*10b80*/  IMAD.U32 R4, RZ, RZ, UR6 ;  /* 0x00000006ff047e24 */ /* 0x000fe4000f8e00ff */
[----:B------:R-:W0:Y:S01]  /*10b90*/  LDC.64 R2, c[0x4][R2] ;  /* 0x0100000002027b82 */ /* 0x000e220000000a00 */
[----:B------:R-:W-:Y:S02]  /*10ba0*/  IMAD.U32 R5, RZ, RZ, UR7 ;  /* 0x00000007ff057e24 */ /* 0x000fe4000f8e00ff */
[----:B------:R-:W-:Y:S02]  /*10bb0*/  IMAD.U32 R6, RZ, RZ, UR8 ;  /* 0x00000008ff067e24 */ /* 0x000fe4000f8e00ff */
[----:B------:R-:W-:-:S02]  /*10bc0*/  IMAD.U32 R7, RZ, RZ, UR9 ;  /* 0x00000009ff077e24 */ /* 0x000fc4000f8e00ff */
[----:B------:R-:W-:Y:S02]  /*10bd0*/  IMAD.U32 R10, RZ, RZ, UR4 ;  /* 0x00000004ff0a7e24 */ /* 0x000fe4000f8e00ff */
[----:B------:R-:W-:Y:S02]  /*10be0*/  IMAD.U32 R11, RZ, RZ, UR5 ;  /* 0x00000005ff0b7e24 */ /* 0x000fe4000f8e00ff */
[----:B------:R-:W-:Y:S02]  /*10bf0*/  IMAD.MOV.U32 R8, RZ, RZ, 0x70 ;  /* 0x00000070ff087424 */ /* 0x000fe400078e00ff */
[----:B------:R-:W-:Y:S02]  /*10c00*/  IMAD.MOV.U32 R12, RZ, RZ, 0x1 ;  /* 0x00000001ff0c7424 */ /* 0x000fe400078e00ff */
[----:B------:R-:W-:-:S07]  /*10c10*/  IMAD.MOV.U32 R13, RZ, RZ, RZ ;  /* 0x000000ffff0d7224 */ /* 0x000fce00078e00ff */
[----:B------:R-:W-:-:S07]  /*10c20*/  LEPC R20, `(.L_x_243) ;  /* 0x000000001014794e */ /* 0x000fce0000000000 */
[----:B0-----:R-:W-:Y:S05]  /*10c30*/  CALL.ABS.NOINC R2 ;  /* 0x0000000002007343 */ /* 0x001fea0003c00000 */
.L_x_243:
[----:B------:R-:W-:Y:S05]  /*10c40*/  BSYNC B6 ;  /* 0x0000000000067941 */ /* 0x000fea0003800000 */
.L_x_242:
[----:B0-----:R-:W3:Y:S01]  /*10c50*/  LDL.LU R4, [R1+0x20] ;  /* 0x0000200001047983 */ /* 0x001ee20000300800 */
[----:B------:R-:W-:-:S03]  /*10c60*/  ULDC.64 UR4, c[0x0][0x9f8] ;  /* 0x00027e0000047ab9 */ /* 0x000fc60000000a00 */
[----:B-1----:R-:W4:Y:S01]  /*10c70*/  LDL R7, [R1+0x10] ;  /* 0x0000100001077983 */ /* 0x002f220000100800 */
[----:B------:R-:W-:Y:S01]  /*10c80*/  ISETP.NE.U32.AND P0, PT, RZ, UR4, PT ;  /* 0x00000004ff007c0c */ /* 0x000fe2000bf05070 */
[----:B------:R-:W-:Y:S02]  /*10c90*/  ULDC.64 UR6, c[0x0][0x208] ;  /* 0x0000820000067ab9 */ /* 0x000fe40000000a00 */
[----:B------:R-:W5:Y:S01]  /*10ca0*/  LDL R0, [R1+0x38] ;  /* 0x0000380001007983 */ /* 0x000f620000100800 */
[----:B------:R-:W-:-:S13]  /*10cb0*/  ISETP.NE.AND.EX P0, PT, RZ, UR5, PT, P0 ;  /* 0x00000005ff007c0c */ /* 0x000fda000bf05300 */
[----:B------:R-:W-:-:S04]  /*10cc0*/  @P0 IADD3 R2, P1, R17, UR4, RZ ;  /* 0x0000000411020c10 */ /* 0x000fc8000ff3e0ff */
[----:B---3--:R-:W-:Y:S01]  /*10cd0*/  @P0 IADD3.X R3, R4, UR5, RZ, P1, !PT ;  /* 0x0000000504030c10 */ /* 0x008fe20008ffe4ff */
[----:B------:R-:W-:-:S04]  /*10ce0*/  ULDC.64 UR4, c[0x0][0xa08] ;  /* 0x0002820000047ab9 */ /* 0x000fc80000000a00 */
[----:B----4-:R0:W3:Y:S02]  /*10cf0*/  @P0 LDG.E R7, desc[UR6][R2.64] ;  /* 0x0000000602070981 */ /* 0x0100e4000c1e1900 */
[----:B0-----:R-:W0:Y:S01]  /*10d00*/  LDC.64 R2, c[0x0][0x418] ;  /* 0x00010600ff027b82 */ /* 0x001e220000000a00 */
[----:B-----5:R-:W-:Y:S01]  /*10d10*/  VIADD R0, R0, 0xffffffff ;  /* 0xffffffff00007836 */ /* 0x020fe20000000000 */
[----:B---3--:R-:W-:Y:S01]  /*10d20*/  SHF.R.S32.HI R8, RZ, 0x1f, R7 ;  /* 0x0000001fff087819 */ /* 0x008fe20000011407 */
[----:B------:R1:W-:Y:S04]  /*10d30*/  @P0 STL [R1+0x10], R7 ;  /* 0x0000100701000387 */ /* 0x0003e80000100800 */
[----:B------:R1:W-:Y:S01]  /*10d40*/  STL [R1+0x20], R8 ;  /* 0x0000200801007387 */ /* 0x0003e20000100800 */
[----:B0-----:R-:W-:Y:S01]  /*10d50*/  LOP3.LUT P0, RZ, R2, UR4, RZ, 0xfc, !PT ;  /* 0x0000000402ff7c12 */ /* 0x001fe2000f80fcff */
[----:B------:R-:W-:-:S03]  /*10d60*/  UMOV UR4, 0xffffffff ;  /* 0xffffffff00047882 */ /* 0x000fc60000000000 */
[----:B------:R-:W-:-:S04]  /*10d70*/  LOP3.LUT P0, RZ, R3, UR5, RZ, 0xfc, P0 ;  /* 0x0000000503ff7c12 */ /* 0x000fc8000800fcff */
[----:B------:R-:W-:Y:S01]  /*10d80*/  SEL R17, R7, RZ, !P0 ;  /* 0x000000ff07117207 */ /* 0x000fe20004000000 */
[----:B-1----:R-:W-:Y:S08]  /*10d90*/  BRA.DIV UR4, `(.L_x_245) ;  /* 0x0000005204847947 */ /* 0x002ff0000b800000 */
[----:B------:R-:W0:Y:S02]  /*10da0*/  S2R R4, SR_TID.X ;  /* 0x0000000000047919 */ /* 0x000e240000002100 */
[----:B0-----:R-:W-:-:S04]  /*10db0*/  SHF.R.U32.HI R4, RZ, 0x5, R4 ;  /* 0x00000005ff047819 */ /* 0x001fc80000011604 */
[----:B------:R-:W-:-:S05]  /*10dc0*/  LOP3.LUT R4, R4, 0x3, RZ, 0xc0, !PT ;  /* 0x0000000304047812 */ /* 0x000fca00078ec0ff */
[----:B------:R0:W1:Y:S02]  /*10dd0*/  SHFL.IDX PT, R14, R4, RZ, 0x1f ;  /* 0x00001fff040e7589 */ /* 0x00006400000e0000 */
.L_x_353:
[----:B0-----:R-:W3:Y:S01]  /*10de0*/  LDL.LU R4, [R1+0x1c] ;  /* 0x00001c0001047983 */ /* 0x001ee20000300800 */
[----:B------:R-:W-:Y:S02]  /*10df0*/  PLOP3.LUT P1, PT, PT, PT, PT, 0x8, 0x0 ;  /* 0x000000000000781c */ /* 0x000fe40003f2e170 */
[----:B-1----:R-:W-:Y:S01]  /*10e00*/  ISETP.NE.AND P0, PT, R14, RZ, PT ;  /* 0x000000ff0e00720c */ /* 0x002fe20003f05270 */
[----:B------:R0:W-:Y:S01]  /*10e10*/  STL [R1+0x8], R0 ;  /* 0x0000080001007387 */ /* 0x0001e20000100800 */
[----:B---3--:R-:W-:-:S09]  /*10e20*/  LOP3.LUT R4, R4, 0xfffffffe, RZ, 0xc0, !PT ;  /* 0xfffffffe04047812 */ /* 0x008fd200078ec0ff */
[----:B------:R-:W-:-:S05]  /*10e30*/  @P1 LOP3.LUT R4, R4, 0x1, RZ, 0xfc, !PT ;  /* 0x0000000104041812 */ /* 0x000fca00078efcff */
[----:B------:R0:W-:Y:S01]  /*10e40*/  STL [R1+0x1c], R4 ;  /* 0x00001c0401007387 */ /* 0x0001e20000100800 */
[----:B------:R-:W-:Y:S05]  /*10e50*/  @P0 BRA `(.L_x_246) ;  /* 0x00000004003c0947 */ /* 0x000fea0003800000 */
[----:B------:R-:W-:-:S03]  /*10e60*/  UMOV UR4, 0xffffffff ;  /* 0xffffffff00047882 */ /* 0x000fc60000000000 */
[----:B------:R-:W-:Y:S05]  /*10e70*/  BRA.DIV UR4, `(.L_x_247) ;  /* 0x0000005204807947 */ /* 0x000fea000b800000 */
[----:B------:R-:W-:-:S13]  /*10e80*/  ELECT P6, URZ, PT ;  /* 0x00000000003f782f */ /* 0x000fda00038c0000 */
.L_x_356:
[----:B------:R-:W-:Y:S05]  /*10e90*/  @!P6 BRA `(.L_x_246) ;  /* 0x00000004002ce947 */ /* 0x000fea0003800000 */
[----:B------:R-:W-:-:S04]  /*10ea0*/  ISETP.NE.U32.AND P0, PT, R2, RZ, PT ;  /* 0x000000ff0200720c */ /* 0x000fc80003f05070 */
[----:B------:R-:W-:-:S13]  /*10eb0*/  ISETP.NE.AND.EX P0, PT, R3, RZ, PT, P0 ;  /* 0x000000ff0300720c */ /* 0x000fda0003f05300 */
[----:B------:R-:W-:Y:S05]  /*10ec0*/  @!P0 BRA `(.L_x_248) ;  /* 0x0000000000548947 */ /* 0x000fea0003800000 */
[----:B------:R-:W1:Y:S01]  /*10ed0*/  LDC R6, c[0x0][0x43c] ;  /* 0x00010f00ff067b82 */ /* 0x000e620000000800 */
[----:B------:R-:W-:Y:S01]  /*10ee0*/  IMAD.MOV.U32 R9, RZ, RZ, R0 ;  /* 0x000000ffff097224 */ /* 0x000fe200078e0000 */
[----:B------:R-:W-:Y:S01]  /*10ef0*/  ULDC.64 UR4, c[0x0][0x428] ;  /* 0x00010a0000047ab9 */ /* 0x000fe20000000a00 */
[----:B------:R-:W-:Y:S02]  /*10f00*/  ULDC.64 UR6, c[0x0][0x208] ;  /* 0x0000820000067ab9 */ /* 0x000fe40000000a00 */
[----:B0-----:R-:W-:Y:S01]  /*10f10*/  IMAD.MOV.U32 R0, RZ, RZ, R9 ;  /* 0x000000ffff007224 */ /* 0x001fe200078e0009 */
[----:B-1----:R-:W-:-:S13]  /*10f20*/  ISETP.NE.AND P0, PT, R6, 0x1, PT ;  /* 0x000000010600780c */ /* 0x002fda0003f05270 */
[----:B------:R-:W0:Y:S02]  /*10f30*/  @P0 LDC.64 R4, c[0x0][0x440] ;  /* 0x00011000ff040b82 */ /* 0x000e240000000a00 */
[----:B0-----:R-:W-:-:S05]  /*10f40*/  @P0 IMAD.HI.U32 R4, R9, R4, RZ ;  /* 0x0000000409040227 */ /* 0x001fca00078e00ff */
[----:B------:R-:W-:-:S04]  /*10f50*/  @P0 SHF.R.U32.HI R0, RZ, R5, R4 ;  /* 0x00000005ff000219 */ /* 0x000fc80000011604 */
[--C-:B------:R-:W-:Y:S01]  /*10f60*/  SHF.R.S32.HI R5, RZ, 0x1f, R0.reuse ;  /* 0x0000001fff057819 */ /* 0x100fe20000011400 */
[----:B------:R-:W-:-:S04]  /*10f70*/  IMAD.MOV R4, RZ, RZ, -R0 ;  /* 0x000000ffff047224 */ /* 0x000fc800078e0a00 */
[----:B------:R-:W-:Y:S02]  /*10f80*/  IMAD R9, R6, R4, R9 ;  /* 0x0000000406097224 */ /* 0x000fe400078e0209 */
[----:B------:R-:W-:Y:S02]  /*10f90*/  IMAD R6, R8, UR4, RZ ;  /* 0x0000000408067c24 */ /* 0x000fe4000f8e02ff */
[----:B------:R-:W-:Y:S01]  /*10fa0*/  IMAD.MOV.U32 R4, RZ, RZ, R0 ;  /* 0x000000ffff047224 */ /* 0x000fe200078e0000 */
[----:B------:R1:W-:Y:S01]  /*10fb0*/  STL [R1+0x8], R9 ;  /* 0x0000080901007387 */ /* 0x0003e20000100800 */
[C---:B------:R-:W-:Y:S02]  /*10fc0*/  IMAD R0, R7.reuse, UR5, R6 ;  /* 0x0000000507007c24 */ /* 0x040fe4000f8e0206 */
[----:B------:R-:W-:-:S04]  /*10fd0*/  IMAD.WIDE.U32 R4, R7, UR4, R4 ;  /* 0x0000000407047c25 */ /* 0x000fc8000f8e0004 */
[----:B------:R-:W-:Y:S01]  /*10fe0*/  IMAD.IADD R0, R5, 0x1, R0 ;  /* 0x0000000105007824 */ /* 0x000fe200078e0200 */
[----:B------:R-:W-:-:S04]  /*10ff0*/  LEA R2, P0, R4, R2, 0x2 ;  /* 0x0000000204027211 */ /* 0x000fc800078010ff */
[----:B------:R-:W-:-:S05]  /*11000*/  LEA.HI.X R3, R4, R3, R0, 0x2, P0 ;  /* 0x0000000304037211 */ /* 0x000fca00000f1400 */
[----:B------:R1:W5:Y:S04]  /*11010*/  LDG.E R17, desc[UR6][R2.64] ;  /* 0x0000000602117981 */ /* 0x000368000c1e1900 */
.L_x_248:
[----:B-1----:R-:W3:Y:S01]  /*11020*/  LDL R2, [R1+0x14] ;  /* 0x0000140001027983 */ /* 0x002ee20000100800 */
[----:B0-----:R-:W-:Y:S01]  /*11030*/  IMAD R0, R19, 0x8, R18 ;  /* 0x0000000813007824 */ /* 0x001fe200078e0212 */
[----:B---3--:R-:W-:-:S04]  /*11040*/  SHF.L.U32 R2, R2, 0x1f, RZ ;  /* 0x0000001f02027819 */ /* 0x008fc800000006ff */
[----:B------:R-:W0:Y:S02]  /*11050*/  SYNCS.PHASECHK.TRANS64.TRYWAIT P0, [R0+URZ+0x36840], R2 ;  /* 0x03684002000075a7 */ /* 0x000e24000800017f */
[----:B0-----:R-:W-:Y:S05]  /*11060*/  @!P0 BRA `(.L_x_249) ;  /* 0x0000005000248947 */ /* 0x001fea0003800000 */
.L_x_357:
[----:B------:R-:W1:Y:S02]  /*11070*/  S2R R3, SR_TID.X ;  /* 0x0000000000037919 */ /* 0x000e640000002100 */
[----:B-1----:R-:W-:-:S04]  /*11080*/  LOP3.LUT R3, R3, 0x7f, RZ, 0xc0, !PT ;  /* 0x0000007f03037812 */ /* 0x002fc800078ec0ff */
[----:B------:R-:W-:-:S13]  /*11090*/  ISETP.NE.AND P0, PT, R3, RZ, PT ;  /* 0x000000ff0300720c */ /* 0x000fda0003f05270 */
[----:B------:R-:W-:Y:S05]  /*110a0*/  @P0 BRA `(.L_x_250) ;  /* 0x00000000001c0947 */ /* 0x000fea0003800000 */
[----:B------:R-:W1:Y:S01]  /*110b0*/  S2R R3, SR_TID.X ;  /* 0x0000000000037919 */ /* 0x000e620000002100 */
[----:B0-----:R-:W-:-:S04]  /*110c0*/  IMAD.MOV.U32 R2, RZ, RZ, 0xa800 ;  /* 0x0000a800ff027424 */ /* 0x001fc800078e00ff */
[----:B------:R3:W-:Y:S01]  /*110d0*/  SYNCS.ARRIVE.TRANS64 RZ, [R0+URZ+0x36830], R2 ;  /* 0x0368300200ff79a7 */ /* 0x0007e2000800003f */
[----:B-1----:R-:W-:-:S04]  /*110e0*/  LOP3.LUT R3, R3, 0x1f, RZ, 0xc0, !PT ;  /* 0x0000001f03037812 */ /* 0x002fc800078ec0ff */
[----:B------:R-:W-:-:S13]  /*110f0*/  ISETP.NE.AND P0, PT, R3, RZ, PT ;  /* 0x000000ff0300720c */ /* 0x000fda0003f05270 */
[----:B---3--:R-:W-:Y:S05]  /*11100*/  @!P0 BRA `(.L_x_250) ;  /* 0x0000000000048947 */ /* 0x008fea0003800000 */
[----:B------:R-:W-:Y:S01]  /*11110*/  BPT.TRAP 0x1 ;  /* 0x000000040000795c */ /* 0x000fe20000300000 */
.L_x_250:
[----:B------:R-:W3:Y:S04]  /*11120*/  LDL R4, [R1+0x8] ;  /* 0x0000080001047983 */ /* 0x000ee80000100800 */
[----:B------:R-:W4:Y:S04]  /*11130*/  LDL R3, [R1+0x18] ;  /* 0x0000180001037983 */ /* 0x000f280000100800 */
[----:B0-----:R-:W2:Y:S01]  /*11140*/  LDL.LU R2, [R1+0x1c] ;  /* 0x00001c0001027983 */ /* 0x001ea20000300800 */
[----:B------:R-:W-:Y:S01]  /*11150*/  R2UR UR9, R0 ;  /* 0x00000000000972ca */ /* 0x000fe200000e0000 */
[----:B------:R-:W-:Y:S01]  /*11160*/  IMAD R0, R19, 0xa800, R18 ;  /* 0x0000a80013007824 */ /* 0x000fe200078e0212 */
[----:B------:R-:W-:Y:S01]  /*11170*/  UIADD3 UR4, UP0, UR36, 0x370, URZ ;  /* 0x0000037024047890 */ /* 0x000fe2000ff1e03f */
[----:B------:R-:W-:Y:S01]  /*11180*/  R2UR UR12, R16 ;  /* 0x00000000100c72ca */ /* 0x000fe200000e0000 */
[----:B------:R-:W-:Y:S01]  /*11190*/  UMOV UR10, URZ ;  /* 0x0000003f000a7c82 */ /* 0x000fe20008000000 */
[----:B-----5:R-:W-:Y:S01]  /*111a0*/  R2UR UR13, R17 ;  /* 0x00000000110d72ca */ /* 0x020fe200000e0000 */
[----:B------:R-:W-:Y:S01]  /*111b0*/  UMOV UR6, 0x0 ;  /* 0x0000000000067882 */ /* 0x000fe20000000000 */
[----:B------:R-:W-:Y:S01]  /*111c0*/  R2UR UR8, R0 ;  /* 0x00000000000872ca */ /* 0x000fe200000e0000 */
[----:B------:R-:W-:Y:S01]  /*111d0*/  UMOV UR7, 0x14f00000 ;  /* 0x14f0000000077882 */ /* 0x000fe20000000000 */
[----:B------:R-:W-:Y:S01]  /*111e0*/  PLOP3.LUT P0, PT, PT, PT, PT, 0x80, 0x0 ;  /* 0x000000000000781c */ /* 0x000fe20003f0f070 */
[----:B------:R-:W-:-:S03]  /*111f0*/  UMOV UR16, 0x40 ;  /* 0x0000004000107882 */ /* 0x000fc60000000000 */
[----:B------:R-:W-:-:S07]  /*11200*/  UIADD3 UR9, UR9, 0x36830, URZ ;  /* 0x0003683009097890 */ /* 0x000fce000fffe03f */
[----:B------:R-:W-:Y:S02]  /*11210*/  UIADD3 UR14, UR8, 0x21400, URZ ;  /* 0x00021400080e7890 */ /* 0x000fe4000fffe03f */
[----:B------:R-:W-:Y:S02]  /*11220*/  UIADD3 UR15, UR8, 0x24c00, URZ ;  /* 0x00024c00080f7890 */ /* 0x000fe4000fffe03f */
[----:B------:R-:W-:-:S03]  /*11230*/  UIADD3 UR17, UR8, 0x28400, URZ ;  /* 0x0002840008117890 */ /* 0x000fc6000fffe03f */
[----:B------:R-:W-:Y:S01]  /*11240*/  UMOV UR8, UR14 ;  /* 0x0000000e00087c82 */ /* 0x000fe20008000000 */
[----:B------:R-:W-:Y:S01]  /*11250*/  UMOV UR14, 0x80 ;  /* 0x00000080000e7882 */ /* 0x000fe20000000000 */
[----:B---3--:R-:W-:Y:S02]  /*11260*/  R2UR UR11, R4 ;  /* 0x00000000040b72ca */ /* 0x008fe400000e0000 */
[----:B----4-:R-:W-:Y:S02]  /*11270*/  R2UR UR5, R3 ;  /* 0x00000000030572ca */ /* 0x010fe400000e0000 */
[----:B--2---:R-:W-:-:S04]  /*11280*/  LOP3.LUT R2, R2, 0xfffffffe, RZ, 0xc0, !PT ;  /* 0xfffffffe02027812 */ /* 0x004fc800078ec0ff */
[----:B------:R-:W-:-:S07]  /*11290*/  @P0 LOP3.LUT R2, R2, 0x1, RZ, 0xfc, !PT ;  /* 0x0000000102020812 */ /* 0x000fce00078efcff */
[----:B------:R-:W-:Y:S01]  /*112a0*/  UIMAD UR11, UR11, 0x70, UR5 ;  /* 0x000000700b0b78a4 */ /* 0x000fe2000f8e0205 */
[----:B------:R1:W-:Y:S01]  /*112b0*/  STL [R1+0x1c], R2 ;  /* 0x00001c0201007387 */ /* 0x0003e20000100800 */
[----:B------:R-:W-:-:S09]  /*112c0*/  UIADD3.X UR5, URZ, UR37, URZ, UP0, !UPT ;  /* 0x000000253f057290 */ /* 0x000fd200087fe43f */
[----:B------:R0:W-:Y:S02]  /*112d0*/  UTMALDG.4D [UR8], [UR4], desc[UR6] ;  /* 0x00000608040075b4 */ /* 0x0001e40008019000 */
[----:B0-----:R-:W-:Y:S01]  /*112e0*/  UMOV UR8, UR15 ;  /* 0x0000000f00087c82 */ /* 0x001fe20008000000 */
[----:B------:R-:W-:Y:S02]  /*112f0*/  UMOV UR10, UR16 ;  /* 0x00000010000a7c82 */ /* 0x000fe40008000000 */
[----:B------:R0:W-:Y:S02]  /*11300*/  UTMALDG.4D [UR8], [UR4], desc[UR6] ;  /* 0x00000608040075b4 */ /* 0x0001e40008019000 */
[----:B0-----:R-:W-:Y:S01]  /*11310*/  UMOV UR8, UR17 ;  /* 0x0000001100087c82 */ /* 0x001fe20008000000 */
[----:B------:R-:W-:Y:S02]  /*11320*/  UMOV UR10, UR14 ;  /* 0x0000000e000a7c82 */ /* 0x000fe40008000000 */
[----:B------:R1:W-:Y:S02]  /*11330*/  UTMALDG.4D [UR8], [UR4], desc[UR6] ;  /* 0x00000608040075b4 */ /* 0x0003e40008019000 */
[----:B-1----:R-:W-:Y:S01]  /*11340*/  NOP ;  /* 0x0000000000007918 */ /* 0x002fe20000000000 */
.L_x_246:
[----:B------:R-:W3:Y:S04]  /*11350*/  LDL.LU R3, [R1+0x30] ;  /* 0x0000300001037983 */ /* 0x000ee80000300800 */
[----:B------:R-:W4:Y:S04]  /*11360*/  LDL.LU R5, [R1+0x2c] ;  /* 0x00002c0001057983 */ /* 0x000f280000300800 */
[----:B0-----:R-:W5:Y:S01]  /*11370*/  LDL.LU R4, [R1+0x3c] ;  /* 0x00003c0001047983 */ /* 0x001f620000300800 */
[----:B------:R-:W-:Y:S05]  /*11380*/  WARPSYNC.ALL ;  /* 0x0000000000007948 */ /* 0x000fea0003800000 */
[----:B------:R-:W-:Y:S01]  /*11390*/  ULDC.64 UR6, c[0x0][0xa00] ;  /* 0x0002800000067ab9 */ /* 0x000fe20000000a00 */
[----:B------:R-:W-:Y:S01]  /*113a0*/  ULDC.64 UR4, c[0x0][0x298] ;  /* 0x0000a60000047ab9 */ /* 0x000fe20000000a00 */
[----:B------:R-:W-:Y:S01]  /*113b0*/  BAR.SYNC.DEFER_BLOCKING 0x8, 0x180 ;  /* 0x0206000000007b1d */ /* 0x000fe20000010000 */
[----:B------:R-:W-:Y:S01]  /*113c0*/  ISETP.NE.U32.AND P0, PT, RZ, UR6, PT ;  /* 0x00000006ff007c0c */ /* 0x000fe2000bf05070 */
[----:B------:R-:W-:-:S03]  /*113d0*/  VIADD R2, R18, 0x15400 ;  /* 0x0001540012027836 */ /* 0x000fc60000000000 */
[----:B------:R-:W-:Y:S01]  /*113e0*/  ISETP.NE.AND.EX P0, PT, RZ, UR7, PT, P0 ;  /* 0x00000007ff007c0c */ /* 0x000fe2000bf05300 */
[----:B------:R-:W-:Y:S01]  /*113f0*/  BSSY B6, `(.L_x_251) ;  /* 0x000001e000067945 */ /* 0x000fe20003800000 */
[----:B------:R-:W-:Y:S02]  /*11400*/  LOP3.LUT P1, RZ, R2, 0x3ff, RZ, 0xc0, !PT ;  /* 0x000003ff02ff7812 */ /* 0x000fe4000782c0ff */
[----:B---3--:R-:W-:Y:S02]  /*11410*/  SHF.R.S32.HI R0, RZ, 0x1f, R3 ;  /* 0x0000001fff007819 */ /* 0x008fe40000011403 */
[----:B----4-:R-:W-:-:S03]  /*11420*/  SEL R5, R5, RZ, !P0 ;  /* 0x000000ff05057207 */ /* 0x010fc60004000000 */
[----:B------:R-:W-:Y:S01]  /*11430*/  IMAD R0, R0, UR4, RZ ;  /* 0x0000000400007c24 */ /* 0x000fe2000f8e02ff */
[----:B-----5:R-:W-:-:S03]  /*11440*/  SEL R4, R4, RZ, !P0 ;  /* 0x000000ff04047207 */ /* 0x020fc60004000000 */
[C---:B------:R-:W-:Y:S02]  /*11450*/  IMAD R0, R3.reuse, UR5, R0 ;  /* 0x0000000503007c24 */ /* 0x040fe4000f8e0200 */
[----:B------:R-:W-:-:S04]  /*11460*/  IMAD.WIDE.U32 R2, R3, UR4, RZ ;  /* 0x0000000403027c25 */ /* 0x000fc8000f8e00ff */
[----:B------:R-:W-:Y:S01]  /*11470*/  IMAD.IADD R0, R3, 0x1, R0 ;  /* 0x0000000103007824 */ /* 0x000fe200078e0200 */
[----:B------:R0:W-:Y:S04]  /*11480*/  STL.64 [R1+0x50], R2 ;  /* 0x0000500201007387 */ /* 0x0001e80000100a00 */
[----:B------:R0:W-:Y:S04]  /*11490*/  STL [R1+0x2c], R5 ;  /* 0x00002c0501007387 */ /* 0x0001e80000100800 */
[----:B------:R0:W-:Y:S04]  /*114a0*/  STL [R1+0x3c], R4 ;  /* 0x00003c0401007387 */ /* 0x0001e80000100800 */
[----:B------:R0:W-:Y:S01]  /*114b0*/  STL [R1+0x30], R0 ;  /* 0x0000300001007387 */ /* 0x0001e20000100800 */
[----:B------:R-:W-:Y:S05]  /*114c0*/  @!P1 BRA `(.L_x_252) ;  /* 0x0000000000409947 */ /* 0x000fea0003800000 */
[----:B0-----:R-:W-:Y:S01]  /*114d0*/  MOV R2, 0x0 ;  /* 0x0000000000027802 */ /* 0x001fe20000000f00 */
        /* <DEDUP_REMOVED lines=9> */
[----:B--2---:R-:W-:Y:S02]  /*11570*/  IMAD.U32 R11, RZ, RZ, UR5 ;  /* 0x00000005ff0b7e24 */ /* 0x004fe4000f8e00ff */
[----:B------:R-:W-:Y:S02]  /*11580*/  IMAD.MOV.U32 R8, RZ, RZ, 0x70 ;  /* 0x00000070ff087424 */ /* 0x000fe400078e00ff */
[----:B------:R-:W-:Y:S02]  /*11590*/  IMAD.MOV.U32 R12, RZ, RZ, 0x1 ;  /* 0x00000001ff0c7424 */ /* 0x000fe400078e00ff */
[----:B------:R-:W-:-:S07]  /*115a0*/  IMAD.MOV.U32 R13, RZ, RZ, RZ ;  /* 0x000000ffff0d7224 */ /* 0x000fce00078e00ff */
[----:B------:R-:W-:-:S07]  /*115b0*/  LEPC R20, `(.L_x_252) ;  /* 0x000000001014794e */ /* 0x000fce0000000000 */
[----:B0-----:R-:W-:Y:S05]  /*115c0*/  CALL.ABS.NOINC R2 ;  /* 0x0000000002007343 */ /* 0x001fea0003c00000 */
.L_x_252:
[----:B------:R-:W-:Y:S05]  /*115d0*/  BSYNC B6 ;  /* 0x0000000000067941 */ /* 0x000fea0003800000 */
.L_x_251:
[----:B0-----:R-:W3:Y:S01]  /*115e0*/  LDL.LU R0, [R1+0x3c] ;  /* 0x00003c0001007983 */ /* 0x001ee20000300800 */
[----:B------:R-:W0:Y:S01]  /*115f0*/  LDC R8, c[0x0][0x448] ;  /* 0x00011200ff087b82 */ /* 0x000e220000000800 */
[----:B------:R-:W-:Y:S01]  /*11600*/  ULDC.64 UR4, c[0x0][0x2d8] ;  /* 0x0000b60000047ab9 */ /* 0x000fe20000000a00 */
[----:B------:R-:W-:Y:S01]  /*11610*/  ULDC.64 UR6, c[0x0][0x280] ;  /* 0x0000a00000067ab9 */ /* 0x000fe20000000a00 */
[----:B------:R-:W4:Y:S04]  /*11620*/  LDL.LU R4, [R1+0x30] ;  /* 0x0000300001047983 */ /* 0x000f280000300800 */
[----:B------:R-:W4:Y:S04]  /*11630*/  LDL.LU.64 R2, [R1+0x50] ;  /* 0x0000500001027983 */ /* 0x000f280000300a00 */
[----:B------:R-:W3:Y:S04]  /*11640*/  LDL.LU R6, [R1+0x2c] ;  /* 0x00002c0001067983 */ /* 0x000ee80000300800 */
[----:B------:R-:W3:Y:S01]  /*11650*/  LDL.LU R5, [R1+0x4] ;  /* 0x0000040001057983 */ /* 0x000ee20000300800 */
[----:B0-----:R-:W-:Y:S01]  /*11660*/  ISETP.NE.AND P0, PT, R8, 0x1, PT ;  /* 0x000000010800780c */ /* 0x001fe20003f05270 */
[----:B------:R-:W2:-:S12]  /*11670*/  S2R R9, SR_TID.X ;  /* 0x0000000000097919 */ /* 0x000e980000002100 */
[----:B------:R-:W0:Y:S01]  /*11680*/  @P0 LDC R7, c[0x0][0x450] ;  /* 0x00011400ff070b82 */ /* 0x000e220000000800 */
[----:B--2---:R-:W-:-:S05]  /*11690*/  IMAD.SHL.U32 R11, R9, 0x8, RZ ;  /* 0x00000008090b7824 */ /* 0x004fca00078e00ff */
[----:B------:R-:W-:-:S04]  /*116a0*/  LOP3.LUT R11, R11, 0x38, RZ, 0xc0, !PT ;  /* 0x000000380b0b7812 */ /* 0x000fc800078ec0ff */
[----:B------:R-:W-:Y:S01]  /*116b0*/  LOP3.LUT R10, R11, 0x40, RZ, 0xfc, !PT ;  /* 0x000000400b0a7812 */ /* 0x000fe200078efcff */
[----:B----4-:R-:W-:Y:S02]  /*116c0*/  IMAD.MOV.U32 R3, RZ, RZ, R4 ;  /* 0x000000ffff037224 */ /* 0x010fe400078e0004 */
[----:B------:R-:W1:Y:S01]  /*116d0*/  S2R R4, SR_TID.X ;  /* 0x0000000000047919 */ /* 0x000e620000002100 */
[----:B------:R-:W-:-:S04]  /*116e0*/  IMAD.WIDE.U32 R2, R16, UR4, R2 ;  /* 0x0000000410027c25 */ /* 0x000fc8000f8e0002 */
[----:B------:R-:W-:Y:S01]  /*116f0*/  IMAD R3, R16, UR5, R3 ;  /* 0x0000000510037c24 */ /* 0x000fe2000f8e0203 */
[----:B------:R-:W-:Y:S02]  /*11700*/  ULDC.64 UR4, c[0x0][0x2e0] ;  /* 0x0000b80000047ab9 */ /* 0x000fe40000000a00 */
[----:B---3--:R-:W-:Y:S02]  /*11710*/  IMAD R0, R0, UR4, RZ ;  /* 0x0000000400007c24 */ /* 0x008fe4000f8e02ff */
[----:B------:R-:W-:-:S04]  /*11720*/  IMAD.WIDE.U32 R2, R6, UR4, R2 ;  /* 0x0000000406027c25 */ /* 0x000fc8000f8e0002 */
[----:B------:R-:W-:Y:S01]  /*11730*/  IMAD R0, R6, UR5, R0 ;  /* 0x0000000506007c24 */ /* 0x000fe2000f8e0200 */
[----:B------:R-:W-:Y:S01]  /*11740*/  ULDC.64 UR4, c[0x0][0x2d0] ;  /* 0x0000b40000047ab9 */ /* 0x000fe20000000a00 */
[C---:B-1----:R-:W-:Y:S01]  /*11750*/  LOP3.LUT R6, R4.reuse, 0x7f, RZ, 0xc0, !PT ;  /* 0x0000007f04067812 */ /* 0x042fe200078ec0ff */
[----:B------:R-:W-:-:S03]  /*11760*/  IMAD.SHL.U32 R4, R4, 0x10, RZ ;  /* 0x0000001004047824 */ /* 0x000fc600078e00ff */
[----:B------:R-:W-:-:S04]  /*11770*/  SHF.R.U32.HI R6, RZ, 0x3, R6 ;  /* 0x00000003ff067819 */ /* 0x000fc80000011606 */
[----:B------:R-:W-:Y:S02]  /*11780*/  LOP3.LUT R4, R6, 0x70, R4, 0xf8, !PT ;  /* 0x0000007006047812 */ /* 0x000fe400078ef804 */
[----:B------:R-:W1:Y:S01]  /*11790*/  @P0 LDC R6, c[0x0][0x44c] ;  /* 0x00011300ff060b82 */ /* 0x000e620000000800 */
[----:B------:R-:W-:Y:S02]  /*117a0*/  IMAD.SHL.U32 R5, R5, 0x80, RZ ;  /* 0x0000008005057824 */ /* 0x000fe400078e00ff */
[----:B------:R-:W-:-:S03]  /*117b0*/  IMAD.IADD R3, R3, 0x1, R0 ;  /* 0x0000000103037824 */ /* 0x000fc600078e0200 */
[----:B------:R-:W-:-:S05]  /*117c0*/  LOP3.LUT R0, R4, R5, RZ, 0xfc, !PT ;  /* 0x0000000504007212 */ /* 0x000fca00078efcff */
[----:B------:R-:W-:Y:S02]  /*117d0*/  IMAD.MOV.U32 R4, RZ, RZ, R0 ;  /* 0x000000ffff047224 */ /* 0x000fe400078e0000 */
[----:B-1----:R-:W-:-:S05]  /*117e0*/  @P0 IMAD.HI.U32 R6, R0, R6, RZ ;  /* 0x0000000600060227 */ /* 0x002fca00078e00ff */
[----:B0-----:R-:W-:-:S05]  /*117f0*/  @P0 SHF.R.U32.HI R4, RZ, R7, R6 ;  /* 0x00000007ff040219 */ /* 0x001fca0000011606 */
[----:B------:R-:W-:-:S04]  /*11800*/  IMAD.MOV R6, RZ, RZ, -R4 ;  /* 0x000000ffff067224 */ /* 0x000fc800078e0a04 */
[----:B------:R-:W-:Y:S01]  /*11810*/  IMAD R0, R8, R6, R0 ;  /* 0x0000000608007224 */ /* 0x000fe200078e0200 */
[----:B------:R-:W-:Y:S01]  /*11820*/  SHF.R.S32.HI R6, RZ, 0x1f, R4 ;  /* 0x0000001fff067819 */ /* 0x000fe20000011404 */
[----:B------:R-:W-:-:S04]  /*11830*/  IMAD.WIDE.U32 R2, R4, UR4, R2 ;  /* 0x0000000404027c25 */ /* 0x000fc8000f8e0002 */
[----:B------:R-:W-:-:S04]  /*11840*/  IMAD R6, R6, UR4, RZ ;  /* 0x0000000406067c24 */ /* 0x000fc8000f8e02ff */
[----:B------:R-:W-:Y:S01]  /*11850*/  IMAD R4, R4, UR5, R6 ;  /* 0x0000000504047c24 */ /* 0x000fe2000f8e0206 */
[----:B------:R-:W-:-:S03]  /*11860*/  ULDC.64 UR4, c[0x0][0x2c8] ;  /* 0x0000b20000047ab9 */ /* 0x000fc60000000a00 */
[----:B------:R-:W-:Y:S01]  /*11870*/  IMAD.IADD R3, R3, 0x1, R4 ;  /* 0x0000000103037824 */ /* 0x000fe200078e0204 */
[----:B------:R-:W-:Y:S01]  /*11880*/  SHF.R.S32.HI R4, RZ, 0x1f, R0 ;  /* 0x0000001fff047819 */ /* 0x000fe20000011400 */
[----:B------:R-:W-:-:S04]  /*11890*/  IMAD.WIDE.U32 R2, R0, UR4, R2 ;  /* 0x0000000400027c25 */ /* 0x000fc8000f8e0002 */
[----:B------:R-:W-:Y:S01]  /*118a0*/  IMAD R4, R4, UR4, RZ ;  /* 0x0000000404047c24 */ /* 0x000fe2000f8e02ff */
[----:B------:R-:W-:Y:S02]  /*118b0*/  ULDC UR4, c[0x0][0x2b8] ;  /* 0x0000ae0000047ab9 */ /* 0x000fe40000000800 */
[----:B------:R-:W-:Y:S02]  /*118c0*/  ISETP.GE.AND P1, PT, R10, UR4, PT ;  /* 0x000000040a007c0c */ /* 0x000fe4000bf26270 */
[----:B------:R0:W5:Y:S01]  /*118d0*/  LDL R10, [R1+0x24] ;  /* 0x00002400010a7983 */ /* 0x0001620000100800 */
[----:B------:R-:W-:Y:S01]  /*118e0*/  IMAD R0, R0, UR5, R4 ;  /* 0x0000000500007c24 */ /* 0x000fe2000f8e0204 */
[----:B------:R-:W-:Y:S02]  /*118f0*/  LOP3.LUT R9, R11, 0x80, RZ, 0xfc, !PT ;  /* 0x000000800b097812 */ /* 0x000fe400078efcff */
[----:B------:R-:W-:Y:S01]  /*11900*/  LEA R4, P3, R2, UR6, 0x1 ;  /* 0x0000000602047c11 */ /* 0x000fe2000f8608ff */
[----:B------:R-:W-:Y:S01]  /*11910*/  IMAD.IADD R0, R3, 0x1, R0 ;  /* 0x0000000103007824 */ /* 0x000fe200078e0200 */
[----:B------:R-:W-:-:S02]  /*11920*/  ISETP.GE.AND P2, PT, R11, UR4, PT ;  /* 0x000000040b007c0c */ /* 0x000fc4000bf46270 */
[----:B------:R-:W-:Y:S01]  /*11930*/  ISETP.GE.AND P0, PT, R9, UR4, PT ;  /* 0x0000000409007c0c */ /* 0x000fe2000bf06270 */
[----:B------:R-:W-:Y:S01]  /*11940*/  UMOV UR4, 0xffffffff ;  /* 0xffffffff00047882 */ /* 0x000fe20000000000 */
[----:B------:R-:W-:Y:S02]  /*11950*/  LEA.HI.X R3, R2, UR7, R0, 0x1, P3 ;  /* 0x0000000702037c11 */ /* 0x000fe400098f0c00 */
[----:B0-----:R-:W-:Y:S09]  /*11960*/  BRA.DIV UR4, `(.L_x_253) ;  /* 0x0000004604f87947 */ /* 0x001ff2000b800000 */
[----:B------:R-:W2:Y:S01]  /*11970*/  LDL.LU R7, [R1+0x44] ;  /* 0x0000440001077983 */ /* 0x000ea20000300800 */
[----:B------:R-:W0:Y:S02]  /*11980*/  S2R R6, SR_TID.X ;  /* 0x0000000000067919 */ /* 0x000e240000002100 */
[----:B0-----:R-:W-:-:S04]  /*11990*/  LOP3.LUT R6, R6, 0x7f, RZ, 0xc0, !PT ;  /* 0x0000007f06067812 */ /* 0x001fc800078ec0ff */
[----:B------:R-:W-:-:S05]  /*119a0*/  SHF.R.U32.HI R6, RZ, 0x3, R6 ;  /* 0x00000003ff067819 */ /* 0x000fca0000011606 */
[----:B------:R-:W-:Y:S02]  /*119b0*/  IMAD.IADD R0, R6, 0x1, R5 ;  /* 0x0000000106007824 */ /* 0x000fe400078e0205 */
[----:B------:R-:W0:Y:S02]  /*119c0*/  S2R R6, SR_TID.X ;  /* 0x0000000000067919 */ /* 0x000e240000002100 */
[----:B------:R-:W-:Y:S01]  /*119d0*/  VIADD R5, R0, 0x10 ;  /* 0x0000001000057836 */ /* 0x000fe20000000000 */
[----:B------:R-:W-:Y:S01]  /*119e0*/  SHFL.IDX PT, R9, R3, 0x1, 0x181f ;  /* 0x00381f0003097f89 */ /* 0x000fe200000e0000 */
[----:B0-----:R-:W-:-:S03]  /*119f0*/  IMAD.SHL.U32 R11, R6, 0x8, RZ ;  /* 0x00000008060b7824 */ /* 0x001fc600078e00ff */
[----:B------:R-:W-:Y:S02]  /*11a00*/  SHFL.IDX PT, R6, R3, RZ, 0x181f ;  /* 0x00181fff03067589 */ /* 0x000fe400000e0000 */
[----:B------:R-:W-:Y:S01]  /*11a10*/  LOP3.LUT R11, R11, 0x38, RZ, 0xc0, !PT ;  /* 0x000000380b0b7812 */ /* 0x000fe200078ec0ff */
[----:B------:R-:W-:Y:S01]  /*11a20*/  ULDC.64 UR4, c[0x0][0x208] ;  /* 0x0000820000047ab9 */ /* 0x000fe20000000a00 */
[----:B--2---:R-:W-:Y:S02]  /*11a30*/  IMAD R2, R7, R8, RZ ;  /* 0x0000000807027224 */ /* 0x004fe400078e02ff */
[----:B------:R-:W0:Y:S03]  /*11a40*/  SHFL.IDX PT, R7, R4, RZ, 0x181f ;  /* 0x00181fff04077589 */ /* 0x000e2600000e0000 */
[-C--:B------:R-:W-:Y:S02]  /*11a50*/  ISETP.GE.AND P4, PT, R0, R2.reuse, PT ;  /* 0x000000020000720c */ /* 0x080fe40003f86270 */
[----:B------:R-:W-:-:S02]  /*11a60*/  ISETP.GE.AND P3, PT, R5, R2, PT ;  /* 0x000000020500720c */ /* 0x000fc40003f66270 */
[----:B------:R-:W1:Y:S09]  /*11a70*/  SHFL.IDX PT, R5, R4, 0x1, 0x181f ;  /* 0x00381f0004057f89 */ /* 0x000e7200000e0000 */
[----:B0-----:R-:W-:-:S05]  /*11a80*/  @!P4 LEA R7, P5, R11, R7, 0x1 ;  /* 0x000000070b07c211 */ /* 0x001fca00078a08ff */
[----:B------:R-:W-:-:S05]  /*11a90*/  @!P4 IMAD.X R6, RZ, RZ, R6, P5 ;  /* 0x000000ffff06c224 */ /* 0x000fca00028e0606 */
[----:B------:R-:W-:-:S04]  /*11aa0*/  @!P4 LOP3.LUT R7, R7, R6, RZ, 0x3c, !PT ;  /* 0x000000060707c212 */ /* 0x000fc800078e3cff */
[----:B------:R-:W-:Y:S02]  /*11ab0*/  @!P4 LOP3.LUT R6, R7, R6, RZ, 0x3c, !PT ;  /* 0x000000060706c212 */ /* 0x000fe400078e3cff */
[----:B-1----:R-:W-:Y:S02]  /*11ac0*/  @!P3 LEA R8, P5, R11, R5, 0x1 ;  /* 0x000000050b08b211 */ /* 0x002fe400078a08ff */
[----:B------:R-:W-:-:S03]  /*11ad0*/  @!P4 LOP3.LUT R7, R7, R6, RZ, 0x3c, !PT ;  /* 0x000000060707c212 */ /* 0x000fc600078e3cff */
[----:B------:R-:W-:Y:S02]  /*11ae0*/  @!P3 IMAD.X R5, RZ, RZ, R9, P5 ;  /* 0x000000ffff05b224 */ /* 0x000fe400028e0609 */
[----:B-----5:R-:W-:Y:S04]  /*11af0*/  @!P4 LDGSTS.E.BYPASS.LTC128B.128 [R10+0x15400], desc[UR4][R6.64], !P2 ;  /* 0x15400000060acfae */ /* 0x020fe8000d101d44 */
[----:B------:R-:W-:Y:S04]  /*11b00*/  @!P4 LDGSTS.E.BYPASS.LTC128B.128 [R10+0x19400], desc[UR4][R6.64+0x80], !P1 ;  /* 0x19400080060acfae */ /* 0x000fe8000c901d44 */
[----:B------:R0:W-:Y:S02]  /*11b10*/  @!P4 LDGSTS.E.BYPASS.LTC128B.128 [R10+0x1d400], desc[UR4][R6.64+0x100], !P0 ;  /* 0x1d400100060acfae */ /* 0x0001e4000c101d44 */
[----:B0-----:R-:W-:-:S02]  /*11b20*/  @!P3 IMAD.MOV.U32 R6, RZ, RZ, R8 ;  /* 0x000000ffff06b224 */ /* 0x001fc400078e0008 */
[----:B------:R-:W-:Y:S02]  /*11b30*/  @!P3 IMAD.MOV.U32 R7, RZ, RZ, R5 ;  /* 0x000000ffff07b224 */ /* 0x000fe400078e0005 */
[----:B------:R-:W-:-:S03]  /*11b40*/  VIADD R5, R0, 0x20 ;  /* 0x0000002000057836 */ /* 0x000fc60000000000 */
[----:B------:R-:W-:Y:S04]  /*11b50*/  @!P3 LDGSTS.E.BYPASS.LTC128B.128 [R10+0x15c00], desc[UR4][R6.64], !P2 ;  /* 0x15c00000060abfae */ /* 0x000fe8000d101d44 */
[----:B------:R-:W-:Y:S04]  /*11b60*/  @!P3 LDGSTS.E.BYPASS.LTC128B.128 [R10+0x19c00], desc[UR4][R6.64+0x80], !P1 ;  /* 0x19c00080060abfae */ /* 0x000fe8000c901d44 */
[----:B------:R0:W-:Y:S01]  /*11b70*/  @!P3 LDGSTS.E.BYPASS.LTC128B.128 [R10+0x1dc00], desc[UR4][R6.64+0x100], !P0 ;  /* 0x1dc00100060abfae */ /* 0x0001e2000c101d44 */
[----:B------:R-:W-:-:S03]  /*11b80*/  ISETP.GE.AND P3, PT, R5, R2, PT ;  /* 0x000000020500720c */ /* 0x000fc60003f66270 */
[----:B------:R-:W1:Y:S04]  /*11b90*/  SHFL.IDX PT, R5, R4, 0x2, 0x181f ;  /* 0x00581f0004057f89 */ /* 0x000e6800000e0000 */
[----:B------:R-:W0:Y:S06]  /*11ba0*/  SHFL.IDX PT, R8, R3, 0x2, 0x181f ;  /* 0x00581f0003087f89 */ /* 0x000e2c00000e0000 */
[----:B-1----:R-:W-:-:S05]  /*11bb0*/  @!P3 LEA R5, P4, R11, R5, 0x1 ;  /* 0x000000050b05b211 */ /* 0x002fca00078808ff */
[----:B0-----:R-:W-:-:S04]  /*11bc0*/  @!P3 IMAD.X R6, RZ, RZ, R8, P4 ;  /* 0x000000ffff06b224 */ /* 0x001fc800020e0608 */
[----:B------:R-:W-:Y:S02]  /*11bd0*/  @!P3 IMAD.MOV.U32 R7, RZ, RZ, R6 ;  /* 0x000000ffff07b224 */ /* 0x000fe400078e0006 */
[----:B------:R-:W-:Y:S02]  /*11be0*/  @!P3 IMAD.MOV.U32 R6, RZ, RZ, R5 ;  /* 0x000000ffff06b224 */ /* 0x000fe400078e0005 */
[----:B------:R-:W-:-:S03]  /*11bf0*/  VIADD R5, R0, 0x30 ;  /* 0x0000003000057836 */ /* 0x000fc60000000000 */
[----:B------:R-:W-:Y:S04]  /*11c00*/  @!P3 LDGSTS.E.BYPASS.LTC128B.128 [R10+0x16400], desc[UR4][R6.64], !P2 ;  /* 0x16400000060abfae */ /* 0x000fe8000d101d44 */
[----:B------:R-:W-:Y:S04]  /*11c10*/  @!P3 LDGSTS.E.BYPASS.LTC128B.128 [R10+0x1a400], desc[UR4][R6.64+0x80], !P1 ;  /* 0x1a400080060abfae */ /* 0x000fe8000c901d44 */
[----:B------:R0:W-:Y:S01]  /*11c20*/  @!P3 LDGSTS.E.BYPASS.LTC128B.128 [R10+0x1e400], desc[UR4][R6.64+0x100], !P0 ;  /* 0x1e400100060abfae */ /* 0x0001e2000c101d44 */
[----:B------:R-:W-:-:S03]  /*11c30*/  ISETP.GE.AND P3, PT, R5, R2, PT ;  /* 0x000000020500720c */ /* 0x000fc60003f66270 */
[----:B------:R-:W1:Y:S04]  /*11c40*/  SHFL.IDX PT, R5, R4, 0x3, 0x181f ;  /* 0x00781f0004057f89 */ /* 0x000e6800000e0000 */
[----:B0-----:R-:W0:Y:S06]  /*11c50*/  SHFL.IDX PT, R6, R3, 0x3, 0x181f ;  /* 0x00781f0003067f89 */ /* 0x001e2c00000e0000 */
        /* <DEDUP_REMOVED lines=27> */
[----:B------:R-:W-:Y:S02]  /*11e10*/  @!P3 LDGSTS.E.BYPASS.LTC128B.128 [R10+0x17c00], desc[UR4][R6.64], !P2 ;  /* 0x17c00000060abfae */ /* 0x000fe4000d101d44 */
[----:B------:R-:W-:Y:S02]  /*11e20*/  ISETP.GE.AND P4, PT, R5, R2, PT ;  /* 0x000000020500720c */ /* 0x000fe40003f86270 */
[----:B------:R-:W0:Y:S04]  /*11e30*/  SHFL.IDX PT, R5, R4, 0x6, 0x181f ;  /* 0x00d81f0004057f89 */ /* 0x000e2800000e0000 */
[----:B------:R-:W-:Y:S04]  /*11e40*/  @!P3 LDGSTS.E.BYPASS.LTC128B.128 [R10+0x1bc00], desc[UR4][R6.64+0x80], !P1 ;  /* 0x1bc00080060abfae */ /* 0x000fe8000c901d44 */
[----:B------:R1:W-:Y:S04]  /*11e50*/  @!P3 LDGSTS.E.BYPASS.LTC128B.128 [R10+0x1fc00], desc[UR4][R6.64+0x100], !P0 ;  /* 0x1fc00100060abfae */ /* 0x0003e8000c101d44 */
[----:B-1----:R-:W1:Y:S01]  /*11e60*/  SHFL.IDX PT, R6, R3, 0x6, 0x181f ;  /* 0x00d81f0003067f89 */ /* 0x002e6200000e0000 */
[----:B0-----:R-:W-:-:S05]  /*11e70*/  @!P4 LEA R5, P3, R11, R5, 0x1 ;  /* 0x000000050b05c211 */ /* 0x001fca00078608ff */
[----:B-1----:R-:W-:-:S04]  /*11e80*/  @!P4 IMAD.X R6, RZ, RZ, R6, P3 ;  /* 0x000000ffff06c224 */ /* 0x002fc800018e0606 */
[----:B------:R-:W-:Y:S02]  /*11e90*/  @!P4 IMAD.MOV.U32 R7, RZ, RZ, R6 ;  /* 0x000000ffff07c224 */ /* 0x000fe400078e0006 */
[----:B------:R-:W-:Y:S02]  /*11ea0*/  @!P4 IMAD.MOV.U32 R6, RZ, RZ, R5 ;  /* 0x000000ffff06c224 */ /* 0x000fe400078e0005 */
[----:B------:R0:W1:Y:S04]  /*11eb0*/  SHFL.IDX PT, R5, R3, 0x7, 0x181f ;  /* 0x00f81f0003057f89 */ /* 0x00006800000e0000 */
[----:B------:R0:W-:Y:S04]  /*11ec0*/  @!P4 LDGSTS.E.BYPASS.LTC128B.128 [R10+0x18400], desc[UR4][R6.64], !P2 ;  /* 0x18400000060acfae */ /* 0x0001e8000d101d44 */
[----:B------:R0:W-:Y:S04]  /*11ed0*/  @!P4 LDGSTS.E.BYPASS.LTC128B.128 [R10+0x1c400], desc[UR4][R6.64+0x80], !P1 ;  /* 0x1c400080060acfae */ /* 0x0001e8000c901d44 */
[----:B------:R0:W-:Y:S04]  /*11ee0*/  @!P4 LDGSTS.E.BYPASS.LTC128B.128 [R10+0x20400], desc[UR4][R6.64+0x100], !P0 ;  /* 0x20400100060acfae */ /* 0x0001e8000c101d44 */
[----:B------:R0:W2:Y:S02]  /*11ef0*/  SHFL.IDX PT, R3, R4, 0x7, 0x181f ;  /* 0x00f81f0004037f89 */ /* 0x0000a400000e0000 */
.L_x_374:
[----:B------:R-:W-:Y:S01]  /*11f00*/  VIADD R0, R0, 0x70 ;  /* 0x0000007000007836 */ /* 0x000fe20000000000 */
[----:B------:R-:W-:Y:S04]  /*11f10*/  BSSY B0, `(.L_x_254) ;  /* 0x000000f000007945 */ /* 0x000fe80003800000 */
[----:B------:R-:W-:-:S13]  /*11f20*/  ISETP.GE.AND P3, PT, R0, R2, PT ;  /* 0x000000020000720c */ /* 0x000fda0003f66270 */
[----:B------:R-:W-:Y:S05]  /*11f30*/  @P3 BRA `(.L_x_255) ;  /* 0x0000000000303947 */ /* 0x000fea0003800000 */
[----:B0-----:R-:W0:Y:S01]  /*11f40*/  S2R R4, SR_TID.X ;  /* 0x0000000000047919 */ /* 0x001e220000002100 */
[----:B------:R-:W-:Y:S01]  /*11f50*/  ULDC.64 UR4, c[0x0][0x208] ;  /* 0x0000820000047ab9 */ /* 0x000fe20000000a00 */
[----:B0-----:R-:W-:-:S05]  /*11f60*/  IMAD.SHL.U32 R4, R4, 0x8, RZ ;  /* 0x0000000804047824 */ /* 0x001fca00078e00ff */
[----:B------:R-:W-:-:S04]  /*11f70*/  LOP3.LUT R4, R4, 0x38, RZ, 0xc0, !PT ;  /* 0x0000003804047812 */ /* 0x000fc800078ec0ff */
[----:B--2---:R-:W-:-:S05]  /*11f80*/  LEA R2, P3, R4, R3, 0x1 ;  /* 0x0000000304027211 */ /* 0x004fca00078608ff */
[----:B-1----:R-:W-:-:S05]  /*11f90*/  IMAD.X R3, RZ, RZ, R5, P3 ;  /* 0x000000ffff037224 */ /* 0x002fca00018e0605 */
[----:B------:R-:W-:Y:S01]  /*11fa0*/  @!PT LDS RZ, [RZ] ;  /* 0x00000000fffff984 */ /* 0x000fe20000000800 */
[----:B------:R-:W-:Y:S01]  /*11fb0*/  @!PT LDS RZ, [RZ] ;  /* 0x00000000fffff984 */ /* 0x000fe20000000800 */
[----:B------:R-:W-:Y:S01]  /*11fc0*/  @!PT LDS RZ, [RZ] ;  /* 0x00000000fffff984 */ /* 0x000fe20000000800 */
[----:B------:R3:W-:Y:S04]  /*11fd0*/  LDGSTS.E.BYPASS.LTC128B.128 [R10+0x18c00], desc[UR4][R2.64], !P2 ;  /* 0x18c00000020a7fae */ /* 0x0007e8000d101d44 */
[----:B------:R3:W-:Y:S04]  /*11fe0*/  LDGSTS.E.BYPASS.LTC128B.128 [R10+0x1cc00], desc[UR4][R2.64+0x80], !P1 ;  /* 0x1cc00080020a7fae */ /* 0x0007e8000c901d44 */
[----:B------:R3:W-:Y:S02]  /*11ff0*/  LDGSTS.E.BYPASS.LTC128B.128 [R10+0x20c00], desc[UR4][R2.64+0x100], !P0 ;  /* 0x20c00100020a7fae */ /* 0x0007e4000c101d44 */
.L_x_255:
[----:B------:R-:W-:Y:S05]  /*12000*/  BSYNC B0 ;  /* 0x0000000000007941 */ /* 0x000fea0003800000 */
.L_x_254:
[----:B------:R-:W-:Y:S01]  /*12010*/  NOP ;  /* 0x0000000000007918 */ /* 0x000fe20000000000 */
[----:B------:R-:W-:Y:S01]  /*12020*/  PLOP3.LUT P0, PT, PT, PT, PT, 0x80, 0x0 ;  /* 0x000000000000781c */ /* 0x000fe20003f0f070 */
[----:B0-----:R-:W-:-:S12]  /*12030*/  VIADD R6, R18, 0x36800 ;  /* 0x0003680012067836 */ /* 0x001fd80000000000 */
.L_x_256:
[----:B------:R-:W-:Y:S02]  /*12040*/  PLOP3.LUT P1, PT, P1, P0, PT, 0xa2, 0x0 ;  /* 0x000000000000781c */ /* 0x000fe40000f21472 */
[----:B------:R-:W-:-:S08]  /*12050*/  @P0 R2UR P1, UR4, R18 ;  /* 0x00000000120402ca */ /* 0x000fd00000020000 */
[----:B------:R-:W-:-:S05]  /*12060*/  @P0 PLOP3.LUT P0, PT, P1, PT, PT, 0x80, 0x0 ;  /* 0x000000000000081c */ /* 0x000fca0000f0f070 */
[----:B------:R-:W-:Y:S01]  /*12070*/  @!P1 SYNCS.ARRIVE.TRANS64.RED.A0T1 RZ, [UR4+0x36800], RZ ;  /* 0x036800ffffff99a7 */ /* 0x000fe20008200404 */
[----:B------:R-:W-:Y:S07]  /*12080*/  @!P1 ARRIVES.LDGSTSBAR.64.TRANSCNT [UR4+0x36800] ;  /* 0x03680000ff0099b0 */ /* 0x000fee0008000a84 */
[----:B------:R-:W-:Y:S05]  /*12090*/  @P0 BRA.U.ANY `(.L_x_256) ;  /* 0xfffffffd00e80947 */ /* 0x000fea000393ffff */
[----:B---3--:R-:W3:Y:S02]  /*120a0*/  LDL.LU R2, [R1+0x48] ;  /* 0x0000480001027983 */ /* 0x008ee40000300800 */
[----:B---3--:R-:W-:-:S05]  /*120b0*/  VIADD R2, R2, 0x1 ;  /* 0x0000000102027836 */ /* 0x008fca0000000000 */
[----:B------:R0:W-:Y:S01]  /*120c0*/  STL [R1+0x48], R2 ;  /* 0x0000480201007387 */ /* 0x0001e20000100800 */
[----:B------:R-:W-:-:S04]  /*120d0*/  LEA.HI R0, R2, R2, RZ, 0x1 ;  /* 0x0000000202007211 */ /* 0x000fc800078f08ff */
[----:B------:R-:W-:-:S05]  /*120e0*/  LOP3.LUT R0, R0, 0xfffffffe, RZ, 0xc0, !PT ;  /* 0xfffffffe00007812 */ /* 0x000fca00078ec0ff */
[----:B------:R-:W-:-:S05]  /*120f0*/  IMAD.IADD R0, R2, 0x1, -R0 ;  /* 0x0000000102007824 */ /* 0x000fca00078e0a00 */
[----:B------:R-:W-:Y:S01]  /*12100*/  SHF.L.U32 R0, R0, 0x1f, RZ ;  /* 0x0000001f00007819 */ /* 0x000fe200000006ff */
[----:B------:R-:W-:Y:S01]  /*12110*/  NOP ;  /* 0x0000000000007918 */ /* 0x000fe20000000000 */
[----:B------:R0:W-:Y:S01]  /*12120*/  SYNCS.ARRIVE.TRANS64.A1T0 RZ, [R18+URZ+0x36800], RZ ;  /* 0x036800ff12ff79a7 */ /* 0x0001e2000810003f */
[----:B------:R-:W-:Y:S01]  /*12130*/  BSSY B0, `(.L_x_257) ;  /* 0x0000003000007945 */ /* 0x000fe20003800000 */
[----:B------:R-:W3:Y:S03]  /*12140*/  SYNCS.PHASECHK.TRANS64.TRYWAIT P0, [R18+URZ+0x36820], R0 ;  /* 0x03682000120075a7 */ /* 0x000ee6000800017f */
[----:B0--3--:R-:W-:Y:S05]  /*12150*/  @!P0 BRA `(.L_x_258) ;  /* 0x0000004c00048947 */ /* 0x009fea0003800000 */
.L_x_375:
[----:B------:R-:W-:Y:S05]  /*12160*/  BSYNC B0 ;  /* 0x0000000000007941 */ /* 0x000fea0003800000 */
.L_x_257:
[----:B------:R-:W0:Y:S04]  /*12170*/  LDL R2, [R1+0x38] ;  /* 0x0000380001027983 */ /* 0x000e280000100800 */
[----:B--2---:R-:W2:Y:S01]  /*12180*/  LDL R3, [R1+0x28] ;  /* 0x0000280001037983 */ /* 0x004ea20000100800 */
[----:B------:R-:W-:Y:S01]  /*12190*/  BSSY B0, `(.L_x_259) ;  /* 0x0000246000007945 */ /* 0x000fe20003800000 */
[----:B0-----:R-:W-:-:S05]  /*121a0*/  VIADD R0, R2, 0xfffffffe ;  /* 0xfffffffe02007836 */ /* 0x001fca0000000000 */
[----:B--2---:R-:W-:-:S13]  /*121b0*/  ISETP.GE.AND P0, PT, R0, R3, PT ;  /* 0x000000030000720c */ /* 0x004fda0003f06270 */
[----:B------:R-:W-:Y:S05]  /*121c0*/  @!P0 BRA `(.L_x_260) ;  /* 0x0000002400088947 */ /* 0x000fea0003800000 */
[----:B------:R-:W2:Y:S04]  /*121d0*/  LDL.LU R2, [R1+0x58] ;  /* 0x0000580001027983 */ /* 0x000ea80000300800 */
[----:B-1----:R-:W3:Y:S04]  /*121e0*/  LDL.LU R5, [R1+0x34] ;  /* 0x0000340001057983 */ /* 0x002ee80000300800 */
[----:B------:R-:W4:Y:S01]  /*121f0*/  LDL.LU R4, [R1+0x40] ;  /* 0x0000400001047983 */ /* 0x000f220000300800 */
[----:B------:R-:W-:Y:S01]  /*12200*/  LOP3.LUT R12, RZ, R3, RZ, 0x33, !PT ;  /* 0x00000003ff0c7212 */ /* 0x000fe200078e33ff */
[----:B------:R-:W-:Y:S01]  /*12210*/  BSSY B2, `(.L_x_261) ;  /* 0x00000c6000027945 */ /* 0x000fe20003800000 */
[----:B--2---:R-:W-:-:S04]  /*12220*/  VIADD R2, R2, 0x1 ;  /* 0x0000000102027836 */ /* 0x004fc80000000000 */
[----:B---3--:R-:W-:-:S05]  /*12230*/  IMAD R2, R2, R5, RZ ;  /* 0x0000000502027224 */ /* 0x008fca00078e02ff */
[----:B----4-:R-:W-:-:S05]  /*12240*/  VIMNMX R4, R4, R2, PT ;  /* 0x0000000204047248 */ /* 0x010fca0003fe0100 */
[----:B------:R-:W-:-:S05]  /*12250*/  IMAD.MOV R2, RZ, RZ, -R4 ;  /* 0x000000ffff027224 */ /* 0x000fca00078e0a04 */
[----:B------:R-:W-:-:S05]  /*12260*/  VIADDMNMX R12, R2, 0x1, R12, !PT ;  /* 0x00000001020c7846 */ /* 0x000fca000780010c */
[----:B------:R-:W-:-:S05]  /*12270*/  IMAD.IADD R2, R4, 0x1, R12 ;  /* 0x0000000104027824 */ /* 0x000fca00078e020c */
[----:B------:R-:W-:-:S04]  /*12280*/  LOP3.LUT R2, R2, 0x1, RZ, 0xc0, !PT ;  /* 0x0000000102027812 */ /* 0x000fc800078ec0ff */
[----:B------:R-:W-:-:S13]  /*12290*/  ISETP.NE.U32.AND P0, PT, R2, 0x1, PT ;  /* 0x000000010200780c */ /* 0x000fda0003f05070 */
[----:B------:R-:W-:Y:S05]  /*122a0*/  @P0 BRA `(.L_x_262) ;  /* 0x0000000800f00947 */ /* 0x000fea0003800000 */
[----:B------:R-:W2:Y:S04]  /*122b0*/  LDL R5, [R1+0x1c] ;  /* 0x00001c0001057983 */ /* 0x000ea80000100800 */
[----:B------:R-:W3:Y:S01]  /*122c0*/  LDL R3, [R1+0x14] ;  /* 0x0000140001037983 */ /* 0x000ee20000100800 */
[----:B------:R-:W-:Y:S01]  /*122d0*/  VIADD R9, R19, 0x1 ;  /* 0x0000000113097836 */ /* 0x000fe20000000000 */
[----:B------:R-:W-:Y:S04]  /*122e0*/  BSSY B1, `(.L_x_263) ;  /* 0x00000b4000017945 */ /* 0x000fe80003800000 */
[----:B------:R-:W-:-:S04]  /*122f0*/  ISETP.NE.AND P0, PT, R9, 0x2, PT ;  /* 0x000000020900780c */ /* 0x000fc80003f05270 */
[----:B------:R-:W-:Y:S02]  /*12300*/  SEL R13, RZ, 0x1, P0 ;  /* 0x00000001ff0d7807 */ /* 0x000fe40000000000 */
[----:B------:R-:W-:Y:S02]  /*12310*/  SEL R9, R9, RZ, P0 ;  /* 0x000000ff09097207 */ /* 0x000fe40000000000 */
[----:B--2---:R-:W-:Y:S02]  /*12320*/  LOP3.LUT P1, RZ, R5, 0x1, RZ, 0xc0, !PT ;  /* 0x0000000105ff7812 */ /* 0x004fe4000782c0ff */
[----:B---3--:R-:W-:-:S11]  /*12330*/  LOP3.LUT R13, R3, R13, RZ, 0x3c, !PT ;  /* 0x0000000d030d7212 */ /* 0x008fd600078e3cff */
[----:B------:R-:W-:Y:S05]  /*12340*/  @!P1 BRA `(.L_x_264) ;  /* 0x0000000800b49947 */ /* 0x000fea0003800000 */
[----:B------:R-:W-:Y:S01]  /*12350*/  ULDC.64 UR4, c[0x0][0x418] ;  /* 0x0001060000047ab9 */ /* 0x000fe20000000a00 */
[----:B------:R-:W-:Y:S01]  /*12360*/  IMAD.MOV.U32 R5, RZ, RZ, R17 ;  /* 0x000000ffff057224 */ /* 0x000fe200078e0011 */
[----:B------:R-:W-:-:S04]  /*12370*/  ISETP.NE.U32.AND P0, PT, RZ, UR4, PT ;  /* 0x00000004ff007c0c */ /* 0x000fc8000bf05070 */
[----:B------:R-:W-:-:S13]  /*12380*/  ISETP.NE.AND.EX P0, PT, RZ, UR5, PT, P0 ;  /* 0x00000005ff007c0c */ /* 0x000fda000bf05300 */
[----:B------:R-:W-:Y:S05]  /*12390*/  @!P0 BRA `(.L_x_265) ;  /* 0x0000000000508947 */ /* 0x000fea0003800000 */
[----:B------:R-:W2:Y:S01]  /*123a0*/  LDL R10, [R1+0x20] ;  /* 0x00002000010a7983 */ /* 0x000ea20000100800 */
[----:B------:R-:W0:Y:S01]  /*123b0*/  LDC R7, c[0x0][0x43c] ;  /* 0x00010f00ff077b82 */ /* 0x000e220000000800 */
[----:B------:R-:W-:Y:S02]  /*123c0*/  ULDC.64 UR6, c[0x0][0x428] ;  /* 0x00010a0000067ab9 */ /* 0x000fe40000000a00 */
[----:B------:R-:W3:Y:S01]  /*123d0*/  LDL R8, [R1+0x10] ;  /* 0x0000100001087983 */ /* 0x000ee20000100800 */
        /* <DEDUP_REMOVED lines=8> */
[----:B------:R-:W-:Y:S01]  /*12460*/  SHF.R.S32.HI R3, RZ, 0x1f, R2 ;  /* 0x0000001fff037819 */ /* 0x000fe20000011402 */
[----:B--2---:R-:W-:-:S04]  /*12470*/  IMAD R5, R10, UR6, RZ ;  /* 0x000000060a057c24 */ /* 0x004fc8000f8e02ff */
[C---:B---3--:R-:W-:Y:S02]  /*12480*/  IMAD R5, R8.reuse, UR7, R5 ;  /* 0x0000000708057c24 */ /* 0x048fe4000f8e0205 */
[----:B------:R-:W-:-:S04]  /*12490*/  IMAD.WIDE.U32 R2, R8, UR6, R2 ;  /* 0x0000000608027c25 */ /* 0x000fc8000f8e0002 */
[----:B------:R-:W-:Y:S01]  /*124a0*/  IMAD.IADD R3, R5, 0x1, R3 ;  /* 0x0000000105037824 */ /* 0x000fe200078e0203 */
[----:B------:R-:W-:-:S04]  /*124b0*/  LEA R10, P0, R2, UR4, 0x2 ;  /* 0x00000004020a7c11 */ /* 0x000fc8000f8010ff */
[----:B------:R-:W-:-:S05]  /*124c0*/  LEA.HI.X R11, R2, UR5, R3, 0x2, P0 ;  /* 0x00000005020b7c11 */ /* 0x000fca00080f1403 */
[----:B------:R0:W5:Y:S04]  /*124d0*/  LDG.E R5, desc[UR8][R10.64] ;  /* 0x000000080a057981 */ /* 0x000168000c1e1900 */
.L_x_265:
[----:B------:R-:W-:Y:S01]  /*124e0*/  IMAD R3, R9, 0x8, R18 ;  /* 0x0000000809037824 */ /* 0x000fe200078e0212 */
[----:B------:R-:W-:Y:S01]  /*124f0*/  SHF.L.U32 R2, R13, 0x1f, RZ ;  /* 0x0000001f0d027819 */ /* 0x000fe200000006ff */
[----:B------:R-:W-:Y:S03]  /*12500*/  BSSY B3, `(.L_x_266) ;  /* 0x0000003000037945 */ /* 0x000fe60003800000 */
[----:B------:R-:W1:Y:S02]  /*12510*/  SYNCS.PHASECHK.TRANS64.TRYWAIT P0, [R3+URZ+0x36840], R2 ;  /* 0x03684002030075a7 */ /* 0x000e64000800017f */
[----:B-1----:R-:W-:Y:S05]  /*12520*/  @!P0 BRA `(.L_x_267) ;  /* 0x0000004800248947 */ /* 0x002fea0003800000 */
.L_x_376:
[----:B------:R-:W-:Y:S05]  /*12530*/  BSYNC B3 ;  /* 0x0000000000037941 */ /* 0x000fea0003800000 */
.L_x_266:
[----:B------:R-:W2:Y:S01]  /*12540*/  S2R R7, SR_TID.X ;  /* 0x0000000000077919 */ /* 0x000ea20000002100 */
[----:B------:R-:W-:Y:S01]  /*12550*/  BSSY B3, `(.L_x_268) ;  /* 0x000000b000037945 */ /* 0x000fe20003800000 */
[----:B--2---:R-:W-:-:S04]  /*12560*/  LOP3.LUT R7, R7, 0x7f, RZ, 0xc0, !PT ;  /* 0x0000007f07077812 */ /* 0x004fc800078ec0ff */
[----:B------:R-:W-:-:S13]  /*12570*/  ISETP.NE.AND P1, PT, R7, RZ, PT ;  /* 0x000000ff0700720c */ /* 0x000fda0003f25270 */
[----:B------:R-:W-:Y:S05]  /*12580*/  @P1 BRA `(.L_x_269) ;  /* 0x00000000001c1947 */ /* 0x000fea0003800000 */
[----:B------:R-:W2:Y:S01]  /*12590*/  S2R R7, SR_TID.X ;  /* 0x0000000000077919 */ /* 0x000ea20000002100 */
[----:B-1----:R-:W-:-:S04]  /*125a0*/  IMAD.MOV.U32 R2, RZ, RZ, 0xa800 ;  /* 0x0000a800ff027424 */ /* 0x002fc800078e00ff */
[----:B------:R3:W-:Y:S01]  /*125b0*/  SYNCS.ARRIVE.TRANS64 RZ, [R3+URZ+0x36830], R2 ;  /* 0x0368300203ff79a7 */ /* 0x0007e2000800003f */
[----:B--2---:R-:W-:-:S04]  /*125c0*/  LOP3.LUT R7, R7, 0x1f, RZ, 0xc0, !PT ;  /* 0x0000001f07077812 */ /* 0x004fc800078ec0ff */
[----:B------:R-:W-:-:S13]  /*125d0*/  ISETP.NE.AND P0, PT, R7, RZ, PT ;  /* 0x000000ff0700720c */ /* 0x000fda0003f05270 */
[----:B---3--:R-:W-:Y:S05]  /*125e0*/  @!P0 BRA `(.L_x_269) ;  /* 0x0000000000048947 */ /* 0x008fea0003800000 */
[----:B------:R-:W-:Y:S01]  /*125f0*/  BPT.TRAP 0x1 ;  /* 0x000000040000795c */ /* 0x000fe20000300000 */
.L_x_269:
[----:B------:R-:W-:Y:S05]  /*12600*/  BSYNC B3 ;  /* 0x0000000000037941 */ /* 0x000fea0003800000 */
.L_x_268:
[----:B-1----:R-:W2:Y:S01]  /*12610*/  LDL R2, [R1+0x18] ;  /* 0x0000180001027983 */ /* 0x002ea20000100800 */
[----:B------:R-:W-:Y:S01]  /*12620*/  IMAD.MOV.U32 R14, RZ, RZ, RZ ;  /* 0x000000ffff0e7224 */ /* 0x000fe200078e00ff */
[----:B------:R-:W-:Y:S01]  /*12630*/  UIADD3 UR4, UP0, UR36, 0x370, URZ ;  /* 0x0000037024047890 */ /* 0x000fe2000ff1e03f */
[----:B------:R-:W-:Y:S01]  /*12640*/  IMAD R8, R9, 0xa800, R18 ;  /* 0x0000a80009087824 */ /* 0x000fe200078e0212 */
[----:B------:R-:W-:Y:S01]  /*12650*/  PLOP3.LUT P0, PT, PT, PT, PT, 0x80, 0x0 ;  /* 0x000000000000781c */ /* 0x000fe20003f0f070 */
[----:B------:R-:W-:Y:S01]  /*12660*/  VIADD R3, R3, 0x36830 ;  /* 0x0003683003037836 */ /* 0x000fe20000000000 */
[----:B------:R-:W-:Y:S01]  /*12670*/  R2UR UR10, R14 ;  /* 0x000000000e0a72ca */ /* 0x000fe200000e0000 */
[----:B------:R-:W-:Y:S01]  /*12680*/  VIADD R7, R8, 0x21400 ;  /* 0x0002140008077836 */ /* 0x000fe20000000000 */
[----:B------:R-:W-:Y:S01]  /*12690*/  UIADD3.X UR5, URZ, UR37, URZ, UP0, !UPT ;  /* 0x000000253f057290 */ /* 0x000fe200087fe43f */
[----:B------:R-:W-:Y:S01]  /*126a0*/  UMOV UR6, 0x0 ;  /* 0x0000000000067882 */ /* 0x000fe20000000000 */
[----:B------:R-:W-:Y:S01]  /*126b0*/  UMOV UR7, 0x14f00000 ;  /* 0x14f0000000077882 */ /* 0x000fe20000000000 */
[----:B--2---:R-:W-:-:S10]  /*126c0*/  IMAD R2, R0, 0x70, R2 ;  /* 0x0000007000027824 */ /* 0x004fd400078e0202 */
.L_x_270:
[----:B------:R-:W-:-:S13]  /*126d0*/  @P0 ELECT P2, URZ, PT ;  /* 0x00000000003f082f */ /* 0x000fda0003840000 */
[----:B-----5:R-:W-:Y:S02]  /*126e0*/  @P2 R2UR UR13, R5 ;  /* 0x00000000050d22ca */ /* 0x020fe400000e0000 */
[----:B------:R-:W-:Y:S02]  /*126f0*/  @P2 R2UR UR12, R16 ;  /* 0x00000000100c22ca */ /* 0x000fe400000e0000 */
[----:B------:R-:W-:Y:S02]  /*12700*/  @P2 R2UR UR11, R2 ;  /* 0x00000000020b22ca */ /* 0x000fe400000e0000 */
[----:B------:R-:W-:Y:S02]  /*12710*/  @P2 R2UR UR9, R3 ;  /* 0x00000000030922ca */ /* 0x000fe400000e0000 */
[----:B------:R-:W-:Y:S02]  /*12720*/  @P2 R2UR UR8, R7 ;  /* 0x00000000070822ca */ /* 0x000fe400000e0000 */
[----:B------:R-:W-:-:S02]  /*12730*/  @P2 PLOP3.LUT P0, PT, P2, PT, PT, 0x8, 0x0 ;  /* 0x000000000000281c */ /* 0x000fc4000170e170 */
[----:B------:R-:W-:-:S09]  /*12740*/  PLOP3.LUT P2, PT, PT, PT, PT, 0x8, 0x0 ;  /* 0x000000000000781c */ /* 0x000fd20003f4e170 */
[----:B------:R1:W-:Y:S02]  /*12750*/  UTMALDG.4D [UR8], [UR4], desc[UR6] ;  /* 0x00000608040075b4 */ /* 0x0003e40008019000 */
[----:B-1----:R-:W-:Y:S05]  /*12760*/  @P0 BRA.U.ANY `(.L_x_270) ;  /* 0xfffffffd00d80947 */ /* 0x002fea000393ffff */
[----:B------:R-:W-:Y:S01]  /*12770*/  IMAD.MOV.U32 R20, RZ, RZ, 0x40 ;  /* 0x00000040ff147424 */ /* 0x000fe200078e00ff */
[----:B------:R-:W-:Y:S01]  /*12780*/  PLOP3.LUT P0, PT, PT, PT, PT, 0x80, 0x0 ;  /* 0x000000000000781c */ /* 0x000fe20003f0f070 */
[----:B------:R-:W-:Y:S01]  /*12790*/  VIADD R7, R8, 0x24c00 ;  /* 0x00024c0008077836 */ /* 0x000fe20000000000 */
[----:B------:R-:W-:Y:S01]  /*127a0*/  UMOV UR6, 0x0 ;  /* 0x0000000000067882 */ /* 0x000fe20000000000 */
[----:B------:R-:W-:Y:S01]  /*127b0*/  UMOV UR7, 0x14f00000 ;  /* 0x14f0000000077882 */ /* 0x000fe20000000000 */
[----:B------:R-:W-:-:S15]  /*127c0*/  R2UR UR10, R20 ;  /* 0x00000000140a72ca */ /* 0x000fde00000e0000 */
.L_x_271:
[----:B------:R-:W-:-:S13]  /*127d0*/  @P0 ELECT P2, URZ, PT ;  /* 0x00000000003f082f */ /* 0x000fda0003840000 */
[----:B------:R-:W-:Y:S02]  /*127e0*/  @P2 R2UR UR13, R5 ;  /* 0x00000000050d22ca */ /* 0x000fe400000e0000 */
        /* <DEDUP_REMOVED lines=14> */
.L_x_272:
        /* <DEDUP_REMOVED lines=10> */
[----:B------:R-:W2:Y:S01]  /*12970*/  LDL.LU R7, [R1+0x14] ;  /* 0x0000140001077983 */ /* 0x000ea20000300800 */
[----:B------:R-:W-:Y:S01]  /*12980*/  IMAD R3, R19, 0x8, R6 ;  /* 0x0000000813037824 */ /* 0x000fe200078e0206 */
[----:B------:R-:W-:Y:S01]  /*12990*/  BSSY B3, `(.L_x_273) ;  /* 0x0000004000037945 */ /* 0x000fe20003800000 */
[----:B--2---:R-:W-:-:S04]  /*129a0*/  SHF.L.U32 R2, R7, 0x1f, RZ ;  /* 0x0000001f07027819 */ /* 0x004fc800000006ff */
[----:B------:R-:W1:Y:S02]  /*129b0*/  SYNCS.PHASECHK.TRANS64.TRYWAIT P0, [R3+URZ+0x60], R2 ;  /* 0x00006002030075a7 */ /* 0x000e64000800017f */
[----:B-1----:R-:W-:Y:S05]  /*129c0*/  @!P0 BRA `(.L_x_274) ;  /* 0x0000004400108947 */ /* 0x002fea0003800000 */
.L_x_377:
[----:B------:R-:W-:Y:S05]  /*129d0*/  BSYNC B3 ;  /* 0x0000000000037941 */ /* 0x000fea0003800000 */
.L_x_273:
[----:B------:R-:W-:Y:S01]  /*129e0*/  BSSY B3, `(.L_x_275) ;  /* 0x000000c000037945 */ /* 0x000fe20003800000 */
[----:B0-----:R-:W-:Y:S02]  /*129f0*/  IMAD.MOV.U32 R10, RZ, RZ, 0x0 ;  /* 0x00000000ff0a7424 */ /* 0x001fe400078e00ff */
[----:B------:R-:W-:Y:S01]  /*12a00*/  IMAD.MOV.U32 R11, RZ, RZ, 0x14f00000 ;  /* 0x14f00000ff0b7424 */ /* 0x000fe200078e00ff */
[----:B------:R-:W-:Y:S06]  /*12a10*/  @P1 BRA `(.L_x_276) ;  /* 0x0000000000201947 */ /* 0x000fec0003800000 */
[----:B------:R-:W0:Y:S01]  /*12a20*/  S2R R7, SR_TID.X ;  /* 0x0000000000077919 */ /* 0x000e220000002100 */
[----:B-1----:R-:W-:Y:S02]  /*12a30*/  IMAD R2, R19, 0x8, R18 ;  /* 0x0000000813027824 */ /* 0x002fe400078e0212 */
[----:B------:R-:W-:-:S04]  /*12a40*/  IMAD.MOV.U32 R3, RZ, RZ, 0xa800 ;  /* 0x0000a800ff037424 */ /* 0x000fc800078e00ff */
[----:B------:R2:W-:Y:S01]  /*12a50*/  SYNCS.ARRIVE.TRANS64 RZ, [R2+URZ+0x36850], R3 ;  /* 0x0368500302ff79a7 */ /* 0x0005e2000800003f */
[----:B0-----:R-:W-:-:S04]  /*12a60*/  LOP3.LUT R7, R7, 0x1f, RZ, 0xc0, !PT ;  /* 0x0000001f07077812 */ /* 0x001fc800078ec0ff */
[----:B------:R-:W-:-:S13]  /*12a70*/  ISETP.NE.AND P0, PT, R7, RZ, PT ;  /* 0x000000ff0700720c */ /* 0x000fda0003f05270 */
[----:B--2---:R-:W-:Y:S05]  /*12a80*/  @!P0 BRA `(.L_x_276) ;  /* 0x0000000000048947 */ /* 0x004fea0003800000 */
[----:B------:R-:W-:Y:S01]  /*12a90*/  BPT.TRAP 0x1 ;  /* 0x000000040000795c */ /* 0x000fe20000300000 */
.L_x_276:
[----:B------:R-:W-:Y:S05]  /*12aa0*/  BSYNC B3 ;  /* 0x0000000000037941 */ /* 0x000fea0003800000 */
.L_x_275:
[----:B------:R-:W2:Y:S04]  /*12ab0*/  LDL R8, [R1+0x18] ;  /* 0x0000180001087983 */ /* 0x000ea80000100800 */
[----:B------:R-:W2:Y:S01]  /*12ac0*/  LDL.LU R7, [R1+0x8] ;  /* 0x0000080001077983 */ /* 0x000ea20000300800 */
[----:B------:R-:W-:Y:S01]  /*12ad0*/  R2UR UR10, R14 ;  /* 0x000000000e0a72ca */ /* 0x000fe200000e0000 */
[C-C-:B-1----:R-:W-:Y:S01]  /*12ae0*/  IMAD R3, R19.reuse, 0x8, R18.reuse ;  /* 0x0000000813037824 */ /* 0x142fe200078e0212 */
[----:B------:R-:W-:Y:S01]  /*12af0*/  R2UR UR6, R10 ;  /* 0x000000000a0672ca */ /* 0x000fe200000e0000 */
[----:B------:R-:W-:Y:S01]  /*12b00*/  IMAD R2, R19, 0xa800, R18 ;  /* 0x0000a80013027824 */ /* 0x000fe200078e0212 */
[----:B------:R-:W-:Y:S01]  /*12b10*/  R2UR UR7, R11 ;  /* 0x000000000b0772ca */ /* 0x000fe200000e0000 */
[----:B------:R-:W-:Y:S01]  /*12b20*/  UIADD3 UR4, UP0, UR36, 0x470, URZ ;  /* 0x0000047024047890 */ /* 0x000fe2000ff1e03f */
[----:B------:R-:W-:Y:S01]  /*12b30*/  PLOP3.LUT P0, PT, PT, PT, PT, 0x80, 0x0 ;  /* 0x000000000000781c */ /* 0x000fe20003f0f070 */
[----:B------:R-:W-:-:S02]  /*12b40*/  VIADD R3, R3, 0x36850 ;  /* 0x0003685003037836 */ /* 0x000fc40000000000 */
[----:B------:R-:W-:Y:S01]  /*12b50*/  UIADD3.X UR5, URZ, UR37, URZ, UP0, !UPT ;  /* 0x000000253f057290 */ /* 0x000fe200087fe43f */
[----:B--2---:R-:W-:Y:S02]  /*12b60*/  IMAD R7, R7, 0x70, R8 ;  /* 0x0000007007077824 */ /* 0x004fe400078e0208 */
[----:B------:R-:W-:-:S09]  /*12b70*/  VIADD R8, R2, 0x400 ;  /* 0x0000040002087836 */ /* 0x000fd20000000000 */
.L_x_277:
        /* <DEDUP_REMOVED lines=9> */
[----:B0-----:R-:W-:Y:S05]  /*12c10*/  @P0 BRA.U.ANY `(.L_x_277) ;  /* 0xfffffffd00d80947 */ /* 0x001fea000393ffff */
[----:B------:R-:W-:Y:S01]  /*12c20*/  R2UR UR10, R20 ;  /* 0x00000000140a72ca */ /* 0x000fe200000e0000 */
[----:B------:R-:W-:Y:S01]  /*12c30*/  VIADD R8, R2, 0x3c00 ;  /* 0x00003c0002087836 */ /* 0x000fe20000000000 */
[----:B------:R-:W-:Y:S02]  /*12c40*/  R2UR UR6, R10 ;  /* 0x000000000a0672ca */ /* 0x000fe400000e0000 */
[----:B------:R-:W-:Y:S02]  /*12c50*/  R2UR UR7, R11 ;  /* 0x000000000b0772ca */ /* 0x000fe400000e0000 */
[----:B------:R-:W-:-:S13]  /*12c60*/  PLOP3.LUT P0, PT, PT, PT, PT, 0x80, 0x0 ;  /* 0x000000000000781c */ /* 0x000fda0003f0f070 */
.L_x_278:
        /* <DEDUP_REMOVED lines=15> */
.L_x_279:
        /* <DEDUP_REMOVED lines=10> */
[----:B------:R0:W-:Y:S01]  /*12e00*/  STL [R1+0x8], R0 ;  /* 0x0000080001007387 */ /* 0x0001e20000100800 */
[----:B------:R-:W-:-:S07]  /*12e10*/  IMAD.MOV.U32 R17, RZ, RZ, R5 ;  /* 0x000000ffff117224 */ /* 0x000fce00078e0005 */
.L_x_264:
[----:B------:R-:W-:Y:S05]  /*12e20*/  BSYNC B1 ;  /* 0x0000000000017941 */ /* 0x000fea0003800000 */
.L_x_263:
[----:B0-----:R-:W2:Y:S01]  /*12e30*/  LDL.LU R0, [R1+0x38] ;  /* 0x0000380001007983 */ /* 0x001ea20000300800 */
[----:B------:R-:W-:-:S03]  /*12e40*/  IMAD.MOV.U32 R19, RZ, RZ, R9 ;  /* 0x000000ffff137224 */ /* 0x000fc600078e0009 */
[----:B------:R0:W-:Y:S02]  /*12e50*/  STL [R1+0x14], R13 ;  /* 0x0000140d01007387 */ /* 0x0001e40000100800 */
[----:B0-2---:R-:W-:-:S07]  /*12e60*/  VIADD R0, R0, 0xfffffffd ;  /* 0xfffffffd00007836 */ /* 0x005fce0000000000 */
.L_x_262:
[----:B------:R-:W-:Y:S05]  /*12e70*/  BSYNC B2 ;  /* 0x0000000000027941 */ /* 0x000fea0003800000 */
.L_x_261:
[----:B------:R-:W-:Y:S01]  /*12e80*/  VIADD R12, R12, 0xfffffffe ;  /* 0xfffffffe0c0c7836 */ /* 0x000fe20000000000 */
[----:B------:R-:W-:-:S04]  /*12e90*/  LOP3.LUT R4, RZ, R4, RZ, 0x33, !PT ;  /* 0x00000004ff047212 */ /* 0x000fc800078e33ff */
[----:B------:R-:W-:-:S13]  /*12ea0*/  ISETP.NE.AND P0, PT, R12, R4, PT ;  /* 0x000000040c00720c */ /* 0x000fda0003f05270 */
[----:B------:R-:W-:Y:S05]  /*12eb0*/  @!P0 BRA `(.L_x_260) ;  /* 0x0000001400cc8947 */ /* 0x000fea0003800000 */
[----:B------:R-:W-:-:S07]  /*12ec0*/  IMAD.MOV.U32 R9, RZ, RZ, R17 ;  /* 0x000000ffff097224 */ /* 0x000fce00078e0011 */
.L_x_314:
[----:B------:R-:W2:Y:S04]  /*12ed0*/  LDL R3, [R1+0x1c] ;  /* 0x00001c0001037983 */ /* 0x000ea80000100800 */
[----:B------:R-:W3:Y:S01]  /*12ee0*/  LDL R2, [R1+0x14] ;  /* 0x0000140001027983 */ /* 0x000ee20000100800 */
[----:B------:R-:W-:Y:S01]  /*12ef0*/  VIADD R4, R19, 0x1 ;  /* 0x0000000113047836 */ /* 0x000fe20000000000 */
[----:B------:R-:W-:Y:S05]  /*12f00*/  YIELD ;  /* 0x0000000000007946 */ /* 0x000fea0003800000 */
[----:B------:R-:W-:Y:S01]  /*12f10*/  ISETP.NE.AND P0, PT, R4, 0x2, PT ;  /* 0x000000020400780c */ /* 0x000fe20003f05270 */
[----:B------:R-:W-:Y:S03]  /*12f20*/  BSSY B1, `(.L_x_280) ;  /* 0x00000b1000017945 */ /* 0x000fe60003800000 */
[----:B------:R-:W-:-:S02]  /*12f30*/  SEL R5, RZ, 0x1, P0 ;  /* 0x00000001ff057807 */ /* 0x000fc40000000000 */
[----:B------:R-:W-:Y:S02]  /*12f40*/  SEL R4, R4, RZ, P0 ;  /* 0x000000ff04047207 */ /* 0x000fe40000000000 */
[----:B--2---:R-:W-:Y:S02]  /*12f50*/  LOP3.LUT P1, RZ, R3, 0x1, RZ, 0xc0, !PT ;  /* 0x0000000103ff7812 */ /* 0x004fe4000782c0ff */
[----:B---3--:R-:W-:-:S11]  /*12f60*/  LOP3.LUT R5, R2, R5, RZ, 0x3c, !PT ;  /* 0x0000000502057212 */ /* 0x008fd600078e3cff */
[----:B01----:R-:W-:Y:S05]  /*12f70*/  @!P1 BRA `(.L_x_281) ;  /* 0x0000000800ac9947 */ /* 0x003fea0003800000 */
        /* <DEDUP_REMOVED lines=14> */
[----:B------:R-:W-:-:S04]  /*13060*/  @P0 SHF.R.U32.HI R2, RZ, R3, R7 ;  /* 0x00000003ff020219 */ /* 0x000fc80000011607 */
[--C-:B------:R-:W-:Y:S01]  /*13070*/  SHF.R.S32.HI R3, RZ, 0x1f, R2.reuse ;  /* 0x0000001fff037819 */ /* 0x100fe20000011402 */
[----:B------:R-:W-:-:S04]  /*13080*/  IMAD.MOV R7, RZ, RZ, -R2 ;  /* 0x000000ffff077224 */ /* 0x000fc800078e0a02 */
[----:B------:R-:W-:Y:S02]  /*13090*/  IMAD R7, R8, R7, R0 ;  /* 0x0000000708077224 */ /* 0x000fe400078e0200 */
[----:B--2---:R-:W-:-:S04]  /*130a0*/  IMAD R8, R11, UR6, RZ ;  /* 0x000000060b087c24 */ /* 0x004fc8000f8e02ff */
[C---:B---3--:R-:W-:Y:S02]  /*130b0*/  IMAD R8, R10.reuse, UR7, R8 ;  /* 0x000000070a087c24 */ /* 0x048fe4000f8e0208 */
[----:B------:R-:W-:-:S04]  /*130c0*/  IMAD.WIDE.U32 R2, R10, UR6, R2 ;  /* 0x000000060a027c25 */ /* 0x000fc8000f8e0002 */
[----:B------:R-:W-:Y:S01]  /*130d0*/  IMAD.IADD R3, R8, 0x1, R3 ;  /* 0x0000000108037824 */ /* 0x000fe200078e0203 */
[----:B------:R-:W-:-:S04]  /*130e0*/  LEA R8, P0, R2, UR4, 0x2 ;  /* 0x0000000402087c11 */ /* 0x000fc8000f8010ff */
[----:B------:R-:W-:-:S06]  /*130f0*/  LEA.HI.X R9, R2, UR5, R3, 0x2, P0 ;  /* 0x0000000502097c11 */ /* 0x000fcc00080f1403 */
[----:B------:R0:W5:Y:S03]  /*13100*/  LDG.E R9, desc[UR8][R8.64] ;  /* 0x0000000808097981 */ /* 0x000166000c1e1900 */
.L_x_282:
[----:B------:R-:W-:Y:S01]  /*13110*/  IMAD R3, R4, 0x8, R18 ;  /* 0x0000000804037824 */ /* 0x000fe200078e0212 */
[----:B------:R-:W-:Y:S01]  /*13120*/  SHF.L.U32 R2, R5, 0x1f, RZ ;  /* 0x0000001f05027819 */ /* 0x000fe200000006ff */
[----:B------:R-:W-:Y:S03]  /*13130*/  BSSY B2, `(.L_x_283) ;  /* 0x0000003000027945 */ /* 0x000fe60003800000 */
[----:B------:R-:W1:Y:S02]  /*13140*/  SYNCS.PHASECHK.TRANS64.TRYWAIT P0, [R3+URZ+0x36840], R2 ;  /* 0x03684002030075a7 */ /* 0x000e64000800017f */
[----:B-1----:R-:W-:Y:S05]  /*13150*/  @!P0 BRA `(.L_x_284) ;  /* 0x0000003c00408947 */ /* 0x002fea0003800000 */
.L_x_378:
[----:B------:R-:W-:Y:S05]  /*13160*/  BSYNC B2 ;  /* 0x0000000000027941 */ /* 0x000fea0003800000 */
.L_x_283:
[----:B0-----:R-:W0:Y:S01]  /*13170*/  S2R R8, SR_TID.X ;  /* 0x0000000000087919 */ /* 0x001e220000002100 */
[----:B------:R-:W-:Y:S01]  /*13180*/  BSSY B2, `(.L_x_285) ;  /* 0x000000b000027945 */ /* 0x000fe20003800000 */
[----:B0-----:R-:W-:-:S04]  /*13190*/  LOP3.LUT R8, R8, 0x7f, RZ, 0xc0, !PT ;  /* 0x0000007f08087812 */ /* 0x001fc800078ec0ff */
[----:B------:R-:W-:-:S13]  /*131a0*/  ISETP.NE.AND P1, PT, R8, RZ, PT ;  /* 0x000000ff0800720c */ /* 0x000fda0003f25270 */
[----:B------:R-:W-:Y:S05]  /*131b0*/  @P1 BRA `(.L_x_286) ;  /* 0x00000000001c1947 */ /* 0x000fea0003800000 */
[----:B------:R-:W0:Y:S01]  /*131c0*/  S2R R8, SR_TID.X ;  /* 0x0000000000087919 */ /* 0x000e220000002100 */
[----:B-1----:R-:W-:-:S04]  /*131d0*/  IMAD.MOV.U32 R2, RZ, RZ, 0xa800 ;  /* 0x0000a800ff027424 */ /* 0x002fc800078e00ff */
[----:B------:R2:W-:Y:S01]  /*131e0*/  SYNCS.ARRIVE.TRANS64 RZ, [R3+URZ+0x36830], R2 ;  /* 0x0368300203ff79a7 */ /* 0x0005e2000800003f */
[----:B0-----:R-:W-:-:S04]  /*131f0*/  LOP3.LUT R8, R8, 0x1f, RZ, 0xc0, !PT ;  /* 0x0000001f08087812 */ /* 0x001fc800078ec0ff */
[----:B------:R-:W-:-:S13]  /*13200*/  ISETP.NE.AND P0, PT, R8, RZ, PT ;  /* 0x000000ff0800720c */ /* 0x000fda0003f05270 */
[----:B--2---:R-:W-:Y:S05]  /*13210*/  @!P0 BRA `(.L_x_286) ;  /* 0x0000000000048947 */ /* 0x004fea0003800000 */
[----:B------:R-:W-:Y:S01]  /*13220*/  BPT.TRAP 0x1 ;  /* 0x000000040000795c */ /* 0x000fe20000300000 */
.L_x_286:
[----:B------:R-:W-:Y:S05]  /*13230*/  BSYNC B2 ;  /* 0x0000000000027941 */ /* 0x000fea0003800000 */
.L_x_285:
        /* <DEDUP_REMOVED lines=12> */
.L_x_287:
        /* <DEDUP_REMOVED lines=10> */
[----:B------:R-:W-:Y:S01]  /*133a0*/  IMAD.MOV.U32 R14, RZ, RZ, 0x40 ;  /* 0x00000040ff0e7424 */ /* 0x000fe200078e00ff */
[----:B------:R-:W-:Y:S01]  /*133b0*/  PLOP3.LUT P0, PT, PT, PT, PT, 0x80, 0x0 ;  /* 0x000000000000781c */ /* 0x000fe20003f0f070 */
[----:B------:R-:W-:Y:S01]  /*133c0*/  VIADD R10, R8, 0x24c00 ;  /* 0x00024c00080a7836 */ /* 0x000fe20000000000 */
[----:B------:R-:W-:Y:S01]  /*133d0*/  UMOV UR6, 0x0 ;  /* 0x0000000000067882 */ /* 0x000fe20000000000 */
[----:B------:R-:W-:Y:S01]  /*133e0*/  UMOV UR7, 0x14f00000 ;  /* 0x14f0000000077882 */ /* 0x000fe20000000000 */
[----:B------:R-:W-:-:S15]  /*133f0*/  R2UR UR10, R14 ;  /* 0x000000000e0a72ca */ /* 0x000fde00000e0000 */
.L_x_288:
        /* <DEDUP_REMOVED lines=16> */
.L_x_289:
        /* <DEDUP_REMOVED lines=10> */
[----:B------:R-:W2:Y:S01]  /*135a0*/  LDL.LU R10, [R1+0x14] ;  /* 0x00001400010a7983 */ /* 0x000ea20000300800 */
[----:B------:R-:W-:Y:S01]  /*135b0*/  IMAD R2, R19, 0x8, R6 ;  /* 0x0000000813027824 */ /* 0x000fe200078e0206 */
[----:B------:R-:W-:Y:S01]  /*135c0*/  BSSY B2, `(.L_x_290) ;  /* 0x0000004000027945 */ /* 0x000fe20003800000 */
[----:B--2---:R-:W-:-:S04]  /*135d0*/  SHF.L.U32 R3, R10, 0x1f, RZ ;  /* 0x0000001f0a037819 */ /* 0x004fc800000006ff */
[----:B------:R-:W0:Y:S02]  /*135e0*/  SYNCS.PHASECHK.TRANS64.TRYWAIT P0, [R2+URZ+0x60], R3 ;  /* 0x00006003020075a7 */ /* 0x000e24000800017f */
[----:B0-----:R-:W-:Y:S05]  /*135f0*/  @!P0 BRA `(.L_x_291) ;  /* 0x00000038002c8947 */ /* 0x001fea0003800000 */
.L_x_379:
[----:B------:R-:W-:Y:S05]  /*13600*/  BSYNC B2 ;  /* 0x0000000000027941 */ /* 0x000fea0003800000 */
.L_x_290:
[----:B------:R-:W-:Y:S01]  /*13610*/  BSSY B2, `(.L_x_292) ;  /* 0x000000b000027945 */ /* 0x000fe20003800000 */
[----:B------:R-:W-:Y:S02]  /*13620*/  IMAD.MOV.U32 R10, RZ, RZ, 0x0 ;  /* 0x00000000ff0a7424 */ /* 0x000fe400078e00ff */
[----:B------:R-:W-:Y:S01]  /*13630*/  IMAD.MOV.U32 R11, RZ, RZ, 0x14f00000 ;  /* 0x14f00000ff0b7424 */ /* 0x000fe200078e00ff */
[----:B------:R-:W-:Y:S06]  /*13640*/  @P1 BRA `(.L_x_293) ;  /* 0x00000000001c1947 */ /* 0x000fec0003800000 */
[----:B------:R-:W1:Y:S01]  /*13650*/  S2R R8, SR_TID.X ;  /* 0x0000000000087919 */ /* 0x000e620000002100 */
[----:B0-----:R-:W-:-:S04]  /*13660*/  IMAD.MOV.U32 R3, RZ, RZ, 0xa800 ;  /* 0x0000a800ff037424 */ /* 0x001fc800078e00ff */
[----:B------:R2:W-:Y:S01]  /*13670*/  SYNCS.ARRIVE.TRANS64 RZ, [R2+URZ+0x50], R3 ;  /* 0x0000500302ff79a7 */ /* 0x0005e2000800003f */
[----:B-1----:R-:W-:-:S04]  /*13680*/  LOP3.LUT R8, R8, 0x1f, RZ, 0xc0, !PT ;  /* 0x0000001f08087812 */ /* 0x002fc800078ec0ff */
[----:B------:R-:W-:-:S13]  /*13690*/  ISETP.NE.AND P0, PT, R8, RZ, PT ;  /* 0x000000ff0800720c */ /* 0x000fda0003f05270 */
[----:B--2---:R-:W-:Y:S05]  /*136a0*/  @!P0 BRA `(.L_x_293) ;  /* 0x0000000000048947 */ /* 0x004fea0003800000 */
[----:B------:R-:W-:Y:S01]  /*136b0*/  BPT.TRAP 0x1 ;  /* 0x000000040000795c */ /* 0x000fe20000300000 */
.L_x_293:
[----:B------:R-:W-:Y:S05]  /*136c0*/  BSYNC B2 ;  /* 0x0000000000027941 */ /* 0x000fea0003800000 */
.L_x_292:
[----:B------:R-:W2:Y:S04]  /*136d0*/  LDL R8, [R1+0x18] ;  /* 0x0000180001087983 */ /* 0x000ea80000100800 */
[----:B0-----:R-:W2:Y:S01]  /*136e0*/  LDL.LU R3, [R1+0x8] ;  /* 0x0000080001037983 */ /* 0x001ea20000300800 */
[----:B------:R-:W-:Y:S01]  /*136f0*/  R2UR UR10, R12 ;  /* 0x000000000c0a72ca */ /* 0x000fe200000e0000 */
[----:B------:R-:W-:Y:S01]  /*13700*/  IMAD R19, R19, 0xa800, R18 ;  /* 0x0000a80013137824 */ /* 0x000fe200078e0212 */
[----:B------:R-:W-:Y:S01]  /*13710*/  R2UR UR6, R10 ;  /* 0x000000000a0672ca */ /* 0x000fe200000e0000 */
[----:B------:R-:W-:Y:S01]  /*13720*/  UIADD3 UR4, UP0, UR36, 0x470, URZ ;  /* 0x0000047024047890 */ /* 0x000fe2000ff1e03f */
[----:B------:R-:W-:Y:S01]  /*13730*/  R2UR UR7, R11 ;  /* 0x000000000b0772ca */ /* 0x000fe200000e0000 */
[----:B------:R-:W-:Y:S01]  /*13740*/  VIADD R2, R2, 0x50 ;  /* 0x0000005002027836 */ /* 0x000fe20000000000 */
[----:B------:R-:W-:Y:S01]  /*13750*/  PLOP3.LUT P0, PT, PT, PT, PT, 0x80, 0x0 ;  /* 0x000000000000781c */ /* 0x000fe20003f0f070 */
[----:B------:R-:W-:Y:S01]  /*13760*/  UIADD3.X UR5, URZ, UR37, URZ, UP0, !UPT ;  /* 0x000000253f057290 */ /* 0x000fe200087fe43f */
[----:B--2---:R-:W-:-:S02]  /*13770*/  IMAD R3, R3, 0x70, R8 ;  /* 0x0000007003037824 */ /* 0x004fc400078e0208 */
[----:B------:R-:W-:-:S09]  /*13780*/  VIADD R8, R19, 0x400 ;  /* 0x0000040013087836 */ /* 0x000fd20000000000 */
.L_x_294:
        /* <DEDUP_REMOVED lines=15> */
.L_x_295:
        /* <DEDUP_REMOVED lines=15> */
.L_x_296:
        /* <DEDUP_REMOVED lines=12> */
.L_x_281:
[----:B------:R-:W-:Y:S05]  /*13a30*/  BSYNC B1 ;  /* 0x0000000000017941 */ /* 0x000fea0003800000 */
.L_x_280:
[----:B------:R-:W2:Y:S01]  /*13a40*/  LDL R2, [R1+0x1c] ;  /* 0x00001c0001027983 */ /* 0x000ea20000100800 */
[----:B------:R-:W-:Y:S01]  /*13a50*/  VIADD R19, R4, 0x1 ;  /* 0x0000000104137836 */ /* 0x000fe20000000000 */
[----:B------:R-:W-:Y:S01]  /*13a60*/  BSSY B1, `(.L_x_297) ;  /* 0x00000b4000017945 */ /* 0x000fe20003800000 */
[----:B0-----:R-:W-:-:S03]  /*13a70*/  VIADD R7, R0, 0xffffffff ;  /* 0xffffffff00077836 */ /* 0x001fc60000000000 */
[----:B------:R-:W-:-:S04]  /*13a80*/  ISETP.NE.AND P0, PT, R19, 0x2, PT ;  /* 0x000000021300780c */ /* 0x000fc80003f05270 */
[----:B------:R-:W-:Y:S02]  /*13a90*/  SEL R19, R19, RZ, P0 ;  /* 0x000000ff13137207 */ /* 0x000fe40000000000 */
[----:B--2---:R-:W-:Y:S02]  /*13aa0*/  LOP3.LUT P1, RZ, R2, 0x1, RZ, 0xc0, !PT ;  /* 0x0000000102ff7812 */ /* 0x004fe4000782c0ff */
[----:B------:R-:W-:-:S04]  /*13ab0*/  SEL R2, RZ, 0x1, P0 ;  /* 0x00000001ff027807 */ /* 0x000fc80000000000 */
[----:B------:R-:W-:-:S05]  /*13ac0*/  LOP3.LUT R12, R5, R2, RZ, 0x3c, !PT ;  /* 0x00000002050c7212 */ /* 0x000fca00078e3cff */
[----:B------:R0:W-:Y:S02]  /*13ad0*/  STL [R1+0x14], R12 ;  /* 0x0000140c01007387 */ /* 0x0001e40000100800 */
[----:B------:R-:W-:Y:S05]  /*13ae0*/  @!P1 BRA `(.L_x_298) ;  /* 0x0000000800ac9947 */ /* 0x000fea0003800000 */
[----:B------:R-:W-:Y:S01]  /*13af0*/  ULDC.64 UR4, c[0x0][0x418] ;  /* 0x0001060000047ab9 */ /* 0x000fe20000000a00 */
[----:B------:R-:W-:Y:S01]  /*13b00*/  IMAD.MOV.U32 R8, RZ, RZ, R7 ;  /* 0x000000ffff087224 */ /* 0x000fe200078e0007 */
[----:B------:R-:W-:-:S04]  /*13b10*/  ISETP.NE.U32.AND P0, PT, RZ, UR4, PT ;  /* 0x00000004ff007c0c */ /* 0x000fc8000bf05070 */
[----:B------:R-:W-:-:S13]  /*13b20*/  ISETP.NE.AND.EX P0, PT, RZ, UR5, PT, P0 ;  /* 0x00000005ff007c0c */ /* 0x000fda000bf05300 */
[----:B------:R-:W-:Y:S05]  /*13b30*/  @!P0 BRA `(.L_x_299) ;  /* 0x0000000000508947 */ /* 0x000fea0003800000 */
[----:B------:R-:W2:Y:S01]  /*13b40*/  LDL R11, [R1+0x20] ;  /* 0x00002000010b7983 */ /* 0x000ea20000100800 */
[----:B------:R-:W1:Y:S01]  /*13b50*/  LDC R9, c[0x0][0x43c] ;  /* 0x00010f00ff097b82 */ /* 0x000e620000000800 */
[----:B------:R-:W-:Y:S02]  /*13b60*/  ULDC.64 UR6, c[0x0][0x428] ;  /* 0x00010a0000067ab9 */ /* 0x000fe40000000a00 */
[----:B------:R-:W3:Y:S01]  /*13b70*/  LDL R10, [R1+0x10] ;  /* 0x00001000010a7983 */ /* 0x000ee20000100800 */
[----:B------:R-:W-:Y:S01]  /*13b80*/  ULDC.64 UR8, c[0x0][0x208] ;  /* 0x0000820000087ab9 */ /* 0x000fe20000000a00 */
[----:B-1----:R-:W-:-:S13]  /*13b90*/  ISETP.NE.AND P0, PT, R9, 0x1, PT ;  /* 0x000000010900780c */ /* 0x002fda0003f05270 */
[----:B------:R-:W1:Y:S02]  /*13ba0*/  @P0 LDC.64 R2, c[0x0][0x440] ;  /* 0x00011000ff020b82 */ /* 0x000e640000000a00 */
[----:B-1----:R-:W-:-:S04]  /*13bb0*/  @P0 IMAD.HI.U32 R8, R7, R2, RZ ;  /* 0x0000000207080227 */ /* 0x002fc800078e00ff */
        /* <DEDUP_REMOVED lines=10> */
[----:B------:R-:W-:-:S05]  /*13c60*/  LEA.HI.X R11, R2, UR5, R3, 0x2, P0 ;  /* 0x00000005020b7c11 */ /* 0x000fca00080f1403 */
[----:B------:R1:W5:Y:S04]  /*13c70*/  LDG.E R9, desc[UR8][R10.64] ;  /* 0x000000080a097981 */ /* 0x000368000c1e1900 */
.L_x_299:
[----:B------:R-:W-:Y:S01]  /*13c80*/  IMAD R2, R19, 0x8, R18 ;  /* 0x0000000813027824 */ /* 0x000fe200078e0212 */
[----:B------:R-:W-:Y:S01]  /*13c90*/  SHF.L.U32 R3, R12, 0x1f, RZ ;  /* 0x0000001f0c037819 */ /* 0x000fe200000006ff */
[----:B------:R-:W-:Y:S03]  /*13ca0*/  BSSY B2, `(.L_x_300) ;  /* 0x0000003000027945 */ /* 0x000fe60003800000 */
[----:B------:R-:W2:Y:S02]  /*13cb0*/  SYNCS.PHASECHK.TRANS64.TRYWAIT P0, [R2+URZ+0x36840], R3 ;  /* 0x03684003020075a7 */ /* 0x000ea4000800017f */
[----:B--2---:R-:W-:Y:S05]  /*13cc0*/  @!P0 BRA `(.L_x_301) ;  /* 0x00000030008c8947 */ /* 0x004fea0003800000 */
.L_x_380:
[----:B------:R-:W-:Y:S05]  /*13cd0*/  BSYNC B2 ;  /* 0x0000000000027941 */ /* 0x000fea0003800000 */
.L_x_300:
[----:B-1----:R-:W1:Y:S01]  /*13ce0*/  S2R R10, SR_TID.X ;  /* 0x00000000000a7919 */ /* 0x002e620000002100 */
[----:B------:R-:W-:Y:S01]  /*13cf0*/  BSSY B2, `(.L_x_302) ;  /* 0x000000b000027945 */ /* 0x000fe20003800000 */
[----:B-1----:R-:W-:-:S04]  /*13d00*/  LOP3.LUT R10, R10, 0x7f, RZ, 0xc0, !PT ;  /* 0x0000007f0a0a7812 */ /* 0x002fc800078ec0ff */
[----:B------:R-:W-:-:S13]  /*13d10*/  ISETP.NE.AND P1, PT, R10, RZ, PT ;  /* 0x000000ff0a00720c */ /* 0x000fda0003f25270 */
[----:B------:R-:W-:Y:S05]  /*13d20*/  @P1 BRA `(.L_x_303) ;  /* 0x00000000001c1947 */ /* 0x000fea0003800000 */
[----:B------:R-:W1:Y:S01]  /*13d30*/  S2R R10, SR_TID.X ;  /* 0x00000000000a7919 */ /* 0x000e620000002100 */
[----:B--2---:R-:W-:-:S04]  /*13d40*/  IMAD.MOV.U32 R3, RZ, RZ, 0xa800 ;  /* 0x0000a800ff037424 */ /* 0x004fc800078e00ff */
[----:B------:R3:W-:Y:S01]  /*13d50*/  SYNCS.ARRIVE.TRANS64 RZ, [R2+URZ+0x36830], R3 ;  /* 0x0368300302ff79a7 */ /* 0x0007e2000800003f */
[----:B-1----:R-:W-:-:S04]  /*13d60*/  LOP3.LUT R10, R10, 0x1f, RZ, 0xc0, !PT ;  /* 0x0000001f0a0a7812 */ /* 0x002fc800078ec0ff */
[----:B------:R-:W-:-:S13]  /*13d70*/  ISETP.NE.AND P0, PT, R10, RZ, PT ;  /* 0x000000ff0a00720c */ /* 0x000fda0003f05270 */
[----:B---3--:R-:W-:Y:S05]  /*13d80*/  @!P0 BRA `(.L_x_303) ;  /* 0x0000000000048947 */ /* 0x008fea0003800000 */
[----:B------:R-:W-:Y:S01]  /*13d90*/  BPT.TRAP 0x1 ;  /* 0x000000040000795c */ /* 0x000fe20000300000 */
.L_x_303:
[----:B------:R-:W-:Y:S05]  /*13da0*/  BSYNC B2 ;  /* 0x0000000000027941 */ /* 0x000fea0003800000 */
.L_x_302:
[----:B--2---:R-:W2:Y:S01]  /*13db0*/  LDL R2, [R1+0x18] ;  /* 0x0000180001027983 */ /* 0x004ea20000100800 */
[----:B0-----:R-:W-:Y:S01]  /*13dc0*/  IMAD.MOV.U32 R12, RZ, RZ, RZ ;  /* 0x000000ffff0c7224 */ /* 0x001fe200078e00ff */
[----:B------:R-:W-:Y:S01]  /*13dd0*/  UIADD3 UR4, UP0, UR36, 0x370, URZ ;  /* 0x0000037024047890 */ /* 0x000fe2000ff1e03f */
[C---:B------:R-:W-:Y:S01]  /*13de0*/  IMAD R3, R19.reuse, 0x8, R6 ;  /* 0x0000000813037824 */ /* 0x040fe200078e0206 */
[----:B------:R-:W-:Y:S01]  /*13df0*/  PLOP3.LUT P0, PT, PT, PT, PT, 0x80, 0x0 ;  /* 0x000000000000781c */ /* 0x000fe20003f0f070 */
[----:B------:R-:W-:Y:S01]  /*13e00*/  IMAD R10, R19, 0xa800, R18 ;  /* 0x0000a800130a7824 */ /* 0x000fe200078e0212 */
[----:B------:R-:W-:Y:S01]  /*13e10*/  R2UR UR10, R12 ;  /* 0x000000000c0a72ca */ /* 0x000fe200000e0000 */
[----:B------:R-:W-:Y:S01]  /*13e20*/  VIADD R3, R3, 0x30 ;  /* 0x0000003003037836 */ /* 0x000fe20000000000 */
[----:B------:R-:W-:Y:S01]  /*13e30*/  UIADD3.X UR5, URZ, UR37, URZ, UP0, !UPT ;  /* 0x000000253f057290 */ /* 0x000fe200087fe43f */
[----:B------:R-:W-:Y:S01]  /*13e40*/  VIADD R11, R10, 0x21400 ;  /* 0x000214000a0b7836 */ /* 0x000fe20000000000 */
[----:B------:R-:W-:Y:S01]  /*13e50*/  UMOV UR6, 0x0 ;  /* 0x0000000000067882 */ /* 0x000fe20000000000 */
[----:B------:R-:W-:Y:S01]  /*13e60*/  UMOV UR7, 0x14f00000 ;  /* 0x14f0000000077882 */ /* 0x000fe20000000000 */
[----:B--2---:R-:W-:-:S09]  /*13e70*/  IMAD R2, R8, 0x70, R2 ;  /* 0x0000007008027824 */ /* 0x004fd200078e0202 */
.L_x_304:
        /* <DEDUP_REMOVED lines=16> */
.L_x_305:
        /* <DEDUP_REMOVED lines=16> */
.L_x_306:
        /* <DEDUP_REMOVED lines=10> */
[----:B------:R-:W-:Y:S01]  /*14120*/  SHF.L.U32 R5, R5, 0x1f, RZ ;  /* 0x0000001f05057819 */ /* 0x000fe200000006ff */
[----:B------:R-:W-:Y:S01]  /*14130*/  IMAD R2, R4, 0x8, R6 ;  /* 0x0000000804027824 */ /* 0x000fe200078e0206 */
[----:B------:R-:W-:Y:S03]  /*14140*/  BSSY B2, `(.L_x_307) ;  /* 0x0000003000027945 */ /* 0x000fe60003800000 */
[----:B------:R-:W0:Y:S02]  /*14150*/  SYNCS.PHASECHK.TRANS64.TRYWAIT P0, [R2+URZ+0x60], R5 ;  /* 0x00006005020075a7 */ /* 0x000e24000800017f */
[----:B0-----:R-:W-:Y:S05]  /*14160*/  @!P0 BRA `(.L_x_308) ;  /* 0x0000002c00788947 */ /* 0x001fea0003800000 */
.L_x_381:
[----:B------:R-:W-:Y:S05]  /*14170*/  BSYNC B2 ;  /* 0x0000000000027941 */ /* 0x000fea0003800000 */
.L_x_307:
[----:B------:R-:W-:Y:S01]  /*14180*/  BSSY B2, `(.L_x_309) ;  /* 0x000000b000027945 */ /* 0x000fe20003800000 */
[----:B------:R-:W-:Y:S02]  /*14190*/  IMAD.MOV.U32 R10, RZ, RZ, 0x0 ;  /* 0x00000000ff0a7424 */ /* 0x000fe400078e00ff */
[----:B------:R-:W-:Y:S01]  /*141a0*/  IMAD.MOV.U32 R11, RZ, RZ, 0x14f00000 ;  /* 0x14f00000ff0b7424 */ /* 0x000fe200078e00ff */
[----:B------:R-:W-:Y:S06]  /*141b0*/  @P1 BRA `(.L_x_310) ;  /* 0x00000000001c1947 */ /* 0x000fec0003800000 */
[----:B------:R-:W1:Y:S02]  /*141c0*/  S2R R3, SR_TID.X ;  /* 0x0000000000037919 */ /* 0x000e640000002100 */
[----:B-1----:R-:W-:Y:S01]  /*141d0*/  LOP3.LUT R15, R3, 0x1f, RZ, 0xc0, !PT ;  /* 0x0000001f030f7812 */ /* 0x002fe200078ec0ff */
[----:B------:R-:W-:-:S03]  /*141e0*/  IMAD.MOV.U32 R3, RZ, RZ, 0xa800 ;  /* 0x0000a800ff037424 */ /* 0x000fc600078e00ff */
[----:B------:R-:W-:Y:S01]  /*141f0*/  ISETP.NE.AND P0, PT, R15, RZ, PT ;  /* 0x000000ff0f00720c */ /* 0x000fe20003f05270 */
[----:B------:R1:W-:-:S12]  /*14200*/  SYNCS.ARRIVE.TRANS64 RZ, [R2+URZ+0x50], R3 ;  /* 0x0000500302ff79a7 */ /* 0x0003d8000800003f */
[----:B-1----:R-:W-:Y:S05]  /*14210*/  @!P0 BRA `(.L_x_310) ;  /* 0x0000000000048947 */ /* 0x002fea0003800000 */
[----:B------:R-:W-:Y:S01]  /*14220*/  BPT.TRAP 0x1 ;  /* 0x000000040000795c */ /* 0x000fe20000300000 */
.L_x_310:
[----:B------:R-:W-:Y:S05]  /*14230*/  BSYNC B2 ;  /* 0x0000000000027941 */ /* 0x000fea0003800000 */
.L_x_309:
[----:B0-----:R-:W2:Y:S04]  /*14240*/  LDL R5, [R1+0x18] ;  /* 0x0000180001057983 */ /* 0x001ea80000100800 */
[----:B------:R-:W2:Y:S01]  /*14250*/  LDL.LU R3, [R1+0x8] ;  /* 0x0000080001037983 */ /* 0x000ea20000300800 */
        /* <DEDUP_REMOVED lines=10> */
.L_x_311:
        /* <DEDUP_REMOVED lines=15> */
.L_x_312:
        /* <DEDUP_REMOVED lines=15> */
.L_x_313:
        /* <DEDUP_REMOVED lines=12> */
.L_x_298:
[----:B------:R-:W-:Y:S05]  /*145a0*/  BSYNC B1 ;  /* 0x0000000000017941 */ /* 0x000fea0003800000 */
.L_x_297:
[----:B------:R-:W2:Y:S01]  /*145b0*/  LDL R2, [R1+0x28] ;  /* 0x0000280001027983 */ /* 0x000ea20000100800 */
[----:B------:R-:W-:Y:S01]  /*145c0*/  VIADD R0, R0, 0xfffffffe ;  /* 0xfffffffe00007836 */ /* 0x000fe20000000000 */
[----:B--2---:R-:W-:-:S13]  /*145d0*/  ISETP.GT.AND P0, PT, R7, R2, PT ;  /* 0x000000020700720c */ /* 0x004fda0003f04270 */
[----:B------:R-:W-:Y:S05]  /*145e0*/  @P0 BRA `(.L_x_314) ;  /* 0xffffffe800380947 */ /* 0x000fea000383ffff */
.L_x_260:
[----:B------:R-:W-:Y:S05]  /*145f0*/  BSYNC B0 ;  /* 0x0000000000007941 */ /* 0x000fea0003800000 */
.L_x_259:
[----:B------:R-:W2:Y:S01]  /*14600*/  S2R R2, SR_TID.X ;  /* 0x0000000000027919 */ /* 0x000ea20000002100 */
[----:B------:R-:W-:Y:S01]  /*14610*/  BSSY B0, `(.L_x_315) ;  /* 0x0000012000007945 */ /* 0x000fe20003800000 */
[----:B--2---:R-:W-:-:S04]  /*14620*/  LOP3.LUT R3, R2, 0x7f, RZ, 0xc0, !PT ;  /* 0x0000007f02037812 */ /* 0x004fc800078ec0ff */
[----:B------:R-:W-:-:S13]  /*14630*/  ISETP.NE.AND P0, PT, R3, RZ, PT ;  /* 0x000000ff0300720c */ /* 0x000fda0003f05270 */
[----:B------:R-:W-:Y:S05]  /*14640*/  @P0 BRA `(.L_x_316) ;  /* 0x0000000000380947 */ /* 0x000fea0003800000 */
[----:B------:R-:W2:Y:S01]  /*14650*/  S2R R2, SR_LANEID ;  /* 0x0000000000027919 */ /* 0x000ea20000000000 */
[----:B------:R-:W-:Y:S01]  /*14660*/  VOTEU.ANY UR4, UPT, PT ;  /* 0x0000000000047886 */ /* 0x000fe200038e0100 */
[----:B-1----:R-:W1:Y:S01]  /*14670*/  LDC.64 R4, c[0x0][0xc60] ;  /* 0x00031800ff047b82 */ /* 0x002e620000000a00 */
[----:B------:R-:W2:Y:S01]  /*14680*/  FLO.U32 R0, UR4 ;  /* 0x0000000400007d00 */ /* 0x000ea200080e0000 */
[----:B------:R-:W-:Y:S01]  /*14690*/  ULDC.64 UR6, c[0x0][0x208] ;  /* 0x0000820000067ab9 */ /* 0x000fe20000000a00 */
[----:B--2---:R-:W-:-:S06]  /*146a0*/  ISETP.EQ.U32.AND P0, PT, R0, R2, PT ;  /* 0x000000020000720c */ /* 0x004fcc0003f02070 */
[----:B------:R-:W1:Y:S07]  /*146b0*/  POPC R2, UR4 ;  /* 0x0000000400027d09 */ /* 0x000e6e0008000000 */
[----:B-1----:R-:W2:Y:S04]  /*146c0*/  @P0 ATOMG.E.ADD.STRONG.GPU PT, R2, desc[UR6][R4.64], R2 ;  /* 0x00000002040209a8 */ /* 0x002ea800081ee1c6 */
[----:B--2---:R1:W2:Y:S02]  /*146d0*/  SHFL.IDX PT, R2, R2, R0, 0x1f ;  /* 0x00001f0002027589 */ /* 0x0042a400000e0000 */
[----:B-1----:R-:W1:Y:S02]  /*146e0*/  S2R R0, SR_LTMASK ;  /* 0x0000000000007919 */ /* 0x002e640000003900 */
[----:B-1----:R-:W-:-:S06]  /*146f0*/  LOP3.LUT R0, R0, UR4, RZ, 0xc0, !PT ;  /* 0x0000000400007c12 */ /* 0x002fcc000f8ec0ff */
[----:B------:R-:W2:Y:S02]  /*14700*/  POPC R0, R0 ;  /* 0x0000000000007309 */ /* 0x000ea40000000000 */
[----:B--2---:R-:W-:-:S05]  /*14710*/  IADD3 R0, R2, UR38, R0 ;  /* 0x0000002602007c10 */ /* 0x004fca000fffe000 */
[----:B------:R2:W-:Y:S02]  /*14720*/  STL [R1], R0 ;  /* 0x0000000001007387 */ /* 0x0005e40000100800 */
.L_x_316:
[----:B------:R-:W-:Y:S05]  /*14730*/  BSYNC B0 ;  /* 0x0000000000007941 */ /* 0x000fea0003800000 */
.L_x_315:
[----:B--2---:R-:W2:Y:S01]  /*14740*/  LDL R0, [R1+0x1c] ;  /* 0x00001c0001007983 */ /* 0x004ea20000100800 */
[----:B------:R-:W-:Y:S01]  /*14750*/  BSSY B0, `(.L_x_317) ;  /* 0x0000049000007945 */ /* 0x000fe20003800000 */
[----:B--2---:R-:W-:-:S13]  /*14760*/  LOP3.LUT P0, RZ, R0, 0x1, RZ, 0xc0, !PT ;  /* 0x0000000100ff7812 */ /* 0x004fda000780c0ff */
[----:B------:R-:W-:Y:S05]  /*14770*/  @!P0 BRA `(.L_x_318) ;  /* 0x0000000400188947 */ /* 0x000fea0003800000 */
[----:B------:R-:W2:Y:S01]  /*14780*/  LDL R2, [R1+0x14] ;  /* 0x0000140001027983 */ /* 0x000ea20000100800 */
[----:B------:R-:W-:Y:S01]  /*14790*/  IMAD R0, R19, 0x8, R18 ;  /* 0x0000000813007824 */ /* 0x000fe200078e0212 */
[----:B------:R-:W-:Y:S01]  /*147a0*/  BSSY B1, `(.L_x_319) ;  /* 0x0000005000017945 */ /* 0x000fe20003800000 */
[----:B------:R-:W-:Y:S02]  /*147b0*/  ISETP.NE.AND P1, PT, R3, RZ, PT ;  /* 0x000000ff0300720c */ /* 0x000fe40003f25270 */
[----:B--2---:R-:W-:-:S04]  /*147c0*/  SHF.L.U32 R2, R2, 0x1f, RZ ;  /* 0x0000001f02027819 */ /* 0x004fc800000006ff */
[----:B------:R-:W2:Y:S02]  /*147d0*/  SYNCS.PHASECHK.TRANS64.TRYWAIT P0, [R0+URZ+0x36860], R2 ;  /* 0x03686002000075a7 */ /* 0x000ea4000800017f */
[----:B--2---:R-:W-:Y:S05]  /*147e0*/  @!P0 BRA `(.L_x_320) ;  /* 0x0000002400ec8947 */ /* 0x004fea0003800000 */
.L_x_382:
[----:B------:R-:W-:Y:S05]  /*147f0*/  BSYNC B1 ;  /* 0x0000000000017941 */ /* 0x000fea0003800000 */
.L_x_319:
[----:B------:R-:W-:Y:S04]  /*14800*/  BSSY B1, `(.L_x_321) ;  /* 0x0000009000017945 */ /* 0x000fe80003800000 */
[----:B------:R-:W-:Y:S05]  /*14810*/  @P1 BRA `(.L_x_322) ;  /* 0x00000000001c1947 */ /* 0x000fea0003800000 */
[----:B------:R-:W3:Y:S01]  /*14820*/  S2R R3, SR_TID.X ;  /* 0x0000000000037919 */ /* 0x000ee20000002100 */
[----:B--2---:R-:W-:-:S04]  /*14830*/  IMAD.MOV.U32 R2, RZ, RZ, 0xa800 ;  /* 0x0000a800ff027424 */ /* 0x004fc800078e00ff */
[----:B------:R4:W-:Y:S01]  /*14840*/  SYNCS.ARRIVE.TRANS64 RZ, [R0+URZ+0x36850], R2 ;  /* 0x0368500200ff79a7 */ /* 0x0009e2000800003f */
[----:B---3--:R-:W-:-:S04]  /*14850*/  LOP3.LUT R3, R3, 0x1f, RZ, 0xc0, !PT ;  /* 0x0000001f03037812 */ /* 0x008fc800078ec0ff */
[----:B------:R-:W-:-:S13]  /*14860*/  ISETP.NE.AND P0, PT, R3, RZ, PT ;  /* 0x000000ff0300720c */ /* 0x000fda0003f05270 */
[----:B----4-:R-:W-:Y:S05]  /*14870*/  @!P0 BRA `(.L_x_322) ;  /* 0x0000000000048947 */ /* 0x010fea0003800000 */
[----:B------:R-:W-:Y:S01]  /*14880*/  BPT.TRAP 0x1 ;  /* 0x000000040000795c */ /* 0x000fe20000300000 */
.L_x_322:
[----:B------:R-:W-:Y:S05]  /*14890*/  BSYNC B1 ;  /* 0x0000000000017941 */ /* 0x000fea0003800000 */
.L_x_321:
[----:B------:R-:W3:Y:S04]  /*148a0*/  LDL.LU R3, [R1+0x18] ;  /* 0x0000180001037983 */ /* 0x000ee80000300800 */
[----:B--2---:R-:W3:Y:S01]  /*148b0*/  LDL.LU R2, [R1+0x8] ;  /* 0x0000080001027983 */ /* 0x004ee20000300800 */
[----:B------:R-:W-:Y:S01]  /*148c0*/  UIADD3 UR4, UP0, UR36, 0x470, URZ ;  /* 0x0000047024047890 */ /* 0x000fe2000ff1e03f */
[----:B------:R-:W-:Y:S01]  /*148d0*/  PLOP3.LUT P0, PT, PT, PT, PT, 0x80, 0x0 ;  /* 0x000000000000781c */ /* 0x000fe20003f0f070 */
[----:B------:R-:W-:Y:S01]  /*148e0*/  VIADD R0, R0, 0x36850 ;  /* 0x0003685000007836 */ /* 0x000fe20000000000 */
[----:B------:R-:W-:Y:S01]  /*148f0*/  UMOV UR6, 0x0 ;  /* 0x0000000000067882 */ /* 0x000fe20000000000 */
[----:B------:R-:W-:Y:S01]  /*14900*/  UIADD3.X UR5, URZ, UR37, URZ, UP0, !UPT ;  /* 0x000000253f057290 */ /* 0x000fe200087fe43f */
[----:B------:R-:W-:Y:S01]  /*14910*/  UMOV UR7, 0x14f00000 ;  /* 0x14f0000000077882 */ /* 0x000fe20000000000 */
[----:B------:R-:W-:Y:S01]  /*14920*/  UMOV UR10, URZ ;  /* 0x0000003f000a7c82 */ /* 0x000fe20008000000 */
[----:B---3--:R-:W-:-:S02]  /*14930*/  IMAD R3, R2, 0x70, R3 ;  /* 0x0000007002037824 */ /* 0x008fc400078e0203 */
[----:B------:R-:W-:-:S04]  /*14940*/  IMAD R2, R19, 0xa800, R18 ;  /* 0x0000a80013027824 */ /* 0x000fc800078e0212 */
[----:B------:R-:W-:-:S07]  /*14950*/  VIADD R4, R2, 0x400 ;  /* 0x0000040002047836 */ /* 0x000fce0000000000 */
.L_x_323:
        /* <DEDUP_REMOVED lines=9> */
[----:B--2---:R-:W-:Y:S05]  /*149f0*/  @P0 BRA.U.ANY `(.L_x_323) ;  /* 0xfffffffd00d80947 */ /* 0x004fea000393ffff */
[----:B------:R-:W-:Y:S01]  /*14a00*/  PLOP3.LUT P0, PT, PT, PT, PT, 0x80, 0x0 ;  /* 0x000000000000781c */ /* 0x000fe20003f0f070 */
[----:B------:R-:W-:Y:S01]  /*14a10*/  VIADD R4, R2, 0x3c00 ;  /* 0x00003c0002047836 */ /* 0x000fe20000000000 */
[----:B------:R-:W-:Y:S01]  /*14a20*/  UMOV UR6, 0x0 ;  /* 0x0000000000067882 */ /* 0x000fe20000000000 */
[----:B------:R-:W-:Y:S01]  /*14a30*/  UMOV UR7, 0x14f00000 ;  /* 0x14f0000000077882 */ /* 0x000fe20000000000 */
[----:B------:R-:W-:-:S09]  /*14a40*/  UMOV UR10, 0x40 ;  /* 0x00000040000a7882 */ /* 0x000fd20000000000 */
.L_x_324:
        /* <DEDUP_REMOVED lines=15> */
.L_x_325:
        /* <DEDUP_REMOVED lines=10> */
.L_x_318:
[----:B------:R-:W-:Y:S05]  /*14be0*/  BSYNC B0 ;  /* 0x0000000000007941 */ /* 0x000fea0003800000 */
.L_x_317:
[----:B------:R-:W2:Y:S01]  /*14bf0*/  LDL.LU R4, [R1+0x14] ;  /* 0x0000140001047983 */ /* 0x000ea20000300800 */
[----:B------:R-:W-:-:S05]  /*14c00*/  VIADD R19, R19, 0x1 ;  /* 0x0000000113137836 */ /* 0x000fca0000000000 */
[----:B------:R-:W-:-:S04]  /*14c10*/  ISETP.NE.AND P0, PT, R19, 0x2, PT ;  /* 0x000000021300780c */ /* 0x000fc80003f05270 */
[----:B------:R-:W-:Y:S02]  /*14c20*/  SEL R0, RZ, 0x1, P0 ;  /* 0x00000001ff007807 */ /* 0x000fe40000000000 */
[----:B------:R-:W-:Y:S02]  /*14c30*/  SEL R19, R19, RZ, P0 ;  /* 0x000000ff13137207 */ /* 0x000fe40000000000 */
[----:B--2---:R-:W-:-:S05]  /*14c40*/  LOP3.LUT R4, R4, R0, RZ, 0x3c, !PT ;  /* 0x0000000004047212 */ /* 0x004fca00078e3cff */
[----:B------:R2:W-:Y:S02]  /*14c50*/  STL [R1+0x14], R4 ;  /* 0x0000140401007387 */ /* 0x0005e40000100800 */
.L_x_239:
[----:B------:R-:W-:Y:S05]  /*14c60*/  BSYNC B7 ;  /* 0x0000000000077941 */ /* 0x000fea0003800000 */
.L_x_237:
[----:B---3--:R-:W3:Y:S02]  /*14c70*/  LDL R0, [R1+0x1c] ;  /* 0x00001c0001007983 */ /* 0x008ee40000100800 */
[----:B---3--:R-:W-:-:S13]  /*14c80*/  LOP3.LUT P0, RZ, R0, 0x2, RZ, 0xc0, !PT ;  /* 0x0000000200ff7812 */ /* 0x008fda000780c0ff */
[----:B------:R-:W-:Y:S05]  /*14c90*/  @!P0 BRA `(.L_x_326) ;  /* 0x00000000002c8947 */ /* 0x000fea0003800000 */
[----:B------:R-:W-:Y:S05]  /*14ca0*/  WARPSYNC.ALL ;  /* 0x0000000000007948 */ /* 0x000fea0003800000 */
[----:B------:R-:W3:Y:S08]  /*14cb0*/  S2UR UR5, SR_CgaCtaId ;  /* 0x00000000000579c3 */ /* 0x000ef00000008800 */
[----:B------:R-:W-:Y:S06]  /*14cc0*/  BAR.SYNC.DEFER_BLOCKING 0x5, 0x180 ;  /* 0x0146000000007b1d */ /* 0x000fec0000010000 */
[----:B------:R-:W-:-:S02]  /*14cd0*/  UMOV UR4, 0x400 ;  /* 0x0000040000047882 */ /* 0x000fc40000000000 */
[----:B---3--:R-:W-:-:S06]  /*14ce0*/  ULEA UR4, UR5, UR4, 0x18 ;  /* 0x0000000405047291 */ /* 0x008fcc000f8ec03f */
[----:B------:R-:W-:-:S05]  /*14cf0*/  IMAD.U32 R18, RZ, RZ, UR4 ;  /* 0x00000004ff127e24 */ /* 0x000fca000f8e00ff */
[----:B012---:R-:W0:Y:S04]  /*14d00*/  LDS.128 R4, [R18+0x368d0] ;  /* 0x0368d00012047984 */ /* 0x007e280000000c00 */
[----:B0-----:R1:W-:Y:S04]  /*14d10*/  STL.64 [R1], R4 ;  /* 0x0000000401007387 */ /* 0x0013e80000100a00 */
[----:B------:R1:W-:Y:S01]  /*14d20*/  STL.64 [R1+0x8], R6 ;  /* 0x0000080601007387 */ /* 0x0003e20000100a00 */
[----:B------:R-:W-:Y:S06]  /*14d30*/  BAR.ARV 0x4, 0x180 ;  /* 0x0106000000007b1d */ /* 0x000fec0000002000 */
[----:B------:R-:W-:Y:S05]  /*14d40*/  BRA `(.L_x_327) ;  /* 0x0000000c00247947 */ /* 0x000fea0003800000 */
.L_x_326:
[----:B------:R-:W3:Y:S01]  /*14d50*/  S2R R0, SR_TID.X ;  /* 0x0000000000007919 */ /* 0x000ee20000002100 */
[----:B------:R-:W-:Y:S01]  /*14d60*/  UMOV UR4, 0xffffffff ;  /* 0xffffffff00047882 */ /* 0x000fe20000000000 */
[----:B---3--:R-:W-:-:S04]  /*14d70*/  LOP3.LUT R16, R0, 0x1f, RZ, 0xc0, !PT ;  /* 0x0000001f00107812 */ /* 0x008fc800078ec0ff */
[----:B------:R-:W-:Y:S01]  /*14d80*/  ISETP.NE.AND P0, PT, R16, 0x1f, PT ;  /* 0x0000001f1000780c */ /* 0x000fe20003f05270 */
[----:B------:R-:W-:-:S12]  /*14d90*/  BRA.DIV UR4, `(.L_x_328) ;  /* 0x0000002204947947 */ /* 0x000fd8000b800000 */
[----:B------:R-:W3:Y:S01]  /*14da0*/  LDL.LU R3, [R1] ;  /* 0x0000000001037983 */ /* 0x000ee20000300800 */
[----:B------:R-:W-:-:S03]  /*14db0*/  ULDC UR4, c[0x0][0xc3c] ;  /* 0x00030f0000047ab9 */ /* 0x000fc60000000800 */
[----:B0-2---:R-:W2:Y:S01]  /*14dc0*/  LDL R4, [R1+0xc] ;  /* 0x00000c0001047983 */ /* 0x005ea20000100800 */
[----:B------:R-:W-:Y:S01]  /*14dd0*/  ULDC.64 UR6, c[0x0][0x208] ;  /* 0x0000820000067ab9 */ /* 0x000fe20000000a00 */
[----:B---3--:R-:W-:Y:S02]  /*14de0*/  IMAD.MOV.U32 R10, RZ, RZ, R3 ;  /* 0x000000ffff0a7224 */ /* 0x008fe400078e0003 */
[----:B--2---:R-:W-:-:S05]  /*14df0*/  IMAD.IADD R0, R4, 0x1, R16 ;  /* 0x0000000104007824 */ /* 0x004fca00078e0210 */
[----:B------:R-:W-:-:S13]  /*14e00*/  ISETP.GE.OR P1, PT, R0, UR4, !P0 ;  /* 0x0000000400007c0c */ /* 0x000fda000c726670 */
[----:B------:R-:W0:Y:S08]  /*14e10*/  @!P1 LDC.64 R2, c[0x0][0xc80] ;  /* 0x00032000ff029b82 */ /* 0x000e300000000a00 */
[----:B-1----:R-:W1:Y:S01]  /*14e20*/  @!P1 LDC.64 R4, c[0x0][0xc78] ;  /* 0x00031e00ff049b82 */ /* 0x002e620000000a00 */
[----:B0-----:R-:W-:-:S05]  /*14e30*/  @!P1 IMAD.WIDE R2, R0, 0x4, R2 ;  /* 0x0000000400029825 */ /* 0x001fca00078e0202 */
[----:B------:R1:W2:Y:S02]  /*14e40*/  @!P1 LDG.E R6, desc[UR6][R2.64] ;  /* 0x0000000602069981 */ /* 0x0002a4000c1e1900 */
[----:B-1----:R-:W-:-:S06]  /*14e50*/  @!P1 IMAD.WIDE R2, R0, 0x4, R4 ;  /* 0x0000000400029825 */ /* 0x002fcc00078e0204 */
[----:B------:R-:W3:Y:S01]  /*14e60*/  @!P1 LDG.E R2, desc[UR6][R2.64] ;  /* 0x0000000602029981 */ /* 0x000ee2000c1e1900 */
[----:B------:R-:W-:Y:S01]  /*14e70*/  IMAD.MOV.U32 R5, RZ, RZ, RZ ;  /* 0x000000ffff057224 */ /* 0x000fe200078e00ff */
[C---:B------:R-:W-:Y:S02]  /*14e80*/  ISETP.GE.U32.AND P2, PT, R16.reuse, 0x2, PT ;  /* 0x000000021000780c */ /* 0x040fe40003f46070 */
[C---:B------:R-:W-:Y:S01]  /*14e90*/  ISETP.GE.U32.AND P3, PT, R16.reuse, 0x4, PT ;  /* 0x000000041000780c */ /* 0x040fe20003f66070 */
[----:B------:R-:W-:Y:S01]  /*14ea0*/  SHFL.IDX PT, R0, R10, RZ, 0x1f ;  /* 0x00001fff0a007589 */ /* 0x000fe200000e0000 */
[C---:B------:R-:W-:Y:S02]  /*14eb0*/  ISETP.GE.U32.AND P4, PT, R16.reuse, 0x8, PT ;  /* 0x000000081000780c */ /* 0x040fe40003f86070 */
[----:B------:R-:W-:Y:S01]  /*14ec0*/  ISETP.GE.U32.AND P5, PT, R16, 0x10, PT ;  /* 0x000000101000780c */ /* 0x000fe20003fa6070 */
[----:B------:R-:W-:Y:S01]  /*14ed0*/  SHFL.IDX PT, R8, R10, 0x1, 0x1f ;  /* 0x00201f000a087f89 */ /* 0x000fe200000e0000 */
[----:B--2---:R-:W-:Y:S01]  /*14ee0*/  @!P1 IMAD.MOV.U32 R5, RZ, RZ, R6 ;  /* 0x000000ffff059224 */ /* 0x004fe200078e0006 */
[----:B------:R-:W-:-:S02]  /*14ef0*/  CS2R R6, SRZ ;  /* 0x0000000000067805 */ /* 0x000fc4000001ff00 */
[----:B---3--:R-:W-:Y:S01]  /*14f00*/  @!P1 IMAD.MOV.U32 R7, RZ, RZ, R2 ;  /* 0x000000ffff079224 */ /* 0x008fe200078e0002 */
[----:B------:R-:W-:-:S03]  /*14f10*/  ISETP.NE.AND P1, PT, R16, RZ, PT ;  /* 0x000000ff1000720c */ /* 0x000fc60003f25270 */
[----:B------:R-:W-:-:S05]  /*14f20*/  IMAD R2, R7, R5, RZ ;  /* 0x0000000507027224 */ /* 0x000fca00078e02ff */
        /* <DEDUP_REMOVED lines=15> */
[----:B------:R0:W1:Y:S02]  /*15020*/  SHFL.IDX PT, R9, R2, 0x1f, 0x1f ;  /* 0x03e01f0002097f89 */ /* 0x00006400000e0000 */
.L_x_392:
[----:B------:R-:W-:Y:S02]  /*15030*/  ULDC UR4, c[0x0][0xc38] ;  /* 0x00030e0000047ab9 */ /* 0x000fe40000000800 */
[----:B------:R-:W-:-:S04]  /*15040*/  IMAD.U32 R3, RZ, RZ, UR4 ;  /* 0x00000004ff037e24 */ /* 0x000fc8000f8e00ff */
[----:B-1----:R-:W-:-:S04]  /*15050*/  IMAD R9, R9, R3, RZ ;  /* 0x0000000309097224 */ /* 0x002fc800078e02ff */
[----:B------:R-:W-:-:S05]  /*15060*/  IMAD.IADD R4, R8, 0x1, R9 ;  /* 0x0000000108047824 */ /* 0x000fca00078e0209 */
[----:B------:R-:W-:-:S13]  /*15070*/  ISETP.GT.AND P6, PT, R4, R0, PT ;  /* 0x000000000400720c */ /* 0x000fda0003fc4270 */
[----:B------:R-:W-:Y:S05]  /*15080*/  @P6 BRA `(.L_x_329) ;  /* 0x0000000000b06947 */ /* 0x000fea0003800000 */
.L_x_332:
[----:B------:R-:W2:Y:S01]  /*15090*/  LDL.LU R3, [R1+0xc] ;  /* 0x00000c0001037983 */ /* 0x000ea20000300800 */
[----:B0-----:R-:W0:Y:S01]  /*150a0*/  LDC R2, c[0x0][0xc3c] ;  /* 0x00030f00ff027b82 */ /* 0x001e220000000800 */
[----:B--2---:R-:W-:-:S05]  /*150b0*/  VIADD R3, R3, 0x1f ;  /* 0x0000001f03037836 */ /* 0x004fca0000000000 */
[----:B0-----:R-:W-:-:S13]  /*150c0*/  ISETP.GE.AND P6, PT, R3, R2, PT ;  /* 0x000000020300720c */ /* 0x001fda0003fc6270 */
[----:B------:R-:W-:Y:S05]  /*150d0*/  @P6 BRA `(.L_x_330) ;  /* 0x0000000400d86947 */ /* 0x000fea0003800000 */
[----:B------:R-:W0:Y:S01]  /*150e0*/  S2R R5, SR_TID.X ;  /* 0x0000000000057919 */ /* 0x000e220000002100 */
[----:B------:R-:W-:Y:S01]  /*150f0*/  ULDC.64 UR4, c[0x0][0x208] ;  /* 0x0000820000047ab9 */ /* 0x000fe20000000a00 */
[----:B------:R1:W-:Y:S01]  /*15100*/  STL [R1+0xc], R3 ;  /* 0x00000c0301007387 */ /* 0x0003e20000100800 */
[----:B0-----:R-:W-:-:S05]  /*15110*/  LOP3.LUT R5, R5, 0x1f, RZ, 0xc0, !PT ;  /* 0x0000001f05057812 */ /* 0x001fca00078ec0ff */
[----:B------:R-:W-:Y:S02]  /*15120*/  IMAD.IADD R7, R3, 0x1, R5 ;  /* 0x0000000103077824 */ /* 0x000fe400078e0205 */
[----:B------:R-:W-:-:S03]  /*15130*/  IMAD.MOV.U32 R5, RZ, RZ, RZ ;  /* 0x000000ffff057224 */ /* 0x000fc600078e00ff */
[----:B------:R-:W-:-:S13]  /*15140*/  ISETP.GE.OR P6, PT, R7, R2, !P0 ;  /* 0x000000020700720c */ /* 0x000fda00047c6670 */
[----:B-1----:R-:W0:Y:S02]  /*15150*/  @!P6 LDC.64 R2, c[0x0][0xc80] ;  /* 0x00032000ff02eb82 */ /* 0x002e240000000a00 */
[----:B0-----:R-:W-:-:S05]  /*15160*/  @!P6 IMAD.WIDE R2, R7, 0x4, R2 ;  /* 0x000000040702e825 */ /* 0x001fca00078e0202 */
[----:B------:R0:W2:Y:S02]  /*15170*/  @!P6 LDG.E R5, desc[UR4][R2.64] ;  /* 0x000000040205e981 */ /* 0x0000a4000c1e1900 */
[----:B0-----:R-:W0:Y:S02]  /*15180*/  @!P6 LDC.64 R2, c[0x0][0xc78] ;  /* 0x00031e00ff02eb82 */ /* 0x001e240000000a00 */
[----:B0-----:R-:W-:-:S04]  /*15190*/  @!P6 IMAD.WIDE R2, R7, 0x4, R2 ;  /* 0x000000040702e825 */ /* 0x001fc800078e0202 */
[----:B------:R-:W-:-:S06]  /*151a0*/  IMAD.MOV.U32 R7, RZ, RZ, RZ ;  /* 0x000000ffff077224 */ /* 0x000fcc00078e00ff */
[----:B------:R-:W2:Y:S01]  /*151b0*/  @!P6 LDG.E R7, desc[UR4][R2.64] ;  /* 0x000000040207e981 */ /* 0x000ea2000c1e1900 */
[----:B------:R-:W-:Y:S01]  /*151c0*/  UMOV UR4, 0xffffffff ;  /* 0xffffffff00047882 */ /* 0x000fe20000000000 */
[----:B--2---:R-:W-:Y:S02]  /*151d0*/  IMAD R2, R7, R5, RZ ;  /* 0x0000000507027224 */ /* 0x004fe400078e02ff */
[----:B------:R-:W-:Y:S05]  /*151e0*/  BRA.DIV UR4, `(.L_x_331) ;  /* 0x0000002204e07947 */ /* 0x000fea000b800000 */
        /* <DEDUP_REMOVED lines=16> */
.L_x_400:
[----:B------:R-:W-:Y:S02]  /*152f0*/  ULDC UR4, c[0x0][0xc38] ;  /* 0x00030e0000047ab9 */ /* 0x000fe40000000800 */
[----:B------:R-:W-:-:S04]  /*15300*/  IMAD.U32 R3, RZ, RZ, UR4 ;  /* 0x00000004ff037e24 */ /* 0x000fc8000f8e00ff */
[----:B-1----:R-:W-:-:S04]  /*15310*/  IMAD R9, R9, R3, RZ ;  /* 0x0000000309097224 */ /* 0x002fc800078e02ff */
[----:B------:R-:W-:-:S05]  /*15320*/  IMAD.IADD R4, R9, 0x1, R4 ;  /* 0x0000000109047824 */ /* 0x000fca00078e0204 */
[----:B------:R-:W-:-:S13]  /*15330*/  ISETP.GT.AND P6, PT, R4, R0, PT ;  /* 0x000000000400720c */ /* 0x000fda0003fc4270 */
[----:B------:R-:W-:Y:S05]  /*15340*/  @!P6 BRA `(.L_x_332) ;  /* 0xfffffffc0050e947 */ /* 0x000fea000383ffff */
.L_x_329:
[----:B------:R-:W-:Y:S01]  /*15350*/  IMAD.IADD R9, R4, 0x1, -R9 ;  /* 0x0000000104097824 */ /* 0x000fe200078e0a09 */
[----:B------:R-:W-:-:S03]  /*15360*/  UMOV UR4, 0xffffffff ;  /* 0xffffffff00047882 */ /* 0x000fc60000000000 */
[----:B------:R-:W-:-:S05]  /*15370*/  IMAD R4, R2, R3, R9 ;  /* 0x0000000302047224 */ /* 0x000fca00078e0209 */
[----:B------:R-:W-:Y:S01]  /*15380*/  ISETP.GT.AND P6, PT, R4, R0, PT ;  /* 0x000000000400720c */ /* 0x000fe20003fc4270 */
[----:B------:R-:W-:-:S12]  /*15390*/  BRA.DIV UR4, `(.L_x_333) ;  /* 0x00000026044c7947 */ /* 0x000fd8000b800000 */
[----:B------:R-:W-:-:S04]  /*153a0*/  VOTE.ANY R8, PT, !P6 ;  /* 0x0000000000087806 */ /* 0x000fc800070e0100 */
[----:B------:R-:W1:Y:S02]  /*153b0*/  POPC R4, R8 ;  /* 0x0000000800047309 */ /* 0x000e640000000000 */
[----:B-1----:R1:W2:Y:S04]  /*153c0*/  SHFL.IDX PT, R5, R5, R4, 0x1f ;  /* 0x00001f0405057589 */ /* 0x0022a800000e0000 */
[----:B------:R1:W3:Y:S02]  /*153d0*/  SHFL.IDX PT, R7, R7, R4, 0x1f ;  /* 0x00001f0407077589 */ /* 0x0002e400000e0000 */
.L_x_405:
[----:B------:R-:W-:-:S13]  /*153e0*/  ISETP.NE.AND P0, PT, R8, RZ, PT ;  /* 0x000000ff0800720c */ /* 0x000fda0003f05270 */
[----:B------:R-:W-:Y:S05]  /*153f0*/  @!P0 BRA `(.L_x_334) ;  /* 0x0000000000148947 */ /* 0x000fea0003800000 */
[----:B------:R-:W-:Y:S01]  /*15400*/  UMOV UR4, 0xffffffff ;  /* 0xffffffff00047882 */ /* 0x000fe20000000000 */
[----:B------:R-:W-:Y:S02]  /*15410*/  VIADD R12, R4, 0xffffffff ;  /* 0xffffffff040c7836 */ /* 0x000fe40000000000 */
[----:B------:R-:W-:Y:S05]  /*15420*/  BRA.DIV UR4, `(.L_x_335) ;  /* 0x0000002604847947 */ /* 0x000fea000b800000 */
[----:B0-----:R0:W4:Y:S02]  /*15430*/  SHFL.IDX PT, R2, R2, R12, 0x1f ;  /* 0x00001f0c02027589 */ /* 0x00112400000e0000 */
.L_x_408:
[----:B----4-:R-:W-:-:S07]  /*15440*/  IMAD.MOV.U32 R6, RZ, RZ, R2 ;  /* 0x000000ffff067224 */ /* 0x010fce00078e0002 */
.L_x_334:
[----:B------:R-:W4:Y:S01]  /*15450*/  LDL.LU R10, [R1+0xc] ;  /* 0x00000c00010a7983 */ /* 0x000f220000300800 */
[----:B------:R-:W-:Y:S01]  /*15460*/  IMAD R9, R6, R3, R9 ;  /* 0x0000000306097224 */ /* 0x000fe200078e0209 */
[----:B--2---:R-:W-:-:S03]  /*15470*/  IABS R6, R5 ;  /* 0x0000000500067213 */ /* 0x004fc60000000000 */
[----:B------:R-:W-:Y:S01]  /*15480*/  IMAD.IADD R0, R0, 0x1, -R9 ;  /* 0x0000000100007824 */ /* 0x000fe200078e0a09 */
[----:B0-----:R-:W0:Y:S01]  /*15490*/  I2F.RP R2, R6 ;  /* 0x0000000600027306 */ /* 0x001e220000209400 */
[----:B------:R2:W-:Y:S02]  /*154a0*/  STL [R1], R9 ;  /* 0x0000000901007387 */ /* 0x0005e40000100800 */
[----:B--2---:R-:W-:-:S05]  /*154b0*/  IABS R9, R5 ;  /* 0x0000000500097213 */ /* 0x004fca0000000000 */
[----:B0-----:R-:W0:Y:S01]  /*154c0*/  MUFU.RCP R2, R2 ;  /* 0x0000000200027308 */ /* 0x001e220000001000 */
[----:B------:R-:W-:Y:S02]  /*154d0*/  IMAD.MOV R9, RZ, RZ, -R9 ;  /* 0x000000ffff097224 */ /* 0x000fe400078e0a09 */
[----:B0-----:R-:W-:-:S05]  /*154e0*/  VIADD R2, R2, 0xffffffe ;  /* 0x0ffffffe02027836 */ /* 0x001fca0000000000 */
[----:B------:R-:W0:Y:S02]  /*154f0*/  F2I.FTZ.U32.TRUNC.NTZ R3, R2 ;  /* 0x0000000200037305 */ /* 0x000e24000021f000 */
[----:B0-----:R-:W-:-:S04]  /*15500*/  IMAD.MOV R2, RZ, RZ, -R3 ;  /* 0x000000ffff027224 */ /* 0x001fc800078e0a03 */
[----:B------:R-:W-:Y:S02]  /*15510*/  IMAD R8, R2, R6, RZ ;  /* 0x0000000602087224 */ /* 0x000fe400078e02ff */
[----:B------:R-:W-:-:S04]  /*15520*/  IMAD.MOV.U32 R2, RZ, RZ, RZ ;  /* 0x000000ffff027224 */ /* 0x000fc800078e00ff */
[----:B------:R-:W-:Y:S01]  /*15530*/  IMAD.HI.U32 R2, R3, R8, R2 ;  /* 0x0000000803027227 */ /* 0x000fe200078e0002 */
[----:B------:R-:W-:-:S05]  /*15540*/  IABS R3, R0 ;  /* 0x0000000000037213 */ /* 0x000fca0000000000 */
[----:B------:R-:W-:-:S04]  /*15550*/  IMAD.HI.U32 R8, R2, R3, RZ ;  /* 0x0000000302087227 */ /* 0x000fc800078e00ff */
[----:B------:R-:W-:-:S05]  /*15560*/  IMAD R3, R8, R9, R3 ;  /* 0x0000000908037224 */ /* 0x000fca00078e0203 */
[----:B------:R-:W-:-:S13]  /*15570*/  ISETP.GT.U32.AND P1, PT, R6, R3, PT ;  /* 0x000000030600720c */ /* 0x000fda0003f24070 */
[----:B------:R-:W-:Y:S02]  /*15580*/  @!P1 IMAD.IADD R3, R3, 0x1, -R6 ;  /* 0x0000000103039824 */ /* 0x000fe400078e0a06 */
[----:B------:R-:W-:Y:S01]  /*15590*/  @!P1 VIADD R8, R8, 0x1 ;  /* 0x0000000108089836 */ /* 0x000fe20000000000 */
[----:B------:R-:W-:Y:S02]  /*155a0*/  ISETP.NE.AND P1, PT, R5, RZ, PT ;  /* 0x000000ff0500720c */ /* 0x000fe40003f25270 */
[----:B------:R-:W-:Y:S02]  /*155b0*/  ISETP.GE.U32.AND P0, PT, R3, R6, PT ;  /* 0x000000060300720c */ /* 0x000fe40003f06070 */
[----:B---3--:R-:W-:-:S04]  /*155c0*/  IABS R6, R7 ;  /* 0x0000000700067213 */ /* 0x008fc80000000000 */
[----:B------:R-:W0:Y:S07]  /*155d0*/  I2F.RP R2, R6 ;  /* 0x0000000600027306 */ /* 0x000e2e0000209400 */
[----:B------:R-:W-:Y:S01]  /*155e0*/  @P0 VIADD R8, R8, 0x1 ;  /* 0x0000000108080836 */ /* 0x000fe20000000000 */
[----:B0-----:R-:W0:Y:S02]  /*155f0*/  MUFU.RCP R2, R2 ;  /* 0x0000000200027308 */ /* 0x001e240000001000 */
[----:B0-----:R-:W-:-:S06]  /*15600*/  VIADD R2, R2, 0xffffffe ;  /* 0x0ffffffe02027836 */ /* 0x001fcc0000000000 */
[----:B------:R-:W0:Y:S02]  /*15610*/  F2I.FTZ.U32.TRUNC.NTZ R3, R2 ;  /* 0x0000000200037305 */ /* 0x000e24000021f000 */
[----:B0-----:R-:W-:-:S04]  /*15620*/  IMAD.MOV R2, RZ, RZ, -R3 ;  /* 0x000000ffff027224 */ /* 0x001fc800078e0a03 */
[----:B------:R-:W-:Y:S02]  /*15630*/  IMAD R9, R2, R6, RZ ;  /* 0x0000000602097224 */ /* 0x000fe400078e02ff */
[----:B------:R-:W-:-:S04]  /*15640*/  IMAD.MOV.U32 R2, RZ, RZ, RZ ;  /* 0x000000ffff027224 */ /* 0x000fc800078e00ff */
[----:B------:R-:W-:Y:S01]  /*15650*/  IMAD.HI.U32 R2, R3, R9, R2 ;  /* 0x0000000903027227 */ /* 0x000fe200078e0002 */
[----:B------:R-:W-:Y:S02]  /*15660*/  LOP3.LUT R3, R0, R5, RZ, 0x3c, !PT ;  /* 0x0000000500037212 */ /* 0x000fe400078e3cff */
[----:B------:R-:W-:Y:S02]  /*15670*/  IABS R9, R7 ;  /* 0x0000000700097213 */ /* 0x000fe40000000000 */
[----:B------:R-:W-:-:S03]  /*15680*/  ISETP.GE.AND P2, PT, R3, RZ, PT ;  /* 0x000000ff0300720c */ /* 0x000fc60003f46270 */
[----:B------:R-:W-:-:S10]  /*15690*/  IMAD.MOV R9, RZ, RZ, -R9 ;  /* 0x000000ffff097224 */ /* 0x000fd400078e0a09 */
[----:B------:R-:W-:Y:S01]  /*156a0*/  @!P2 IMAD.MOV R8, RZ, RZ, -R8 ;  /* 0x000000ffff08a224 */ /* 0x000fe200078e0a08 */
[----:B------:R-:W-:-:S04]  /*156b0*/  @!P1 LOP3.LUT R8, RZ, R5, RZ, 0x33, !PT ;  /* 0x00000005ff089212 */ /* 0x000fc800078e33ff */
[-C--:B------:R-:W-:Y:S01]  /*156c0*/  IABS R3, R8.reuse ;  /* 0x0000000800037213 */ /* 0x080fe20000000000 */
[----:B------:R-:W-:-:S04]  /*156d0*/  IMAD R5, R5, R8, RZ ;  /* 0x0000000805057224 */ /* 0x000fc800078e02ff */
[----:B------:R-:W-:-:S04]  /*156e0*/  IMAD.HI.U32 R2, R2, R3, RZ ;  /* 0x0000000302027227 */ /* 0x000fc800078e00ff */
[----:B------:R-:W-:-:S05]  /*156f0*/  IMAD R3, R2, R9, R3 ;  /* 0x0000000902037224 */ /* 0x000fca00078e0203 */
[----:B------:R-:W-:-:S13]  /*15700*/  ISETP.GT.U32.AND P1, PT, R6, R3, PT ;  /* 0x000000030600720c */ /* 0x000fda0003f24070 */
[----:B------:R-:W-:Y:S02]  /*15710*/  @!P1 IMAD.IADD R3, R3, 0x1, -R6 ;  /* 0x0000000103039824 */ /* 0x000fe400078e0a06 */
        /* <DEDUP_REMOVED lines=11> */
[----:B----4-:R-:W-:Y:S02]  /*157d0*/  IMAD.IADD R10, R4, 0x1, R10 ;  /* 0x00000001040a7824 */ /* 0x010fe400078e020a */
[----:B-1----:R-:W-:Y:S02]  /*157e0*/  IMAD.IADD R4, R0, 0x1, -R5 ;  /* 0x0000000100047824 */ /* 0x002fe400078e0a05 */
[----:B------:R-:W-:-:S05]  /*157f0*/  IMAD R0, R3, 0x10000, R2 ;  /* 0x0001000003007824 */ /* 0x000fca00078e0202 */
[----:B------:R0:W-:Y:S04]  /*15800*/  STL [R1+0x8], R0 ;  /* 0x0000080001007387 */ /* 0x0001e80000100800 */
[----:B------:R0:W-:Y:S04]  /*15810*/  STL [R1+0xc], R10 ;  /* 0x00000c0a01007387 */ /* 0x0001e80000100800 */
[----:B------:R0:W-:Y:S01]  /*15820*/  STL [R1+0x4], R4 ;  /* 0x0000040401007387 */ /* 0x0001e20000100800 */
[----:B------:R-:W-:Y:S05]  /*15830*/  BRA `(.L_x_336) ;  /* 0x0000000000287947 */ /* 0x000fea0003800000 */
.L_x_330:
[----:B------:R-:W-:Y:S01]  /*15840*/  UMOV UR4, URZ ;  /* 0x0000003f00047c82 */ /* 0x000fe20008000000 */
[----:B------:R-:W-:Y:S01]  /*15850*/  ULDC UR6, c[0x0][0xc3c] ;  /* 0x00030f0000067ab9 */ /* 0x000fe20000000800 */
[----:B------:R-:W-:Y:S01]  /*15860*/  UMOV UR5, URZ ;  /* 0x0000003f00057c82 */ /* 0x000fe20008000000 */
[----:B------:R0:W-:Y:S01]  /*15870*/  STL [R1], R0 ;  /* 0x0000000001007387 */ /* 0x0001e20000100800 */
[----:B------:R-:W-:Y:S02]  /*15880*/  IMAD.U32 R3, RZ, RZ, UR4 ;  /* 0x00000004ff037e24 */ /* 0x000fe4000f8e00ff */
[----:B------:R-:W-:-:S03]  /*15890*/  IMAD.U32 R2, RZ, RZ, UR5 ;  /* 0x00000005ff027e24 */ /* 0x000fc6000f8e00ff */
[----:B------:R1:W-:Y:S01]  /*158a0*/  STL [R1+0x4], R3 ;  /* 0x0000040301007387 */ /* 0x0003e20000100800 */
[----:B0-----:R-:W-:-:S05]  /*158b0*/  IMAD.U32 R0, RZ, RZ, UR6 ;  /* 0x00000006ff007e24 */ /* 0x001fca000f8e00ff */
[----:B------:R1:W-:Y:S04]  /*158c0*/  STL [R1+0xc], R0 ;  /* 0x00000c0001007387 */ /* 0x0003e80000100800 */
[----:B------:R1:W-:Y:S02]  /*158d0*/  STL [R1+0x8], R2 ;  /* 0x0000080201007387 */ /* 0x0003e40000100800 */
.L_x_336:
[----:B-1----:R-:W2:Y:S04]  /*158e0*/  LDL R3, [R1+0x8] ;  /* 0x0000080001037983 */ /* 0x002ea80000100800 */
[----:B------:R-:W3:Y:S04]  /*158f0*/  LDL R2, [R1+0xc] ;  /* 0x00000c0001027983 */ /* 0x000ee80000100800 */
[----:B0-----:R-:W4:Y:S04]  /*15900*/  LDL R4, [R1] ;  /* 0x0000000001047983 */ /* 0x001f280000100800 */
[----:B------:R-:W4:Y:S01]  /*15910*/  LDL R5, [R1+0x4] ;  /* 0x0000040001057983 */ /* 0x000f220000100800 */
[----:B------:R-:W-:Y:S05]  /*15920*/  WARPSYNC.ALL ;  /* 0x0000000000007948 */ /* 0x000fea0003800000 */
[----:B------:R-:W0:Y:S02]  /*15930*/  S2R R0, SR_TID.X ;  /* 0x0000000000007919 */ /* 0x000e240000002100 */
[----:B0-----:R-:W-:Y:S01]  /*15940*/  LOP3.LUT R0, R0, 0x1f, RZ, 0xc0, !PT ;  /* 0x0000001f00007812 */ /* 0x001fe200078ec0ff */
[----:B------:R-:W-:Y:S03]  /*15950*/  BAR.SYNC.DEFER_BLOCKING 0x4, 0x180 ;  /* 0x0106000000007b1d */ /* 0x000fe60000010000 */
[----:B------:R-:W-:-:S13]  /*15960*/  ISETP.NE.AND P0, PT, R0, RZ, PT ;  /* 0x000000ff0000720c */ /* 0x000fda0003f05270 */
[----:B------:R-:W-:Y:S01]  /*15970*/  @!P0 MOV R0, 0x400 ;  /* 0x0000040000008802 */ /* 0x000fe20000000f00 */
[----:B--2---:R-:W-:Y:S02]  /*15980*/  IMAD.MOV.U32 R6, RZ, RZ, R3 ;  /* 0x000000ffff067224 */ /* 0x004fe400078e0003 */
[----:B------:R-:W0:Y:S01]  /*15990*/  @!P0 S2R R3, SR_CgaCtaId ;  /* 0x0000000000038919 */ /* 0x000e220000008800 */
[----:B---3--:R-:W-:Y:S01]  /*159a0*/  IMAD.MOV.U32 R7, RZ, RZ, R2 ;  /* 0x000000ffff077224 */ /* 0x008fe200078e0002 */
[----:B0-----:R-:W-:-:S05]  /*159b0*/  @!P0 LEA R18, R3, R0, 0x18 ;  /* 0x0000000003128211 */ /* 0x001fca00078ec0ff */
[----:B----4-:R0:W-:Y:S01]  /*159c0*/  @!P0 STS.128 [R18+0x368d0], R4 ;  /* 0x0368d00412008388 */ /* 0x0101e20000000c00 */
[----:B------:R-:W-:Y:S06]  /*159d0*/  BAR.ARV 0x5, 0x180 ;  /* 0x0146000000007b1d */ /* 0x000fec0000002000 */
.L_x_327:
[----:B------:R-:W2:Y:S01]  /*159e0*/  LDL R0, [R1+0xc] ;  /* 0x00000c0001007983 */ /* 0x000ea20000100800 */
[----:B------:R-:W-:Y:S02]  /*159f0*/  ULDC UR4, c[0x0][0xc3c] ;  /* 0x00030f0000047ab9 */ /* 0x000fe40000000800 */
[----:B--2---:R-:W-:-:S13]  /*15a00*/  ISETP.GE.AND P0, PT, R0, UR4, PT ;  /* 0x0000000400007c0c */ /* 0x004fda000bf06270 */
[----:B------:R-:W-:Y:S05]  /*15a10*/  @!P0 BRA `(.L_x_337) ;  /* 0xffffffa400308947 */ /* 0x000fea000383ffff */
[----:B------:R-:W-:Y:S05]  /*15a20*/  BSYNC B8 ;  /* 0x0000000000087941 */ /* 0x000fea0003800000 */
.L_x_231:
[----:B-1----:R-:W3:Y:S01]  /*15a30*/  LDL.LU R0, [R1+0x48] ;  /* 0x0000480001007983 */ /* 0x002ee20000300800 */
[----:B------:R-:W-:Y:S01]  /*15a40*/  BSSY B0, `(.L_x_338) ;  /* 0x000000b000007945 */ /* 0x000fe20003800000 */
[----:B0-2---:R-:W0:Y:S01]  /*15a50*/  S2R R5, SR_CgaCtaId ;  /* 0x0000000000057919 */ /* 0x005e220000008800 */
[----:B---3--:R-:W-:-:S05]  /*15a60*/  VIADD R0, R0, 0x1 ;  /* 0x0000000100007836 */ /* 0x008fca0000000000 */
[----:B------:R-:W-:-:S04]  /*15a70*/  LEA.HI R2, R0, R0, RZ, 0x1 ;  /* 0x0000000000027211 */ /* 0x000fc800078f08ff */
[----:B------:R-:W-:-:S05]  /*15a80*/  LOP3.LUT R3, R2, 0xfffffffe, RZ, 0xc0, !PT ;  /* 0xfffffffe02037812 */ /* 0x000fca00078ec0ff */
[----:B------:R-:W-:Y:S01]  /*15a90*/  IMAD.IADD R3, R0, 0x1, -R3 ;  /* 0x0000000100037824 */ /* 0x000fe200078e0a03 */
[----:B------:R-:W-:-:S04]  /*15aa0*/  MOV R0, 0x400 ;  /* 0x0000040000007802 */ /* 0x000fc80000000f00 */
[----:B0-----:R-:W-:Y:S02]  /*15ab0*/  LEA R0, R5, R0, 0x18 ;  /* 0x0000000005007211 */ /* 0x001fe400078ec0ff */
[----:B------:R-:W-:-:S04]  /*15ac0*/  SHF.L.U32 R3, R3, 0x1f, RZ ;  /* 0x0000001f03037819 */ /* 0x000fc800000006ff */
[----:B------:R-:W0:Y:S02]  /*15ad0*/  SYNCS.PHASECHK.TRANS64.TRYWAIT P0, [R0+URZ+0x36820], R3 ;  /* 0x03682003000075a7 */ /* 0x000e24000800017f */
[----:B0-----:R-:W-:Y:S05]  /*15ae0*/  @!P0 BRA `(.L_x_339) ;  /* 0x0000001c00fc8947 */ /* 0x001fea0003800000 */
.L_x_409:
[----:B------:R-:W-:Y:S05]  /*15af0*/  BSYNC B0 ;  /* 0x0000000000007941 */ /* 0x000fea0003800000 */
.L_x_338:
[----:B------:R-:W-:-:S03]  /*15b00*/  UMOV UR4, 0xffffffff ;  /* 0xffffffff00047882 */ /* 0x000fc60000000000 */
[----:B------:R-:W-:Y:S05]  /*15b10*/  BRA.DIV UR4, `(.L_x_340) ;  /* 0x0000002204047947 */ /* 0x000fea000b800000 */
[----:B------:R-:W1:Y:S02]  /*15b20*/  S2R R2, SR_TID.X ;  /* 0x0000000000027919 */ /* 0x000e640000002100 */
[----:B-1----:R-:W-:-:S04]  /*15b30*/  SHF.R.U32.HI R2, RZ, 0x5, R2 ;  /* 0x00000005ff027819 */ /* 0x002fc80000011602 */
[----:B------:R-:W-:-:S05]  /*15b40*/  LOP3.LUT R2, R2, 0x3, RZ, 0xc0, !PT ;  /* 0x0000000302027812 */ /* 0x000fca00078ec0ff */
[----:B------:R1:W2:Y:S02]  /*15b50*/  SHFL.IDX PT, R14, R2, RZ, 0x1f ;  /* 0x00001fff020e7589 */ /* 0x0002a400000e0000 */
.L_x_412:
[----:B--2---:R-:W-:Y:S01]  /*15b60*/  ISETP.NE.AND P0, PT, R14, RZ, PT ;  /* 0x000000ff0e00720c */ /* 0x004fe20003f05270 */
[----:B------:R-:W-:-:S12]  /*15b70*/  BSSY B0, `(.L_x_341) ;  /* 0x0000027000007945 */ /* 0x000fd80003800000 */
[----:B------:R-:W-:Y:S05]  /*15b80*/  @P0 BRA `(.L_x_342) ;  /* 0x0000000000940947 */ /* 0x000fea0003800000 */
[----:B------:R-:W-:-:S03]  /*15b90*/  UMOV UR4, 0xffffffff ;  /* 0xffffffff00047882 */ /* 0x000fc60000000000 */
[----:B------:R-:W-:Y:S05]  /*15ba0*/  BRA.DIV UR4, `(.L_x_343) ;  /* 0x0000002204147947 */ /* 0x000fea000b800000 */
[----:B------:R-:W-:-:S13]  /*15bb0*/  ELECT P6, URZ, PT ;  /* 0x00000000003f782f */ /* 0x000fda00038c0000 */
.L_x_415:
[----:B------:R-:W-:Y:S05]  /*15bc0*/  @!P6 BRA `(.L_x_342) ;  /* 0x000000000084e947 */ /* 0x000fea0003800000 */
[----:B-1----:R-:W2:Y:S02]  /*15bd0*/  LDL R2, [R1+0x64] ;  /* 0x0000640001027983 */ /* 0x002ea40000100800 */
[----:B--2---:R-:W-:-:S13]  /*15be0*/  R2UR UR4, R2 ;  /* 0x00000000020472ca */ /* 0x004fda00000e0000 */
[----:B------:R-:W-:-:S06]  /*15bf0*/  ULOP3.LUT UR4, UR4, 0x2, URZ, 0xfc, !UPT ;  /* 0x0000000204047892 */ /* 0x000fcc000f8efc3f */
[----:B------:R-:W-:-:S05]  /*15c00*/  IMAD.U32 R2, RZ, RZ, UR4 ;  /* 0x00000004ff027e24 */ /* 0x000fca000f8e00ff */
[----:B------:R-:W-:-:S13]  /*15c10*/  ISETP.NE.AND P2, PT, R2, 0x3, PT ;  /* 0x000000030200780c */ /* 0x000fda0003f45270 */
[----:B------:R-:W-:Y:S05]  /*15c20*/  @!P2 BRA `(.L_x_344) ;  /* 0x000000000004a947 */ /* 0x000fea0003800000 */
[----:B------:R-:W-:Y:S01]  /*15c30*/  BPT.TRAP 0x1 ;  /* 0x000000040000795c */ /* 0x000fe20000300000 */
.L_x_344:
[----:B------:R-:W2:Y:S01]  /*15c40*/  LDL.LU R7, [R1+0x14] ;  /* 0x0000140001077983 */ /* 0x000ea20000300800 */
[----:B------:R-:W-:Y:S02]  /*15c50*/  VIADD R2, R0, 0x36840 ;  /* 0x0003684000027836 */ /* 0x000fe40000000000 */
[C---:B0-----:R-:W-:Y:S02]  /*15c60*/  VIADD R3, R19.reuse, 0x1 ;  /* 0x0000000113037836 */ /* 0x041fe40000000000 */
[----:B------:R-:W-:-:S03]  /*15c70*/  IMAD R6, R19, 0x8, R2 ;  /* 0x0000000813067824 */ /* 0x000fc600078e0202 */
[----:B------:R-:W-:-:S04]  /*15c80*/  ISETP.NE.AND P1, PT, R3, 0x2, PT ;  /* 0x000000020300780c */ /* 0x000fc80003f25270 */
[----:B------:R-:W-:Y:S02]  /*15c90*/  SEL R4, RZ, 0x1, P1 ;  /* 0x00000001ff047807 */ /* 0x000fe40000800000 */
[----:B------:R-:W-:Y:S02]  /*15ca0*/  SEL R3, R3, RZ, P1 ;  /* 0x000000ff03037207 */ /* 0x000fe40000800000 */
[C---:B--2---:R-:W-:Y:S02]  /*15cb0*/  SHF.L.U32 R5, R7.reuse, 0x1f, RZ ;  /* 0x0000001f07057819 */ /* 0x044fe400000006ff */
[----:B------:R-:W-:Y:S01]  /*15cc0*/  LOP3.LUT R4, R7, R4, RZ, 0x3c, !PT ;  /* 0x0000000407047212 */ /* 0x000fe200078e3cff */
[----:B------:R-:W-:Y:S01]  /*15cd0*/  IMAD R7, R3, 0x8, R2 ;  /* 0x0000000803077824 */ /* 0x000fe200078e0202 */
[----:B------:R-:W0:Y:S02]  /*15ce0*/  SYNCS.PHASECHK.TRANS64.TRYWAIT P0, [R6+URZ], R5 ;  /* 0x00000005060075a7 */ /* 0x000e24000800017f */
[----:B------:R-:W-:Y:S01]  /*15cf0*/  SHF.L.U32 R2, R4, 0x1f, RZ ;  /* 0x0000001f04027819 */ /* 0x000fe200000006ff */
[----:B0-----:R-:W-:Y:S06]  /*15d00*/  @!P0 BRA `(.L_x_345) ;  /* 0x0000001c00dc8947 */ /* 0x001fec0003800000 */
.L_x_416:
[----:B------:R-:W1:Y:S02]  /*15d10*/  SYNCS.PHASECHK.TRANS64.TRYWAIT P0, [R7+URZ], R2 ;  /* 0x00000002070075a7 */ /* 0x000e64000800017f */
[----:B-1----:R-:W-:Y:S05]  /*15d20*/  @!P0 BRA `(.L_x_346) ;  /* 0x0000001c00e88947 */ /* 0x002fea0003800000 */
.L_x_417:
[----:B------:R-:W-:Y:S05]  /*15d30*/  @!P2 BRA `(.L_x_347) ;  /* 0x000000000004a947 */ /* 0x000fea0003800000 */
[----:B------:R-:W-:Y:S01]  /*15d40*/  BPT.TRAP 0x1 ;  /* 0x000000040000795c */ /* 0x000fe20000300000 */
.L_x_347:
[----:B------:R-:W-:-:S04]  /*15d50*/  VIADD R0, R0, 0x36860 ;  /* 0x0003686000007836 */ /* 0x000fc80000000000 */
[----:B------:R-:W-:-:S04]  /*15d60*/  IMAD R4, R19, 0x8, R0 ;  /* 0x0000000813047824 */ /* 0x000fc800078e0200 */
[----:B------:R-:W2:Y:S02]  /*15d70*/  SYNCS.PHASECHK.TRANS64.TRYWAIT P0, [R4+URZ], R5 ;  /* 0x00000005040075a7 */ /* 0x000ea4000800017f */
[----:B--2---:R-:W-:Y:S05]  /*15d80*/  @!P0 BRA `(.L_x_348) ;  /* 0x0000001c00e48947 */ /* 0x004fea0003800000 */
.L_x_418:
[----:B------:R-:W-:-:S07]  /*15d90*/  IMAD R3, R3, 0x8, R0 ;  /* 0x0000000803037824 */ /* 0x000fce00078e0200 */
.L_x_349:
[----:B---3--:R3:W4:Y:S02]  /*15da0*/  SYNCS.PHASECHK.TRANS64.TRYWAIT P0, [R3+URZ], R2 ;  /* 0x00000002030075a7 */ /* 0x008724000800017f */
[----:B----4-:R-:W-:Y:S05]  /*15db0*/  @!P0 NANOSLEEP.SYNCS 0x989680 ;  /* 0x009896800000895d */ /* 0x010fea0003900000 */
[----:B------:R-:W4:Y:S02]  /*15dc0*/  @!P0 SYNCS.PHASECHK.TRANS64 P0, [R3+URZ], R2 ;  /* 0x00000002030085a7 */ /* 0x000f24000800007f */
[----:B----4-:R-:W-:Y:S05]  /*15dd0*/  @!P0 BRA `(.L_x_349) ;  /* 0xfffffffc00f08947 */ /* 0x010fea000383ffff */
.L_x_342:
[----:B------:R-:W-:Y:S05]  /*15de0*/  BSYNC B0 ;  /* 0x0000000000007941 */ /* 0x000fea0003800000 */
.L_x_341:
[----:B------:R-:W-:Y:S05]  /*15df0*/  EXIT ;  /* 0x000000000000794d */ /* 0x000fea0003800000 */
.L_x_182:
[----:B0-----:R0:W1:Y:S02]  /*15e00*/  SYNCS.PHASECHK.TRANS64.TRYWAIT P1, [R4+URZ+0x36800], R3 ;  /* 0x03680003040075a7 */ /* 0x001064000802017f */
[----:B-1----:R-:W-:Y:S05]  /*15e10*/  @!P1 NANOSLEEP.SYNCS 0x989680 ;  /* 0x009896800000995d */ /* 0x002fea0003900000 */
[----:B------:R-:W1:Y:S02]  /*15e20*/  @!P1 SYNCS.PHASECHK.TRANS64 P1, [R4+URZ+0x36800], R3 ;  /* 0x03680003040095a7 */ /* 0x000e64000802007f */
[----:B-1----:R-:W-:Y:S05]  /*15e30*/  @!P1 BRA `(.L_x_182) ;  /* 0xfffffffc00f09947 */ /* 0x002fea000383ffff */
[----:B------:R-:W-:Y:S05]  /*15e40*/  BRA `(.L_x_350) ;  /* 0xfffffec0002c7947 */ /* 0x000fea000383ffff */
.L_x_186:
[----:B-1----:R1:W2:Y:S02]  /*15e50*/  SYNCS.PHASECHK.TRANS64.TRYWAIT P2, [R0+URZ+0x36830], R3 ;  /* 0x03683003000075a7 */ /* 0x0022a4000804017f */
[----:B--2---:R-:W-:Y:S05]  /*15e60*/  @!P2 NANOSLEEP.SYNCS 0x989680 ;  /* 0x009896800000a95d */ /* 0x004fea0003900000 */
[----:B------:R-:W2:Y:S02]  /*15e70*/  @!P2 SYNCS.PHASECHK.TRANS64 P2, [R0+URZ+0x36830], R3 ;  /* 0x036830030000a5a7 */ /* 0x000ea4000804007f */
[----:B--2---:R-:W-:Y:S05]  /*15e80*/  @!P2 BRA `(.L_x_186) ;  /* 0xfffffffc00f0a947 */ /* 0x004fea000383ffff */
[----:B------:R-:W-:Y:S05]  /*15e90*/  BRA `(.L_x_185) ;  /* 0xfffffec000507947 */ /* 0x000fea000383ffff */
.L_x_191:
[----:B-1----:R-:W-:-:S04]  /*15ea0*/  IMAD.U32 R3, RZ, RZ, UR60 ;  /* 0x0000003cff037e24 */ /* 0x002fc8000f8e00ff */
[----:B------:R1:W2:Y:S03]  /*15eb0*/  SYNCS.PHASECHK.TRANS64.TRYWAIT P2, [R3+URZ+0x36830], R2 ;  /* 0x03683002030075a7 */ /* 0x0002a6000804017f */
[----:B--2---:R-:W-:Y:S05]  /*15ec0*/  @!P2 NANOSLEEP.SYNCS 0x989680 ;  /* 0x009896800000a95d */ /* 0x004fea0003900000 */
[----:B------:R-:W2:Y:S02]  /*15ed0*/  @!P2 SYNCS.PHASECHK.TRANS64 P2, [R3+URZ+0x36830], R2 ;  /* 0x036830020300a5a7 */ /* 0x000ea4000804007f */
[----:B--2---:R-:W-:Y:S05]  /*15ee0*/  @!P2 BRA `(.L_x_191) ;  /* 0xfffffffc00eca947 */ /* 0x004fea000383ffff */
[----:B------:R-:W-:Y:S05]  /*15ef0*/  BRA `(.L_x_190) ;  /* 0xffffff0400307947 */ /* 0x000fea000383ffff */
.L_x_195:
[----:B-1----:R-:W-:-:S04]  /*15f00*/  IMAD.U32 R2, RZ, RZ, UR10 ;  /* 0x0000000aff027e24 */ /* 0x002fc8000f8e00ff */
[----:B------:R1:W2:Y:S03]  /*15f10*/  SYNCS.PHASECHK.TRANS64.TRYWAIT P2, [R2+URZ+0x36850], R0 ;  /* 0x03685000020075a7 */ /* 0x0002a6000804017f */
[----:B--2---:R-:W-:Y:S05]  /*15f20*/  @!P2 NANOSLEEP.SYNCS 0x989680 ;  /* 0x009896800000a95d */ /* 0x004fea0003900000 */
[----:B------:R-:W2:Y:S02]  /*15f30*/  @!P2 SYNCS.PHASECHK.TRANS64 P2, [R2+URZ+0x36850], R0 ;  /* 0x036850000200a5a7 */ /* 0x000ea4000804007f */
[----:B--2---:R-:W-:Y:S05]  /*15f40*/  @!P2 BRA `(.L_x_195) ;  /* 0xfffffffc00eca947 */ /* 0x004fea000383ffff */
[----:B------:R-:W-:Y:S05]  /*15f50*/  BRA `(.L_x_194) ;  /* 0xffffff2c00087947 */ /* 0x000fea000383ffff */
.L_x_200:
[----:B-1----:R1:W2:Y:S02]  /*15f60*/  SYNCS.PHASECHK.TRANS64.TRYWAIT P0, [R13+URZ+0x36850], R0 ;  /* 0x036850000d0075a7 */ /* 0x0022a4000800017f */
[----:B--2---:R-:W-:Y:S05]  /*15f70*/  @!P0 NANOSLEEP.SYNCS 0x989680 ;  /* 0x009896800000895d */ /* 0x004fea0003900000 */
[----:B------:R-:W2:Y:S02]  /*15f80*/  @!P0 SYNCS.PHASECHK.TRANS64 P0, [R13+URZ+0x36850], R0 ;  /* 0x036850000d0085a7 */ /* 0x000ea4000800007f */
[----:B--2---:R-:W-:Y:S05]  /*15f90*/  @!P0 BRA `(.L_x_200) ;  /* 0xfffffffc00f08947 */ /* 0x004fea000383ffff */
[----:B------:R-:W-:Y:S05]  /*15fa0*/  BRA `(.L_x_199) ;  /* 0xffffff4400b87947 */ /* 0x000fea000383ffff */
.L_x_245:
[----:B------:R-:W0:Y:S01]  /*15fb0*/  S2R R4, SR_TID.X ;  /* 0x0000000000047919 */ /* 0x000e220000002100 */
[----:B------:R-:W-:Y:S01]  /*15fc0*/  BSSY B0, `(.L_x_351) ;  /* 0x000000a000007945 */ /* 0x000fe20003800000 */
[----:B------:R-:W-:Y:S02]  /*15fd0*/  IMAD.MOV.U32 R12, RZ, RZ, RZ ;  /* 0x000000ffff0c7224 */ /* 0x000fe400078e00ff */
[----:B--2---:R-:W-:Y:S02]  /*15fe0*/  IMAD.MOV.U32 R11, RZ, RZ, 0x1f ;  /* 0x0000001fff0b7424 */ /* 0x004fe400078e00ff */
[----:B------:R-:W-:Y:S01]  /*15ff0*/  IMAD.MOV.U32 R15, RZ, RZ, -0x1 ;  /* 0xffffffffff0f7424 */ /* 0x000fe200078e00ff */
[----:B0-----:R-:W-:-:S04]  /*16000*/  SHF.R.U32.HI R4, RZ, 0x5, R4 ;  /* 0x00000005ff047819 */ /* 0x001fc80000011604 */
[----:B------:R-:W-:-:S05]  /*16010*/  LOP3.LUT R4, R4, 0x3, RZ, 0xc0, !PT ;  /* 0x0000000304047812 */ /* 0x000fca00078ec0ff */
[----:B------:R-:W-:-:S07]  /*16020*/  IMAD.MOV.U32 R13, RZ, RZ, R4 ;  /* 0x000000ffff0d7224 */ /* 0x000fce00078e0004 */
[----:B------:R-:W-:Y:S05]  /*16030*/  WARPSYNC.COLLECTIVE R15, `(.L_x_352) ;  /* 0x000000000f087348 */ /* 0x000fea0003c00000 */
[----:B------:R0:W1:Y:S02]  /*16040*/  SHFL.IDX P6, R14, R13, R12, R11 ;  /* 0x0000000c0d0e7389 */ /* 0x00006400000c000b */
[----:B01----:R-:W-:Y:S01]  /*16050*/  ENDCOLLECTIVE ;  /* 0x000000000000791b */ /* 0x003fe20003800000 */
.L_x_352:
[----:B------:R-:W-:Y:S05]  /*16060*/  BSYNC B0 ;  /* 0x0000000000007941 */ /* 0x000fea0003800000 */
.L_x_351:
[----:B------:R-:W-:Y:S05]  /*16070*/  BRA `(.L_x_353) ;  /* 0xffffffac00587947 */ /* 0x000fea000383ffff */
.L_x_247:
[----:B------:R-:W-:Y:S01]  /*16080*/  BSSY B0, `(.L_x_354) ;  /* 0x0000006000007945 */ /* 0x000fe20003800000 */
[----:B------:R-:W-:-:S07]  /*16090*/  IMAD.MOV.U32 R15, RZ, RZ, -0x1 ;  /* 0xffffffffff0f7424 */ /* 0x000fce00078e00ff */
[----:B0-2---:R-:W-:Y:S05]  /*160a0*/  WARPSYNC.COLLECTIVE R15, `(.L_x_355) ;  /* 0x000000000f0c7348 */ /* 0x005fea0003c00000 */
[----:B------:R-:W-:Y:S02]  /*160b0*/  ELECT P6, UR62, PT ;  /* 0x00000000003e782f */ /* 0x000fe400038c0000 */
[----:B------:R-:W-:Y:S01]  /*160c0*/  MOV R14, UR62 ;  /* 0x0000003e000e7c02 */ /* 0x000fe20008000f00 */
[----:B0-2---:R-:W-:Y:S10]  /*160d0*/  ENDCOLLECTIVE ;  /* 0x000000000000791b */ /* 0x005ff40003800000 */
.L_x_355:
[----:B------:R-:W-:Y:S05]  /*160e0*/  BSYNC B0 ;  /* 0x0000000000007941 */ /* 0x000fea0003800000 */
.L_x_354:
[----:B------:R-:W-:Y:S05]  /*160f0*/  BRA `(.L_x_356) ;  /* 0xffffffac00647947 */ /* 0x000fea000383ffff */
.L_x_249:
[----:B0-----:R0:W1:Y:S02]  /*16100*/  SYNCS.PHASECHK.TRANS64.TRYWAIT P0, [R0+URZ+0x36840], R2 ;  /* 0x03684002000075a7 */ /* 0x001064000800017f */
[----:B-1----:R-:W-:Y:S05]  /*16110*/  @!P0 NANOSLEEP.SYNCS 0x989680 ;  /* 0x009896800000895d */ /* 0x002fea0003900000 */
[----:B------:R-:W1:Y:S02]  /*16120*/  @!P0 SYNCS.PHASECHK.TRANS64 P0, [R0+URZ+0x36840], R2 ;  /* 0x03684002000085a7 */ /* 0x000e64000800007f */
[----:B-1----:R-:W-:Y:S05]  /*16130*/  @!P0 BRA `(.L_x_249) ;  /* 0xfffffffc00f08947 */ /* 0x002fea000383ffff */
[----:B------:R-:W-:Y:S05]  /*16140*/  BRA `(.L_x_357) ;  /* 0xffffffac00c87947 */ /* 0x000fea000383ffff */
.L_x_253:
[----:B------:R0:W5:Y:S01]  /*16150*/  LDL.LU R9, [R1+0x44] ;  /* 0x0000440001097983 */ /* 0x0001620000300800 */
[----:B------:R-:W-:Y:S02]  /*16160*/  IMAD.MOV.U32 R13, RZ, RZ, R3 ;  /* 0x000000ffff0d7224 */ /* 0x000fe400078e0003 */
[----:B------:R-:W-:Y:S01]  /*16170*/  IMAD.MOV.U32 R12, RZ, RZ, RZ ;  /* 0x000000ffff0c7224 */ /* 0x000fe200078e00ff */
[----:B------:R-:W1:Y:S01]  /*16180*/  S2R R0, SR_TID.X ;  /* 0x0000000000007919 */ /* 0x000e620000002100 */
[----:B------:R-:W-:Y:S02]  /*16190*/  IMAD.MOV.U32 R11, RZ, RZ, 0x181f ;  /* 0x0000181fff0b7424 */ /* 0x000fe400078e00ff */
[----:B------:R-:W-:-:S07]  /*161a0*/  IMAD.MOV.U32 R15, RZ, RZ, -0x1 ;  /* 0xffffffffff0f7424 */ /* 0x000fce00078e00ff */
[----:B01---5:R-:W-:Y:S05]  /*161b0*/  WARPSYNC.COLLECTIVE R15, `(.L_x_358) ;  /* 0x000000000f087348 */ /* 0x023fea0003c00000 */
[----:B------:R2:W3:Y:S02]  /*161c0*/  SHFL.IDX P6, R14, R13, R12, R11 ;  /* 0x0000000c0d0e7389 */ /* 0x0004e400000c000b */
[----:B0123-5:R-:W-:Y:S01]  /*161d0*/  ENDCOLLECTIVE ;  /* 0x000000000000791b */ /* 0x02ffe20003800000 */
.L_x_358:
[----:B------:R-:W-:Y:S02]  /*161e0*/  IMAD.MOV.U32 R13, RZ, RZ, R4 ;  /* 0x000000ffff0d7224 */ /* 0x000fe400078e0004 */
[----:B------:R-:W-:-:S07]  /*161f0*/  IMAD.MOV.U32 R6, RZ, RZ, R14 ;  /* 0x000000ffff067224 */ /* 0x000fce00078e000e */
[----:B------:R-:W-:Y:S05]  /*16200*/  WARPSYNC.COLLECTIVE R15, `(.L_x_359) ;  /* 0x000000000f087348 */ /* 0x000fea0003c00000 */
[----:B------:R0:W1:Y:S02]  /*16210*/  SHFL.IDX P6, R14, R13, R12, R11 ;  /* 0x0000000c0d0e7389 */ /* 0x00006400000c000b */
[----:B01----:R-:W-:Y:S01]  /*16220*/  ENDCOLLECTIVE ;  /* 0x000000000000791b */ /* 0x003fe20003800000 */
.L_x_359:
[----:B------:R-:W-:Y:S01]  /*16230*/  ULDC.64 UR4, c[0x0][0x208] ;  /* 0x0000820000047ab9 */ /* 0x000fe20000000a00 */
[----:B------:R-:W-:Y:S02]  /*16240*/  IMAD.MOV.U32 R13, RZ, RZ, R3 ;  /* 0x000000ffff0d7224 */ /* 0x000fe400078e0003 */
[----:B------:R-:W-:Y:S02]  /*16250*/  IMAD.MOV.U32 R12, RZ, RZ, 0x1 ;  /* 0x00000001ff0c7424 */ /* 0x000fe400078e00ff */
[----:B------:R-:W-:Y:S02]  /*16260*/  IMAD.MOV.U32 R7, RZ, RZ, R14 ;  /* 0x000000ffff077224 */ /* 0x000fe400078e000e */
[----:B------:R-:W-:Y:S02]  /*16270*/  IMAD R2, R9, R8, RZ ;  /* 0x0000000809027224 */ /* 0x000fe400078e02ff */
[----:B------:R-:W0:Y:S01]  /*16280*/  S2R R9, SR_TID.X ;  /* 0x0000000000097919 */ /* 0x000e220000002100 */
[----:B------:R-:W-:-:S05]  /*16290*/  IMAD.SHL.U32 R8, R0, 0x8, RZ ;  /* 0x0000000800087824 */ /* 0x000fca00078e00ff */
[----:B------:R-:W-:Y:S02]  /*162a0*/  LOP3.LUT R8, R8, 0x38, RZ, 0xc0, !PT ;  /* 0x0000003808087812 */ /* 0x000fe400078ec0ff */
[----:B0-----:R-:W-:-:S04]  /*162b0*/  LOP3.LUT R9, R9, 0x7f, RZ, 0xc0, !PT ;  /* 0x0000007f09097812 */ /* 0x001fc800078ec0ff */
[----:B------:R-:W-:-:S05]  /*162c0*/  SHF.R.U32.HI R9, RZ, 0x3, R9 ;  /* 0x00000003ff097819 */ /* 0x000fca0000011609 */
[----:B------:R-:W-:-:S04]  /*162d0*/  IMAD.IADD R0, R9, 0x1, R5 ;  /* 0x0000000109007824 */ /* 0x000fc800078e0205 */
[C---:B------:R-:W-:Y:S01]  /*162e0*/  VIADD R5, R0.reuse, 0x10 ;  /* 0x0000001000057836 */ /* 0x040fe20000000000 */
[----:B------:R-:W-:-:S13]  /*162f0*/  ISETP.GE.AND P3, PT, R0, R2, PT ;  /* 0x000000020000720c */ /* 0x000fda0003f66270 */
[----:B------:R-:W-:-:S05]  /*16300*/  @!P3 LEA R7, P5, R8, R7, 0x1 ;  /* 0x000000070807b211 */ /* 0x000fca00078a08ff */
[----:B------:R-:W-:-:S05]  /*16310*/  @!P3 IMAD.X R6, RZ, RZ, R6, P5 ;  /* 0x000000ffff06b224 */ /* 0x000fca00028e0606 */
[----:B------:R-:W-:-:S04]  /*16320*/  @!P3 LOP3.LUT R7, R7, R6, RZ, 0x3c, !PT ;  /* 0x000000060707b212 */ /* 0x000fc800078e3cff */
[----:B------:R-:W-:-:S04]  /*16330*/  @!P3 LOP3.LUT R6, R7, R6, RZ, 0x3c, !PT ;  /* 0x000000060706b212 */ /* 0x000fc800078e3cff */
[----:B------:R-:W-:-:S05]  /*16340*/  @!P3 LOP3.LUT R7, R7, R6, RZ, 0x3c, !PT ;  /* 0x000000060707b212 */ /* 0x000fca00078e3cff */
        /* <DEDUP_REMOVED lines=10> */
.L_x_360:
[----:B------:R-:W-:Y:S02]  /*163f0*/  IMAD.MOV.U32 R13, RZ, RZ, R4 ;  /* 0x000000ffff0d7224 */ /* 0x000fe400078e0004 */
[----:B------:R-:W-:-:S07]  /*16400*/  IMAD.MOV.U32 R9, RZ, RZ, R14 ;  /* 0x000000ffff097224 */ /* 0x000fce00078e000e */
[----:B------:R-:W-:Y:S05]  /*16410*/  WARPSYNC.COLLECTIVE R15, `(.L_x_361) ;  /* 0x000000000f087348 */ /* 0x000fea0003c00000 */
[----:B------:R0:W1:Y:S02]  /*16420*/  SHFL.IDX P6, R14, R13, R12, R11 ;  /* 0x0000000c0d0e7389 */ /* 0x00006400000c000b */
[----:B01----:R-:W-:Y:S01]  /*16430*/  ENDCOLLECTIVE ;  /* 0x000000000000791b */ /* 0x003fe20003800000 */
.L_x_361:
[----:B------:R-:W-:Y:S01]  /*16440*/  ULDC.64 UR4, c[0x0][0x208] ;  /* 0x0000820000047ab9 */ /* 0x000fe20000000a00 */
[----:B------:R-:W-:Y:S02]  /*16450*/  IMAD.MOV.U32 R13, RZ, RZ, R3 ;  /* 0x000000ffff0d7224 */ /* 0x000fe400078e0003 */
[----:B------:R-:W-:Y:S02]  /*16460*/  IMAD.MOV.U32 R12, RZ, RZ, 0x2 ;  /* 0x00000002ff0c7424 */ /* 0x000fe400078e00ff */
[----:B------:R-:W-:-:S05]  /*16470*/  IMAD.MOV.U32 R5, RZ, RZ, R14 ;  /* 0x000000ffff057224 */ /* 0x000fca00078e000e */
[----:B------:R-:W-:-:S05]  /*16480*/  @!P3 LEA R8, P5, R8, R5, 0x1 ;  /* 0x000000050808b211 */ /* 0x000fca00078a08ff */
[----:B------:R-:W-:Y:S02]  /*16490*/  @!P3 IMAD.X R5, RZ, RZ, R9, P5 ;  /* 0x000000ffff05b224 */ /* 0x000fe400028e0609 */
[----:B------:R-:W-:Y:S01]  /*164a0*/  @!P3 IMAD.MOV.U32 R6, RZ, RZ, R8 ;  /* 0x000000ffff06b224 */ /* 0x000fe200078e0008 */
[----:B------:R-:W0:Y:S01]  /*164b0*/  S2R R9, SR_TID.X ;  /* 0x0000000000097919 */ /* 0x000e220000002100 */
[----:B------:R-:W-:Y:S02]  /*164c0*/  @!P3 IMAD.MOV.U32 R7, RZ, RZ, R5 ;  /* 0x000000ffff07b224 */ /* 0x000fe400078e0005 */
[----:B------:R-:W-:-:S03]  /*164d0*/  VIADD R5, R0, 0x20 ;  /* 0x0000002000057836 */ /* 0x000fc60000000000 */
[----:B------:R-:W-:Y:S01]  /*164e0*/  @!PT LDS RZ, [RZ] ;  /* 0x00000000fffff984 */ /* 0x000fe20000000800 */
[----:B------:R-:W-:Y:S01]  /*164f0*/  @!PT LDS RZ, [RZ] ;  /* 0x00000000fffff984 */ /* 0x000fe20000000800 */
[----:B------:R-:W-:Y:S01]  /*16500*/  @!PT LDS RZ, [RZ] ;  /* 0x00000000fffff984 */ /* 0x000fe20000000800 */
[----:B------:R1:W-:Y:S04]  /*16510*/  @!P3 LDGSTS.E.BYPASS.LTC128B.128 [R10+0x15c00], desc[UR4][R6.64], !P2 ;  /* 0x15c00000060abfae */ /* 0x0003e8000d101d44 */
[----:B------:R1:W-:Y:S04]  /*16520*/  @!P3 LDGSTS.E.BYPASS.LTC128B.128 [R10+0x19c00], desc[UR4][R6.64+0x80], !P1 ;  /* 0x19c00080060abfae */ /* 0x0003e8000c901d44 */
[----:B------:R1:W-:Y:S01]  /*16530*/  @!P3 LDGSTS.E.BYPASS.LTC128B.128 [R10+0x1dc00], desc[UR4][R6.64+0x100], !P0 ;  /* 0x1dc00100060abfae */ /* 0x0003e2000c101d44 */
[----:B------:R-:W-:-:S13]  /*16540*/  ISETP.GE.AND P3, PT, R5, R2, PT ;  /* 0x000000020500720c */ /* 0x000fda0003f66270 */
[----:B01----:R-:W-:Y:S05]  /*16550*/  WARPSYNC.COLLECTIVE R15, `(.L_x_362) ;  /* 0x000000000f087348 */ /* 0x003fea0003c00000 */
[----:B------:R2:W3:Y:S02]  /*16560*/  SHFL.IDX P6, R14, R13, R12, R11 ;  /* 0x0000000c0d0e7389 */ /* 0x0004e400000c000b */
[----:B0123--:R-:W-:Y:S01]  /*16570*/  ENDCOLLECTIVE ;  /* 0x000000000000791b */ /* 0x00ffe20003800000 */
.L_x_362:
[----:B------:R-:W-:Y:S02]  /*16580*/  IMAD.MOV.U32 R13, RZ, RZ, R4 ;  /* 0x000000ffff0d7224 */ /* 0x000fe400078e0004 */
[----:B------:R-:W-:-:S05]  /*16590*/  IMAD.SHL.U32 R9, R9, 0x8, RZ ;  /* 0x0000000809097824 */ /* 0x000fca00078e00ff */
[----:B------:R-:W-:Y:S01]  /*165a0*/  LOP3.LUT R9, R9, 0x38, RZ, 0xc0, !PT ;  /* 0x0000003809097812 */ /* 0x000fe200078ec0ff */
[----:B------:R-:W-:-:S07]  /*165b0*/  IMAD.MOV.U32 R8, RZ, RZ, R14 ;  /* 0x000000ffff087224 */ /* 0x000fce00078e000e */
[----:B------:R-:W-:Y:S05]  /*165c0*/  WARPSYNC.COLLECTIVE R15, `(.L_x_363) ;  /* 0x000000000f087348 */ /* 0x000fea0003c00000 */
[----:B------:R0:W1:Y:S02]  /*165d0*/  SHFL.IDX P6, R14, R13, R12, R11 ;  /* 0x0000000c0d0e7389 */ /* 0x00006400000c000b */
[----:B01----:R-:W-:Y:S01]  /*165e0*/  ENDCOLLECTIVE ;  /* 0x000000000000791b */ /* 0x003fe20003800000 */
.L_x_363:
[----:B------:R-:W-:Y:S01]  /*165f0*/  ULDC.64 UR4, c[0x0][0x208] ;  /* 0x0000820000047ab9 */ /* 0x000fe20000000a00 */
[----:B------:R-:W-:Y:S02]  /*16600*/  IMAD.MOV.U32 R13, RZ, RZ, R3 ;  /* 0x000000ffff0d7224 */ /* 0x000fe400078e0003 */
[----:B------:R-:W-:Y:S02]  /*16610*/  IMAD.MOV.U32 R12, RZ, RZ, 0x3 ;  /* 0x00000003ff0c7424 */ /* 0x000fe400078e00ff */
[----:B------:R-:W-:-:S05]  /*16620*/  IMAD.MOV.U32 R5, RZ, RZ, R14 ;  /* 0x000000ffff057224 */ /* 0x000fca00078e000e */
[----:B------:R-:W-:-:S05]  /*16630*/  @!P3 LEA R5, P4, R9, R5, 0x1 ;  /* 0x000000050905b211 */ /* 0x000fca00078808ff */
[----:B------:R-:W-:-:S04]  /*16640*/  @!P3 IMAD.X R6, RZ, RZ, R8, P4 ;  /* 0x000000ffff06b224 */ /* 0x000fc800020e0608 */
[----:B------:R-:W-:Y:S02]  /*16650*/  @!P3 IMAD.MOV.U32 R7, RZ, RZ, R6 ;  /* 0x000000ffff07b224 */ /* 0x000fe400078e0006 */
        /* <DEDUP_REMOVED lines=12> */
.L_x_364:
[----:B------:R-:W-:Y:S02]  /*16720*/  IMAD.MOV.U32 R13, RZ, RZ, R4 ;  /* 0x000000ffff0d7224 */ /* 0x000fe400078e0004 */
[----:B------:R-:W-:-:S07]  /*16730*/  IMAD.MOV.U32 R6, RZ, RZ, R14 ;  /* 0x000000ffff067224 */ /* 0x000fce00078e000e */
[----:B------:R-:W-:Y:S05]  /*16740*/  WARPSYNC.COLLECTIVE R15, `(.L_x_365) ;  /* 0x000000000f087348 */ /* 0x000fea0003c00000 */
[----:B------:R0:W1:Y:S02]  /*16750*/  SHFL.IDX P6, R14, R13, R12, R11 ;  /* 0x0000000c0d0e7389 */ /* 0x00006400000c000b */
[----:B01----:R-:W-:Y:S01]  /*16760*/  ENDCOLLECTIVE ;  /* 0x000000000000791b */ /* 0x003fe20003800000 */
.L_x_365:
        /* <DEDUP_REMOVED lines=19> */
.L_x_366:
[----:B------:R-:W-:Y:S02]  /*168a0*/  IMAD.MOV.U32 R13, RZ, RZ, R4 ;  /* 0x000000ffff0d7224 */ /* 0x000fe400078e0004 */
[----:B------:R-:W-:-:S07]  /*168b0*/  IMAD.MOV.U32 R6, RZ, RZ, R14 ;  /* 0x000000ffff067224 */ /* 0x000fce00078e000e */
[----:B------:R-:W-:Y:S05]  /*168c0*/  WARPSYNC.COLLECTIVE R15, `(.L_x_367) ;  /* 0x000000000f087348 */ /* 0x000fea0003c00000 */
[----:B------:R0:W1:Y:S02]  /*168d0*/  SHFL.IDX P6, R14, R13, R12, R11 ;  /* 0x0000000c0d0e7389 */ /* 0x00006400000c000b */
[----:B01----:R-:W-:Y:S01]  /*168e0*/  ENDCOLLECTIVE ;  /* 0x000000000000791b */ /* 0x003fe20003800000 */
.L_x_367:
        /* <DEDUP_REMOVED lines=19> */
.L_x_368:
[----:B------:R-:W-:Y:S02]  /*16a20*/  IMAD.MOV.U32 R13, RZ, RZ, R4 ;  /* 0x000000ffff0d7224 */ /* 0x000fe400078e0004 */
[----:B------:R-:W-:-:S07]  /*16a30*/  IMAD.MOV.U32 R6, RZ, RZ, R14 ;  /* 0x000000ffff067224 */ /* 0x000fce00078e000e */
[----:B------:R-:W-:Y:S05]  /*16a40*/  WARPSYNC.COLLECTIVE R15, `(.L_x_369) ;  /* 0x000000000f087348 */ /* 0x000fea0003c00000 */
[----:B------:R0:W1:Y:S02]  /*16a50*/  SHFL.IDX P6, R14, R13, R12, R11 ;  /* 0x0000000c0d0e7389 */ /* 0x00006400000c000b */
[----:B01----:R-:W-:Y:S01]  /*16a60*/  ENDCOLLECTIVE ;  /* 0x000000000000791b */ /* 0x003fe20003800000 */
.L_x_369:
[----:B------:R-:W-:Y:S01]  /*16a70*/  ULDC.64 UR4, c[0x0][0x208] ;  /* 0x0000820000047ab9 */ /* 0x000fe20000000a00 */
[----:B------:R-:W-:Y:S02]  /*16a80*/  IMAD.MOV.U32 R13, RZ, RZ, R3 ;  /* 0x000000ffff0d7224 */ /* 0x000fe400078e0003 */
[----:B------:R-:W-:Y:S02]  /*16a90*/  IMAD.MOV.U32 R12, RZ, RZ, 0x6 ;  /* 0x00000006ff0c7424 */ /* 0x000fe400078e00ff */
[----:B------:R-:W-:-:S05]  /*16aa0*/  IMAD.MOV.U32 R5, RZ, RZ, R14 ;  /* 0x000000ffff057224 */ /* 0x000fca00078e000e */
[----:B------:R-:W-:-:S05]  /*16ab0*/  @!P3 LEA R5, P4, R9, R5, 0x1 ;  /* 0x000000050905b211 */ /* 0x000fca00078808ff */
[----:B------:R-:W-:-:S04]  /*16ac0*/  @!P3 IMAD.X R6, RZ, RZ, R6, P4 ;  /* 0x000000ffff06b224 */ /* 0x000fc800020e0606 */
[----:B------:R-:W-:Y:S02]  /*16ad0*/  @!P3 IMAD.MOV.U32 R7, RZ, RZ, R6 ;  /* 0x000000ffff07b224 */ /* 0x000fe400078e0006 */
[----:B------:R-:W-:-:S05]  /*16ae0*/  @!P3 IMAD.MOV.U32 R6, RZ, RZ, R5 ;  /* 0x000000ffff06b224 */ /* 0x000fca00078e0005 */
        /* <DEDUP_REMOVED lines=9> */
.L_x_370:
[----:B------:R-:W-:-:S05]  /*16b80*/  VIADD R7, R0, 0x60 ;  /* 0x0000006000077836 */ /* 0x000fca0000000000 */
[----:B------:R-:W-:Y:S01]  /*16b90*/  ISETP.GE.AND P4, PT, R7, R2, PT ;  /* 0x000000020700720c */ /* 0x000fe20003f86270 */
[----:B------:R-:W-:Y:S02]  /*16ba0*/  IMAD.MOV.U32 R13, RZ, RZ, R4 ;  /* 0x000000ffff0d7224 */ /* 0x000fe400078e0004 */
[----:B------:R-:W-:-:S10]  /*16bb0*/  IMAD.MOV.U32 R6, RZ, RZ, R14 ;  /* 0x000000ffff067224 */ /* 0x000fd400078e000e */
[----:B------:R-:W-:Y:S05]  /*16bc0*/  WARPSYNC.COLLECTIVE R15, `(.L_x_371) ;  /* 0x000000000f087348 */ /* 0x000fea0003c00000 */
[----:B------:R0:W1:Y:S02]  /*16bd0*/  SHFL.IDX P6, R14, R13, R12, R11 ;  /* 0x0000000c0d0e7389 */ /* 0x00006400000c000b */
[----:B01----:R-:W-:Y:S01]  /*16be0*/  ENDCOLLECTIVE ;  /* 0x000000000000791b */ /* 0x003fe20003800000 */
.L_x_371:
        /* <DEDUP_REMOVED lines=17> */
.L_x_372:
[----:B------:R-:W-:Y:S02]  /*16d00*/  IMAD.MOV.U32 R13, RZ, RZ, R4 ;  /* 0x000000ffff0d7224 */ /* 0x000fe400078e0004 */
[----:B------:R-:W-:-:S07]  /*16d10*/  IMAD.MOV.U32 R5, RZ, RZ, R14 ;  /* 0x000000ffff057224 */ /* 0x000fce00078e000e */
[----:B------:R-:W-:Y:S05]  /*16d20*/  WARPSYNC.COLLECTIVE R15, `(.L_x_373) ;  /* 0x000000000f087348 */ /* 0x000fea0003c00000 */
[----:B------:R0:W1:Y:S02]  /*16d30*/  SHFL.IDX P6, R14, R13, R12, R11 ;  /* 0x0000000c0d0e7389 */ /* 0x00006400000c000b */
[----:B01----:R-:W-:Y:S01]  /*16d40*/  ENDCOLLECTIVE ;  /* 0x000000000000791b */ /* 0x003fe20003800000 */
.L_x_373:
[----:B------:R-:W-:Y:S01]  /*16d50*/  IMAD.MOV.U32 R3, RZ, RZ, R14 ;  /* 0x000000ffff037224 */ /* 0x000fe200078e000e */
[----:B------:R-:W-:Y:S06]  /*16d60*/  BRA `(.L_x_374) ;  /* 0xffffffb000647947 */ /* 0x000fec000383ffff */
.L_x_258:
[----:B0-----:R0:W3:Y:S02]  /*16d70*/  SYNCS.PHASECHK.TRANS64.TRYWAIT P0, [R18+URZ+0x36820], R0 ;  /* 0x03682000120075a7 */ /* 0x0010e4000800017f */
[----:B---3--:R-:W-:Y:S05]  /*16d80*/  @!P0 NANOSLEEP.SYNCS 0x989680 ;  /* 0x009896800000895d */ /* 0x008fea0003900000 */
[----:B------:R-:W3:Y:S02]  /*16d90*/  @!P0 SYNCS.PHASECHK.TRANS64 P0, [R18+URZ+0x36820], R0 ;  /* 0x03682000120085a7 */ /* 0x000ee4000800007f */
[----:B---3--:R-:W-:Y:S05]  /*16da0*/  @!P0 BRA `(.L_x_258) ;  /* 0xfffffffc00f08947 */ /* 0x008fea000383ffff */
[----:B------:R-:W-:Y:S05]  /*16db0*/  BRA `(.L_x_375) ;  /* 0xffffffb000e87947 */ /* 0x000fea000383ffff */
.L_x_267:
[----:B-1----:R1:W2:Y:S02]  /*16dc0*/  SYNCS.PHASECHK.TRANS64.TRYWAIT P0, [R3+URZ+0x36840], R2 ;  /* 0x03684002030075a7 */ /* 0x0022a4000800017f */
[----:B--2---:R-:W-:Y:S05]  /*16dd0*/  @!P0 NANOSLEEP.SYNCS 0x989680 ;  /* 0x009896800000895d */ /* 0x004fea0003900000 */
[----:B------:R-:W2:Y:S02]  /*16de0*/  @!P0 SYNCS.PHASECHK.TRANS64 P0, [R3+URZ+0x36840], R2 ;  /* 0x03684002030085a7 */ /* 0x000ea4000800007f */
[----:B--2---:R-:W-:Y:S05]  /*16df0*/  @!P0 BRA `(.L_x_267) ;  /* 0xfffffffc00f08947 */ /* 0x004fea000383ffff */
[----:B------:R-:W-:Y:S05]  /*16e00*/  BRA `(.L_x_376) ;  /* 0xffffffb400c87947 */ /* 0x000fea000383ffff */
.L_x_274:
[----:B-1----:R1:W2:Y:S02]  /*16e10*/  SYNCS.PHASECHK.TRANS64.TRYWAIT P0, [R3+URZ+0x60], R2 ;  /* 0x00006002030075a7 */ /* 0x0022a4000800017f */
[----:B--2---:R-:W-:Y:S05]  /*16e20*/  @!P0 NANOSLEEP.SYNCS 0x989680 ;  /* 0x009896800000895d */ /* 0x004fea0003900000 */
[----:B------:R-:W2:Y:S02]  /*16e30*/  @!P0 SYNCS.PHASECHK.TRANS64 P0, [R3+URZ+0x60], R2 ;  /* 0x00006002030085a7 */ /* 0x000ea4000800007f */
[----:B--2---:R-:W-:Y:S05]  /*16e40*/  @!P0 BRA `(.L_x_274) ;  /* 0xfffffffc00f08947 */ /* 0x004fea000383ffff */
[----:B------:R-:W-:Y:S05]  /*16e50*/  BRA `(.L_x_377) ;  /* 0xffffffb800dc7947 */ /* 0x000fea000383ffff */
.L_x_284:
[----:B-1----:R1:W2:Y:S02]  /*16e60*/  SYNCS.PHASECHK.TRANS64.TRYWAIT P0, [R3+URZ+0x36840], R2 ;  /* 0x03684002030075a7 */ /* 0x0022a4000800017f */
[----:B--2---:R-:W-:Y:S05]  /*16e70*/  @!P0 NANOSLEEP.SYNCS 0x989680 ;  /* 0x009896800000895d */ /* 0x004fea0003900000 */
[----:B------:R-:W2:Y:S02]  /*16e80*/  @!P0 SYNCS.PHASECHK.TRANS64 P0, [R3+URZ+0x36840], R2 ;  /* 0x03684002030085a7 */ /* 0x000ea4000800007f */
[----:B--2---:R-:W-:Y:S05]  /*16e90*/  @!P0 BRA `(.L_x_284) ;  /* 0xfffffffc00f08947 */ /* 0x004fea000383ffff */
[----:B------:R-:W-:Y:S05]  /*16ea0*/  BRA `(.L_x_378) ;  /* 0xffffffc000ac7947 */ /* 0x000fea000383ffff */
.L_x_291:
[----:B0-----:R0:W1:Y:S02]  /*16eb0*/  SYNCS.PHASECHK.TRANS64.TRYWAIT P0, [R2+URZ+0x60], R3 ;  /* 0x00006003020075a7 */ /* 0x001064000800017f */
[----:B-1----:R-:W-:Y:S05]  /*16ec0*/  @!P0 NANOSLEEP.SYNCS 0x989680 ;  /* 0x009896800000895d */ /* 0x002fea0003900000 */
[----:B------:R-:W1:Y:S02]  /*16ed0*/  @!P0 SYNCS.PHASECHK.TRANS64 P0, [R2+URZ+0x60], R3 ;  /* 0x00006003020085a7 */ /* 0x000e64000800007f */
[----:B-1----:R-:W-:Y:S05]  /*16ee0*/  @!P0 BRA `(.L_x_291) ;  /* 0xfffffffc00f08947 */ /* 0x002fea000383ffff */
[----:B------:R-:W-:Y:S05]  /*16ef0*/  BRA `(.L_x_379) ;  /* 0xffffffc400c07947 */ /* 0x000fea000383ffff */
.L_x_301:
[----:B--2---:R2:W3:Y:S02]  /*16f00*/  SYNCS.PHASECHK.TRANS64.TRYWAIT P0, [R2+URZ+0x36840], R3 ;  /* 0x03684003020075a7 */ /* 0x0044e4000800017f */
[----:B---3--:R-:W-:Y:S05]  /*16f10*/  @!P0 NANOSLEEP.SYNCS 0x989680 ;  /* 0x009896800000895d */ /* 0x008fea0003900000 */
[----:B------:R-:W3:Y:S02]  /*16f20*/  @!P0 SYNCS.PHASECHK.TRANS64 P0, [R2+URZ+0x36840], R3 ;  /* 0x03684003020085a7 */ /* 0x000ee4000800007f */
[----:B---3--:R-:W-:Y:S05]  /*16f30*/  @!P0 BRA `(.L_x_301) ;  /* 0xfffffffc00f08947 */ /* 0x008fea000383ffff */
[----:B------:R-:W-:Y:S05]  /*16f40*/  BRA `(.L_x_380) ;  /* 0xffffffcc00607947 */ /* 0x000fea000383ffff */
.L_x_308:
[----:B0-----:R0:W1:Y:S02]  /*16f50*/  SYNCS.PHASECHK.TRANS64.TRYWAIT P0, [R2+URZ+0x60], R5 ;  /* 0x00006005020075a7 */ /* 0x001064000800017f */
[----:B-1----:R-:W-:Y:S05]  /*16f60*/  @!P0 NANOSLEEP.SYNCS 0x989680 ;  /* 0x009896800000895d */ /* 0x002fea0003900000 */
[----:B------:R-:W1:Y:S02]  /*16f70*/  @!P0 SYNCS.PHASECHK.TRANS64 P0, [R2+URZ+0x60], R5 ;  /* 0x00006005020085a7 */ /* 0x000e64000800007f */
[----:B-1----:R-:W-:Y:S05]  /*16f80*/  @!P0 BRA `(.L_x_308) ;  /* 0xfffffffc00f08947 */ /* 0x002fea000383ffff */
[----:B------:R-:W-:Y:S05]  /*16f90*/  BRA `(.L_x_381) ;  /* 0xffffffd000747947 */ /* 0x000fea000383ffff */
.L_x_320:
[----:B--2---:R2:W3:Y:S02]  /*16fa0*/  SYNCS.PHASECHK.TRANS64.TRYWAIT P0, [R0+URZ+0x36860], R2 ;  /* 0x03686002000075a7 */ /* 0x0044e4000800017f */
[----:B---3--:R-:W-:Y:S05]  /*16fb0*/  @!P0 NANOSLEEP.SYNCS 0x989680 ;  /* 0x009896800000895d */ /* 0x008fea0003900000 */
[----:B------:R-:W3:Y:S02]  /*16fc0*/  @!P0 SYNCS.PHASECHK.TRANS64 P0, [R0+URZ+0x36860], R2 ;  /* 0x03686002000085a7 */ /* 0x000ee4000800007f */
[----:B---3--:R-:W-:Y:S05]  /*16fd0*/  @!P0 BRA `(.L_x_320) ;  /* 0xfffffffc00f08947 */ /* 0x008fea000383ffff */
[----:B------:R-:W-:Y:S05]  /*16fe0*/  BRA `(.L_x_382) ;  /* 0xffffffd800007947 */ /* 0x000fea000383ffff */
.L_x_328:
[----:B------:R-:W3:Y:S01]  /*16ff0*/  LDL R3, [R1] ;  /* 0x0000000001037983 */ /* 0x000ee20000100800 */
[----:B------:R-:W-:Y:S01]  /*17000*/  BSSY B0, `(.L_x_383) ;  /* 0x0000008000007945 */ /* 0x000fe20003800000 */
[----:B0-----:R-:W-:Y:S02]  /*17010*/  IMAD.MOV.U32 R12, RZ, RZ, RZ ;  /* 0x000000ffff0c7224 */ /* 0x001fe400078e00ff */
[----:B--2---:R-:W-:Y:S02]  /*17020*/  IMAD.MOV.U32 R11, RZ, RZ, 0x1f ;  /* 0x0000001fff0b7424 */ /* 0x004fe400078e00ff */
[----:B------:R-:W-:Y:S02]  /*17030*/  IMAD.MOV.U32 R15, RZ, RZ, -0x1 ;  /* 0xffffffffff0f7424 */ /* 0x000fe400078e00ff */
[----:B---3--:R-:W-:-:S07]  /*17040*/  IMAD.MOV.U32 R13, RZ, RZ, R3 ;  /* 0x000000ffff0d7224 */ /* 0x008fce00078e0003 */
[----:B-1----:R-:W-:Y:S05]  /*17050*/  WARPSYNC.COLLECTIVE R15, `(.L_x_384) ;  /* 0x000000000f087348 */ /* 0x002fea0003c00000 */
[----:B------:R0:W2:Y:S02]  /*17060*/  SHFL.IDX P6, R14, R13, R12, R11 ;  /* 0x0000000c0d0e7389 */ /* 0x0000a400000c000b */
[----:B012---:R-:W-:Y:S01]  /*17070*/  ENDCOLLECTIVE ;  /* 0x000000000000791b */ /* 0x007fe20003800000 */
.L_x_384:
[----:B------:R-:W-:Y:S05]  /*17080*/  BSYNC B0 ;  /* 0x0000000000007941 */ /* 0x000fea0003800000 */
.L_x_383:
[----:B------:R0:W5:Y:S01]  /*17090*/  LDL R2, [R1+0xc] ;  /* 0x00000c0001027983 */ /* 0x0001620000100800 */
[----:B------:R-:W-:Y:S02]  /*170a0*/  IMAD.MOV.U32 R13, RZ, RZ, R3 ;  /* 0x000000ffff0d7224 */ /* 0x000fe400078e0003 */
[----:B------:R-:W-:Y:S02]  /*170b0*/  IMAD.MOV.U32 R12, RZ, RZ, 0x1 ;  /* 0x00000001ff0c7424 */ /* 0x000fe400078e00ff */
[----:B------:R-:W-:Y:S02]  /*170c0*/  IMAD.MOV.U32 R11, RZ, RZ, 0x1f ;  /* 0x0000001fff0b7424 */ /* 0x000fe400078e00ff */
[----:B------:R-:W-:Y:S02]  /*170d0*/  IMAD.MOV.U32 R15, RZ, RZ, -0x1 ;  /* 0xffffffffff0f7424 */ /* 0x000fe400078e00ff */
[----:B0-----:R-:W-:-:S07]  /*170e0*/  IMAD.MOV.U32 R0, RZ, RZ, R14 ;  /* 0x000000ffff007224 */ /* 0x001fce00078e000e */
[----:B-----5:R-:W-:Y:S05]  /*170f0*/  WARPSYNC.COLLECTIVE R15, `(.L_x_385) ;  /* 0x000000000f087348 */ /* 0x020fea0003c00000 */
[----:B------:R0:W1:Y:S02]  /*17100*/  SHFL.IDX P6, R14, R13, R12, R11 ;  /* 0x0000000c0d0e7389 */ /* 0x00006400000c000b */
[----:B01---5:R-:W-:Y:S01]  /*17110*/  ENDCOLLECTIVE ;  /* 0x000000000000791b */ /* 0x023fe20003800000 */
.L_x_385:
[----:B------:R-:W-:Y:S01]  /*17120*/  ULDC UR4, c[0x0][0xc3c] ;  /* 0x00030f0000047ab9 */ /* 0x000fe20000000800 */
[----:B------:R-:W-:Y:S01]  /*17130*/  ULDC.64 UR6, c[0x0][0x208] ;  /* 0x0000820000067ab9 */ /* 0x000fe20000000a00 */
[----:B------:R-:W-:Y:S02]  /*17140*/  IMAD.IADD R7, R2, 0x1, R16 ;  /* 0x0000000102077824 */ /* 0x000fe400078e0210 */
[----:B------:R-:W-:Y:S02]  /*17150*/  IMAD.MOV.U32 R11, RZ, RZ, RZ ;  /* 0x000000ffff0b7224 */ /* 0x000fe400078e00ff */
[----:B------:R-:W-:Y:S01]  /*17160*/  IMAD.MOV.U32 R8, RZ, RZ, R14 ;  /* 0x000000ffff087224 */ /* 0x000fe200078e000e */
[----:B------:R-:W-:-:S13]  /*17170*/  ISETP.GE.OR P1, PT, R7, UR4, !P0 ;  /* 0x0000000407007c0c */ /* 0x000fda000c726670 */
[----:B------:R-:W0:Y:S08]  /*17180*/  @!P1 LDC.64 R2, c[0x0][0xc80] ;  /* 0x00032000ff029b82 */ /* 0x000e300000000a00 */
[----:B------:R-:W1:Y:S01]  /*17190*/  @!P1 LDC.64 R4, c[0x0][0xc78] ;  /* 0x00031e00ff049b82 */ /* 0x000e620000000a00 */
[----:B0-----:R-:W-:-:S05]  /*171a0*/  @!P1 IMAD.WIDE R2, R7, 0x4, R2 ;  /* 0x0000000407029825 */ /* 0x001fca00078e0202 */
[----:B------:R1:W2:Y:S02]  /*171b0*/  @!P1 LDG.E R6, desc[UR6][R2.64] ;  /* 0x0000000602069981 */ /* 0x0002a4000c1e1900 */
[----:B-1----:R-:W-:-:S06]  /*171c0*/  @!P1 IMAD.WIDE R2, R7, 0x4, R4 ;  /* 0x0000000407029825 */ /* 0x002fcc00078e0204 */
[----:B------:R-:W3:Y:S01]  /*171d0*/  @!P1 LDG.E R2, desc[UR6][R2.64] ;  /* 0x0000000602029981 */ /* 0x000ee2000c1e1900 */
[----:B------:R-:W-:Y:S01]  /*171e0*/  IMAD.MOV.U32 R5, RZ, RZ, RZ ;  /* 0x000000ffff057224 */ /* 0x000fe200078e00ff */
[C---:B------:R-:W-:Y:S02]  /*171f0*/  ISETP.GE.U32.AND P2, PT, R16.reuse, 0x2, PT ;  /* 0x000000021000780c */ /* 0x040fe40003f46070 */
[C---:B------:R-:W-:Y:S02]  /*17200*/  ISETP.GE.U32.AND P3, PT, R16.reuse, 0x4, PT ;  /* 0x000000041000780c */ /* 0x040fe40003f66070 */
[C---:B------:R-:W-:Y:S02]  /*17210*/  ISETP.GE.U32.AND P4, PT, R16.reuse, 0x8, PT ;  /* 0x000000081000780c */ /* 0x040fe40003f86070 */
[----:B------:R-:W-:Y:S01]  /*17220*/  ISETP.GE.U32.AND P5, PT, R16, 0x10, PT ;  /* 0x000000101000780c */ /* 0x000fe20003fa6070 */
[----:B--2---:R-:W-:Y:S01]  /*17230*/  @!P1 IMAD.MOV.U32 R5, RZ, RZ, R6 ;  /* 0x000000ffff059224 */ /* 0x004fe200078e0006 */
[----:B------:R-:W-:-:S02]  /*17240*/  CS2R R6, SRZ ;  /* 0x0000000000067805 */ /* 0x000fc4000001ff00 */
[----:B---3--:R-:W-:Y:S01]  /*17250*/  @!P1 IMAD.MOV.U32 R7, RZ, RZ, R2 ;  /* 0x000000ffff079224 */ /* 0x008fe200078e0002 */
[----:B------:R-:W-:-:S03]  /*17260*/  ISETP.NE.AND P1, PT, R16, RZ, PT ;  /* 0x000000ff1000720c */ /* 0x000fc60003f25270 */
[----:B------:R-:W-:-:S04]  /*17270*/  IMAD R2, R7, R5, RZ ;  /* 0x0000000507027224 */ /* 0x000fc800078e02ff */
[----:B------:R-:W-:-:S07]  /*17280*/  IMAD.MOV.U32 R13, RZ, RZ, R2 ;  /* 0x000000ffff0d7224 */ /* 0x000fce00078e0002 */
[----:B------:R-:W-:Y:S05]  /*17290*/  WARPSYNC.COLLECTIVE R15, `(.L_x_386) ;  /* 0x000000000f087348 */ /* 0x000fea0003c00000 */
[----:B------:R0:W1:Y:S02]  /*172a0*/  SHFL.UP P6, R14, R13, R12, R11 ;  /* 0x0400000c0d0e7389 */ /* 0x00006400000c000b */
[----:B01----:R-:W-:Y:S01]  /*172b0*/  ENDCOLLECTIVE ;  /* 0x000000000000791b */ /* 0x003fe20003800000 */
.L_x_386:
[----:B------:R-:W-:Y:S02]  /*172c0*/  IMAD.MOV.U32 R12, RZ, RZ, 0x2 ;  /* 0x00000002ff0c7424 */ /* 0x000fe400078e00ff */
[----:B------:R-:W-:-:S05]  /*172d0*/  IMAD.MOV.U32 R3, RZ, RZ, R14 ;  /* 0x000000ffff037224 */ /* 0x000fca00078e000e */
[----:B------:R-:W-:-:S05]  /*172e0*/  SEL R3, R3, RZ, P1 ;  /* 0x000000ff03037207 */ /* 0x000fca0000800000 */
[----:B------:R-:W-:-:S04]  /*172f0*/  IMAD.IADD R2, R2, 0x1, R3 ;  /* 0x0000000102027824 */ /* 0x000fc800078e0203 */
[----:B------:R-:W-:-:S07]  /*17300*/  IMAD.MOV.U32 R13, RZ, RZ, R2 ;  /* 0x000000ffff0d7224 */ /* 0x000fce00078e0002 */
[----:B------:R-:W-:Y:S05]  /*17310*/  WARPSYNC.COLLECTIVE R15, `(.L_x_387) ;  /* 0x000000000f087348 */ /* 0x000fea0003c00000 */
[----:B------:R0:W1:Y:S02]  /*17320*/  SHFL.UP P6, R14, R13, R12, R11 ;  /* 0x0400000c0d0e7389 */ /* 0x00006400000c000b */
[----:B01----:R-:W-:Y:S01]  /*17330*/  ENDCOLLECTIVE ;  /* 0x000000000000791b */ /* 0x003fe20003800000 */
.L_x_387:
        /* <DEDUP_REMOVED lines=8> */
.L_x_388:
        /* <DEDUP_REMOVED lines=8> */
.L_x_389:
        /* <DEDUP_REMOVED lines=8> */
.L_x_390:
[----:B------:R-:W-:Y:S02]  /*174c0*/  IMAD.MOV.U32 R12, RZ, RZ, 0x1f ;  /* 0x0000001fff0c7424 */ /* 0x000fe400078e00ff */
[----:B------:R-:W-:Y:S02]  /*174d0*/  IMAD.MOV.U32 R11, RZ, RZ, 0x1f ;  /* 0x0000001fff0b7424 */ /* 0x000fe400078e00ff */
[----:B------:R-:W-:-:S05]  /*174e0*/  IMAD.MOV.U32 R3, RZ, RZ, R14 ;  /* 0x000000ffff037224 */ /* 0x000fca00078e000e */
[----:B------:R-:W-:-:S05]  /*174f0*/  SEL R3, R3, RZ, P5 ;  /* 0x000000ff03037207 */ /* 0x000fca0002800000 */
[----:B------:R-:W-:-:S04]  /*17500*/  IMAD.IADD R2, R2, 0x1, R3 ;  /* 0x0000000102027824 */ /* 0x000fc800078e0203 */
[----:B------:R-:W-:-:S07]  /*17510*/  IMAD.MOV.U32 R13, RZ, RZ, R2 ;  /* 0x000000ffff0d7224 */ /* 0x000fce00078e0002 */
[----:B------:R-:W-:Y:S05]  /*17520*/  WARPSYNC.COLLECTIVE R15, `(.L_x_391) ;  /* 0x000000000f087348 */ /* 0x000fea0003c00000 */
[----:B------:R0:W1:Y:S02]  /*17530*/  SHFL.IDX P6, R14, R13, R12, R11 ;  /* 0x0000000c0d0e7389 */ /* 0x00006400000c000b */
[----:B01----:R-:W-:Y:S01]  /*17540*/  ENDCOLLECTIVE ;  /* 0x000000000000791b */ /* 0x003fe20003800000 */
.L_x_391:
[----:B------:R-:W-:Y:S01]  /*17550*/  IMAD.MOV.U32 R9, RZ, RZ, R14 ;  /* 0x000000ffff097224 */ /* 0x000fe200078e000e */
[----:B------:R-:W-:Y:S06]  /*17560*/  BRA `(.L_x_392) ;  /* 0xffffffd800b07947 */ /* 0x000fec000383ffff */
.L_x_331:
[----:B------:R-:W-:Y:S01]  /*17570*/  BSSY B0, `(.L_x_393) ;  /* 0x0000008000007945 */ /* 0x000fe20003800000 */
[----:B------:R-:W-:Y:S02]  /*17580*/  IMAD.MOV.U32 R13, RZ, RZ, R2 ;  /* 0x000000ffff0d7224 */ /* 0x000fe400078e0002 */
[----:B------:R-:W-:Y:S02]  /*17590*/  IMAD.MOV.U32 R12, RZ, RZ, 0x1 ;  /* 0x00000001ff0c7424 */ /* 0x000fe400078e00ff */
[----:B------:R-:W-:Y:S02]  /*175a0*/  IMAD.MOV.U32 R11, RZ, RZ, RZ ;  /* 0x000000ffff0b7224 */ /* 0x000fe400078e00ff */
[----:B------:R-:W-:-:S07]  /*175b0*/  IMAD.MOV.U32 R15, RZ, RZ, -0x1 ;  /* 0xffffffffff0f7424 */ /* 0x000fce00078e00ff */
[----:B------:R-:W-:Y:S05]  /*175c0*/  WARPSYNC.COLLECTIVE R15, `(.L_x_394) ;  /* 0x000000000f087348 */ /* 0x000fea0003c00000 */
[----:B------:R0:W1:Y:S02]  /*175d0*/  SHFL.UP P6, R14, R13, R12, R11 ;  /* 0x0400000c0d0e7389 */ /* 0x00006400000c000b */
[----:B01----:R-:W-:Y:S01]  /*175e0*/  ENDCOLLECTIVE ;  /* 0x000000000000791b */ /* 0x003fe20003800000 */
.L_x_394:
[----:B------:R-:W-:Y:S05]  /*175f0*/  BSYNC B0 ;  /* 0x0000000000007941 */ /* 0x000fea0003800000 */
.L_x_393:
[----:B------:R-:W-:Y:S02]  /*17600*/  IMAD.MOV.U32 R3, RZ, RZ, R14 ;  /* 0x000000ffff037224 */ /* 0x000fe400078e000e */
[----:B------:R-:W-:Y:S02]  /*17610*/  IMAD.MOV.U32 R12, RZ, RZ, 0x2 ;  /* 0x00000002ff0c7424 */ /* 0x000fe400078e00ff */
[----:B------:R-:W-:Y:S01]  /*17620*/  IMAD.MOV.U32 R11, RZ, RZ, RZ ;  /* 0x000000ffff0b7224 */ /* 0x000fe200078e00ff */
[----:B------:R-:W-:Y:S01]  /*17630*/  SEL R3, R3, RZ, P1 ;  /* 0x000000ff03037207 */ /* 0x000fe20000800000 */
[----:B------:R-:W-:-:S04]  /*17640*/  IMAD.MOV.U32 R15, RZ, RZ, -0x1 ;  /* 0xffffffffff0f7424 */ /* 0x000fc800078e00ff */
[----:B------:R-:W-:-:S04]  /*17650*/  IMAD.IADD R2, R2, 0x1, R3 ;  /* 0x0000000102027824 */ /* 0x000fc800078e0203 */
[----:B------:R-:W-:-:S07]  /*17660*/  IMAD.MOV.U32 R13, RZ, RZ, R2 ;  /* 0x000000ffff0d7224 */ /* 0x000fce00078e0002 */
[----:B------:R-:W-:Y:S05]  /*17670*/  WARPSYNC.COLLECTIVE R15, `(.L_x_395) ;  /* 0x000000000f087348 */ /* 0x000fea0003c00000 */
[----:B------:R0:W1:Y:S02]  /*17680*/  SHFL.UP P6, R14, R13, R12, R11 ;  /* 0x0400000c0d0e7389 */ /* 0x00006400000c000b */
[----:B01----:R-:W-:Y:S01]  /*17690*/  ENDCOLLECTIVE ;  /* 0x000000000000791b */ /* 0x003fe20003800000 */
.L_x_395:
        /* <DEDUP_REMOVED lines=8> */
.L_x_396:
        /* <DEDUP_REMOVED lines=8> */
.L_x_397:
        /* <DEDUP_REMOVED lines=8> */
.L_x_398:
        /* <DEDUP_REMOVED lines=9> */
.L_x_399:
[----:B------:R-:W-:Y:S01]  /*178b0*/  IMAD.MOV.U32 R9, RZ, RZ, R14 ;  /* 0x000000ffff097224 */ /* 0x000fe200078e000e */
[----:B------:R-:W-:Y:S06]  /*178c0*/  BRA `(.L_x_400) ;  /* 0xffffffd800887947 */ /* 0x000fec000383ffff */
.L_x_333:
[----:B------:R-:W-:Y:S01]  /*178d0*/  BSSY B0, `(.L_x_401) ;  /* 0x0000006000007945 */ /* 0x000fe20003800000 */
[----:B------:R-:W-:Y:S01]  /*178e0*/  PLOP3.LUT P6, PT, P6, PT, PT, 0x8, 0x0 ;  /* 0x000000000000781c */ /* 0x000fe200037ce170 */
[----:B------:R-:W-:-:S12]  /*178f0*/  IMAD.MOV.U32 R15, RZ, RZ, -0x1 ;  /* 0xffffffffff0f7424 */ /* 0x000fd800078e00ff */
[----:B0-----:R-:W-:Y:S05]  /*17900*/  WARPSYNC.COLLECTIVE R15, `(.L_x_402) ;  /* 0x000000000f087348 */ /* 0x001fea0003c00000 */
[----:B------:R-:W-:Y:S01]  /*17910*/  VOTE.ANY R14, PT, P6 ;  /* 0x00000000000e7806 */ /* 0x000fe200030e0100 */
[----:B0-----:R-:W-:Y:S06]  /*17920*/  ENDCOLLECTIVE ;  /* 0x000000000000791b */ /* 0x001fec0003800000 */
.L_x_402:
[----:B------:R-:W-:Y:S05]  /*17930*/  BSYNC B0 ;  /* 0x0000000000007941 */ /* 0x000fea0003800000 */
.L_x_401:
[----:B------:R-:W-:Y:S02]  /*17940*/  IMAD.MOV.U32 R8, RZ, RZ, R14 ;  /* 0x000000ffff087224 */ /* 0x000fe400078e000e */
[----:B------:R-:W-:Y:S02]  /*17950*/  IMAD.MOV.U32 R13, RZ, RZ, R5 ;  /* 0x000000ffff0d7224 */ /* 0x000fe400078e0005 */
[----:B------:R-:W0:Y:S01]  /*17960*/  POPC R4, R8 ;  /* 0x0000000800047309 */ /* 0x000e220000000000 */
[----:B------:R-:W-:Y:S02]  /*17970*/  IMAD.MOV.U32 R11, RZ, RZ, 0x1f ;  /* 0x0000001fff0b7424 */ /* 0x000fe400078e00ff */
[----:B------:R-:W-:Y:S02]  /*17980*/  IMAD.MOV.U32 R15, RZ, RZ, -0x1 ;  /* 0xffffffffff0f7424 */ /* 0x000fe400078e00ff */
[----:B0-----:R-:W-:-:S07]  /*17990*/  IMAD.MOV.U32 R12, RZ, RZ, R4 ;  /* 0x000000ffff0c7224 */ /* 0x001fce00078e0004 */
[----:B------:R-:W-:Y:S05]  /*179a0*/  WARPSYNC.COLLECTIVE R15, `(.L_x_403) ;  /* 0x000000000f087348 */ /* 0x000fea0003c00000 */
[----:B------:R0:W1:Y:S02]  /*179b0*/  SHFL.IDX P6, R14, R13, R12, R11 ;  /* 0x0000000c0d0e7389 */ /* 0x00006400000c000b */
[----:B01----:R-:W-:Y:S01]  /*179c0*/  ENDCOLLECTIVE ;  /* 0x000000000000791b */ /* 0x003fe20003800000 */
.L_x_403:
[----:B------:R-:W-:Y:S02]  /*179d0*/  IMAD.MOV.U32 R13, RZ, RZ, R7 ;  /* 0x000000ffff0d7224 */ /* 0x000fe400078e0007 */
[----:B------:R-:W-:-:S07]  /*179e0*/  IMAD.MOV.U32 R5, RZ, RZ, R14 ;  /* 0x000000ffff057224 */ /* 0x000fce00078e000e */
[----:B------:R-:W-:Y:S05]  /*179f0*/  WARPSYNC.COLLECTIVE R15, `(.L_x_404) ;  /* 0x000000000f087348 */ /* 0x000fea0003c00000 */
[----:B------:R0:W1:Y:S02]  /*17a00*/  SHFL.IDX P6, R14, R13, R12, R11 ;  /* 0x0000000c0d0e7389 */ /* 0x00006400000c000b */
[----:B01----:R-:W-:Y:S01]  /*17a10*/  ENDCOLLECTIVE ;  /* 0x000000000000791b */ /* 0x003fe20003800000 */
.L_x_404:
[----:B------:R-:W-:Y:S01]  /*17a20*/  IMAD.MOV.U32 R7, RZ, RZ, R14 ;  /* 0x000000ffff077224 */ /* 0x000fe200078e000e */
[----:B------:R-:W-:Y:S06]  /*17a30*/  BRA `(.L_x_405) ;  /* 0xffffffd800687947 */ /* 0x000fec000383ffff */
.L_x_335:
[----:B------:R-:W-:Y:S01]  /*17a40*/  BSSY B0, `(.L_x_406) ;  /* 0x0000007000007945 */ /* 0x000fe20003800000 */
[----:B------:R-:W-:Y:S02]  /*17a50*/  IMAD.MOV.U32 R13, RZ, RZ, R2 ;  /* 0x000000ffff0d7224 */ /* 0x000fe400078e0002 */
[----:B------:R-:W-:Y:S02]  /*17a60*/  IMAD.MOV.U32 R11, RZ, RZ, 0x1f ;  /* 0x0000001fff0b7424 */ /* 0x000fe400078e00ff */
[----:B------:R-:W-:-:S07]  /*17a70*/  IMAD.MOV.U32 R15, RZ, RZ, -0x1 ;  /* 0xffffffffff0f7424 */ /* 0x000fce00078e00ff */
[----:B0123--:R-:W-:Y:S05]  /*17a80*/  WARPSYNC.COLLECTIVE R15, `(.L_x_407) ;  /* 0x000000000f087348 */ /* 0x00ffea0003c00000 */
[----:B------:R4:W0:Y:S02]  /*17a90*/  SHFL.IDX P6, R14, R13, R12, R11 ;  /* 0x0000000c0d0e7389 */ /* 0x00082400000c000b */
[----:B01234-:R-:W-:Y:S01]  /*17aa0*/  ENDCOLLECTIVE ;  /* 0x000000000000791b */ /* 0x01ffe20003800000 */
.L_x_407:
[----:B------:R-:W-:Y:S05]  /*17ab0*/  BSYNC B0 ;  /* 0x0000000000007941 */ /* 0x000fea0003800000 */
.L_x_406:
[----:B------:R-:W-:Y:S01]  /*17ac0*/  IMAD.MOV.U32 R2, RZ, RZ, R14 ;  /* 0x000000ffff027224 */ /* 0x000fe200078e000e */
[----:B------:R-:W-:Y:S06]  /*17ad0*/  BRA `(.L_x_408) ;  /* 0xffffffd800587947 */ /* 0x000fec000383ffff */
.L_x_339:
[----:B0-----:R0:W1:Y:S02]  /*17ae0*/  SYNCS.PHASECHK.TRANS64.TRYWAIT P0, [R0+URZ+0x36820], R3 ;  /* 0x03682003000075a7 */ /* 0x001064000800017f */
[----:B-1----:R-:W-:Y:S05]  /*17af0*/  @!P0 NANOSLEEP.SYNCS 0x989680 ;  /* 0x009896800000895d */ /* 0x002fea0003900000 */
[----:B------:R-:W1:Y:S02]  /*17b00*/  @!P0 SYNCS.PHASECHK.TRANS64 P0, [R0+URZ+0x36820], R3 ;  /* 0x03682003000085a7 */ /* 0x000e64000800007f */
[----:B-1----:R-:W-:Y:S05]  /*17b10*/  @!P0 BRA `(.L_x_339) ;  /* 0xfffffffc00f08947 */ /* 0x002fea000383ffff */
[----:B------:R-:W-:Y:S05]  /*17b20*/  BRA `(.L_x_409) ;  /* 0xffffffdc00f07947 */ /* 0x000fea000383ffff */
.L_x_340:
        /* <DEDUP_REMOVED lines=11> */
.L_x_411:
[----:B------:R-:W-:Y:S05]  /*17be0*/  BSYNC B0 ;  /* 0x0000000000007941 */ /* 0x000fea0003800000 */
.L_x_410:
[----:B------:R-:W-:Y:S05]  /*17bf0*/  BRA `(.L_x_412) ;  /* 0xffffffdc00d87947 */ /* 0x000fea000383ffff */
.L_x_343:
[----:B------:R-:W-:Y:S01]  /*17c00*/  BSSY B1, `(.L_x_413) ;  /* 0x0000006000017945 */ /* 0x000fe20003800000 */
[----:B------:R-:W-:-:S07]  /*17c10*/  IMAD.MOV.U32 R15, RZ, RZ, -0x1 ;  /* 0xffffffffff0f7424 */ /* 0x000fce00078e00ff */
[----:B01----:R-:W-:Y:S05]  /*17c20*/  WARPSYNC.COLLECTIVE R15, `(.L_x_414) ;  /* 0x000000000f0c7348 */ /* 0x003fea0003c00000 */
[----:B------:R-:W-:Y:S02]  /*17c30*/  ELECT P6, UR62, PT ;  /* 0x00000000003e782f */ /* 0x000fe400038c0000 */
[----:B------:R-:W-:Y:S01]  /*17c40*/  MOV R14, UR62 ;  /* 0x0000003e000e7c02 */ /* 0x000fe20008000f00 */
[----:B01----:R-:W-:Y:S10]  /*17c50*/  ENDCOLLECTIVE ;  /* 0x000000000000791b */ /* 0x003ff40003800000 */
.L_x_414:
[----:B------:R-:W-:Y:S05]  /*17c60*/  BSYNC B1 ;  /* 0x0000000000017941 */ /* 0x000fea0003800000 */
.L_x_413:
[----:B------:R-:W-:Y:S05]  /*17c70*/  BRA `(.L_x_415) ;  /* 0xffffffdc00d07947 */ /* 0x000fea000383ffff */
.L_x_345:
[----:B0-----:R0:W1:Y:S02]  /*17c80*/  SYNCS.PHASECHK.TRANS64.TRYWAIT P0, [R6+URZ], R5 ;  /* 0x00000005060075a7 */ /* 0x001064000800017f */
[----:B-1----:R-:W-:Y:S05]  /*17c90*/  @!P0 NANOSLEEP.SYNCS 0x989680 ;  /* 0x009896800000895d */ /* 0x002fea0003900000 */
[----:B------:R-:W1:Y:S02]  /*17ca0*/  @!P0 SYNCS.PHASECHK.TRANS64 P0, [R6+URZ], R5 ;  /* 0x00000005060085a7 */ /* 0x000e64000800007f */
[----:B-1----:R-:W-:Y:S05]  /*17cb0*/  @!P0 BRA `(.L_x_345) ;  /* 0xfffffffc00f08947 */ /* 0x002fea000383ffff */
[----:B------:R-:W-:Y:S05]  /*17cc0*/  BRA `(.L_x_416) ;  /* 0xffffffe000107947 */ /* 0x000fea000383ffff */
.L_x_346:
[----:B-1----:R1:W2:Y:S02]  /*17cd0*/  SYNCS.PHASECHK.TRANS64.TRYWAIT P0, [R7+URZ], R2 ;  /* 0x00000002070075a7 */ /* 0x0022a4000800017f */
[----:B--2---:R-:W-:Y:S05]  /*17ce0*/  @!P0 NANOSLEEP.SYNCS 0x989680 ;  /* 0x009896800000895d */ /* 0x004fea0003900000 */
[----:B------:R-:W2:Y:S02]  /*17cf0*/  @!P0 SYNCS.PHASECHK.TRANS64 P0, [R7+URZ], R2 ;  /* 0x00000002070085a7 */ /* 0x000ea4000800007f */
[----:B--2---:R-:W-:Y:S05]  /*17d00*/  @!P0 BRA `(.L_x_346) ;  /* 0xfffffffc00f08947 */ /* 0x004fea000383ffff */
[----:B------:R-:W-:Y:S05]  /*17d10*/  BRA `(.L_x_417) ;  /* 0xffffffe000047947 */ /* 0x000fea000383ffff */
.L_x_348:
[----:B--2---:R2:W3:Y:S02]  /*17d20*/  SYNCS.PHASECHK.TRANS64.TRYWAIT P0, [R4+URZ], R5 ;  /* 0x00000005040075a7 */ /* 0x0044e4000800017f */
[----:B---3--:R-:W-:Y:S05]  /*17d30*/  @!P0 NANOSLEEP.SYNCS 0x989680 ;  /* 0x009896800000895d */ /* 0x008fea0003900000 */
[----:B------:R-:W3:Y:S02]  /*17d40*/  @!P0 SYNCS.PHASECHK.TRANS64 P0, [R4+URZ], R5 ;  /* 0x00000005040085a7 */ /* 0x000ee4000800007f */
[----:B---3--:R-:W-:Y:S05]  /*17d50*/  @!P0 BRA `(.L_x_348) ;  /* 0xfffffffc00f08947 */ /* 0x008fea000383ffff */
[----:B------:R-:W-:Y:S05]  /*17d60*/  BRA `(.L_x_418) ;  /* 0xffffffe000087947 */ /* 0x000fea000383ffff */
.L_x_419:
        /* <DEDUP_REMOVED lines=9> */
.L_x_3023:


//--------------------- .text._ZN7cutlass13device_kernelIN5flash11enable_sm90INS1_16FlashAttnFwdSm90INS1_25CollectiveMainloopFwdSm90ILi2EN4cute5tupleIJNS5_1CILi1EEES8_S8_EEENS6_IJNS7_ILi128EEENS7_ILi112EEENS7_ILi192EEEEEELi192ENS_6half_tEfNS_4arch4Sm90ELb0ELb0ELb0ELb1ELb0ELb1ELb0ELb1ELb1ELb1ELb1ELb0EEENS1_21CollectiveEpilogueFwdINS6_IJSA_SC_SB_EEES9_SE_SG_Li256ELb1ELb1ELb1ELb0EEENS1_36VarlenDynamicPersistentTileSchedulerILi128ELi112ELi256ELi128ELb1ELb1ELb1ELb0ELb1ELb1EEEEEEEEEvNT_6ParamsE --------------------------
	.section	.text._ZN7cutlass13device_kernelIN5flash11enable_sm90INS1_16FlashAttnFwdSm90INS1_25CollectiveMainloopFwdSm90ILi2EN4cute5tupleIJNS5_1CILi1EEES8_S8_EEENS6_IJNS7_ILi128EEENS7_ILi112EEENS7_ILi192EEEEEELi192ENS_6half_tEfNS_4arch4Sm90ELb0ELb0ELb0ELb1ELb0ELb1ELb0ELb1ELb1ELb1ELb1ELb0EEENS1_21CollectiveEpilogueFwdINS6_IJSA_SC_SB_EEES9_SE_SG_Li256ELb1ELb1ELb1ELb0EEENS1_36VarlenDynamicPersistentTileSchedulerILi128ELi112ELi256ELi128ELb1ELb1ELb1ELb0ELb1ELb1EEEEEEEEEvNT_6ParamsE,"ax",@progbits
	.align	128
.text._ZN7cutlass13device_kernelIN5flash11enable_sm90INS1_16FlashAttnFwdSm90INS1_25CollectiveMainloopFwdSm90ILi2EN4cute5tupleIJNS5_1CILi1EEES8_S8_EEENS6_IJNS7_ILi128EEENS7_ILi112EEENS7_ILi192EEEEEELi192ENS_6half_tEfNS_4arch4Sm90ELb0ELb0ELb0ELb1ELb0ELb1ELb0ELb1ELb1ELb1ELb1ELb0EEENS1_21CollectiveEpilogueFwdINS6_IJSA_SC_SB_EEES9_SE_SG_Li256ELb1ELb1ELb1ELb0EEENS1_36VarlenDynamicPersistentTileSchedulerILi128ELi112ELi256ELi128ELb1ELb1ELb1ELb0ELb1ELb1EEEEEEEEEvNT_6ParamsE:
        .type           _ZN7cutlass13device_kernelIN5flash11enable_sm90INS1_16FlashAttnFwdSm90INS1_25CollectiveMainloopFwdSm90ILi2EN4cute5tupleIJNS5_1CILi1EEES8_S8_EEENS6_IJNS7_ILi128EEENS7_ILi112EEENS7_ILi192EEEEEELi192ENS_6half_tEfNS_4arch4Sm90ELb0ELb0ELb0ELb1ELb0ELb1ELb0ELb1ELb1ELb1ELb1ELb0EEENS1_21CollectiveEpilogueFwdINS6_IJSA_SC_SB_EEES9_SE_SG_Li256ELb1ELb1ELb1ELb0EEENS1_36VarlenDynamicPersistentTileSchedulerILi128ELi112ELi256ELi128ELb1ELb1ELb1ELb0ELb1ELb1EEEEEEEEEvNT_6ParamsE,@function
        .size           _ZN7cutlass13device_kernelIN5flash11enable_sm90INS1_16FlashAttnFwdSm90INS1_25CollectiveMainloopFwdSm90ILi2EN4cute5tupleIJNS5_1CILi1EEES8_S8_EEENS6_IJNS7_ILi128EEENS7_ILi112EEENS7_ILi192EEEEEELi192ENS_6half_tEfNS_4arch4Sm90ELb0ELb0ELb0ELb1ELb0ELb1ELb0ELb1ELb1ELb1ELb1ELb0EEENS1_21CollectiveEpilogueFwdINS6_IJSA_SC_SB_EEES9_SE_SG_Li256ELb1ELb1ELb1ELb0EEENS1_36VarlenDynamicPersistentTileSchedulerILi128ELi112ELi256ELi128ELb1ELb1ELb1ELb0ELb1ELb1EEEEEEEEEvNT_6ParamsE,(.L_x_3024 - _ZN7cutlass13device_kernelIN5flash11enable_sm90INS1_16FlashAttnFwdSm90INS1_25CollectiveMainloopFwdSm90ILi2EN4cute5tupleIJNS5_1CILi1EEES8_S8_EEENS6_IJNS7_ILi128EEENS7_ILi112EEENS7_ILi192EEEEEELi192ENS_6half_tEfNS_4arch4Sm90ELb0ELb0ELb0ELb1ELb0ELb1ELb0ELb1ELb1ELb1ELb1ELb0EEENS1_21CollectiveEpilogueFwdINS6_IJSA_SC_SB_EEES9_SE_SG_Li256ELb1ELb1ELb1ELb0EEENS1_36VarlenDynamicPersistentTileSchedulerILi128ELi112ELi256ELi128ELb1ELb1ELb1ELb0ELb1ELb1EEEEEEEEEvNT_6ParamsE)
        .other          _ZN7cutlass13device_kernelIN5flash11enable_sm90INS1_16FlashAttnFwdSm90INS1_25CollectiveMainloopFwdSm90ILi2EN4cute5tupleIJNS5_1CILi1EEES8_S8_EEENS6_IJNS7_ILi128EEENS7_ILi112EEENS7_ILi192EEEEEELi192ENS_6half_tEfNS_4arch4Sm90ELb0ELb0ELb0ELb1ELb0ELb1ELb0ELb1ELb1ELb1ELb1ELb0EEENS1_21CollectiveEpilogueFwdINS6_IJSA_SC_SB_EEES9_SE_SG_Li256ELb1ELb1ELb1ELb0EEENS1_36VarlenDynamicPersistentTileSchedulerILi128ELi112ELi256ELi128ELb1ELb1ELb1ELb0ELb1ELb1EEEEEEEEEvNT_6ParamsE,@"STO_CUDA_ENTRY STV_DEFAULT"
_ZN7cutlass13device_kernelIN5flash11enable_sm90INS1_16FlashAttnFwdSm90INS1_25CollectiveMainloopFwdSm90ILi2EN4cute5tupleIJNS5_1CILi1EEES8_S8_EEENS6_IJNS7_ILi128EEENS7_ILi112EEENS7_ILi192EEEEEELi192ENS_6half_tEfNS_4arch4Sm90ELb0ELb0ELb0ELb1ELb0ELb1ELb0ELb1ELb1ELb1ELb1ELb0EEENS1_21CollectiveEpilogueFwdINS6_IJSA_SC_SB_EEES9_SE_SG_Li256ELb1ELb1ELb1ELb0EEENS1_36VarlenDynamicPersistentTileSchedulerILi128ELi112ELi256ELi128ELb1ELb1ELb1ELb0ELb1ELb1EEEEEEEEEvNT_6ParamsE:
        /* <DEDUP_REMOVED lines=13> */
[----:B------:R-:W-:Y:S02]  /*00d0*/  UIADD3 UR10, UP2, UR4, 0x570, URZ ;  /* 0x00000570040a7890 */ /* 0x000fe4000ff5e03f */
[----:B------:R-:W-:Y:S02]  /*00e0*/  UIADD3 UR4, UP3, UR4, 0x670, URZ ;  /* 0x0000067004047890 */ /* 0x000fe4000ff7e03f */
[----:B------:R-:W-:-:S02]  /*00f0*/  UIADD3.X UR7, URZ, UR5, URZ, UP0, !UPT ;  /* 0x000000053f077290 */ /* 0x000fc400087fe43f */
[----:B------:R-:W-:Y:S02]  /*0100*/  UIADD3.X UR9, URZ, UR5, URZ, UP1, !UPT ;  /* 0x000000053f097290 */ /* 0x000fe40008ffe43f */
[----:B------:R-:W-:Y:S02]  /*0110*/  UIADD3.X UR11, URZ, UR5, URZ, UP2, !UPT ;  /* 0x000000053f0b7290 */ /* 0x000fe400097fe43f */
[----:B------:R-:W-:-:S03]  /*0120*/  UIADD3.X UR5, URZ, UR5, URZ, UP3, !UPT ;  /* 0x000000053f057290 */ /* 0x000fc60009ffe43f */
[----:B------:R0:W-:Y:S02]  /*0130*/  UTMACCTL.PF [UR6] ;  /* 0x00000000060079b9 */ /* 0x0001e40008040000 */
[----:B------:R0:W-:Y:S02]  /*0140*/  UTMACCTL.PF [UR8] ;  /* 0x00000000080079b9 */ /* 0x0001e40008040000 */
[----:B------:R0:W-:Y:S02]  /*0150*/  UTMACCTL.PF [UR10] ;  /* 0x000000000a0079b9 */ /* 0x0001e40008040000 */
[----:B------:R0:W-:Y:S02]  /*0160*/  UTMACCTL.PF [UR4] ;  /* 0x00000000040079b9 */ /* 0x0001e40008040000 */
[----:B0-----:R-:W-:Y:S01]  /*0170*/  NOP ;  /* 0x0000000000007918 */ /* 0x001fe20000000000 */
.L_x_421:
[----:B------:R-:W-:Y:S05]  /*0180*/  BSYNC B0 ;  /* 0x0000000000007941 */ /* 0x000fea0003800000 */
.L_x_420:
        /* <DEDUP_REMOVED lines=41> */
.L_x_422:
        /* <DEDUP_REMOVED lines=22> */
.L_x_423:
        /* <DEDUP_REMOVED lines=18> */
.L_x_424:
        /* <DEDUP_REMOVED lines=22> */
.L_x_425:
        /* <DEDUP_REMOVED lines=22> */
.L_x_426:
[----:B0-----:R-:W-:Y:S01]  /*0960*/  UMOV UR4, 0x1 ;  /* 0x0000000100047882 */ /* 0x001fe20000000000 */
[----:B------:R-:W-:Y:S01]  /*0970*/  PLOP3.LUT P0, PT, PT, PT, UP0, 0x80, 0x0 ;  /* 0x000000000000781c */ /* 0x000fe20003f0f008 */
[----:B------:R-:W-:Y:S01]  /*0980*/  USEL UR4, UR4, 0x2, !UP0 ;  /* 0x0000000204047887 */ /* 0x000fe2000c000000 */
[----:B------:R-:W-:Y:S01]  /*0990*/  NOP ;  /* 0x0000000000007918 */ /* 0x000fe20000000000 */
[----:B------:R-:W-:Y:S01]  /*09a0*/  ULDC.64 UR60, c[0x0][0x208] ;  /* 0x00008200003c7ab9 */ /* 0x000fe20000000a00 */
[----:B------:R-:W-:Y:S03]  /*09b0*/  BSSY B9, `(.L_x_427) ;  /* 0x00027c5000097945 */ /* 0x000fe60003800000 */
[----:B------:R-:W-:-:S05]  /*09c0*/  IMAD.U32 R2, RZ, RZ, UR4 ;  /* 0x00000004ff027e24 */ /* 0x000fca000f8e00ff */
[----:B------:R0:W-:Y:S01]  /*09d0*/  STL [R1+0x7c], R2 ;  /* 0x00007c0201007387 */ /* 0x0001e20000100800 */
[----:B-12-4-:R-:W-:Y:S06]  /*09e0*/  BAR.SYNC.DEFER_BLOCKING 0x0 ;  /* 0x0000000000007b1d */ /* 0x016fec0000010000 */
[----:B------:R-:W-:Y:S05]  /*09f0*/  @!P0 BRA `(.L_x_428) ;  /* 0x000001f400b08947 */ /* 0x000fea0003800000 */
.L_x_429:
        /* <DEDUP_REMOVED lines=8> */
[----:B-1----:R-:W-:-:S06]  /*0a80*/  ULEA UR4, UR5, UR4, 0x18 ;  /* 0x0000000405047291 */ /* 0x002fcc000f8ec03f */
[----:B------:R-:W-:Y:S01]  /*0a90*/  IMAD.U32 R16, RZ, RZ, UR4 ;  /* 0x00000004ff107e24 */ /* 0x000fe2000f8e00ff */
[----:B------:R-:W-:-:S04]  /*0aa0*/  ULDC UR4, c[0x0][0xc3c] ;  /* 0x00030f0000047ab9 */ /* 0x000fc80000000800 */
[----:B------:R-:W1:Y:S01]  /*0ab0*/  LDS.128 R148, [R16+0x368d0] ;  /* 0x0368d00010947984 */ /* 0x000e620000000c00 */
[----:B------:R-:W-:Y:S06]  /*0ac0*/  BAR.ARV 0x4, 0x180 ;  /* 0x0106000000007b1d */ /* 0x000fec0000002000 */
[----:B-1----:R-:W-:-:S13]  /*0ad0*/  ISETP.GE.AND P0, PT, R151, UR4, PT ;  /* 0x0000000497007c0c */ /* 0x002fda000bf06270 */
[----:B------:R-:W-:Y:S05]  /*0ae0*/  @P0 BRA `(.L_x_430) ;  /* 0x0000027800c40947 */ /* 0x000fea0003800000 */
[----:B------:R-:W2:Y:S01]  /*0af0*/  LDL R0, [R1+0x7c] ;  /* 0x00007c0001007983 */ /* 0x000ea20000100800 */
[----:B------:R-:W-:Y:S01]  /*0b00*/  VIADD R6, R6, 0xffffff80 ;  /* 0xffffff8006067836 */ /* 0x000fe20000000000 */
[----:B------:R-:W-:Y:S01]  /*0b10*/  R2UR UR4, R16 ;  /* 0x00000000100472ca */ /* 0x000fe200000e0000 */
[----:B------:R-:W-:Y:S01]  /*0b20*/  IMAD.MOV.U32 R226, RZ, RZ, RZ ;  /* 0x000000ffffe27224 */ /* 0x000fe200078e00ff */
[----:B------:R-:W-:Y:S01]  /*0b30*/  MOV R17, RZ ;  /* 0x000000ff00117202 */ /* 0x000fe20000000f00 */
[----:B------:R-:W-:Y:S01]  /*0b40*/  IMAD.MOV.U32 R205, RZ, RZ, RZ ;  /* 0x000000ffffcd7224 */ /* 0x000fe200078e00ff */
[----:B------:R-:W-:Y:S02]  /*0b50*/  SHF.R.S32.HI R3, RZ, 0x1f, R6 ;  /* 0x0000001fff037819 */ /* 0x000fe40000011406 */
[----:B------:R-:W-:Y:S02]  /*0b60*/  CS2R R216, SRZ ;  /* 0x0000000000d87805 */ /* 0x000fe4000001ff00 */
[----:B0-----:R-:W-:-:S04]  /*0b70*/  LEA.HI R2, R3, R6, RZ, 0x4 ;  /* 0x0000000603027211 */ /* 0x001fc800078f20ff */
[----:B------:R-:W-:Y:S01]  /*0b80*/  SHF.R.S32.HI R7, RZ, 0x4, R2 ;  /* 0x00000004ff077819 */ /* 0x000fe20000011402 */
[----:B------:R-:W-:-:S03]  /*0b90*/  UIADD3 UR4, UR4, 0x15400, URZ ;  /* 0x0001540004047890 */ /* 0x000fc6000fffe03f */
[----:B------:R-:W-:-:S04]  /*0ba0*/  LEA.HI R4, R2, R7, RZ, 0x1 ;  /* 0x0000000702047211 */ /* 0x000fc800078f08ff */
[----:B------:R-:W-:-:S04]  /*0bb0*/  LOP3.LUT R4, R4, 0x1ffffffe, RZ, 0xc0, !PT ;  /* 0x1ffffffe04047812 */ /* 0x000fc800078ec0ff */
[----:B------:R-:W-:Y:S02]  /*0bc0*/  IADD3 R7, R7, -R4, RZ ;  /* 0x8000000407077210 */ /* 0x000fe40007ffe0ff */
[----:B------:R-:W-:-:S04]  /*0bd0*/  LEA.HI R4, R3, R6, RZ, 0x5 ;  /* 0x0000000603047211 */ /* 0x000fc800078f28ff */
[----:B------:R-:W-:-:S05]  /*0be0*/  SHF.R.S32.HI R4, RZ, 0x5, R4 ;  /* 0x00000005ff047819 */ /* 0x000fca0000011404 */
[----:B------:R-:W-:Y:S01]  /*0bf0*/  IMAD.SHL.U32 R214, R4, 0x200, RZ ;  /* 0x0000020004d67824 */ /* 0x000fe200078e00ff */
[----:B--2---:R-:W-:Y:S02]  /*0c00*/  R2UR UR5, R0 ;  /* 0x00000000000572ca */ /* 0x004fe400000e0000 */
[----:B------:R-:W-:-:S04]  /*0c10*/  LEA.HI R0, R3, R6, RZ, 0x7 ;  /* 0x0000000603007211 */ /* 0x000fc800078f38ff */
[----:B------:R-:W-:-:S05]  /*0c20*/  LOP3.LUT R5, R0, 0xffffff80, RZ, 0xc0, !PT ;  /* 0xffffff8000057812 */ /* 0x000fca00078ec0ff */
[----:B------:R-:W-:Y:S02]  /*0c30*/  IMAD.IADD R14, R6, 0x1, -R5 ;  /* 0x00000001060e7824 */ /* 0x000fe400078e0a05 */
[----:B------:R-:W-:-:S03]  /*0c40*/  ULOP3.LUT UR5, UR5, 0x1, URZ, 0xfc, !UPT ;  /* 0x0000000105057892 */ /* 0x000fc6000f8efc3f */
[----:B------:R-:W-:Y:S01]  /*0c50*/  SHF.R.S32.HI R9, RZ, 0x1f, R14 ;  /* 0x0000001fff097819 */ /* 0x000fe2000001140e */
[----:B------:R-:W-:Y:S03]  /*0c60*/  STL [R1+0x6c], R14 ;  /* 0x00006c0e01007387 */ /* 0x000fe60000100800 */
[CC--:B------:R-:W-:Y:S02]  /*0c70*/  LEA.HI R10, R9.reuse, R14.reuse, RZ, 0x2 ;  /* 0x0000000e090a7211 */ /* 0x0c0fe400078f10ff */
[----:B------:R-:W-:Y:S02]  /*0c80*/  LEA.HI R9, R9, R14, RZ, 0x5 ;  /* 0x0000000e09097211 */ /* 0x000fe400078f28ff */
[--C-:B------:R-:W-:Y:S02]  /*0c90*/  SHF.R.S32.HI R8, RZ, 0x2, R10.reuse ;  /* 0x00000002ff087819 */ /* 0x100fe4000001140a */
[----:B------:R-:W-:-:S02]  /*0ca0*/  SHF.R.S32.HI R5, RZ, 0x1f, R10 ;  /* 0x0000001fff057819 */ /* 0x000fc4000001140a */
[----:B------:R-:W-:Y:S02]  /*0cb0*/  LOP3.LUT R10, R10, 0x7ffffffc, RZ, 0xc0, !PT ;  /* 0x7ffffffc0a0a7812 */ /* 0x000fe400078ec0ff */
[----:B------:R-:W-:-:S03]  /*0cc0*/  LEA.HI R5, R5, R8, RZ, 0x3 ;  /* 0x0000000805057211 */ /* 0x000fc600078f18ff */
[----:B------:R-:W-:Y:S01]  /*0cd0*/  IMAD.IADD R10, R14, 0x1, -R10 ;  /* 0x000000010e0a7824 */ /* 0x000fe200078e0a0a */
[----:B------:R-:W-:Y:S02]  /*0ce0*/  LOP3.LUT R11, R5, 0xfffffff8, RZ, 0xc0, !PT ;  /* 0xfffffff8050b7812 */ /* 0x000fe400078ec0ff */
[----:B------:R-:W-:Y:S01]  /*0cf0*/  SHF.R.S32.HI R5, RZ, 0x7, R0 ;  /* 0x00000007ff057819 */ /* 0x000fe20000011400 */
[----:B------:R-:W-:Y:S02]  /*0d00*/  IMAD.SHL.U32 R221, R10, 0x2, RZ ;  /* 0x000000020add7824 */ /* 0x000fe400078e00ff */
[----:B------:R-:W-:Y:S01]  /*0d10*/  IMAD.IADD R11, R8, 0x1, -R11 ;  /* 0x00000001080b7824 */ /* 0x000fe200078e0a0b */
[----:B------:R-:W-:Y:S01]  /*0d20*/  LEA.HI R8, R3, R6, RZ, 0x2 ;  /* 0x0000000603087211 */ /* 0x000fe200078f10ff */
[C---:B------:R-:W-:Y:S01]  /*0d30*/  VIADD R20, R221.reuse, 0x8 ;  /* 0x00000008dd147836 */ /* 0x040fe20000000000 */
[----:B------:R-:W-:Y:S01]  /*0d40*/  LOP3.LUT R3, R2, 0x3fffff0, RZ, 0xc0, !PT ;  /* 0x03fffff002037812 */ /* 0x000fe200078ec0ff */
[C---:B------:R-:W-:Y:S01]  /*0d50*/  VIADD R15, R221.reuse, 0x10 ;  /* 0x00000010dd0f7836 */ /* 0x040fe20000000000 */
[----:B------:R-:W-:Y:S01]  /*0d60*/  LEA.HI R0, R0, R5, RZ, 0x1 ;  /* 0x0000000500007211 */ /* 0x000fe200078f08ff */
[C---:B------:R-:W-:Y:S01]  /*0d70*/  VIADD R237, R221.reuse, 0x68 ;  /* 0x00000068dded7836 */ /* 0x040fe20000000000 */
[----:B------:R-:W-:Y:S01]  /*0d80*/  SHF.R.S32.HI R2, RZ, 0x5, R9 ;  /* 0x00000005ff027819 */ /* 0x000fe20000011409 */
[----:B------:R-:W-:Y:S01]  /*0d90*/  IMAD.IADD R3, R6, 0x1, -R3 ;  /* 0x0000000106037824 */ /* 0x000fe200078e0a03 */
[----:B------:R-:W-:Y:S01]  /*0da0*/  LOP3.LUT R0, R0, 0x3fffffe, RZ, 0xc0, !PT ;  /* 0x03fffffe00007812 */ /* 0x000fe200078ec0ff */
[----:B------:R-:W-:Y:S01]  /*0db0*/  VIADD R236, R221, 0x70 ;  /* 0x00000070ddec7836 */ /* 0x000fe20000000000 */
[----:B------:R-:W-:Y:S01]  /*0dc0*/  LEA R11, R2, R11, 0x4 ;  /* 0x0000000b020b7211 */ /* 0x000fe200078e20ff */
[----:B------:R-:W-:Y:S01]  /*0dd0*/  IMAD R12, R4, 0x10, R3 ;  /* 0x00000010040c7824 */ /* 0x000fe200078e0203 */
[----:B------:R-:W-:Y:S01]  /*0de0*/  SHF.R.S32.HI R204, RZ, 0x2, R8 ;  /* 0x00000002ffcc7819 */ /* 0x000fe20000011408 */
[----:B------:R-:W-:Y:S01]  /*0df0*/  IMAD.IADD R0, R5, 0x1, -R0 ;  /* 0x0000000105007824 */ /* 0x000fe200078e0a00 */
[----:B------:R-:W-:Y:S01]  /*0e00*/  SHF.R.S32.HI R3, RZ, 0x1f, R8 ;  /* 0x0000001fff037819 */ /* 0x000fe20000011408 */
[----:B------:R-:W-:Y:S01]  /*0e10*/  IMAD R7, R12, 0x8, R7 ;  /* 0x000000080c077824 */ /* 0x000fe200078e0207 */
[----:B------:R-:W-:Y:S01]  /*0e20*/  LOP3.LUT R9, R8, 0xfffffffc, RZ, 0xc0, !PT ;  /* 0xfffffffc08097812 */ /* 0x000fe200078ec0ff */
[----:B------:R-:W-:Y:S01]  /*0e30*/  IMAD R13, R0, 0x40, R11 ;  /* 0x00000040000d7824 */ /* 0x000fe200078e020b */
[----:B------:R-:W-:Y:S01]  /*0e40*/  LEA.HI R3, R3, R204, RZ, 0x3 ;  /* 0x000000cc03037211 */ /* 0x000fe200078f18ff */
[----:B------:R-:W-:Y:S01]  /*0e50*/  IMAD.U32 R0, RZ, RZ, UR5 ;  /* 0x00000005ff007e24 */ /* 0x000fe2000f8e00ff */
[----:B------:R-:W-:Y:S01]  /*0e60*/  IADD3 R227, R204, 0x40, RZ ;  /* 0x00000040cce37810 */ /* 0x000fe20007ffe0ff */
[----:B------:R-:W-:Y:S01]  /*0e70*/  IMAD.IADD R9, R6, 0x1, -R9 ;  /* 0x0000000106097824 */ /* 0x000fe200078e0a09 */
[----:B------:R-:W-:Y:S01]  /*0e80*/  LOP3.LUT R3, R3, 0xfffffff8, RZ, 0xc0, !PT ;  /* 0xfffffff803037812 */ /* 0x000fe200078ec0ff */
[----:B------:R-:W-:Y:S01]  /*0e90*/  STL [R1+0x70], R13 ;  /* 0x0000700d01007387 */ /* 0x000fe20000100800 */
[----:B------:R-:W-:Y:S01]  /*0ea0*/  IMAD.U32 R2, RZ, RZ, UR4 ;  /* 0x00000004ff027e24 */ /* 0x000fe2000f8e00ff */
[----:B------:R-:W-:Y:S01]  /*0eb0*/  IADD3 R5, R221, 0x50, RZ ;  /* 0x00000050dd057810 */ /* 0x000fe20007ffe0ff */
[----:B------:R-:W-:Y:S01]  /*0ec0*/  IMAD.SHL.U32 R208, R227, 0x40, RZ ;  /* 0x00000040e3d07824 */ /* 0x000fe200078e00ff */
[----:B------:R0:W-:Y:S01]  /*0ed0*/  STL [R1+0x1c], R0 ;  /* 0x00001c0001007387 */ /* 0x0001e20000100800 */
[----:B------:R-:W-:Y:S01]  /*0ee0*/  IADD3 R3, R204, -R3, RZ ;  /* 0x80000003cc037210 */ /* 0x000fe20007ffe0ff */
[----:B------:R-:W-:Y:S01]  /*0ef0*/  IMAD.SHL.U32 R18, R9, 0x8, RZ ;  /* 0x0000000809127824 */ /* 0x000fe200078e00ff */
[----:B------:R-:W-:Y:S01]  /*0f00*/  IADD3 R11, R221, 0x28, RZ ;  /* 0x00000028dd0b7810 */ /* 0x000fe20007ffe0ff */
[----:B------:R1:W-:Y:S01]  /*0f10*/  STL [R1+0x50], R2 ;  /* 0x0000500201007387 */ /* 0x0003e20000100800 */
[----:B------:R-:W-:Y:S01]  /*0f20*/  LOP3.LUT R208, R208, 0x1c0, RZ, 0xc0, !PT ;  /* 0x000001c0d0d07812 */ /* 0x000fe200078ec0ff */
[----:B------:R-:W-:Y:S01]  /*0f30*/  IMAD.SHL.U32 R3, R3, 0x40, RZ ;  /* 0x0000004003037824 */ /* 0x000fe200078e00ff */
[----:B------:R-:W-:Y:S01]  /*0f40*/  IADD3 R235, R221, 0x78, RZ ;  /* 0x00000078ddeb7810 */ /* 0x000fe20007ffe0ff */
[----:B------:R-:W-:Y:S01]  /*0f50*/  IMAD.SHL.U32 R22, R9, 0x4, RZ ;  /* 0x0000000409167824 */ /* 0x000fe200078e00ff */
[----:B------:R-:W-:Y:S01]  /*0f60*/  SHF.R.U32.HI R4, RZ, 0x3, R208 ;  /* 0x00000003ff047819 */ /* 0x000fe200000116d0 */
[----:B------:R-:W-:Y:S01]  /*0f70*/  VIADD R12, R221, 0x20 ;  /* 0x00000020dd0c7836 */ /* 0x000fe20000000000 */
[----:B0-----:R-:W-:Y:S01]  /*0f80*/  LEA.HI R0, R9, R9, RZ, 0x1 ;  /* 0x0000000909007211 */ /* 0x001fe200078f08ff */
[----:B------:R-:W-:Y:S01]  /*0f90*/  VIADD R4, R221, 0x58 ;  /* 0x00000058dd047836 */ /* 0x000fe20000000000 */
[----:B------:R-:W-:Y:S01]  /*0fa0*/  LOP3.LUT R212, R3, 0x1c0, RZ, 0xc0, !PT ;  /* 0x000001c003d47812 */ /* 0x000fe200078ec0ff */
[C---:B------:R-:W-:Y:S01]  /*0fb0*/  VIADD R234, R221.reuse, 0x80 ;  /* 0x00000080ddea7836 */ /* 0x040fe20000000000 */
[----:B------:R-:W-:Y:S01]  /*0fc0*/  LOP3.LUT R0, R0, 0x1ffffffe, RZ, 0xc0, !PT ;  /* 0x1ffffffe00007812 */ /* 0x000fe200078ec0ff */
[----:B------:R-:W-:Y:S01]  /*0fd0*/  VIADD R14, R221, 0x18 ;  /* 0x00000018dd0e7836 */ /* 0x000fe20000000000 */
[----:B------:R-:W-:Y:S01]  /*0fe0*/  SHF.L.U32 R3, R7, 0x3, RZ ;  /* 0x0000000307037819 */ /* 0x000fe200000006ff */
[----:B------:R-:W-:Y:S01]  /*0ff0*/  VIADD R10, R221, 0x30 ;  /* 0x00000030dd0a7836 */ /* 0x000fe20000000000 */
[----:B-1----:R-:W-:Y:S01]  /*1000*/  SHF.R.S32.HI R2, RZ, 0x1f, R227 ;  /* 0x0000001fff027819 */ /* 0x002fe200000114e3 */
[----:B------:R-:W-:Y:S01]  /*1010*/  IMAD.IADD R0, R9, 0x1, -R0 ;  /* 0x0000000109007824 */ /* 0x000fe200078e0a00 */
[----:B------:R-:W-:Y:S01]  /*1020*/  SHF.R.S32.HI R7, RZ, 0x1f, R15 ;  /* 0x0000001fff077819 */ /* 0x000fe2000001140f */
[----:B------:R0:W-:Y:S01]  /*1030*/  STL [R1+0x78], R3 ;  /* 0x0000780301007387 */ /* 0x0001e20000100800 */
[----:B------:R-:W-:Y:S01]  /*1040*/  LEA.HI R2, R2, R227, RZ, 0x3 ;  /* 0x000000e302027211 */ /* 0x000fe200078f18ff */
[----:B------:R-:W-:Y:S01]  /*1050*/  IMAD R0, R0, 0x8, R13 ;  /* 0x0000000800007824 */ /* 0x000fe200078e020d */
[----:B------:R-:W-:Y:S01]  /*1060*/  SHF.R.S32.HI R4, RZ, 0x1f, R4 ;  /* 0x0000001fff047819 */ /* 0x000fe20000011404 */
[C---:B------:R-:W-:Y:S01]  /*1070*/  VIADD R9, R221.reuse, 0x38 ;  /* 0x00000038dd097836 */ /* 0x040fe20000000000 */
[----:B------:R-:W-:Y:S01]  /*1080*/  SHF.R.S32.HI R7, RZ, 0x1f, R11 ;  /* 0x0000001fff077819 */ /* 0x000fe2000001140b */
[----:B------:R-:W-:Y:S01]  /*1090*/  IMAD.SHL.U32 R2, R2, 0x40, RZ ;  /* 0x0000004002027824 */ /* 0x000fe200078e00ff */
[----:B------:R1:W-:Y:S01]  /*10a0*/  STL [R1+0x74], R0 ;  /* 0x0000740001007387 */ /* 0x0003e20000100800 */
[C---:B------:R-:W-:Y:S01]  /*10b0*/  VIADD R8, R221.reuse, 0x40 ;  /* 0x00000040dd087836 */ /* 0x040fe20000000000 */
[----:B------:R-:W-:Y:S01]  /*10c0*/  SHF.R.S32.HI R4, RZ, 0x1f, R236 ;  /* 0x0000001fff047819 */ /* 0x000fe200000114ec */
[C---:B0-----:R-:W-:Y:S01]  /*10d0*/  VIADD R3, R221.reuse, 0x60 ;  /* 0x00000060dd037836 */ /* 0x041fe20000000000 */
[----:B------:R-:W-:Y:S01]  /*10e0*/  LOP3.LUT R215, R2, 0xfffffe00, RZ, 0xc0, !PT ;  /* 0xfffffe0002d77812 */ /* 0x000fe200078ec0ff */
[C---:B------:R-:W-:Y:S01]  /*10f0*/  VIADD R6, R221.reuse, 0x48 ;  /* 0x00000048dd067836 */ /* 0x040fe20000000000 */
[----:B------:R-:W-:Y:S01]  /*1100*/  SHF.R.S32.HI R2, RZ, 0x1f, R20 ;  /* 0x0000001fff027819 */ /* 0x000fe20000011414 */
[C---:B------:R-:W-:Y:S01]  /*1110*/  VIADD R233, R221.reuse, 0x88 ;  /* 0x00000088dde97836 */ /* 0x040fe20000000000 */
[----:B------:R-:W-:Y:S01]  /*1120*/  SHF.R.S32.HI R2, RZ, 0x1f, R12 ;  /* 0x0000001fff027819 */ /* 0x000fe2000001140c */
[C---:B------:R-:W-:Y:S01]  /*1130*/  VIADD R232, R221.reuse, 0x90 ;  /* 0x00000090dde87836 */ /* 0x040fe20000000000 */
[----:B------:R-:W-:Y:S01]  /*1140*/  SHF.R.S32.HI R2, RZ, 0x1f, R9 ;  /* 0x0000001fff027819 */ /* 0x000fe20000011409 */
[----:B------:R-:W-:Y:S01]  /*1150*/  VIADD R231, R221, 0x98 ;  /* 0x00000098dde77836 */ /* 0x000fe20000000000 */
        /* <DEDUP_REMOVED lines=9> */
[----:B------:R-:W-:Y:S02]  /*11f0*/  IADD3 R211, R22, 0x50, RZ ;  /* 0x0000005016d37810 */ /* 0x000fe40007ffe0ff */
[----:B------:R-:W-:Y:S02]  /*1200*/  SHF.R.U32.HI R213, RZ, 0x3, R212 ;  /* 0x00000003ffd57819 */ /* 0x000fe400000116d4 */
[----:B------:R-:W-:Y:S02]  /*1210*/  IADD3 R228, R221, 0xa0, RZ ;  /* 0x000000a0dde47810 */ /* 0x000fe40007ffe0ff */
[----:B------:R-:W-:Y:S02]  /*1220*/  SHF.R.S32.HI R14, RZ, 0x1f, R14 ;  /* 0x0000001fff0e7819 */ /* 0x000fe4000001140e */
[----:B------:R-:W-:Y:S02]  /*1230*/  SHF.R.S32.HI R10, RZ, 0x1f, R10 ;  /* 0x0000001fff0a7819 */ /* 0x000fe4000001140a */
[----:B------:R-:W-:-:S02]  /*1240*/  SHF.R.S32.HI R7, RZ, 0x1f, R8 ;  /* 0x0000001fff077819 */ /* 0x000fc40000011408 */
[----:B------:R-:W-:Y:S02]  /*1250*/  SHF.R.S32.HI R6, RZ, 0x1f, R6 ;  /* 0x0000001fff067819 */ /* 0x000fe40000011406 */
[----:B------:R-:W-:Y:S02]  /*1260*/  SHF.R.S32.HI R4, RZ, 0x1f, R233 ;  /* 0x0000001fff047819 */ /* 0x000fe400000114e9 */
[----:B------:R-:W-:Y:S02]  /*1270*/  SHF.R.S32.HI R3, RZ, 0x1f, R232 ;  /* 0x0000001fff037819 */ /* 0x000fe400000114e8 */
[----:B-1----:R-:W-:-:S07]  /*1280*/  SHF.R.S32.HI R2, RZ, 0x1f, R231 ;  /* 0x0000001fff027819 */ /* 0x002fce00000114e7 */
.L_x_642:
[----:B0-234-:R-:W0:Y:S01]  /*1290*/  LDC.64 R2, c[0x0][0xc88] ;  /* 0x00032200ff027b82 */ /* 0x01de220000000a00 */
[----:B------:R-:W-:Y:S01]  /*12a0*/  ULDC.64 UR4, c[0x0][0xa28] ;  /* 0x00028a0000047ab9 */ /* 0x000fe20000000a00 */
[----:B------:R-:W-:Y:S01]  /*12b0*/  ULDC.64 UR8, c[0x0][0xa18] ;  /* 0x0002860000087ab9 */ /* 0x000fe20000000a00 */
[----:B------:R-:W-:Y:S01]  /*12c0*/  ULDC.64 UR6, c[0x0][0xa08] ;  /* 0x0002820000067ab9 */ /* 0x000fe20000000a00 */
[----:B0-----:R-:W-:-:S05]  /*12d0*/  IMAD.WIDE R2, R151, 0x4, R2 ;  /* 0x0000000497027825 */ /* 0x001fca00078e0202 */
[----:B------:R-:W2:Y:S01]  /*12e0*/  LDG.E R223, desc[UR60][R2.64] ;  /* 0x0000003c02df7981 */ /* 0x000ea2000c1e1900 */
[----:B------:R-:W-:Y:S01]  /*12f0*/  ISETP.NE.U32.AND P2, PT, RZ, UR4, PT ;  /* 0x00000004ff007c0c */ /* 0x000fe2000bf45070 */
[----:B------:R-:W-:Y:S01]  /*1300*/  IMAD.MOV.U32 R8, RZ, RZ, RZ ;  /* 0x000000ffff087224 */ /* 0x000fe200078e00ff */
[----:B------:R-:W-:Y:S01]  /*1310*/  ISETP.NE.U32.AND P1, PT, RZ, UR8, PT ;  /* 0x00000008ff007c0c */ /* 0x000fe2000bf25070 */
[----:B------:R-:W-:Y:S01]  /*1320*/  IMAD.MOV.U32 R26, RZ, RZ, RZ ;  /* 0x000000ffff1a7224 */ /* 0x000fe200078e00ff */
[----:B------:R-:W-:Y:S02]  /*1330*/  ISETP.NE.AND.EX P2, PT, RZ, UR5, PT, P2 ;  /* 0x00000005ff007c0c */ /* 0x000fe4000bf45320 */
[----:B------:R-:W-:Y:S02]  /*1340*/  ISETP.NE.AND.EX P1, PT, RZ, UR9, PT, P1 ;  /* 0x00000009ff007c0c */ /* 0x000fe4000bf25310 */
[----:B------:R-:W-:-:S04]  /*1350*/  ISETP.NE.U32.AND P0, PT, RZ, UR6, PT ;  /* 0x00000006ff007c0c */ /* 0x000fc8000bf05070 */
[----:B------:R-:W-:Y:S02]  /*1360*/  ISETP.NE.AND.EX P0, PT, RZ, UR7, PT, P0 ;  /* 0x00000007ff007c0c */ /* 0x000fe4000bf05300 */
[----:B--2---:R-:W-:Y:S01]  /*1370*/  SHF.R.S32.HI R0, RZ, 0x1f, R223 ;  /* 0x0000001fff007819 */ /* 0x004fe200000114df */
[C---:B------:R-:W-:Y:S02]  /*1380*/  IMAD.SHL.U32 R224, R223.reuse, 0x4, RZ ;  /* 0x00000004dfe07824 */ /* 0x040fe400078e00ff */
[C---:B------:R-:W-:Y:S02]  /*1390*/  @P2 LEA R2, P3, R223.reuse, UR4, 0x2 ;  /* 0x00000004df022c11 */ /* 0x040fe4000f8610ff */
[C-C-:B------:R-:W-:Y:S01]  /*13a0*/  SHF.L.U64.HI R225, R223.reuse, 0x2, R0.reuse ;  /* 0x00000002dfe17819 */ /* 0x140fe20000010200 */
[----:B------:R0:W-:Y:S01]  /*13b0*/  STL [R1+0x68], R0 ;  /* 0x0000680001007387 */ /* 0x0001e20000100800 */
[----:B------:R-:W-:Y:S01]  /*13c0*/  @P2 LEA.HI.X R3, R223, UR5, R0, 0x2, P3 ;  /* 0x00000005df032c11 */ /* 0x000fe200098f1400 */
[----:B------:R-:W-:Y:S01]  /*13d0*/  ULDC UR4, c[0x0][0x288] ;  /* 0x0000a20000047ab9 */ /* 0x000fe20000000800 */
[----:B------:R-:W-:-:S03]  /*13e0*/  IADD3 R6, P4, R224, UR6, RZ ;  /* 0x00000006e0067c10 */ /* 0x000fc6000ff9e0ff */
[----:B------:R1:W5:Y:S01]  /*13f0*/  @P2 LDG.E R8, desc[UR60][R2.64] ;  /* 0x0000003c02082981 */ /* 0x000362000c1e1900 */
[----:B------:R-:W-:Y:S02]  /*1400*/  @P1 IADD3 R4, P2, R224, UR8, RZ ;  /* 0x00000008e0041c10 */ /* 0x000fe4000ff5e0ff */
[----:B------:R-:W-:Y:S01]  /*1410*/  MOV R154, UR4 ;  /* 0x00000004009a7c02 */ /* 0x000fe20008000f00 */
[----:B------:R-:W-:Y:S01]  /*1420*/  ULDC.64 UR4, c[0x0][0x418] ;  /* 0x0001060000047ab9 */ /* 0x000fe20000000a00 */
[C---:B------:R-:W-:Y:S02]  /*1430*/  IADD3.X R7, R225.reuse, UR7, RZ, P4, !PT ;  /* 0x00000007e1077c10 */ /* 0x040fe4000a7fe4ff */
[----:B------:R-:W-:Y:S01]  /*1440*/  @P1 IADD3.X R5, R225, UR9, RZ, P2, !PT ;  /* 0x00000009e1051c10 */ /* 0x000fe200097fe4ff */
[----:B------:R-:W-:Y:S02]  /*1450*/  UISETP.NE.U32.AND UP0, UPT, UR4, URZ, UPT ;  /* 0x0000003f0400728c */ /* 0x000fe4000bf05070 */
[----:B------:R2:W5:Y:S01]  /*1460*/  @P0 LDG.E R26, desc[UR60][R6.64] ;  /* 0x0000003c061a0981 */ /* 0x000562000c1e1900 */
[----:B------:R-:W-:Y:S01]  /*1470*/  ULDC UR4, c[0x0][0x424] ;  /* 0x0001090000047ab9 */ /* 0x000fe20000000800 */
[----:B------:R-:W-:-:S02]  /*1480*/  ULDC.64 UR8, c[0x0][0xa20] ;  /* 0x0002880000087ab9 */ /* 0x000fc40000000a00 */
[----:B------:R2:W5:Y:S01]  /*1490*/  @P1 LDG.E R154, desc[UR60][R4.64] ;  /* 0x0000003c049a1981 */ /* 0x000562000c1e1900 */
[----:B------:R-:W-:Y:S01]  /*14a0*/  UISETP.NE.AND.EX UP0, UPT, UR5, URZ, UPT, UP0 ;  /* 0x0000003f0500728c */ /* 0x000fe2000bf05300 */
[C---:B-1----:R-:W-:Y:S02]  /*14b0*/  LOP3.LUT R2, R150.reuse, 0xff000000, RZ, 0xc0, !PT ;  /* 0xff00000096027812 */ /* 0x042fe400078ec0ff */
[----:B------:R-:W-:Y:S01]  /*14c0*/  ISETP.NE.U32.AND P2, PT, RZ, UR8, PT ;  /* 0x00000008ff007c0c */ /* 0x000fe2000bf45070 */
[----:B------:R-:W-:Y:S01]  /*14d0*/  USEL UR4, UR4, 0x1, UP0 ;  /* 0x0000000104047887 */ /* 0x000fe20008000000 */
[----:B------:R-:W-:Y:S01]  /*14e0*/  ULDC UR5, c[0x0][0x2f0] ;  /* 0x0000bc0000057ab9 */ /* 0x000fe20000000800 */
[----:B0-----:R-:W-:Y:S02]  /*14f0*/  LOP3.LUT R0, R150, 0xff0000, RZ, 0xc0, !PT ;  /* 0x00ff000096007812 */ /* 0x001fe400078ec0ff */
[----:B------:R-:W-:Y:S01]  /*1500*/  UIMAD UR4, UR4, UR5, URZ ;  /* 0x00000005040472a4 */ /* 0x000fe2000f8e023f */
[----:B------:R-:W-:-:S02]  /*1510*/  SHF.R.U32.HI R3, RZ, 0x8, R2 ;  /* 0x00000008ff037819 */ /* 0x000fc40000011602 */
[----:B------:R-:W-:Y:S01]  /*1520*/  ISETP.NE.AND.EX P2, PT, RZ, UR9, PT, P2 ;  /* 0x00000009ff007c0c */ /* 0x000fe2000bf45320 */
[----:B------:R-:W-:Y:S01]  /*1530*/  ULDC UR5, c[0x0][0x348] ;  /* 0x0000d20000057ab9 */ /* 0x000fe20000000800 */
[----:B------:R-:W-:Y:S01]  /*1540*/  LEA.HI R222, R0, R3, RZ, 0x10 ;  /* 0x0000000300de7211 */ /* 0x000fe200078f80ff */
[----:B------:R-:W-:Y:S01]  /*1550*/  IMAD.MOV.U32 R229, RZ, RZ, R149 ;  /* 0x000000ffffe57224 */ /* 0x000fe200078e0095 */
[----:B------:R-:W-:Y:S01]  /*1560*/  LOP3.LUT R220, R150, 0xffff, RZ, 0xc0, !PT ;  /* 0x0000ffff96dc7812 */ /* 0x000fe200078ec0ff */
[----:B--2---:R-:W-:Y:S08]  /*1570*/  @P1 BRA `(.L_x_431) ;  /* 0x0000000000241947 */ /* 0x004ff00003800000 */
[----:B------:R-:W-:Y:S02]  /*1580*/  ULDC.64 UR6, c[0x0][0xa00] ;  /* 0x0002800000067ab9 */ /* 0x000fe40000000a00 */
[----:B------:R-:W-:-:S04]  /*1590*/  ISETP.NE.U32.AND P1, PT, RZ, UR6, PT ;  /* 0x00000006ff007c0c */ /* 0x000fc8000bf25070 */
[----:B------:R-:W-:-:S13]  /*15a0*/  ISETP.NE.AND.EX P1, PT, RZ, UR7, PT, P1 ;  /* 0x00000007ff007c0c */ /* 0x000fda000bf25310 */
[----:B------:R-:W-:Y:S05]  /*15b0*/  @!P1 BRA `(.L_x_431) ;  /* 0x0000000000149947 */ /* 0x000fea0003800000 */
[----:B------:R-:W0:Y:S02]  /*15c0*/  LDC.64 R2, c[0x0][0xa00] ;  /* 0x00028000ff027b82 */ /* 0x000e240000000a00 */
[----:B0-----:R-:W-:-:S05]  /*15d0*/  IMAD.WIDE R2, R223, 0x4, R2 ;  /* 0x00000004df027825 */ /* 0x001fca00078e0202 */
[----:B-----5:R-:W2:Y:S04]  /*15e0*/  LDG.E R154, desc[UR60][R2.64] ;  /* 0x0000003c029a7981 */ /* 0x020ea8000c1e1900 */
[----:B------:R-:W2:Y:S02]  /*15f0*/  LDG.E R5, desc[UR60][R2.64+0x4] ;  /* 0x0000043c02057981 */ /* 0x000ea4000c1e1900 */
[----:B--2---:R-:W-:-:S07]  /*1600*/  IMAD.IADD R154, R5, 0x1, -R154 ;  /* 0x00000001059a7824 */ /* 0x004fce00078e0a9a */
.L_x_431:
[----:B------:R-:W-:Y:S02]  /*1610*/  IMAD.U32 R2, RZ, RZ, UR5 ;  /* 0x00000005ff027e24 */ /* 0x000fe4000f8e00ff */
[----:B------:R-:W-:Y:S01]  /*1620*/  IMAD.U32 R25, RZ, RZ, UR4 ;  /* 0x00000004ff197e24 */ /* 0x000fe2000f8e00ff */
[----:B------:R-:W-:Y:S06]  /*1630*/  @!P2 BRA `(.L_x_432) ;  /* 0x000000000010a947 */ /* 0x000fec0003800000 */
[----:B------:R-:W-:-:S04]  /*1640*/  IADD3 R4, P0, R224, UR8, RZ ;  /* 0x00000008e0047c10 */ /* 0x000fc8000ff1e0ff */
[----:B------:R-:W-:-:S05]  /*1650*/  IADD3.X R5, R225, UR9, RZ, P0, !PT ;  /* 0x00000009e1057c10 */ /* 0x000fca00087fe4ff */
[----:B------:R0:W5:Y:S01]  /*1660*/  LDG.E R25, desc[UR60][R4.64] ;  /* 0x0000003c04197981 */ /* 0x000162000c1e1900 */
[----:B------:R-:W-:Y:S05]  /*1670*/  BRA `(.L_x_433) ;  /* 0x0000000000107947 */ /* 0x000fea0003800000 */
.L_x_432:
[----:B------:R-:W-:Y:S05]  /*1680*/  @!P0 BRA `(.L_x_433) ;  /* 0x00000000000c8947 */ /* 0x000fea0003800000 */
[----:B------:R-:W2:Y:S04]  /*1690*/  LDG.E R0, desc[UR60][R6.64] ;  /* 0x0000003c06007981 */ /* 0x000ea8000c1e1900 */
[----:B------:R-:W2:Y:S02]  /*16a0*/  LDG.E R25, desc[UR60][R6.64+0x4] ;  /* 0x0000043c06197981 */ /* 0x000ea4000c1e1900 */
[----:B--2---:R-:W-:-:S07]  /*16b0*/  IADD3 R25, -R0, R25, RZ ;  /* 0x0000001900197210 */ /* 0x004fce0007ffe1ff */
.L_x_433:
[----:B------:R-:W-:Y:S01]  /*16c0*/  ULDC.64 UR4, c[0x0][0xa10] ;  /* 0x0002840000047ab9 */ /* 0x000fe20000000a00 */
[----:B------:R-:W2:Y:S01]  /*16d0*/  LDL.LU R27, [R1+0x10] ;  /* 0x00001000011b7983 */ /* 0x000ea20000300800 */
[----:B------:R-:W-:-:S04]  /*16e0*/  ISETP.NE.U32.AND P0, PT, RZ, UR4, PT ;  /* 0x00000004ff007c0c */ /* 0x000fc8000bf05070 */
[----:B------:R-:W-:Y:S01]  /*16f0*/  ISETP.NE.AND.EX P0, PT, RZ, UR5, PT, P0 ;  /* 0x00000005ff007c0c */ /* 0x000fe2000bf05300 */
[----:B------:R-:W-:-:S12]  /*1700*/  ULDC.64 UR4, c[0x0][0xa30] ;  /* 0x00028c0000047ab9 */ /* 0x000fd80000000a00 */
[----:B0-----:R-:W0:Y:S02]  /*1710*/  @P0 LDC.64 R4, c[0x0][0xa10] ;  /* 0x00028400ff040b82 */ /* 0x001e240000000a00 */
[----:B0-----:R-:W-:-:S05]  /*1720*/  @P0 IMAD.WIDE R4, R223, 0x4, R4 ;  /* 0x00000004df040825 */ /* 0x001fca00078e0204 */
[----:B------:R-:W3:Y:S04]  /*1730*/  @P0 LDG.E R0, desc[UR60][R4.64] ;  /* 0x0000003c04000981 */ /* 0x000ee8000c1e1900 */
[----:B------:R0:W3:Y:S01]  /*1740*/  @P0 LDG.E R3, desc[UR60][R4.64+0x4] ;  /* 0x0000043c04030981 */ /* 0x0000e2000c1e1900 */
[----:B------:R-:W-:Y:S01]  /*1750*/  ISETP.NE.U32.AND P1, PT, RZ, UR4, PT ;  /* 0x00000004ff007c0c */ /* 0x000fe2000bf25070 */
[----:B-----5:R-:W-:-:S03]  /*1760*/  IMAD.MOV.U32 R147, RZ, RZ, R25 ;  /* 0x000000ffff937224 */ /* 0x020fc600078e0019 */
[----:B------:R-:W-:-:S13]  /*1770*/  ISETP.NE.AND.EX P1, PT, RZ, UR5, PT, P1 ;  /* 0x00000005ff007c0c */ /* 0x000fda000bf25310 */
[----:B------:R-:W-:-:S04]  /*1780*/  @P1 IADD3 R6, P2, R224, UR4, RZ ;  /* 0x00000004e0061c10 */ /* 0x000fc8000ff5e0ff */
[----:B------:R-:W-:-:S05]  /*1790*/  @P1 IADD3.X R7, R225, UR5, RZ, P2, !PT ;  /* 0x00000005e1071c10 */ /* 0x000fca00097fe4ff */
[----:B------:R1:W5:Y:S01]  /*17a0*/  @P1 LDG.E R147, desc[UR60][R6.64] ;  /* 0x0000003c06931981 */ /* 0x000362000c1e1900 */
[----:B------:R-:W-:Y:S01]  /*17b0*/  IMAD.IADD R9, R25, 0x1, -R8 ;  /* 0x0000000119097824 */ /* 0x000fe200078e0a08 */
[----:B------:R-:W-:Y:S01]  /*17c0*/  BSSY B0, `(.L_x_434) ;  /* 0x000002d000007945 */ /* 0x000fe20003800000 */
[----:B0-----:R-:W-:Y:S01]  /*17d0*/  IMAD.MOV.U32 R4, RZ, RZ, RZ ;  /* 0x000000ffff047224 */ /* 0x001fe200078e00ff */
[----:B------:R-:W-:Y:S02]  /*17e0*/  LOP3.LUT R230, R222, 0xff, RZ, 0xc0, !PT ;  /* 0x000000ffdee67812 */ /* 0x000fe400078ec0ff */
[----:B------:R-:W-:Y:S02]  /*17f0*/  SHF.R.U32.HI R222, RZ, 0x10, R222 ;  /* 0x00000010ffde7819 */ /* 0x000fe400000116de */
[----:B--2---:R-:W-:Y:S01]  /*1800*/  LOP3.LUT R27, R27, 0xfffffff7, RZ, 0xc0, !PT ;  /* 0xfffffff71b1b7812 */ /* 0x004fe200078ec0ff */
[----:B---3--:R-:W-:Y:S02]  /*1810*/  @P0 IMAD.IADD R2, R3, 0x1, -R0 ;  /* 0x0000000103020824 */ /* 0x008fe400078e0a00 */
[----:B------:R-:W-:-:S02]  /*1820*/  IMAD.MOV.U32 R0, RZ, RZ, RZ ;  /* 0x000000ffff007224 */ /* 0x000fc400078e00ff */
[----:B------:R-:W-:-:S05]  /*1830*/  IMAD.IADD R155, R9, 0x1, R2 ;  /* 0x00000001099b7824 */ /* 0x000fca00078e0202 */
[C---:B------:R-:W-:Y:S02]  /*1840*/  ISETP.GE.AND P3, PT, R155.reuse, 0x1, PT ;  /* 0x000000019b00780c */ /* 0x040fe40003f66270 */
[----:B------:R-:W-:-:S05]  /*1850*/  IADD3 R5, R155, 0x6f, RZ ;  /* 0x0000006f9b057810 */ /* 0x000fca0007ffe0ff */
[----:B------:R-:W-:-:S05]  /*1860*/  IMAD.HI R4, R5, -0x6db6db6d, R4 ;  /* 0x9249249305047827 */ /* 0x000fca00078e0204 */
[----:B------:R-:W-:Y:S02]  /*1870*/  SHF.R.U32.HI R153, RZ, 0x1f, R4 ;  /* 0x0000001fff997819 */ /* 0x000fe40000011604 */
[----:B------:R-:W-:Y:S02]  /*1880*/  @P3 LOP3.LUT R27, R27, 0x8, RZ, 0xfc, !PT ;  /* 0x000000081b1b3812 */ /* 0x000fe400078efcff */
[----:B------:R-:W-:-:S03]  /*1890*/  LEA.HI.SX32 R153, R4, R153, 0x1a ;  /* 0x0000009904997211 */ /* 0x000fc600078fd2ff */
[----:B------:R1:W-:Y:S01]  /*18a0*/  STL [R1+0x10], R27 ;  /* 0x0000101b01007387 */ /* 0x0003e20000100800 */
[----:B------:R-:W-:Y:S05]  /*18b0*/  @!P3 BRA `(.L_x_435) ;  /* 0x000000000074b947 */ /* 0x000fea0003800000 */
[----:B------:R-:W-:Y:S01]  /*18c0*/  ISETP.NE.AND P0, PT, R222, RZ, PT ;  /* 0x000000ffde00720c */ /* 0x000fe20003f05270 */
[----:B------:R-:W-:-:S03]  /*18d0*/  ULDC UR4, c[0x0][0x9f0] ;  /* 0x00027c0000047ab9 */ /* 0x000fc60000000800 */
[----:B------:R-:W-:-:S04]  /*18e0*/  SEL R10, R222, UR4, P0 ;  /* 0x00000004de0a7c07 */ /* 0x000fc80008000000 */
[-C--:B-1----:R-:W-:Y:S02]  /*18f0*/  IABS R6, R10.reuse ;  /* 0x0000000a00067213 */ /* 0x082fe40000000000 */
[----:B------:R-:W-:Y:S02]  /*1900*/  IADD3 R0, R153, -0x1, R10 ;  /* 0xffffffff99007810 */ /* 0x000fe40007ffe00a */
[----:B------:R-:W0:Y:S01]  /*1910*/  I2F.RP R3, R6 ;  /* 0x0000000600037306 */ /* 0x000e220000209400 */
[----:B------:R-:W-:Y:S02]  /*1920*/  IABS R11, R10 ;  /* 0x0000000a000b7213 */ /* 0x000fe40000000000 */
[----:B------:R-:W-:Y:S02]  /*1930*/  IABS R8, R0 ;  /* 0x0000000000087213 */ /* 0x000fe40000000000 */
[----:B------:R-:W-:-:S04]  /*1940*/  LOP3.LUT R0, R0, R10, RZ, 0x3c, !PT ;  /* 0x0000000a00007212 */ /* 0x000fc800078e3cff */
[----:B------:R-:W-:Y:S01]  /*1950*/  ISETP.GE.AND P2, PT, R0, RZ, PT ;  /* 0x000000ff0000720c */ /* 0x000fe20003f46270 */
[----:B0-----:R-:W0:Y:S02]  /*1960*/  MUFU.RCP R3, R3 ;  /* 0x0000000300037308 */ /* 0x001e240000001000 */
[----:B0-----:R-:W-:Y:S01]  /*1970*/  VIADD R4, R3, 0xffffffe ;  /* 0x0ffffffe03047836 */ /* 0x001fe20000000000 */
[----:B------:R-:W-:-:S05]  /*1980*/  IADD3 R3, RZ, -R11, RZ ;  /* 0x8000000bff037210 */ /* 0x000fca0007ffe0ff */
[----:B------:R0:W1:Y:S02]  /*1990*/  F2I.FTZ.U32.TRUNC.NTZ R5, R4 ;  /* 0x0000000400057305 */ /* 0x000064000021f000 */
[----:B0-----:R-:W-:Y:S02]  /*19a0*/  IMAD.MOV.U32 R4, RZ, RZ, RZ ;  /* 0x000000ffff047224 */ /* 0x001fe400078e00ff */
[----:B-1----:R-:W-:-:S04]  /*19b0*/  IMAD.MOV R7, RZ, RZ, -R5 ;  /* 0x000000ffff077224 */ /* 0x002fc800078e0a05 */
[----:B------:R-:W-:-:S04]  /*19c0*/  IMAD R7, R7, R6, RZ ;  /* 0x0000000607077224 */ /* 0x000fc800078e02ff */
[----:B------:R-:W-:-:S06]  /*19d0*/  IMAD.HI.U32 R5, R5, R7, R4 ;  /* 0x0000000705057227 */ /* 0x000fcc00078e0004 */
[----:B------:R-:W-:-:S04]  /*19e0*/  IMAD.HI.U32 R5, R5, R8, RZ ;  /* 0x0000000805057227 */ /* 0x000fc800078e00ff */
[----:B------:R-:W-:-:S05]  /*19f0*/  IMAD R3, R5, R3, R8 ;  /* 0x0000000305037224 */ /* 0x000fca00078e0208 */
[----:B------:R-:W-:-:S13]  /*1a00*/  ISETP.GT.U32.AND P1, PT, R6, R3, PT ;  /* 0x000000030600720c */ /* 0x000fda0003f24070 */
[----:B------:R-:W-:Y:S02]  /*1a10*/  @!P1 IMAD.IADD R3, R3, 0x1, -R6 ;  /* 0x0000000103039824 */ /* 0x000fe400078e0a06 */
[----:B------:R-:W-:Y:S01]  /*1a20*/  @!P1 VIADD R5, R5, 0x1 ;  /* 0x0000000105059836 */ /* 0x000fe20000000000 */
[----:B------:R-:W-:Y:S02]  /*1a30*/  ISETP.NE.AND P1, PT, R10, RZ, PT ;  /* 0x000000ff0a00720c */ /* 0x000fe40003f25270 */
[----:B------:R-:W-:-:S13]  /*1a40*/  ISETP.GE.U32.AND P0, PT, R3, R6, PT ;  /* 0x000000060300720c */ /* 0x000fda0003f06070 */
[----:B------:R-:W-:-:S05]  /*1a50*/  @P0 VIADD R5, R5, 0x1 ;  /* 0x0000000105050836 */ /* 0x000fca0000000000 */
[----:B------:R-:W-:-:S05]  /*1a60*/  MOV R0, R5 ;  /* 0x0000000500007202 */ /* 0x000fca0000000f00 */
[----:B------:R-:W-:Y:S01]  /*1a70*/  @!P2 IMAD.MOV R0, RZ, RZ, -R0 ;  /* 0x000000ffff00a224 */ /* 0x000fe200078e0a00 */
[----:B------:R-:W-:-:S07]  /*1a80*/  @!P1 LOP3.LUT R0, RZ, R10, RZ, 0x33, !PT ;  /* 0x0000000aff009212 */ /* 0x000fce00078e33ff */
.L_x_435:
[----:B------:R-:W-:Y:S05]  /*1a90*/  BSYNC B0 ;  /* 0x0000000000007941 */ /* 0x000fea0003800000 */
.L_x_434:
[----:B------:R-:W-:Y:S01]  /*1aa0*/  IMAD R3, R230, R0, RZ ;  /* 0x00000000e6037224 */ /* 0x000fe200078e02ff */
[----:B------:R-:W-:-:S04]  /*1ab0*/  PLOP3.LUT P2, PT, PT, PT, PT, 0x80, 0x0 ;  /* 0x000000000000781c */ /* 0x000fc80003f4f070 */
[C---:B------:R-:W-:Y:S01]  /*1ac0*/  VIADDMNMX R0, R3.reuse, R0, R153, PT ;  /* 0x0000000003007246 */ /* 0x040fe20003800199 */
[----:B------:R-:W-:-:S04]  /*1ad0*/  IMAD R3, R3, 0x70, -R9 ;  /* 0x0000007003037824 */ /* 0x000fc800078e0a09 */
[----:B------:R-:W-:Y:S01]  /*1ae0*/  IMAD R5, R0, 0x70, -R9 ;  /* 0x0000007000057824 */ /* 0x000fe200078e0a09 */
[----:B------:R-:W-:-:S04]  /*1af0*/  VIMNMX R3, RZ, R3, !PT ;  /* 0x00000003ff037248 */ /* 0x000fc80007fe0100 */
[----:B------:R-:W-:Y:S02]  /*1b00*/  VIMNMX R4, R5, R2, PT ;  /* 0x0000000205047248 */ /* 0x000fe40003fe0100 */
[----:B------:R-:W-:Y:S02]  /*1b10*/  SHF.R.U32.HI R132, RZ, 0x4, R3 ;  /* 0x00000004ff847819 */ /* 0x000fe40000011603 */
[----:B------:R-:W-:-:S03]  /*1b20*/  ISETP.GT.AND P0, PT, R4, R3, PT ;  /* 0x000000030400720c */ /* 0x000fc60003f04270 */
[----:B------:R-:W-:-:S04]  /*1b30*/  IMAD.WIDE.U32 R132, R132, 0x24924925, RZ ;  /* 0x2492492584847825 */ /* 0x000fc800078e00ff */
[----:B------:R-:W-:-:S06]  /*1b40*/  IMAD.MOV.U32 R24, RZ, RZ, R133 ;  /* 0x000000ffff187224 */ /* 0x000fcc00078e0085 */
[----:B------:R-:W-:Y:S02]  /*1b50*/  @P0 VIADD R5, R4, 0x6f ;  /* 0x0000006f04050836 */ /* 0x000fe40000000000 */
[----:B------:R-:W-:-:S04]  /*1b60*/  @P0 IMAD.MOV.U32 R4, RZ, RZ, RZ ;  /* 0x000000ffff040224 */ /* 0x000fc800078e00ff */
[----:B------:R-:W-:-:S05]  /*1b70*/  @P0 IMAD.HI R4, R5, -0x6db6db6d, R4 ;  /* 0x9249249305040827 */ /* 0x000fca00078e0204 */
[----:B------:R-:W-:-:S04]  /*1b80*/  @P0 SHF.R.U32.HI R3, RZ, 0x1f, R4 ;  /* 0x0000001fff030819 */ /* 0x000fc80000011604 */
[----:B------:R-:W-:-:S04]  /*1b90*/  @P0 LEA.HI.SX32 R24, R4, R3, 0x1a ;  /* 0x0000000304180211 */ /* 0x000fc800078fd2ff */
[----:B------:R-:W-:-:S13]  /*1ba0*/  ISETP.GT.AND P0, PT, R24, R133, PT ;  /* 0x000000851800720c */ /* 0x000fda0003f04270 */
[----:B------:R-:W-:Y:S05]  /*1bb0*/  @!P0 BRA `(.L_x_436) ;  /* 0x0000008c00608947 */ /* 0x000fea0003800000 */
[----:B------:R-:W-:Y:S01]  /*1bc0*/  IADD3 R0, R16, 0x21400, RZ ;  /* 0x0002140010007810 */ /* 0x000fe20007ffe0ff */
[----:B------:R-:W-:Y:S03]  /*1bd0*/  BSSY B6, `(.L_x_437) ;  /* 0x0000013000067945 */ /* 0x000fe60003800000 */
[----:B------:R-:W-:-:S13]  /*1be0*/  LOP3.LUT P0, RZ, R0, 0x3ff, RZ, 0xc0, !PT ;  /* 0x000003ff00ff7812 */ /* 0x000fda000780c0ff */
[----:B------:R-:W-:Y:S05]  /*1bf0*/  @!P0 BRA `(.L_x_438) ;  /* 0x0000000000408947 */ /* 0x000fea0003800000 */
[----:B------:R-:W-:Y:S01]  /*1c00*/  MOV R0, 0x0 ;  /* 0x0000000000007802 */ /* 0x000fe20000000f00 */
[----:B------:R-:W-:Y:S01]  /*1c10*/  ULDC.64 UR4, c[0x4][0xa8] ;  /* 0x01002a0000047ab9 */ /* 0x000fe20000000a00 */
[----:B------:R-:W-:Y:S01]  /*1c20*/  ULDC.64 UR6, c[0x4][0x18] ;  /* 0x0100060000067ab9 */ /* 0x000fe20000000a00 */
[----:B------:R-:W-:Y:S01]  /*1c30*/  IMAD.U32 R4, RZ, RZ, UR4 ;  /* 0x00000004ff047e24 */ /* 0x000fe2000f8e00ff */
[----:B------:R0:W2:Y:S01]  /*1c40*/  LDC.64 R14, c[0x4][R0] ;  /* 0x01000000000e7b82 */ /* 0x0000a20000000a00 */
[----:B------:R-:W-:Y:S01]  /*1c50*/  IMAD.U32 R5, RZ, RZ, UR5 ;  /* 0x00000005ff057e24 */ /* 0x000fe2000f8e00ff */
[----:B------:R-:W-:Y:S01]  /*1c60*/  ULDC.64 UR4, c[0x4][0xb0] ;  /* 0x01002c0000047ab9 */ /* 0x000fe20000000a00 */
[----:B------:R-:W-:Y:S01]  /*1c70*/  MOV R10, UR6 ;  /* 0x00000006000a7c02 */ /* 0x000fe20008000f00 */
[----:B-1----:R-:W-:Y:S02]  /*1c80*/  IMAD.U32 R6, RZ, RZ, UR4 ;  /* 0x00000004ff067e24 */ /* 0x002fe4000f8e00ff */
[----:B------:R-:W-:-:S02]  /*1c90*/  IMAD.U32 R7, RZ, RZ, UR5 ;  /* 0x00000005ff077e24 */ /* 0x000fc4000f8e00ff */
[----:B------:R-:W-:Y:S02]  /*1ca0*/  IMAD.U32 R11, RZ, RZ, UR7 ;  /* 0x00000007ff0b7e24 */ /* 0x000fe4000f8e00ff */
[----:B------:R-:W-:Y:S02]  /*1cb0*/  IMAD.MOV.U32 R8, RZ, RZ, 0x70 ;  /* 0x00000070ff087424 */ /* 0x000fe400078e00ff */
[----:B------:R-:W-:Y:S02]  /*1cc0*/  IMAD.MOV.U32 R12, RZ, RZ, 0x1 ;  /* 0x00000001ff0c7424 */ /* 0x000fe400078e00ff */
[----:B0-----:R-:W-:-:S07]  /*1cd0*/  IMAD.MOV.U32 R13, RZ, RZ, RZ ;  /* 0x000000ffff0d7224 */ /* 0x001fce00078e00ff */
[----:B------:R-:W-:-:S07]  /*1ce0*/  LEPC R20, `(.L_x_438) ;  /* 0x000000001014794e */ /* 0x000fce0000000000 */
[----:B--2--5:R-:W-:Y:S05]  /*1cf0*/  CALL.ABS.NOINC R14 ;  /* 0x000000000e007343 */ /* 0x024fea0003c00000 */
.L_x_438:
[----:B------:R-:W-:Y:S05]  /*1d00*/  BSYNC B6 ;  /* 0x0000000000067941 */ /* 0x000fea0003800000 */
.L_x_437:
        /* <DEDUP_REMOVED lines=20> */
.L_x_440:
[----:B------:R-:W-:Y:S05]  /*1e50*/  BSYNC B6 ;  /* 0x0000000000067941 */ /* 0x000fea0003800000 */
.L_x_439:
[----:B------:R-:W-:Y:S01]  /*1e60*/  ULDC.64 UR4, c[0x0][0x9f8] ;  /* 0x00027e0000047ab9 */ /* 0x000fe20000000a00 */
[----:B------:R-:W-:Y:S01]  /*1e70*/  IMAD.MOV.U32 R8, RZ, RZ, R223 ;  /* 0x000000ffff087224 */ /* 0x000fe200078e00df */
[----:B------:R-:W-:Y:S01]  /*1e80*/  ISETP.NE.U32.AND P0, PT, RZ, UR4, PT ;  /* 0x00000004ff007c0c */ /* 0x000fe2000bf05070 */
[----:B------:R-:W0:Y:S01]  /*1e90*/  S2R R5, SR_TID.X ;  /* 0x0000000000057919 */ /* 0x000e220000002100 */
[C---:B------:R-:W-:Y:S01]  /*1ea0*/  VIADD R0, R18.reuse, 0x20 ;  /* 0x0000002012007836 */ /* 0x040fe20000000000 */
[----:B------:R-:W2:Y:S01]  /*1eb0*/  LDC.64 R112, c[0x0][0x300] ;  /* 0x0000c000ff707b82 */ /* 0x000ea20000000a00 */
[----:B------:R-:W-:Y:S01]  /*1ec0*/  ISETP.NE.AND.EX P0, PT, RZ, UR5, PT, P0 ;  /* 0x00000005ff007c0c */ /* 0x000fe2000bf05300 */
[----:B------:R-:W-:Y:S01]  /*1ed0*/  ULDC UR6, c[0x0][0x2f4] ;  /* 0x0000bd0000067ab9 */ /* 0x000fe20000000800 */
[C---:B------:R-:W-:Y:S01]  /*1ee0*/  VIADD R3, R18.reuse, 0x40 ;  /* 0x0000004012037836 */ /* 0x040fe20000000000 */
[----:B------:R-:W-:Y:S01]  /*1ef0*/  IADD3 R4, R18, 0x60, RZ ;  /* 0x0000006012047810 */ /* 0x000fe20007ffe0ff */
[----:B------:R-:W-:Y:S01]  /*1f00*/  IMAD.IADD R123, R26, 0x1, R25 ;  /* 0x000000011a7b7824 */ /* 0x000fe200078e0219 */
[----:B------:R-:W-:Y:S01]  /*1f10*/  SHF.R.S32.HI R19, RZ, 0x1f, R18 ;  /* 0x0000001fff137819 */ /* 0x000fe20000011412 */
[----:B------:R-:W-:Y:S01]  /*1f20*/  ULDC.64 UR8, c[0x0][0xa08] ;  /* 0x0002820000087ab9 */ /* 0x000fe20000000a00 */
[----:B------:R-:W3:Y:S01]  /*1f30*/  LDC.64 R106, c[0x0][0x3f8] ;  /* 0x0000fe00ff6a7b82 */ /* 0x000ee20000000a00 */
[----:B------:R-:W-:-:S05]  /*1f40*/  MOV R20, R27 ;  /* 0x0000001b00147202 */ /* 0x000fca0000000f00 */
[----:B-1----:R-:W-:Y:S02]  /*1f50*/  @P0 IADD3 R6, P1, R224, UR4, RZ ;  /* 0x00000004e0060c10 */ /* 0x002fe4000ff3e0ff */
[----:B------:R-:W1:Y:S02]  /*1f60*/  LDC.64 R100, c[0x0][0x408] ;  /* 0x00010200ff647b82 */ /* 0x000e640000000a00 */
[----:B------:R-:W-:Y:S01]  /*1f70*/  @P0 IADD3.X R7, R225, UR5, RZ, P1, !PT ;  /* 0x00000005e1070c10 */ /* 0x000fe20008ffe4ff */
[----:B------:R-:W-:-:S04]  /*1f80*/  ULDC.64 UR4, c[0x0][0x330] ;  /* 0x0000cc0000047ab9 */ /* 0x000fc80000000a00 */
[----:B------:R4:W2:Y:S01]  /*1f90*/  @P0 LDG.E R8, desc[UR60][R6.64] ;  /* 0x0000003c06080981 */ /* 0x0008a2000c1e1900 */
[----:B------:R-:W-:Y:S01]  /*1fa0*/  ISETP.GE.AND P1, PT, R0, UR6, PT ;  /* 0x0000000600007c0c */ /* 0x000fe2000bf26270 */
[----:B------:R-:W-:Y:S01]  /*1fb0*/  IMAD.WIDE.U32 R114, R220, UR4, R18 ;  /* 0x00000004dc727c25 */ /* 0x000fe2000f8e0012 */
[----:B------:R-:W-:Y:S01]  /*1fc0*/  ISETP.GE.AND P0, PT, R18, UR6, PT ;  /* 0x0000000612007c0c */ /* 0x000fe2000bf06270 */
[----:B------:R-:W2:Y:S01]  /*1fd0*/  LDC R21, c[0x0][0x3f4] ;  /* 0x0000fd00ff157b82 */ /* 0x000ea20000000800 */
[----:B------:R-:W-:Y:S01]  /*1fe0*/  SEL R9, RZ, 0xffffffff, P1 ;  /* 0xffffffffff097807 */ /* 0x000fe20000800000 */
[----:B------:R-:W-:Y:S01]  /*1ff0*/  IMAD R115, R220, UR5, R115 ;  /* 0x00000005dc737c24 */ /* 0x000fe2000f8e0273 */
[----:B------:R-:W-:Y:S01]  /*2000*/  ISETP.GE.AND P1, PT, R4, UR6, PT ;  /* 0x0000000604007c0c */ /* 0x000fe2000bf26270 */
[----:B0-----:R-:W-:Y:S01]  /*2010*/  VIADD R10, R5, 0xffffff80 ;  /* 0xffffff80050a7836 */ /* 0x001fe20000000000 */
[----:B------:R-:W-:Y:S01]  /*2020*/  SEL R5, RZ, 0x1, P0 ;  /* 0x00000001ff057807 */ /* 0x000fe20000000000 */
[----:B----4-:R-:W-:Y:S01]  /*2030*/  IMAD.SHL.U32 R6, R9, 0x2, RZ ;  /* 0x0000000209067824 */ /* 0x010fe200078e00ff */
[----:B------:R-:W-:Y:S01]  /*2040*/  ISETP.GE.AND P0, PT, R3, UR6, PT ;  /* 0x0000000603007c0c */ /* 0x000fe2000bf06270 */
[----:B------:R-:W-:Y:S01]  /*2050*/  ULDC.64 UR4, c[0x0][0x308] ;  /* 0x0000c20000047ab9 */ /* 0x000fe20000000a00 */
[----:B------:R-:W-:Y:S01]  /*2060*/  SEL R7, RZ, 0x8, P1 ;  /* 0x00000008ff077807 */ /* 0x000fe20000800000 */
[----:B---3--:R-:W-:Y:S01]  /*2070*/  IMAD.WIDE.U32 R108, R204, R106, R18 ;  /* 0x0000006acc6c7225 */ /* 0x008fe200078e0012 */
[----:B------:R-:W-:Y:S01]  /*2080*/  LOP3.LUT R5, R6, 0x2, R5, 0xe2, !PT ;  /* 0x0000000206057812 */ /* 0x000fe200078ee205 */
[----:B------:R-:W0:Y:S01]  /*2090*/  S2R R179, SR_TID.X ;  /* 0x0000000000b37919 */ /* 0x000e220000002100 */
[----:B------:R-:W-:Y:S01]  /*20a0*/  SEL R6, RZ, 0x4, P0 ;  /* 0x00000004ff067807 */ /* 0x000fe20000000000 */
[----:B-1----:R-:W-:Y:S01]  /*20b0*/  IMAD.WIDE.U32 R102, R204, R100, R18 ;  /* 0x00000064cc667225 */ /* 0x002fe200078e0012 */
[----:B------:R-:W-:-:S02]  /*20c0*/  SHF.R.S32.HI R9, RZ, 0x1f, R10 ;  /* 0x0000001fff097819 */ /* 0x000fc4000001140a */
[----:B------:R-:W-:Y:S01]  /*20d0*/  SHF.R.S32.HI R15, RZ, 0x1f, R123 ;  /* 0x0000001fff0f7819 */ /* 0x000fe2000001147b */
[----:B------:R-:W-:Y:S01]  /*20e0*/  IMAD R33, R107, 0x70, RZ ;  /* 0x000000706b217824 */ /* 0x000fe200078e02ff */
[----:B------:R-:W-:Y:S01]  /*20f0*/  LOP3.LUT R28, R7, R5, R6, 0xfe, !PT ;  /* 0x00000005071c7212 */ /* 0x000fe200078efe06 */
[----:B------:R-:W-:Y:S01]  /*2100*/  VIADD R5, R18, 0x80 ;  /* 0x0000008012057836 */ /* 0x000fe20000000000 */
[----:B------:R-:W-:Y:S01]  /*2110*/  LEA.HI R9, R9, R10, RZ, 0x2 ;  /* 0x0000000a09097211 */ /* 0x000fe200078f10ff */
[-C--:B--2---:R-:W-:Y:S01]  /*2120*/  IMAD R10, R15, R112.reuse, RZ ;  /* 0x000000700f0a7224 */ /* 0x084fe200078e02ff */
[----:B------:R-:W-:Y:S01]  /*2130*/  SHF.R.S32.HI R150, RZ, 0x1f, R204 ;  /* 0x0000001fff967819 */ /* 0x000fe200000114cc */
[-C--:B------:R-:W-:Y:S01]  /*2140*/  IMAD.WIDE.U32 R6, R123, R112.reuse, RZ ;  /* 0x000000707b067225 */ /* 0x080fe200078e00ff */
[----:B------:R-:W-:Y:S02]  /*2150*/  ISETP.GE.AND P0, PT, R5, UR6, PT ;  /* 0x0000000605007c0c */ /* 0x000fe4000bf06270 */
[----:B------:R-:W-:Y:S01]  /*2160*/  SHF.R.S32.HI R13, RZ, 0x1f, R9 ;  /* 0x0000001fff0d7819 */ /* 0x000fe20000011409 */
[-C--:B------:R-:W-:Y:S01]  /*2170*/  IMAD R11, R123, R113.reuse, R10 ;  /* 0x000000717b0b7224 */ /* 0x080fe200078e020a */
[----:B------:R-:W-:Y:S01]  /*2180*/  SEL R9, RZ, 0x10, P0 ;  /* 0x00000010ff097807 */ /* 0x000fe20000000000 */
[----:B------:R-:W-:Y:S01]  /*2190*/  IMAD R10, R150, R112, RZ ;  /* 0x00000070960a7224 */ /* 0x000fe200078e02ff */
[----:B------:R-:W-:Y:S01]  /*21a0*/  ISETP.NE.U32.AND P0, PT, RZ, UR8, PT ;  /* 0x00000008ff007c0c */ /* 0x000fe2000bf05070 */
[----:B------:R-:W-:Y:S01]  /*21b0*/  IMAD.IADD R7, R7, 0x1, R11 ;  /* 0x0000000107077824 */ /* 0x000fe200078e020b */
[----:B------:R-:W-:Y:S01]  /*21c0*/  LEA.HI R13, R13, R204, RZ, 0x3 ;  /* 0x000000cc0d0d7211 */ /* 0x000fe200078f18ff */
[----:B------:R-:W-:Y:S01]  /*21d0*/  IMAD R10, R204, R113, R10 ;  /* 0x00000071cc0a7224 */ /* 0x000fe200078e020a */
[----:B------:R-:W-:Y:S01]  /*21e0*/  ISETP.NE.AND.EX P0, PT, RZ, UR9, PT, P0 ;  /* 0x00000009ff007c0c */ /* 0x000fe2000bf05300 */
[----:B------:R-:W-:Y:S01]  /*21f0*/  IMAD.WIDE.U32 R116, R220, UR4, R6 ;  /* 0x00000004dc747c25 */ /* 0x000fe2000f8e0006 */
[----:B------:R-:W-:-:S02]  /*2200*/  LOP3.LUT R13, R13, 0xfffffff8, RZ, 0xc0, !PT ;  /* 0xfffffff80d0d7812 */ /* 0x000fc400078ec0ff */
[----:B------:R-:W-:Y:S01]  /*2210*/  LOP3.LUT R28, R28, R9, RZ, 0xfc, !PT ;  /* 0x000000091c1c7212 */ /* 0x000fe200078efcff */
[----:B------:R-:W-:Y:S01]  /*2220*/  IMAD R117, R220, UR5, R117 ;  /* 0x00000005dc757c24 */ /* 0x000fe2000f8e0275 */
[----:B------:R-:W-:Y:S01]  /*2230*/  ULDC.64 UR4, c[0x0][0x310] ;  /* 0x0000c40000047ab9 */ /* 0x000fe20000000a00 */
[----:B------:R-:W-:Y:S01]  /*2240*/  IADD3 R134, R204, -R13, RZ ;  /* 0x8000000dcc867210 */ /* 0x000fe20007ffe0ff */
[-C--:B------:R-:W-:Y:S01]  /*2250*/  IMAD R7, R150, R106.reuse, RZ ;  /* 0x0000006a96077224 */ /* 0x080fe200078e02ff */
[--C-:B------:R-:W-:Y:S01]  /*2260*/  SHF.R.S32.HI R23, RZ, 0x1f, R22.reuse ;  /* 0x0000001fff177819 */ /* 0x100fe20000011416 */
[----:B------:R-:W-:Y:S01]  /*2270*/  IMAD R135, R113, 0x70, RZ ;  /* 0x0000007071877824 */ /* 0x000fe200078e02ff */
[----:B------:R-:W-:Y:S01]  /*2280*/  LOP3.LUT P1, RZ, R134, 0x4, RZ, 0xc0, !PT ;  /* 0x0000000486ff7812 */ /* 0x000fe2000782c0ff */
[----:B------:R-:W-:Y:S01]  /*2290*/  IMAD R11, R204, R107, R7 ;  /* 0x0000006bcc0b7224 */ /* 0x000fe200078e0207 */
[----:B------:R-:W-:Y:S01]  /*22a0*/  LOP3.LUT R20, R20, 0xfffffffb, RZ, 0xc0, !PT ;  /* 0xfffffffb14147812 */ /* 0x000fe200078ec0ff */
[----:B------:R-:W-:Y:S01]  /*22b0*/  IMAD.WIDE.U32 R110, R204, R106, R22 ;  /* 0x0000006acc6e7225 */ /* 0x000fe200078e0016 */
[----:B------:R-:W-:-:S02]  /*22c0*/  ISETP.GE.AND P2, PT, R3, R21, PT ;  /* 0x000000150300720c */ /* 0x000fc40003f46270 */
[----:B------:R-:W-:Y:S01]  /*22d0*/  IADD3 R122, P3, R204, R123, RZ ;  /* 0x0000007bcc7a7210 */ /* 0x000fe20007f7e0ff */
[----:B------:R-:W-:Y:S01]  /*22e0*/  IMAD.IADD R111, R111, 0x1, R11 ;  /* 0x000000016f6f7824 */ /* 0x000fe200078e020b */
[C---:B------:R-:W-:Y:S01]  /*22f0*/  SHF.L.U64.HI R138, R112.reuse, 0x6, R113 ;  /* 0x00000006708a7819 */ /* 0x040fe20000010271 */
[----:B------:R-:W-:Y:S01]  /*2300*/  IMAD.IADD R109, R11, 0x1, R109 ;  /* 0x000000010b6d7824 */ /* 0x000fe200078e026d */
[----:B------:R-:W-:Y:S01]  /*2310*/  SHF.L.U32 R139, R112, 0x6, RZ ;  /* 0x00000006708b7819 */ /* 0x000fe200000006ff */
[----:B------:R-:W-:Y:S01]  /*2320*/  IMAD.WIDE.U32 R104, R204, R100, R22 ;  /* 0x00000064cc687225 */ /* 0x000fe200078e0016 */
[----:B------:R-:W-:Y:S02]  /*2330*/  IADD3.X R123, R15, R150, RZ, P3, !PT ;  /* 0x000000960f7b7210 */ /* 0x000fe40001ffe4ff */
[----:B------:R-:W-:Y:S01]  /*2340*/  @P1 LOP3.LUT R20, R20, 0x4, RZ, 0xfc, !PT ;  /* 0x0000000414141812 */ /* 0x000fe200078efcff */
[----:B-----5:R-:W-:Y:S01]  /*2350*/  IMAD.WIDE.U32 R110, R147, R106, R110 ;  /* 0x0000006a936e7225 */ /* 0x020fe200078e006e */
[----:B------:R-:W-:-:S02]  /*2360*/  ISETP.GE.AND P1, PT, R0, R21, PT ;  /* 0x000000150000720c */ /* 0x000fc40003f26270 */
[----:B------:R-:W-:Y:S01]  /*2370*/  LOP3.LUT R20, R20, 0xfffffffe, RZ, 0xc0, !PT ;  /* 0xfffffffe14147812 */ /* 0x000fe200078ec0ff */
[----:B------:R-:W-:Y:S01]  /*2380*/  IMAD.WIDE.U32 R108, R147, R106, R108 ;  /* 0x0000006a936c7225 */ /* 0x000fe200078e006c */
[----:B------:R-:W-:Y:S02]  /*2390*/  SEL R11, R21, RZ, P1 ;  /* 0x000000ff150b7207 */ /* 0x000fe40000800000 */
[----:B------:R-:W-:Y:S01]  /*23a0*/  @P2 LOP3.LUT R20, R20, 0x1, RZ, 0xfc, !PT ;  /* 0x0000000114142812 */ /* 0x000fe200078efcff */
[----:B------:R-:W-:Y:S01]  /*23b0*/  IMAD R137, R101, 0x70, RZ ;  /* 0x0000007065897824 */ /* 0x000fe200078e02ff */
[----:B------:R-:W-:Y:S01]  /*23c0*/  SHF.R.S32.HI R151, RZ, 0x1f, R227 ;  /* 0x0000001fff977819 */ /* 0x000fe200000114e3 */
[----:B------:R-:W-:Y:S01]  /*23d0*/  IMAD.IADD R11, R0, 0x1, R11 ;  /* 0x00000001000b7824 */ /* 0x000fe200078e020b */
[----:B0-----:R-:W-:Y:S01]  /*23e0*/  LEA.HI R179, R179, 0x8, RZ, 0x19 ;  /* 0x00000008b3b37811 */ /* 0x001fe200078fc8ff */
[----:B------:R0:W-:Y:S01]  /*23f0*/  STL [R1+0x10], R20 ;  /* 0x0000101401007387 */ /* 0x0001e20000100800 */
[----:B------:R-:W-:Y:S01]  /*2400*/  IMAD.SHL.U32 R132, R21, 0x2, RZ ;  /* 0x0000000215847824 */ /* 0x000fe200078e00ff */
[----:B0-----:R-:W-:-:S02]  /*2410*/  SHF.R.U32.HI R20, RZ, 0x3, R208 ;  /* 0x00000003ff147819 */ /* 0x001fc400000116d0 */
[----:B------:R-:W-:Y:S02]  /*2420*/  SHF.R.S32.HI R6, RZ, 0x1f, R8 ;  /* 0x0000001fff067819 */ /* 0x000fe40000011408 */
[----:B------:R-:W-:Y:S02]  /*2430*/  SEL R37, R8, RZ, !P0 ;  /* 0x000000ff08257207 */ /* 0x000fe40004000000 */
[----:B------:R-:W-:-:S03]  /*2440*/  SEL R6, R6, RZ, !P0 ;  /* 0x000000ff06067207 */ /* 0x000fc60004000000 */
[----:B------:R-:W-:-:S04]  /*2450*/  IMAD.WIDE.U32 R116, R37, UR4, R116 ;  /* 0x0000000425747c25 */ /* 0x000fc8000f8e0074 */
[----:B------:R-:W-:-:S04]  /*2460*/  IMAD R8, R6, UR4, RZ ;  /* 0x0000000406087c24 */ /* 0x000fc8000f8e02ff */
[----:B------:R-:W-:Y:S01]  /*2470*/  IMAD R13, R37, UR5, R8 ;  /* 0x00000005250d7c24 */ /* 0x000fe2000f8e0208 */
[----:B------:R-:W-:Y:S01]  /*2480*/  ULDC.64 UR4, c[0x0][0x338] ;  /* 0x0000ce0000047ab9 */ /* 0x000fe20000000a00 */
[----:B------:R-:W-:-:S04]  /*2490*/  IMAD.WIDE.U32 R8, R204, R112, R18 ;  /* 0x00000070cc087225 */ /* 0x000fc800078e0012 */
[----:B------:R-:W-:Y:S01]  /*24a0*/  IMAD R12, R6, UR4, RZ ;  /* 0x00000004060c7c24 */ /* 0x000fe2000f8e02ff */
[----:B------:R-:W-:Y:S01]  /*24b0*/  IADD3 R6, P0, R116, R8, RZ ;  /* 0x0000000874067210 */ /* 0x000fe20007f1e0ff */
[----:B------:R-:W-:Y:S02]  /*24c0*/  IMAD.IADD R7, R117, 0x1, R13 ;  /* 0x0000000175077824 */ /* 0x000fe400078e020d */
[----:B------:R-:W-:-:S03]  /*24d0*/  IMAD.WIDE.U32 R114, R37, UR4, R114 ;  /* 0x0000000425727c25 */ /* 0x000fc6000f8e0072 */
[----:B------:R-:W-:Y:S01]  /*24e0*/  IADD3.X R8, R7, R9, R10, P0, !PT ;  /* 0x0000000907087210 */ /* 0x000fe200007fe40a */
[----:B------:R-:W-:Y:S01]  /*24f0*/  IMAD R9, R150, R100, RZ ;  /* 0x0000006496097224 */ /* 0x000fe200078e02ff */
[----:B------:R-:W-:Y:S01]  /*2500*/  ISETP.GE.AND P0, PT, R18, R21, PT ;  /* 0x000000151200720c */ /* 0x000fe20003f06270 */
[----:B------:R-:W-:Y:S01]  /*2510*/  IMAD R37, R37, UR5, R12 ;  /* 0x0000000525257c24 */ /* 0x000fe2000f8e020c */
[C---:B------:R-:W-:Y:S01]  /*2520*/  SEL R10, R21.reuse, RZ, P2 ;  /* 0x000000ff150a7207 */ /* 0x040fe20001000000 */
[----:B------:R-:W-:Y:S01]  /*2530*/  IMAD R13, R204, R101, R9 ;  /* 0x00000065cc0d7224 */ /* 0x000fe200078e0209 */
[----:B------:R-:W-:Y:S01]  /*2540*/  SEL R9, R21, RZ, P0 ;  /* 0x000000ff15097207 */ /* 0x000fe20000000000 */
[----:B------:R-:W-:Y:S01]  /*2550*/  IMAD.WIDE.U32 R112, R112, 0x70, RZ ;  /* 0x0000007070707825 */ /* 0x000fe200078e00ff */
[----:B------:R-:W-:Y:S02]  /*2560*/  SHF.R.S32.HI R12, RZ, 0x1f, R11 ;  /* 0x0000001fff0c7819 */ /* 0x000fe4000001140b */
[----:B------:R-:W-:Y:S01]  /*2570*/  IADD3 R103, R13, R103, RZ ;  /* 0x000000670d677210 */ /* 0x000fe20007ffe0ff */
[----:B------:R-:W-:Y:S01]  /*2580*/  IMAD.IADD R9, R18, 0x1, R9 ;  /* 0x0000000112097824 */ /* 0x000fe200078e0209 */
[----:B------:R-:W-:Y:S01]  /*2590*/  LEA.HI R27, R12, R11, RZ, 0x3 ;  /* 0x0000000b0c1b7211 */ /* 0x000fe200078f18ff */
[----:B------:R-:W-:-:S02]  /*25a0*/  IMAD.IADD R14, R3, 0x1, R10 ;  /* 0x00000001030e7824 */ /* 0x000fc400078e020a */
[----:B------:R-:W-:Y:S01]  /*25b0*/  IMAD.IADD R105, R105, 0x1, R13 ;  /* 0x0000000169697824 */ /* 0x000fe200078e020d */
[----:B------:R-:W-:Y:S01]  /*25c0*/  SHF.R.S32.HI R10, RZ, 0x1f, R9 ;  /* 0x0000001fff0a7819 */ /* 0x000fe20000011409 */
[CC--:B------:R-:W-:Y:S01]  /*25d0*/  IMAD.WIDE.U32 R102, R147.reuse, R100.reuse, R102 ;  /* 0x0000006493667225 */ /* 0x0c0fe200078e0066 */
[----:B------:R-:W-:Y:S02]  /*25e0*/  SHF.R.S32.HI R29, RZ, 0x1f, R14 ;  /* 0x0000001fff1d7819 */ /* 0x000fe4000001140e */
[CC--:B------:R-:W-:Y:S01]  /*25f0*/  LEA.HI R25, R10.reuse, R9.reuse, RZ, 0x3 ;  /* 0x000000090a197211 */ /* 0x0c0fe200078f18ff */
[----:B------:R-:W-:Y:S01]  /*2600*/  IMAD.WIDE.U32 R104, R147, R100, R104 ;  /* 0x0000006493687225 */ /* 0x000fe200078e0068 */
[----:B------:R-:W-:Y:S02]  /*2610*/  LEA.HI R9, R10, R9, RZ, 0x6 ;  /* 0x000000090a097211 */ /* 0x000fe400078f30ff */
[----:B------:R-:W-:Y:S01]  /*2620*/  LEA.HI R10, R12, R11, RZ, 0x6 ;  /* 0x0000000b0c0a7211 */ /* 0x000fe200078f30ff */
[----:B------:R-:W-:Y:S01]  /*2630*/  IMAD.IADD R135, R113, 0x1, R135 ;  /* 0x0000000171877824 */ /* 0x000fe200078e0287 */
[----:B------:R-:W-:Y:S01]  /*2640*/  LOP3.LUT R12, R212, 0x38, R27, 0xf8, !PT ;  /* 0x00000038d40c7812 */ /* 0x000fe200078ef81b */
[----:B------:R-:W-:Y:S01]  /*2650*/  IMAD.IADD R37, R115, 0x1, R37 ;  /* 0x0000000173257824 */ /* 0x000fe200078e0225 */
[----:B------:R-:W-:-:S02]  /*2660*/  SHF.R.S32.HI R11, RZ, 0x6, R10 ;  /* 0x00000006ff0b7819 */ /* 0x000fc4000001140a */
[----:B------:R-:W-:Y:S02]  /*2670*/  SHF.R.S32.HI R9, RZ, 0x6, R9 ;  /* 0x00000006ff097819 */ /* 0x000fe40000011409 */
[-C--:B------:R-:W-:Y:S01]  /*2680*/  LOP3.LUT R12, R12, R213.reuse, RZ, 0x3c, !PT ;  /* 0x000000d50c0c7212 */ /* 0x080fe200078e3cff */
[--C-:B------:R-:W-:Y:S01]  /*2690*/  IMAD R145, R11, 0x1c00, R214.reuse ;  /* 0x00001c000b917824 */ /* 0x100fe200078e02d6 */
[-C--:B------:R-:W-:Y:S01]  /*26a0*/  LEA.HI R31, R29, R14.reuse, RZ, 0x3 ;  /* 0x0000000e1d1f7211 */ /* 0x080fe200078f18ff */
[C---:B------:R-:W-:Y:S01]  /*26b0*/  IMAD R146, R9.reuse, 0x1c00, R214 ;  /* 0x00001c0009927824 */ /* 0x040fe200078e02d6 */
[----:B------:R-:W-:Y:S01]  /*26c0*/  LOP3.LUT R10, R212, 0x38, R25, 0xf8, !PT ;  /* 0x00000038d40a7812 */ /* 0x000fe200078ef819 */
[--C-:B------:R-:W-:Y:S01]  /*26d0*/  IMAD R144, R9, 0x1c00, R215.reuse ;  /* 0x00001c0009907824 */ /* 0x100fe200078e02d7 */
[----:B------:R-:W-:Y:S01]  /*26e0*/  LEA.HI R14, R29, R14, RZ, 0x6 ;  /* 0x0000000e1d0e7211 */ /* 0x000fe200078f30ff */
[----:B------:R-:W-:Y:S01]  /*26f0*/  IMAD.IADD R145, R145, 0x1, R12 ;  /* 0x0000000191917824 */ /* 0x000fe200078e020c */
[----:B------:R-:W-:Y:S01]  /*2700*/  LOP3.LUT R9, R10, R213, RZ, 0x3c, !PT ;  /* 0x000000d50a097212 */ /* 0x000fe200078e3cff */
[----:B------:R-:W-:Y:S01]  /*2710*/  IMAD R142, R11, 0x1c00, R215 ;  /* 0x00001c000b8e7824 */ /* 0x000fe200078e02d7 */
[----:B------:R-:W-:-:S02]  /*2720*/  SHF.R.S32.HI R14, RZ, 0x6, R14 ;  /* 0x00000006ff0e7819 */ /* 0x000fc4000001140e */
[----:B------:R-:W-:Y:S01]  /*2730*/  LOP3.LUT R10, R212, 0x38, R31, 0xf8, !PT ;  /* 0x00000038d40a7812 */ /* 0x000fe200078ef81f */
[----:B------:R-:W-:Y:S01]  /*2740*/  IMAD.IADD R146, R146, 0x1, R9 ;  /* 0x0000000192927824 */ /* 0x000fe200078e0209 */
[----:B------:R-:W-:Y:S01]  /*2750*/  LOP3.LUT R12, R208, 0x38, R31, 0xf8, !PT ;  /* 0x00000038d00c7812 */ /* 0x000fe200078ef81f */
[----:B------:R-:W-:Y:S01]  /*2760*/  IMAD R143, R14, 0x1c00, R214 ;  /* 0x00001c000e8f7824 */ /* 0x000fe200078e02d6 */
[-C--:B------:R-:W-:Y:S01]  /*2770*/  LOP3.LUT R10, R10, R213.reuse, RZ, 0x3c, !PT ;  /* 0x000000d50a0a7212 */ /* 0x080fe200078e3cff */
[----:B------:R-:W-:Y:S01]  /*2780*/  IMAD R141, R14, 0x1c00, R215 ;  /* 0x00001c000e8d7824 */ /* 0x000fe200078e02d7 */
[----:B------:R-:W-:Y:S02]  /*2790*/  LOP3.LUT R12, R12, R20, RZ, 0x3c, !PT ;  /* 0x000000140c0c7212 */ /* 0x000fe400078e3cff */
[----:B------:R-:W-:Y:S01]  /*27a0*/  SHF.R.S32.HI R11, RZ, 0x1f, R147 ;  /* 0x0000001fff0b7819 */ /* 0x000fe20000011493 */
[----:B------:R-:W-:Y:S01]  /*27b0*/  IMAD.IADD R143, R143, 0x1, R10 ;  /* 0x000000018f8f7824 */ /* 0x000fe200078e020a */
[----:B------:R-:W-:Y:S01]  /*27c0*/  LOP3.LUT R14, R212, 0x18, R18, 0xf8, !PT ;  /* 0x00000018d40e7812 */ /* 0x000fe200078ef812 */
[----:B------:R-:W-:Y:S01]  /*27d0*/  IMAD.IADD R141, R141, 0x1, R12 ;  /* 0x000000018d8d7824 */ /* 0x000fe200078e020c */
[----:B------:R-:W-:Y:S01]  /*27e0*/  LOP3.LUT R9, R208, 0x38, R27, 0xf8, !PT ;  /* 0x00000038d0097812 */ /* 0x000fe200078ef81b */
[C---:B------:R-:W-:Y:S01]  /*27f0*/  IMAD R10, R11.reuse, R106, RZ ;  /* 0x0000006a0b0a7224 */ /* 0x040fe200078e02ff */
[----:B------:R-:W-:Y:S01]  /*2800*/  LOP3.LUT R29, R14, R213, RZ, 0x3c, !PT ;  /* 0x000000d50e1d7212 */ /* 0x000fe200078e3cff */
[----:B------:R-:W-:Y:S01]  /*2810*/  IMAD R12, R11, R100, RZ ;  /* 0x000000640b0c7224 */ /* 0x000fe200078e02ff */
[----:B------:R-:W-:Y:S01]  /*2820*/  LOP3.LUT R13, R208, 0x38, R25, 0xf8, !PT ;  /* 0x00000038d00d7812 */ /* 0x000fe200078ef819 */
[----:B------:R-:W-:Y:S01]  /*2830*/  VIADD R11, R18, 0xa0 ;  /* 0x000000a0120b7836 */ /* 0x000fe20000000000 */
[-C--:B------:R-:W-:Y:S01]  /*2840*/  LOP3.LUT R9, R9, R20.reuse, RZ, 0x3c, !PT ;  /* 0x0000001409097212 */ /* 0x080fe200078e3cff */
[----:B------:R-:W-:Y:S01]  /*2850*/  IMAD.IADD R140, R214, 0x1, R29 ;  /* 0x00000001d68c7824 */ /* 0x000fe200078e021d */
[----:B------:R-:W-:Y:S01]  /*2860*/  LOP3.LUT R13, R13, R20, RZ, 0x3c, !PT ;  /* 0x000000140d0d7212 */ /* 0x000fe200078e3cff */
[----:B------:R-:W-:Y:S01]  /*2870*/  IMAD R35, R147, R107, R10 ;  /* 0x0000006b93237224 */ /* 0x000fe200078e020a */
[----:B------:R-:W-:Y:S01]  /*2880*/  ISETP.GE.AND P2, PT, R11, UR6, PT ;  /* 0x000000060b007c0c */ /* 0x000fe2000bf46270 */
[----:B------:R-:W-:Y:S01]  /*2890*/  IMAD.IADD R142, R142, 0x1, R9 ;  /* 0x000000018e8e7824 */ /* 0x000fe200078e0209 */
[C---:B------:R-:W-:Y:S01]  /*28a0*/  SHF.L.U64.HI R9, R106.reuse, 0x6, R107 ;  /* 0x000000066a097819 */ /* 0x040fe2000001026b */
[C---:B------:R-:W-:Y:S01]  /*28b0*/  IMAD.SHL.U32 R10, R106.reuse, 0x40, RZ ;  /* 0x000000406a0a7824 */ /* 0x040fe200078e00ff */
[----:B------:R-:W-:Y:S01]  /*28c0*/  SEL R29, RZ, 0x20, P2 ;  /* 0x00000020ff1d7807 */ /* 0x000fe20001000000 */
[----:B------:R-:W-:Y:S01]  /*28d0*/  IMAD.WIDE.U32 R106, R106, 0x70, RZ ;  /* 0x000000706a6a7825 */ /* 0x000fe200078e00ff */
[----:B------:R-:W-:-:S02]  /*28e0*/  IADD3 R144, R144, R13, RZ ;  /* 0x0000000d90907210 */ /* 0x000fc40007ffe0ff */
[----:B------:R-:W-:Y:S01]  /*28f0*/  SHF.R.S32.HI R119, RZ, 0x3, R25 ;  /* 0x00000003ff777819 */ /* 0x000fe20000011419 */
[----:B------:R-:W-:Y:S01]  /*2900*/  IMAD R39, R147, R101, R12 ;  /* 0x0000006593277224 */ /* 0x000fe200078e020c */
[C---:B------:R-:W-:Y:S01]  /*2910*/  SHF.L.U64.HI R12, R100.reuse, 0x6, R101 ;  /* 0x00000006640c7819 */ /* 0x040fe20000010265 */
[C---:B------:R-:W-:Y:S01]  /*2920*/  IMAD.SHL.U32 R13, R100.reuse, 0x40, RZ ;  /* 0x00000040640d7824 */ /* 0x040fe200078e00ff */
[----:B------:R-:W-:Y:S01]  /*2930*/  SHF.R.S32.HI R118, RZ, 0x3, R27 ;  /* 0x00000003ff767819 */ /* 0x000fe2000001141b */
[----:B------:R-:W-:Y:S01]  /*2940*/  IMAD.WIDE.U32 R100, R100, 0x70, RZ ;  /* 0x0000007064647825 */ /* 0x000fe200078e00ff */
[----:B------:R-:W-:Y:S02]  /*2950*/  LOP3.LUT R26, R27, 0xfffffff8, RZ, 0xc0, !PT ;  /* 0xfffffff81b1a7812 */ /* 0x000fe400078ec0ff */
[----:B------:R-:W-:Y:S01]  /*2960*/  LOP3.LUT R36, R28, R29, RZ, 0xfc, !PT ;  /* 0x0000001d1c247212 */ /* 0x000fe200078efcff */
[----:B------:R-:W-:Y:S01]  /*2970*/  IMAD.IADD R136, R107, 0x1, R33 ;  /* 0x000000016b887824 */ /* 0x000fe200078e0221 */
[----:B------:R-:W-:Y:S01]  /*2980*/  LOP3.LUT R25, R25, 0xfffffff8, RZ, 0xc0, !PT ;  /* 0xfffffff819197812 */ /* 0x000fe200078ec0ff */
[----:B------:R-:W-:Y:S01]  /*2990*/  IMAD.IADD R15, R35, 0x1, R109 ;  /* 0x00000001230f7824 */ /* 0x000fe200078e026d */
[----:B------:R-:W-:Y:S01]  /*29a0*/  LOP3.LUT R27, R31, 0xfffffff8, RZ, 0xc0, !PT ;  /* 0xfffffff81f1b7812 */ /* 0x000fe200078ec0ff */
[----:B------:R-:W-:Y:S01]  /*29b0*/  IMAD.IADD R137, R101, 0x1, R137 ;  /* 0x0000000165897824 */ /* 0x000fe200078e0289 */
[----:B------:R-:W-:Y:S01]  /*29c0*/  IADD3 R14, R111, R35, RZ ;  /* 0x000000236f0e7210 */ /* 0x000fe20007ffe0ff */
[----:B------:R-:W-:Y:S01]  /*29d0*/  IMAD.IADD R20, R105, 0x1, R39 ;  /* 0x0000000169147824 */ /* 0x000fe200078e0227 */
[----:B------:R-:W-:Y:S01]  /*29e0*/  SHF.R.S32.HI R99, RZ, 0x3, R31 ;  /* 0x00000003ff637819 */ /* 0x000fe2000001141f */
[----:B------:R-:W-:Y:S01]  /*29f0*/  IMAD.IADD R21, R39, 0x1, R103 ;  /* 0x0000000127157824 */ /* 0x000fe200078e0267 */
[----:B------:R-:W-:-:S02]  /*2a00*/  LOP3.LUT R32, R36, 0x2, RZ, 0xc0, !PT ;  /* 0x0000000224207812 */ /* 0x000fc400078ec0ff */
[C---:B------:R-:W-:Y:S02]  /*2a10*/  LOP3.LUT R33, R36.reuse, 0x4, RZ, 0xc0, !PT ;  /* 0x0000000424217812 */ /* 0x040fe400078ec0ff */
[C---:B------:R-:W-:Y:S02]  /*2a20*/  LOP3.LUT R34, R36.reuse, 0x8, RZ, 0xc0, !PT ;  /* 0x0000000824227812 */ /* 0x040fe400078ec0ff */
[----:B------:R-:W-:Y:S02]  /*2a30*/  LOP3.LUT R35, R36, 0x10, RZ, 0xc0, !PT ;  /* 0x0000001024237812 */ /* 0x000fe400078ec0ff */
[----:B------:R-:W-:Y:S02]  /*2a40*/  LOP3.LUT R28, R28, 0x1, RZ, 0xc0, !PT ;  /* 0x000000011c1c7812 */ /* 0x000fe400078ec0ff */
[----:B------:R-:W-:Y:S02]  /*2a50*/  SHF.R.S32.HI R29, RZ, 0x1f, R25 ;  /* 0x0000001fff1d7819 */ /* 0x000fe40000011419 */
[----:B------:R-:W-:-:S02]  /*2a60*/  SHF.R.S32.HI R30, RZ, 0x1f, R26 ;  /* 0x0000001fff1e7819 */ /* 0x000fc4000001141a */
[----:B------:R-:W-:Y:S02]  /*2a70*/  SHF.R.S32.HI R31, RZ, 0x1f, R27 ;  /* 0x0000001fff1f7819 */ /* 0x000fe4000001141b */
[----:B------:R-:W-:-:S07]  /*2a80*/  LOP3.LUT R36, R36, 0x20, RZ, 0xc0, !PT ;  /* 0x0000002024247812 */ /* 0x000fce00078ec0ff */
.L_x_540:
[----:B--23--:R-:W2:Y:S01]  /*2a90*/  LDL.LU R43, [R1+0x10] ;  /* 0x00001000012b7983 */ /* 0x00cea20000300800 */
[----:B-----5:R-:W-:Y:S01]  /*2aa0*/  IADD3 R49, R24, -0x1, RZ ;  /* 0xffffffff18317810 */ /* 0x020fe20007ffe0ff */
[----:B0-----:R-:W0:Y:S01]  /*2ab0*/  LDC.64 R124, c[0x0][0x2e8] ;  /* 0x0000ba00ff7c7b82 */ /* 0x001e220000000a00 */
[----:B------:R-:W-:Y:S01]  /*2ac0*/  LOP3.LUT P4, RZ, R134, 0x4, RZ, 0xc0, !PT ;  /* 0x0000000486ff7812 */ /* 0x000fe2000788c0ff */
[----:B------:R-:W-:Y:S05]  /*2ad0*/  YIELD ;  /* 0x0000000000007946 */ /* 0x000fea0003800000 */
[----:B------:R-:W-:Y:S01]  /*2ae0*/  SHF.R.S32.HI R42, RZ, 0x1f, R49 ;  /* 0x0000001fff2a7819 */ /* 0x000fe20000011431 */
[-C--:B------:R-:W-:Y:S01]  /*2af0*/  IMAD R39, R135, R49.reuse, RZ ;  /* 0x0000003187277224 */ /* 0x080fe200078e02ff */
[----:B------:R-:W1:Y:S01]  /*2b00*/  LDC R121, c[0x0][0x3f4] ;  /* 0x0000fd00ff797b82 */ /* 0x000e620000000800 */
[----:B------:R-:W-:Y:S01]  /*2b10*/  IMAD.WIDE.U32 R126, R112, R49, RZ ;  /* 0x00000031707e7225 */ /* 0x000fe200078e00ff */
[----:B------:R-:W-:Y:S03]  /*2b20*/  BSSY B0, `(.L_x_441) ;  /* 0x0000761000007945 */ /* 0x000fe60003800000 */
[----:B------:R-:W-:Y:S01]  /*2b30*/  IMAD R39, R42, R112, R39 ;  /* 0x000000702a277224 */ /* 0x000fe200078e0227 */
[----:B------:R-:W-:-:S03]  /*2b40*/  IADD3 R24, P2, P3, R6, R126, R139 ;  /* 0x0000007e06187210 */ /* 0x000fc60007b5e08b */
[----:B------:R-:W-:Y:S02]  /*2b50*/  IMAD.IADD R92, R127, 0x1, R39 ;  /* 0x000000017f5c7824 */ /* 0x000fe400078e0227 */
[----:B------:R-:W-:-:S03]  /*2b60*/  IMAD R39, R17, 0x5400, R140 ;  /* 0x0000540011277824 */ /* 0x000fc600078e028c */
[----:B------:R-:W-:Y:S02]  /*2b70*/  IADD3.X R38, R8, R92, R138, P2, P3 ;  /* 0x0000005c08267210 */ /* 0x000fe400017e648a */
[----:B------:R-:W-:-:S04]  /*2b80*/  IADD3 R40, P3, R6, R126, RZ ;  /* 0x0000007e06287210 */ /* 0x000fc80007f7e0ff */
[-C--:B0-----:R-:W-:Y:S01]  /*2b90*/  LEA R46, P2, R40, R124.reuse, 0x1 ;  /* 0x0000007c282e7211 */ /* 0x081fe200078408ff */
[----:B------:R-:W-:Y:S01]  /*2ba0*/  IMAD.X R41, R92, 0x1, R8, P3 ;  /* 0x000000015c297824 */ /* 0x000fe200018e0608 */
[----:B------:R-:W-:-:S04]  /*2bb0*/  LEA R44, P3, R24, R124, 0x1 ;  /* 0x0000007c182c7211 */ /* 0x000fc800078608ff */
[----:B------:R-:W-:Y:S01]  /*2bc0*/  LEA.HI.X R45, R24, R125, R38, 0x1, P3 ;  /* 0x0000007d182d7211 */ /* 0x000fe200018f0c26 */
[----:B------:R-:W-:Y:S01]  /*2bd0*/  IMAD.MOV.U32 R24, RZ, RZ, R49 ;  /* 0x000000ffff187224 */ /* 0x000fe200078e0031 */
[----:B------:R-:W-:Y:S02]  /*2be0*/  ISETP.GT.AND P3, PT, R49, R133, PT ;  /* 0x000000853100720c */ /* 0x000fe40003f64270 */
[----:B------:R-:W-:Y:S01]  /*2bf0*/  LEA.HI.X R47, R40, R125, R41, 0x1, P2 ;  /* 0x0000007d282f7211 */ /* 0x000fe200010f0c29 */
[----:B------:R-:W-:Y:S01]  /*2c00*/  VIADD R41, R39, 0x20 ;  /* 0x0000002027297836 */ /* 0x000fe20000000000 */
[----:B-1----:R-:W-:Y:S01]  /*2c10*/  ISETP.GE.AND P2, PT, R121, 0x1, PT ;  /* 0x000000017900780c */ /* 0x002fe20003f46270 */
[C---:B------:R-:W-:Y:S01]  /*2c20*/  @P4 VIADD R41, R39.reuse, 0xffffffe0 ;  /* 0xffffffe027294836 */ /* 0x040fe20000000000 */
[----:B------:R-:W-:-:S03]  /*2c30*/  LEA R38, R39, R120, 0x1 ;  /* 0x0000007827267211 */ /* 0x000fc600078e08ff */
[----:B------:R-:W-:Y:S01]  /*2c40*/  IMAD R39, R41, 0x2, R120 ;  /* 0x0000000229277824 */ /* 0x000fe200078e0278 */
[----:B--2---:R-:W-:-:S04]  /*2c50*/  LOP3.LUT R43, R43, 0xfffffffd, RZ, 0xc0, !PT ;  /* 0xfffffffd2b2b7812 */ /* 0x004fc800078ec0ff */
[----:B------:R-:W-:-:S05]  /*2c60*/  @P3 LOP3.LUT R43, R43, 0x2, RZ, 0xfc, !PT ;  /* 0x000000022b2b3812 */ /* 0x000fca00078efcff */
[----:B------:R0:W-:Y:S01]  /*2c70*/  STL [R1+0x10], R43 ;  /* 0x0000102b01007387 */ /* 0x0001e20000100800 */
[----:B------:R-:W-:Y:S05]  /*2c80*/  @!P2 BRA `(.L_x_442) ;  /* 0x000000700048a947 */ /* 0x000fea0003800000 */
[----:B------:R-:W-:Y:S01]  /*2c90*/  ULDC.U8 UR4, c[0x0][0x410] ;  /* 0x0001040000047ab9 */ /* 0x000fe20000000000 */
[-C--:B------:R-:W-:Y:S01]  /*2ca0*/  IMAD R41, R136, R49.reuse, RZ ;  /* 0x0000003188297224 */ /* 0x080fe200078e02ff */
[----:B------:R-:W-:Y:S01]  /*2cb0*/  ISETP.NE.AND P2, PT, RZ, UR4, PT ;  /* 0x00000004ff007c0c */ /* 0x000fe2000bf45270 */
[-C--:B0-----:R-:W-:Y:S02]  /*2cc0*/  IMAD R43, R137, R49.reuse, RZ ;  /* 0x00000031892b7224 */ /* 0x081fe400078e02ff */
[----:B------:R-:W-:Y:S02]  /*2cd0*/  IMAD R96, R24, -0x70, R2 ;  /* 0xffffff9018607824 */ /* 0x000fe400078e0202 */
[C---:B------:R-:W-:Y:S02]  /*2ce0*/  IMAD R41, R42.reuse, R106, R41 ;  /* 0x0000006a2a297224 */ /* 0x040fe400078e0229 */
[----:B------:R-:W-:Y:S01]  /*2cf0*/  IMAD R43, R42, R100, R43 ;  /* 0x000000642a2b7224 */ /* 0x000fe200078e022b */
[----:B------:R-:W-:Y:S01]  /*2d00*/  VIMNMX R96, R96, 0x70, PT ;  /* 0x0000007060607848 */ /* 0x000fe20003fe0100 */
[----:B------:R-:W-:-:S04]  /*2d10*/  IMAD.WIDE.U32 R90, R106, R49, RZ ;  /* 0x000000316a5a7225 */ /* 0x000fc800078e00ff */
[----:B------:R-:W-:-:S04]  /*2d20*/  IMAD.WIDE.U32 R88, R100, R49, RZ ;  /* 0x0000003164587225 */ /* 0x000fc800078e00ff */
[----:B------:R-:W-:Y:S02]  /*2d30*/  IMAD.IADD R97, R91, 0x1, R41 ;  /* 0x000000015b617824 */ /* 0x000fe400078e0229 */
[----:B------:R-:W-:Y:S01]  /*2d40*/  IMAD.IADD R98, R89, 0x1, R43 ;  /* 0x0000000159627824 */ /* 0x000fe200078e022b */
[----:B------:R-:W-:Y:S06]  /*2d50*/  @!P2 BRA `(.L_x_443) ;  /* 0x00000034000ca947 */ /* 0x000fec0003800000 */
[----:B------:R-:W-:Y:S01]  /*2d60*/  ISETP.GE.AND P3, PT, R204, R96, PT ;  /* 0x00000060cc00720c */ /* 0x000fe20003f66270 */
[----:B------:R-:W-:Y:S01]  /*2d70*/  BSSY B1, `(.L_x_444) ;  /* 0x0000042000017945 */ /* 0x000fe20003800000 */
        /* <DEDUP_REMOVED lines=23> */
[----:B------:R-:W-:Y:S01]  /*2ef0*/  CS2R R126, SRZ ;  /* 0x00000000007e7805 */ /* 0x000fe2000001ff00 */
[----:B------:R-:W-:Y:S06]  /*2f00*/  @P3 BRA `(.L_x_445) ;  /* 0x0000000000a03947 */ /* 0x000fec0003800000 */
[----:B------:R-:W-:Y:S01]  /*2f10*/  IADD3 R41, P2, R110, R90, RZ ;  /* 0x0000005a6e297210 */ /* 0x000fe20007f5e0ff */
[----:B------:R-:W-:Y:S01]  /*2f20*/  ULDC.64 UR4, c[0x0][0x3e8] ;  /* 0x0000fa0000047ab9 */ /* 0x000fe20000000a00 */
[----:B------:R-:W-:Y:S02]  /*2f30*/  CS2R R124, SRZ ;  /* 0x00000000007c7805 */ /* 0x000fe4000001ff00 */
[----:B------:R-:W-:Y:S02]  /*2f40*/  CS2R R126, SRZ ;  /* 0x00000000007e7805 */ /* 0x000fe4000001ff00 */
[----:B------:R-:W-:Y:S02]  /*2f50*/  IADD3.X R42, R97, R14, RZ, P2, !PT ;  /* 0x0000000e612a7210 */ /* 0x000fe400017fe4ff */
[----:B------:R-:W-:-:S05]  /*2f60*/  IADD3 R43, P2, R104, R88, RZ ;  /* 0x00000058682b7210 */ /* 0x000fca0007f5e0ff */
[----:B------:R-:W-:Y:S01]  /*2f70*/  IMAD.X R72, R98, 0x1, R20, P2 ;  /* 0x0000000162487824 */ /* 0x000fe200010e0614 */
[----:B------:R-:W-:-:S04]  /*2f80*/  LEA R40, P2, R41, UR4, 0x1 ;  /* 0x0000000429287c11 */ /* 0x000fc8000f8408ff */
[----:B------:R-:W-:Y:S01]  /*2f90*/  LEA.HI.X R41, R41, UR5, R42, 0x1, P2 ;  /* 0x0000000529297c11 */ /* 0x000fe200090f0c2a */
[----:B------:R-:W-:Y:S02]  /*2fa0*/  ULDC.64 UR4, c[0x0][0x400] ;  /* 0x0001000000047ab9 */ /* 0x000fe40000000a00 */
[----:B------:R-:W-:-:S04]  /*2fb0*/  LEA R42, P2, R43, UR4, 0x1 ;  /* 0x000000042b2a7c11 */ /* 0x000fc8000f8408ff */
[----:B------:R-:W-:Y:S02]  /*2fc0*/  LEA.HI.X R43, R43, UR5, R72, 0x1, P2 ;  /* 0x000000052b2b7c11 */ /* 0x000fe400090f0c48 */
[----:B------:R-:W-:Y:S02]  /*2fd0*/  ISETP.GE.AND P2, PT, R22, R121, PT ;  /* 0x000000791600720c */ /* 0x000fe40003f46270 */
[----:B------:R-:W-:Y:S02]  /*2fe0*/  CS2R R92, SRZ ;  /* 0x00000000005c7805 */ /* 0x000fe4000001ff00 */
[----:B------:R-:W-:-:S09]  /*2ff0*/  CS2R R94, SRZ ;  /* 0x00000000005e7805 */ /* 0x000fd2000001ff00 */
[----:B------:R0:W5:Y:S04]  /*3000*/  @!P2 LDG.E.64 R124, desc[UR60][R40.64] ;  /* 0x0000003c287ca981 */ /* 0x000168000c1e1b00 */
[----:B------:R0:W5:Y:S01]  /*3010*/  @!P2 LDG.E.64 R126, desc[UR60][R42.64] ;  /* 0x0000003c2a7ea981 */ /* 0x000162000c1e1b00 */
        /* <DEDUP_REMOVED lines=20> */
[----:B------:R-:W-:-:S13]  /*3160*/  ISETP.GE.AND P2, PT, R211, R121, PT ;  /* 0x00000079d300720c */ /* 0x000fda0003f46270 */
[----:B------:R0:W5:Y:S04]  /*3170*/  @!P2 LDG.E.64 R72, desc[UR60][R40.64+0xa0] ;  /* 0x0000a03c2848a981 */ /* 0x000168000c1e1b00 */
[----:B------:R0:W5:Y:S02]  /*3180*/  @!P2 LDG.E.64 R74, desc[UR60][R42.64+0xa0] ;  /* 0x0000a03c2a4aa981 */ /* 0x000164000c1e1b00 */
.L_x_445:
[----:B------:R-:W-:Y:S05]  /*3190*/  BSYNC B1 ;  /* 0x0000000000017941 */ /* 0x000fea0003800000 */
.L_x_444:
[----:B------:R-:W-:Y:S01]  /*31a0*/  ISETP.GE.AND P4, PT, R227, R96, PT ;  /* 0x00000060e300720c */ /* 0x000fe20003f86270 */
[----:B------:R-:W-:Y:S01]  /*31b0*/  BSSY B1, `(.L_x_446) ;  /* 0x000002c000017945 */ /* 0x000fe20003800000 */
[----:B-----5:R-:W-:Y:S02]  /*31c0*/  IMAD.MOV.U32 R129, RZ, RZ, R72 ;  /* 0x000000ffff817224 */ /* 0x020fe400078e0048 */
[----:B------:R-:W-:-:S09]  /*31d0*/  IMAD.MOV.U32 R128, RZ, RZ, R73 ;  /* 0x000000ffff807224 */ /* 0x000fd200078e0049 */
[----:B------:R-:W-:Y:S05]  /*31e0*/  @P4 BRA `(.L_x_447) ;  /* 0x0000000000a04947 */ /* 0x000fea0003800000 */
[----:B------:R-:W-:Y:S01]  /*31f0*/  IADD3 R90, P2, P5, R110, R90, R10 ;  /* 0x0000005a6e5a7210 */ /* 0x000fe20007d5e00a */
[----:B------:R-:W-:Y:S01]  /*3200*/  ULDC.64 UR4, c[0x0][0x3e8] ;  /* 0x0000fa0000047ab9 */ /* 0x000fe20000000a00 */
[----:B------:R-:W-:Y:S02]  /*3210*/  CS2R R68, SRZ ;  /* 0x0000000000447805 */ /* 0x000fe4000001ff00 */
[----:B------:R-:W-:Y:S02]  /*3220*/  CS2R R70, SRZ ;  /* 0x0000000000467805 */ /* 0x000fe4000001ff00 */
[----:B------:R-:W-:Y:S02]  /*3230*/  IADD3.X R97, R14, R97, R9, P2, P5 ;  /* 0x000000610e617210 */ /* 0x000fe400017ea409 */
[----:B------:R-:W-:-:S04]  /*3240*/  IADD3 R88, P2, P5, R104, R88, R13 ;  /* 0x0000005868587210 */ /* 0x000fc80007d5e00d */
[----:B0-----:R-:W-:Y:S02]  /*3250*/  IADD3.X R43, R20, R98, R12, P2, P5 ;  /* 0x00000062142b7210 */ /* 0x001fe400017ea40c */
        /* <DEDUP_REMOVED lines=33> */
.L_x_447:
[----:B------:R-:W-:Y:S05]  /*3470*/  BSYNC B1 ;  /* 0x0000000000017941 */ /* 0x000fea0003800000 */
.L_x_446:
[----:B01----:R-:W2:Y:S01]  /*3480*/  LDL R40, [R1+0x1c] ;  /* 0x00001c0001287983 */ /* 0x003ea20000100800 */
[----:B------:R-:W-:Y:S01]  /*3490*/  IMAD.MOV.U32 R43, RZ, RZ, R76 ;  /* 0x000000ffff2b7224 */ /* 0x000fe200078e004c */
[----:B------:R-:W-:Y:S01]  /*34a0*/  MOV R42, R77 ;  /* 0x0000004d002a7202 */ /* 0x000fe20000000f00 */
[----:B------:R-:W-:Y:S01]  /*34b0*/  IMAD.MOV.U32 R41, RZ, RZ, R80 ;  /* 0x000000ffff297224 */ /* 0x000fe200078e0050 */
[----:B------:R-:W-:Y:S02]  /*34c0*/  PRMT R160, R129, 0x5410, R128 ;  /* 0x0000541081a07816 */ /* 0x000fe40000000080 */
[----:B------:R-:W-:Y:S01]  /*34d0*/  PRMT R164, R164, 0x5410, R43 ;  /* 0x00005410a4a47816 */ /* 0x000fe2000000002b */
[----:B------:R-:W-:Y:S01]  /*34e0*/  IMAD.MOV.U32 R43, RZ, RZ, R93 ;  /* 0x000000ffff2b7224 */ /* 0x000fe200078e005d */
[----:B------:R-:W-:Y:S02]  /*34f0*/  PRMT R162, R162, 0x5410, R42 ;  /* 0x00005410a2a27816 */ /* 0x000fe4000000002a */
[----:B------:R-:W-:-:S04]  /*3500*/  MOV R42, R92 ;  /* 0x0000005c002a7202 */ /* 0x000fc80000000f00 */
[----:B------:R-:W-:Y:S01]  /*3510*/  PRMT R168, R42, 0x5410, R43 ;  /* 0x000054102aa87816 */ /* 0x000fe2000000002b */
[----:B------:R-:W-:Y:S02]  /*3520*/  IMAD.MOV.U32 R42, RZ, RZ, R125 ;  /* 0x000000ffff2a7224 */ /* 0x000fe400078e007d */
[----:B------:R-:W-:Y:S01]  /*3530*/  IMAD.MOV.U32 R43, RZ, RZ, R74 ;  /* 0x000000ffff2b7224 */ /* 0x000fe200078e004a */
[----:B--2---:R-:W-:Y:S01]  /*3540*/  R2UR UR4, R40 ;  /* 0x00000000280472ca */ /* 0x004fe200000e0000 */
[----:B------:R-:W-:-:S05]  /*3550*/  IMAD.MOV.U32 R40, RZ, RZ, R81 ;  /* 0x000000ffff287224 */ /* 0x000fca00078e0051 */
[----:B------:R-:W-:Y:S01]  /*3560*/  PRMT R165, R40, 0x5410, R41 ;  /* 0x0000541028a57816 */ /* 0x000fe20000000029 */
[----:B------:R-:W-:Y:S02]  /*3570*/  IMAD.MOV.U32 R40, RZ, RZ, R84 ;  /* 0x000000ffff287224 */ /* 0x000fe400078e0054 */
[----:B------:R-:W-:-:S04]  /*3580*/  IMAD.MOV.U32 R41, RZ, RZ, R85 ;  /* 0x000000ffff297224 */ /* 0x000fc800078e0055 */
[----:B------:R-:W-:Y:S01]  /*3590*/  UISETP.NE.AND UP0, UPT, UR4, 0x3, UPT ;  /* 0x000000030400788c */ /* 0x000fe2000bf05270 */
[----:B------:R-:W-:Y:S01]  /*35a0*/  PRMT R167, R40, 0x5410, R41 ;  /* 0x0000541028a77816 */ /* 0x000fe20000000029 */
[----:B------:R-:W-:Y:S01]  /*35b0*/  IMAD.MOV.U32 R41, RZ, RZ, R124 ;  /* 0x000000ffff297224 */ /* 0x000fe200078e007c */
[----:B------:R-:W-:-:S03]  /*35c0*/  MOV R40, R75 ;  /* 0x0000004b00287202 */ /* 0x000fc60000000f00 */
[----:B------:R-:W-:Y:S02]  /*35d0*/  PLOP3.LUT P2, PT, PT, PT, UP0, 0x80, 0x0 ;  /* 0x000000000000781c */ /* 0x000fe40003f4f008 */
[----:B------:R-:W-:Y:S01]  /*35e0*/  PRMT R156, R41, 0x5410, R42 ;  /* 0x00005410299c7816 */ /* 0x000fe2000000002a */
[----:B------:R-:W-:Y:S01]  /*35f0*/  IMAD.MOV.U32 R41, RZ, RZ, R83 ;  /* 0x000000ffff297224 */ /* 0x000fe200078e0053 */
[----:B------:R-:W-:Y:S01]  /*3600*/  PRMT R161, R43, 0x5410, R40 ;  /* 0x000054102ba17816 */ /* 0x000fe20000000028 */
[----:B------:R-:W-:Y:S02]  /*3610*/  IMAD.MOV.U32 R40, RZ, RZ, R82 ;  /* 0x000000ffff287224 */ /* 0x000fe400078e0052 */
[----:B------:R-:W-:Y:S02]  /*3620*/  IMAD.MOV.U32 R43, RZ, RZ, R78 ;  /* 0x000000ffff2b7224 */ /* 0x000fe400078e004e */
[----:B------:R-:W-:Y:S01]  /*3630*/  IMAD.MOV.U32 R42, RZ, RZ, R79 ;  /* 0x000000ffff2a7224 */ /* 0x000fe200078e004f */
[----:B------:R-:W-:Y:S01]  /*3640*/  PRMT R166, R41, 0x5410, R40 ;  /* 0x0000541029a67816 */ /* 0x000fe20000000028 */
[----:B------:R-:W-:Y:S01]  /*3650*/  IMAD.MOV.U32 R41, RZ, RZ, R87 ;  /* 0x000000ffff297224 */ /* 0x000fe200078e0057 */
[----:B------:R-:W-:-:S02]  /*3660*/  MOV R40, R86 ;  /* 0x0000005600287202 */ /* 0x000fc40000000f00 */
[----:B------:R-:W-:Y:S01]  /*3670*/  PRMT R164, R43, 0x7610, R164 ;  /* 0x000076102ba47816 */ /* 0x000fe200000000a4 */
[----:B------:R-:W-:Y:S01]  /*3680*/  IMAD.MOV.U32 R43, RZ, RZ, R95 ;  /* 0x000000ffff2b7224 */ /* 0x000fe200078e005f */
[----:B------:R-:W-:Y:S01]  /*3690*/  PRMT R169, R40, 0x5410, R41 ;  /* 0x0000541028a97816 */ /* 0x000fe20000000029 */
[----:B------:R-:W-:Y:S01]  /*36a0*/  IMAD.MOV.U32 R40, RZ, RZ, R126 ;  /* 0x000000ffff287224 */ /* 0x000fe200078e007e */
[----:B------:R-:W-:Y:S02]  /*36b0*/  MOV R41, R127 ;  /* 0x0000007f00297202 */ /* 0x000fe40000000f00 */
[----:B------:R-:W-:Y:S01]  /*36c0*/  PRMT R163, R42, 0x7610, R163 ;  /* 0x000076102aa37816 */ /* 0x000fe200000000a3 */
[----:B------:R-:W-:Y:S01]  /*36d0*/  IMAD.MOV.U32 R42, RZ, RZ, R94 ;  /* 0x000000ffff2a7224 */ /* 0x000fe200078e005e */
[----:B------:R-:W-:Y:S01]  /*36e0*/  PRMT R171, R40, 0x5410, R41 ;  /* 0x0000541028ab7816 */ /* 0x000fe20000000029 */
[----:B-----5:R-:W-:Y:S02]  /*36f0*/  IMAD.MOV.U32 R41, RZ, RZ, R48 ;  /* 0x000000ffff297224 */ /* 0x020fe400078e0030 */
[----:B------:R-:W-:Y:S01]  /*3700*/  IMAD.MOV.U32 R40, RZ, RZ, R49 ;  /* 0x000000ffff287224 */ /* 0x000fe200078e0031 */
[----:B------:R-:W-:-:S04]  /*3710*/  PRMT R170, R42, 0x5410, R43 ;  /* 0x000054102aaa7816 */ /* 0x000fc8000000002b */
[----:B------:R-:W-:Y:S01]  /*3720*/  PRMT R89, R40, 0x5410, R41 ;  /* 0x0000541028597816 */ /* 0x000fe20000000029 */
[----:B------:R-:W-:Y:S02]  /*3730*/  IMAD.MOV.U32 R41, RZ, RZ, R52 ;  /* 0x000000ffff297224 */ /* 0x000fe400078e0034 */
[----:B------:R-:W-:-:S05]  /*3740*/  IMAD.MOV.U32 R40, RZ, RZ, R53 ;  /* 0x000000ffff287224 */ /* 0x000fca00078e0035 */
[----:B------:R-:W-:Y:S01]  /*3750*/  PRMT R128, R41, 0x5410, R40 ;  /* 0x0000541029807816 */ /* 0x000fe20000000028 */
[----:B------:R-:W-:Y:S01]  /*3760*/  IMAD.MOV.U32 R40, RZ, RZ, R57 ;  /* 0x000000ffff287224 */ /* 0x000fe200078e0039 */
[----:B------:R-:W-:-:S04]  /*3770*/  MOV R41, R56 ;  /* 0x0000003800297202 */ /* 0x000fc80000000f00 */
        /* <DEDUP_REMOVED lines=26> */
[----:B------:R-:W-:-:S03]  /*3920*/  IMAD.MOV.U32 R41, RZ, RZ, R71 ;  /* 0x000000ffff297224 */ /* 0x000fc600078e0047 */
[----:B------:R-:W-:Y:S02]  /*3930*/  PRMT R162, R40, 0x7610, R162 ;  /* 0x0000761028a27816 */ /* 0x000fe400000000a2 */
[----:B------:R-:W-:Y:S01]  /*3940*/  PRMT R163, R163, 0x5410, R41 ;  /* 0x00005410a3a37816 */ /* 0x000fe20000000029 */
[----:B------:R-:W-:Y:S06]  /*3950*/  @!P2 BRA `(.L_x_448) ;  /* 0x000000000004a947 */ /* 0x000fec0003800000 */
[----:B------:R-:W-:Y:S01]  /*3960*/  BPT.TRAP 0x1 ;  /* 0x000000040000795c */ /* 0x000fe20000300000 */
.L_x_448:
[----:B------:R-:W-:Y:S01]  /*3970*/  LEA R97, R17, R16, 0x3 ;  /* 0x0000001011617211 */ /* 0x000fe200078e18ff */
[----:B------:R-:W-:Y:S01]  /*3980*/  BSSY B1, `(.L_x_449) ;  /* 0x0000004000017945 */ /* 0x000fe20003800000 */
[----:B------:R-:W-:-:S04]  /*3990*/  SHF.L.U32 R98, R205, 0x1f, RZ ;  /* 0x0000001fcd627819 */ /* 0x000fc800000006ff */
[----:B------:R-:W0:Y:S02]  /*39a0*/  SYNCS.PHASECHK.TRANS64.TRYWAIT P5, [R97+URZ+0x36890], R98 ;  /* 0x03689062610075a7 */ /* 0x000e2400080a017f */
[----:B0-----:R-:W-:Y:S05]  /*39b0*/  @!P5 BRA `(.L_x_450) ;  /* 0x0000024c0018d947 */ /* 0x001fea0003800000 */
.L_x_809:
[----:B------:R-:W-:Y:S05]  /*39c0*/  BSYNC B1 ;  /* 0x0000000000017941 */ /* 0x000fea0003800000 */
.L_x_449:
[----:B------:R-:W-:Y:S04]  /*39d0*/  BSSY B1, `(.L_x_451) ;  /* 0x0000149000017945 */ /* 0x000fe80003800000 */
[----:B------:R-:W-:Y:S05]  /*39e0*/  @P3 BRA `(.L_x_452) ;  /* 0x00000014001c3947 */ /* 0x000fea0003800000 */
[----:B------:R-:W-:Y:S01]  /*39f0*/  ISETP.NE.AND P3, PT, R28, RZ, PT ;  /* 0x000000ff1c00720c */ /* 0x000fe20003f65270 */
[----:B------:R-:W-:-:S12]  /*3a00*/  BSSY B2, `(.L_x_453) ;  /* 0x0000031000027945 */ /* 0x000fd80003800000 */
[----:B------:R-:W-:Y:S05]  /*3a10*/  @!P3 BRA `(.L_x_454) ;  /* 0x0000000000bcb947 */ /* 0x000fea0003800000 */
[----:B------:R1:W2:Y:S01]  /*3a20*/  LDS.128 R40, [R38+0x21000] ;  /* 0x0210000026287984 */ /* 0x0002a20000000c00 */
[----:B------:R-:W-:Y:S01]  /*3a30*/  ISETP.GE.AND P3, PT, R22, R121, PT ;  /* 0x000000791600720c */ /* 0x000fe20003f66270 */
[----:B------:R-:W-:-:S12]  /*3a40*/  BSSY B3, `(.L_x_455) ;  /* 0x000002b000037945 */ /* 0x000fd80003800000 */
[----:B-1----:R-:W-:Y:S05]  /*3a50*/  @P3 BRA `(.L_x_456) ;  /* 0x0000000000a43947 */ /* 0x002fea0003800000 */
[----:B------:R-:W-:Y:S02]  /*3a60*/  SHF.R.U64 R91, R126, 0x10, R127 ;  /* 0x000000107e5b7819 */ /* 0x000fe4000000127f */
[--C-:B------:R-:W-:Y:S02]  /*3a70*/  SHF.R.U64 R88, R124, 0x10, R125.reuse ;  /* 0x000000107c587819 */ /* 0x100fe4000000127d */
[----:B------:R-:W-:Y:S01]  /*3a80*/  SHF.R.U32.HI R124, RZ, 0x10, R125 ;  /* 0x00000010ff7c7819 */ /* 0x000fe2000001167d */
[----:B------:R-:W-:Y:S01]  /*3a90*/  HADD2.F32 R91, -RZ, R91.H0_H0 ;  /* 0x2000005bff5b7230 */ /* 0x000fe20000004100 */
[----:B------:R-:W-:Y:S01]  /*3aa0*/  SHF.R.U32.HI R126, RZ, 0x10, R127 ;  /* 0x00000010ff7e7819 */ /* 0x000fe2000001167f */
[--C-:B--2---:R-:W-:Y:S02]  /*3ab0*/  HADD2.F32 R125, -RZ, R41.reuse.H1_H1 ;  /* 0x30000029ff7d7230 */ /* 0x104fe40000004100 */
[----:B------:R-:W-:Y:S02]  /*3ac0*/  HADD2.F32 R127, -RZ, R41.H0_H0 ;  /* 0x20000029ff7f7230 */ /* 0x000fe40000004100 */
[----:B------:R-:W-:-:S02]  /*3ad0*/  HADD2.F32 R88, -RZ, R88.H0_H0 ;  /* 0x20000058ff587230 */ /* 0x000fc40000004100 */
[-C--:B------:R-:W-:Y:S01]  /*3ae0*/  FMUL.FTZ R41, R125, R91.reuse ;  /* 0x0000005b7d297220 */ /* 0x080fe20000410000 */
[----:B------:R-:W-:Y:S02]  /*3af0*/  HADD2.F32 R126, -RZ, R126.H0_H0 ;  /* 0x2000007eff7e7230 */ /* 0x000fe40000004100 */
[C---:B------:R-:W-:Y:S01]  /*3b00*/  FMUL.FTZ R91, R127.reuse, R91 ;  /* 0x0000005b7f5b7220 */ /* 0x040fe20000410000 */
[----:B------:R-:W-:Y:S02]  /*3b10*/  HADD2.F32 R124, -RZ, R124.H0_H0 ;  /* 0x2000007cff7c7230 */ /* 0x000fe40000004100 */
[-C--:B------:R-:W-:Y:S01]  /*3b20*/  FFMA.FTZ R41, R127, R88.reuse, -R41 ;  /* 0x000000587f297223 */ /* 0x080fe20000010829 */
[----:B------:R-:W-:Y:S02]  /*3b30*/  IMAD.MOV.U32 R127, RZ, RZ, R40 ;  /* 0x000000ffff7f7224 */ /* 0x000fe400078e0028 */
[----:B------:R-:W-:Y:S01]  /*3b40*/  FFMA.FTZ R88, R125, R88, R91 ;  /* 0x000000587d587223 */ /* 0x000fe2000001005b */
[----:B------:R-:W-:-:S02]  /*3b50*/  HADD2.F32 R91, -RZ, R43.H1_H1 ;  /* 0x3000002bff5b7230 */ /* 0x000fc40000004100 */
[----:B------:R-:W-:Y:S02]  /*3b60*/  HADD2.F32 R125, -RZ, R43.H0_H0 ;  /* 0x2000002bff7d7230 */ /* 0x000fe40000004100 */
[--C-:B------:R-:W-:Y:S02]  /*3b70*/  HADD2.F32 R40, -RZ, R127.reuse.H1_H1 ;  /* 0x3000007fff287230 */ /* 0x100fe40000004100 */
[----:B------:R-:W-:Y:S01]  /*3b80*/  FMUL.FTZ R43, R91, R126 ;  /* 0x0000007e5b2b7220 */ /* 0x000fe20000410000 */
[----:B------:R-:W-:Y:S01]  /*3b90*/  HADD2.F32 R127, -RZ, R127.H0_H0 ;  /* 0x2000007fff7f7230 */ /* 0x000fe20000004100 */
[----:B------:R-:W-:Y:S02]  /*3ba0*/  F2FP.F16.F32.PACK_AB R41, R88, R41 ;  /* 0x000000295829723e */ /* 0x000fe400000000ff */
[C---:B------:R-:W-:Y:S01]  /*3bb0*/  FFMA.FTZ R43, R125.reuse, R124, -R43 ;  /* 0x0000007c7d2b7223 */ /* 0x040fe2000001082b */
[----:B------:R-:W-:Y:S01]  /*3bc0*/  FMUL.FTZ R125, R125, R126 ;  /* 0x0000007e7d7d7220 */ /* 0x000fe20000410000 */
[----:B------:R-:W-:-:S03]  /*3bd0*/  HADD2.F32 R126, -RZ, R171.H0_H0 ;  /* 0x200000abff7e7230 */ /* 0x000fc60000004100 */
[----:B------:R-:W-:Y:S01]  /*3be0*/  FFMA.FTZ R91, R91, R124, R125 ;  /* 0x0000007c5b5b7223 */ /* 0x000fe2000001007d */
[----:B------:R-:W-:Y:S02]  /*3bf0*/  HADD2.F32 R124, -RZ, R156.H0_H0 ;  /* 0x2000009cff7c7230 */ /* 0x000fe40000004100 */
[CC--:B------:R-:W-:Y:S01]  /*3c00*/  FMUL.FTZ R125, R40.reuse, R126.reuse ;  /* 0x0000007e287d7220 */ /* 0x0c0fe20000410000 */
[----:B------:R-:W-:Y:S01]  /*3c10*/  FMUL.FTZ R126, R127, R126 ;  /* 0x0000007e7f7e7220 */ /* 0x000fe20000410000 */
[----:B------:R-:W-:Y:S02]  /*3c20*/  F2FP.F16.F32.PACK_AB R43, R91, R43 ;  /* 0x0000002b5b2b723e */ /* 0x000fe400000000ff */
[-C--:B------:R-:W-:Y:S01]  /*3c30*/  FFMA.FTZ R125, R127, R124.reuse, -R125 ;  /* 0x0000007c7f7d7223 */ /* 0x080fe2000001087d */
[----:B------:R-:W-:Y:S01]  /*3c40*/  FFMA.FTZ R40, R40, R124, R126 ;  /* 0x0000007c28287223 */ /* 0x000fe2000001007e */
[----:B------:R-:W-:Y:S02]  /*3c50*/  HADD2.F32 R124, -RZ, R171.H1_H1 ;  /* 0x300000abff7c7230 */ /* 0x000fe40000004100 */
[----:B------:R-:W-:-:S02]  /*3c60*/  HADD2.F32 R126, -RZ, R42.H1_H1 ;  /* 0x3000002aff7e7230 */ /* 0x000fc40000004100 */
[----:B------:R-:W-:Y:S01]  /*3c70*/  HADD2.F32 R127, -RZ, R156.H1_H1 ;  /* 0x3000009cff7f7230 */ /* 0x000fe20000004100 */
[----:B------:R-:W-:Y:S01]  /*3c80*/  F2FP.F16.F32.PACK_AB R40, R40, R125 ;  /* 0x0000007d2828723e */ /* 0x000fe200000000ff */
[----:B------:R-:W-:Y:S02]  /*3c90*/  HADD2.F32 R42, -RZ, R42.H0_H0 ;  /* 0x2000002aff2a7230 */ /* 0x000fe40000004100 */
[----:B------:R-:W-:-:S04]  /*3ca0*/  FMUL.FTZ R156, R126, R124 ;  /* 0x0000007c7e9c7220 */ /* 0x000fc80000410000 */
[C---:B------:R-:W-:Y:S01]  /*3cb0*/  FFMA.FTZ R156, R42.reuse, R127, -R156 ;  /* 0x0000007f2a9c7223 */ /* 0x040fe2000001089c */
[----:B------:R-:W-:-:S04]  /*3cc0*/  FMUL.FTZ R42, R42, R124 ;  /* 0x0000007c2a2a7220 */ /* 0x000fc80000410000 */
[----:B------:R-:W-:-:S05]  /*3cd0*/  FFMA.FTZ R42, R126, R127, R42 ;  /* 0x0000007f7e2a7223 */ /* 0x000fca000001002a */
[----:B------:R-:W-:-:S07]  /*3ce0*/  F2FP.F16.F32.PACK_AB R42, R42, R156 ;  /* 0x0000009c2a2a723e */ /* 0x000fce00000000ff */
.L_x_456:
[----:B------:R-:W-:Y:S05]  /*3cf0*/  BSYNC B3 ;  /* 0x0000000000037941 */ /* 0x000fea0003800000 */
.L_x_455:
[----:B--2---:R1:W-:Y:S02]  /*3d00*/  STG.E.128 desc[UR60][R46.64], R40 ;  /* 0x000000282e007986 */ /* 0x0043e4000c101d3c */
.L_x_454:
[----:B------:R-:W-:Y:S05]  /*3d10*/  BSYNC B2 ;  /* 0x0000000000027941 */ /* 0x000fea0003800000 */
.L_x_453:
[----:B------:R-:W-:Y:S01]  /*3d20*/  ISETP.NE.AND P3, PT, R32, RZ, PT ;  /* 0x000000ff2000720c */ /* 0x000fe20003f65270 */
[----:B------:R-:W-:-:S12]  /*3d30*/  BSSY B2, `(.L_x_457) ;  /* 0x0000035000027945 */ /* 0x000fd80003800000 */
[----:B------:R-:W-:Y:S05]  /*3d40*/  @!P3 BRA `(.L_x_458) ;  /* 0x0000000000ccb947 */ /* 0x000fea0003800000 */
[----:B-1----:R1:W2:Y:S01]  /*3d50*/  LDS.128 R40, [R39+0x21000] ;  /* 0x0210000027287984 */ /* 0x0022a20000000c00 */
[----:B------:R-:W-:Y:S01]  /*3d60*/  ISETP.GE.AND P3, PT, R210, R121, PT ;  /* 0x00000079d200720c */ /* 0x000fe20003f66270 */
[----:B------:R-:W-:-:S12]  /*3d70*/  BSSY B3, `(.L_x_459) ;  /* 0x000002f000037945 */ /* 0x000fd80003800000 */
[----:B-1----:R-:W-:Y:S05]  /*3d80*/  @P3 BRA `(.L_x_460) ;  /* 0x0000000000b43947 */ /* 0x002fea0003800000 */
[----:B------:R-:W-:Y:S01]  /*3d90*/  SHF.R.U64 R88, R92, 0x10, R93 ;  /* 0x000000105c587819 */ /* 0x000fe2000000125d */
[----:B--2---:R-:W-:Y:S01]  /*3da0*/  IMAD.MOV.U32 R91, RZ, RZ, R41 ;  /* 0x000000ffff5b7224 */ /* 0x004fe200078e0029 */
[----:B------:R-:W-:Y:S01]  /*3db0*/  SHF.R.U32.HI R92, RZ, 0x10, R93 ;  /* 0x00000010ff5c7819 */ /* 0x000fe2000001165d */
[----:B------:R-:W-:Y:S01]  /*3dc0*/  HADD2.F32 R124, -RZ, R170.H1_H1 ;  /* 0x300000aaff7c7230 */ /* 0x000fe20000004100 */
[--C-:B------:R-:W-:Y:S01]  /*3dd0*/  SHF.R.U64 R93, R94, 0x10, R95.reuse ;  /* 0x000000105e5d7819 */ /* 0x100fe2000000125f */
[----:B------:R-:W-:Y:S01]  /*3de0*/  HADD2.F32 R88, -RZ, R88.H0_H0 ;  /* 0x20000058ff587230 */ /* 0x000fe20000004100 */
[----:B------:R-:W-:Y:S01]  /*3df0*/  SHF.R.U32.HI R94, RZ, 0x10, R95 ;  /* 0x00000010ff5e7819 */ /* 0x000fe2000001165f */
[----:B------:R-:W-:Y:S02]  /*3e00*/  HADD2.F32 R41, -RZ, R91.H1_H1 ;  /* 0x3000005bff297230 */ /* 0x000fe40000004100 */
[----:B------:R-:W-:Y:S02]  /*3e10*/  HADD2.F32 R93, -RZ, R93.H0_H0 ;  /* 0x2000005dff5d7230 */ /* 0x000fe40000004100 */
[----:B------:R-:W-:-:S02]  /*3e20*/  HADD2.F32 R91, -RZ, R91.H0_H0 ;  /* 0x2000005bff5b7230 */ /* 0x000fc40000004100 */
[----:B------:R-:W-:Y:S02]  /*3e30*/  HADD2.F32 R94, -RZ, R94.H0_H0 ;  /* 0x2000005eff5e7230 */ /* 0x000fe40000004100 */
[-C--:B------:R-:W-:Y:S01]  /*3e40*/  FMUL.FTZ R95, R41, R93.reuse ;  /* 0x0000005d295f7220 */ /* 0x080fe20000410000 */
[----:B------:R-:W-:Y:S02]  /*3e50*/  HADD2.F32 R92, -RZ, R92.H0_H0 ;  /* 0x2000005cff5c7230 */ /* 0x000fe40000004100 */
[C---:B------:R-:W-:Y:S01]  /*3e60*/  FMUL.FTZ R93, R91.reuse, R93 ;  /* 0x0000005d5b5d7220 */ /* 0x040fe20000410000 */
[-C--:B------:R-:W-:Y:S01]  /*3e70*/  FFMA.FTZ R95, R91, R88.reuse, -R95 ;  /* 0x000000585b5f7223 */ /* 0x080fe2000001085f */
[----:B------:R-:W-:Y:S02]  /*3e80*/  HADD2.F32 R91, -RZ, R168.H0_H0 ;  /* 0x200000a8ff5b7230 */ /* 0x000fe40000004100 */
[----:B------:R-:W-:Y:S01]  /*3e90*/  FFMA.FTZ R93, R41, R88, R93 ;  /* 0x00000058295d7223 */ /* 0x000fe2000001005d */
[----:B------:R-:W-:-:S04]  /*3ea0*/  IMAD.MOV.U32 R41, RZ, RZ, R43 ;  /* 0x000000ffff297224 */ /* 0x000fc800078e002b */
[----:B------:R-:W-:Y:S01]  /*3eb0*/  F2FP.F16.F32.PACK_AB R93, R93, R95 ;  /* 0x0000005f5d5d723e */ /* 0x000fe200000000ff */
[--C-:B------:R-:W-:Y:S02]  /*3ec0*/  HADD2.F32 R43, -RZ, R41.reuse.H1_H1 ;  /* 0x30000029ff2b7230 */ /* 0x100fe40000004100 */
[----:B------:R-:W-:-:S03]  /*3ed0*/  HADD2.F32 R41, -RZ, R41.H0_H0 ;  /* 0x20000029ff297230 */ /* 0x000fc60000004100 */
[-C--:B------:R-:W-:Y:S02]  /*3ee0*/  FMUL.FTZ R88, R43, R94.reuse ;  /* 0x0000005e2b587220 */ /* 0x080fe40000410000 */
[C---:B------:R-:W-:Y:S02]  /*3ef0*/  FMUL.FTZ R94, R41.reuse, R94 ;  /* 0x0000005e295e7220 */ /* 0x040fe40000410000 */
[-C--:B------:R-:W-:Y:S01]  /*3f00*/  FFMA.FTZ R41, R41, R92.reuse, -R88 ;  /* 0x0000005c29297223 */ /* 0x080fe20000010858 */
[----:B------:R-:W-:Y:S02]  /*3f10*/  IMAD.MOV.U32 R88, RZ, RZ, R42 ;  /* 0x000000ffff587224 */ /* 0x000fe400078e002a */
[----:B------:R-:W-:Y:S01]  /*3f20*/  FFMA.FTZ R43, R43, R92, R94 ;  /* 0x0000005c2b2b7223 */ /* 0x000fe2000001005e */
[--C-:B------:R-:W-:Y:S02]  /*3f30*/  HADD2.F32 R42, -RZ, R40.reuse.H0_H0 ;  /* 0x20000028ff2a7230 */ /* 0x100fe40000004100 */
[----:B------:R-:W-:-:S02]  /*3f40*/  HADD2.F32 R40, -RZ, R40.H1_H1 ;  /* 0x30000028ff287230 */ /* 0x000fc40000004100 */
[----:B------:R-:W-:Y:S01]  /*3f50*/  HADD2.F32 R92, -RZ, R170.H0_H0 ;  /* 0x200000aaff5c7230 */ /* 0x000fe20000004100 */
[----:B------:R-:W-:Y:S02]  /*3f60*/  F2FP.F16.F32.PACK_AB R43, R43, R41 ;  /* 0x000000292b2b723e */ /* 0x000fe400000000ff */
[----:B------:R-:W-:Y:S02]  /*3f70*/  MOV R41, R93 ;  /* 0x0000005d00297202 */ /* 0x000fe40000000f00 */
[-C--:B------:R-:W-:Y:S01]  /*3f80*/  FMUL.FTZ R94, R40, R92.reuse ;  /* 0x0000005c285e7220 */ /* 0x080fe20000410000 */
[----:B------:R-:W-:-:S03]  /*3f90*/  FMUL.FTZ R92, R42, R92 ;  /* 0x0000005c2a5c7220 */ /* 0x000fc60000410000 */
[-C--:B------:R-:W-:Y:S01]  /*3fa0*/  FFMA.FTZ R42, R42, R91.reuse, -R94 ;  /* 0x0000005b2a2a7223 */ /* 0x080fe2000001085e */
[----:B------:R-:W-:Y:S01]  /*3fb0*/  FFMA.FTZ R40, R40, R91, R92 ;  /* 0x0000005b28287223 */ /* 0x000fe2000001005c */
[--C-:B------:R-:W-:Y:S02]  /*3fc0*/  HADD2.F32 R92, -RZ, R88.reuse.H0_H0 ;  /* 0x20000058ff5c7230 */ /* 0x100fe40000004100 */
[----:B------:R-:W-:Y:S02]  /*3fd0*/  HADD2.F32 R88, -RZ, R88.H1_H1 ;  /* 0x30000058ff587230 */ /* 0x000fe40000004100 */
[----:B------:R-:W-:Y:S01]  /*3fe0*/  HADD2.F32 R91, -RZ, R168.H1_H1 ;  /* 0x300000a8ff5b7230 */ /* 0x000fe20000004100 */
[----:B------:R-:W-:Y:S02]  /*3ff0*/  F2FP.F16.F32.PACK_AB R40, R40, R42 ;  /* 0x0000002a2828723e */ /* 0x000fe400000000ff */
[-C--:B------:R-:W-:Y:S01]  /*4000*/  FMUL.FTZ R94, R88, R124.reuse ;  /* 0x0000007c585e7220 */ /* 0x080fe20000410000 */
[----:B------:R-:W-:-:S03]  /*4010*/  FMUL.FTZ R124, R92, R124 ;  /* 0x0000007c5c7c7220 */ /* 0x000fc60000410000 */
[-C--:B------:R-:W-:Y:S01]  /*4020*/  FFMA.FTZ R94, R92, R91.reuse, -R94 ;  /* 0x0000005b5c5e7223 */ /* 0x080fe2000001085e */
[----:B------:R-:W-:-:S05]  /*4030*/  FFMA.FTZ R124, R88, R91, R124 ;  /* 0x0000005b587c7223 */ /* 0x000fca000001007c */
[----:B------:R-:W-:-:S05]  /*4040*/  F2FP.F16.F32.PACK_AB R94, R124, R94 ;  /* 0x0000005e7c5e723e */ /* 0x000fca00000000ff */
[----:B------:R-:W-:-:S07]  /*4050*/  IMAD.MOV.U32 R42, RZ, RZ, R94 ;  /* 0x000000ffff2a7224 */ /* 0x000fce00078e005e */
.L_x_460:
[----:B------:R-:W-:Y:S05]  /*4060*/  BSYNC B3 ;  /* 0x0000000000037941 */ /* 0x000fea0003800000 */
.L_x_459:
[----:B--2---:R2:W-:Y:S02]  /*4070*/  STG.E.128 desc[UR60][R46.64+0x40], R40 ;  /* 0x000040282e007986 */ /* 0x0045e4000c101d3c */
.L_x_458:
[----:B------:R-:W-:Y:S05]  /*4080*/  BSYNC B2 ;  /* 0x0000000000027941 */ /* 0x000fea0003800000 */
.L_x_457:
[----:B------:R-:W-:Y:S01]  /*4090*/  ISETP.NE.AND P3, PT, R33, RZ, PT ;  /* 0x000000ff2100720c */ /* 0x000fe20003f65270 */
[----:B------:R-:W-:-:S12]  /*40a0*/  BSSY B2, `(.L_x_461) ;  /* 0x0000038000027945 */ /* 0x000fd80003800000 */
[----:B------:R-:W-:Y:S05]  /*40b0*/  @!P3 BRA `(.L_x_462) ;  /* 0x0000000000d8b947 */ /* 0x000fea0003800000 */
[----:B-12---:R1:W2:Y:S01]  /*40c0*/  LDS.128 R40, [R38+0x24800] ;  /* 0x0248000026287984 */ /* 0x0062a20000000c00 */
[----:B------:R-:W-:Y:S01]  /*40d0*/  ISETP.GE.AND P3, PT, R207, R121, PT ;  /* 0x00000079cf00720c */ /* 0x000fe20003f66270 */
[----:B------:R-:W-:-:S12]  /*40e0*/  BSSY B3, `(.L_x_463) ;  /* 0x0000032000037945 */ /* 0x000fd80003800000 */
[----:B-1----:R-:W-:Y:S05]  /*40f0*/  @P3 BRA `(.L_x_464) ;  /* 0x0000000000c03947 */ /* 0x002fea0003800000 */
[----:B------:R-:W-:Y:S01]  /*4100*/  SHF.R.U64 R91, R86, 0x10, R87 ;  /* 0x00000010565b7819 */ /* 0x000fe20000001257 */
[----:B--2---:R-:W-:Y:S01]  /*4110*/  IMAD.MOV.U32 R86, RZ, RZ, R41 ;  /* 0x000000ffff567224 */ /* 0x004fe200078e0029 */
[----:B------:R-:W-:Y:S01]  /*4120*/  SHF.R.U64 R84, R84, 0x10, R85 ;  /* 0x0000001054547819 */ /* 0x000fe20000001255 */
[----:B------:R-:W-:Y:S02]  /*4130*/  HADD2.F32 R92, -RZ, R169.H1_H1 ;  /* 0x300000a9ff5c7230 */ /* 0x000fe40000004100 */
[----:B------:R-:W-:Y:S02]  /*4140*/  HADD2.F32 R91, -RZ, R91.H0_H0 ;  /* 0x2000005bff5b7230 */ /* 0x000fe40000004100 */
[--C-:B------:R-:W-:Y:S02]  /*4150*/  HADD2.F32 R41, -RZ, R86.reuse.H1_H1 ;  /* 0x30000056ff297230 */ /* 0x100fe40000004100 */
[----:B------:R-:W-:Y:S02]  /*4160*/  HADD2.F32 R86, -RZ, R86.H0_H0 ;  /* 0x20000056ff567230 */ /* 0x000fe40000004100 */
[----:B------:R-:W-:-:S02]  /*4170*/  HADD2.F32 R84, -RZ, R84.H0_H0 ;  /* 0x20000054ff547230 */ /* 0x000fc40000004100 */
[-C--:B------:R-:W-:Y:S01]  /*4180*/  FMUL.FTZ R88, R41, R91.reuse ;  /* 0x0000005b29587220 */ /* 0x080fe20000410000 */
[----:B------:R-:W-:-:S03]  /*4190*/  FMUL.FTZ R91, R86, R91 ;  /* 0x0000005b565b7220 */ /* 0x000fc60000410000 */
[-C--:B------:R-:W-:Y:S01]  /*41a0*/  FFMA.FTZ R88, R86, R84.reuse, -R88 ;  /* 0x0000005456587223 */ /* 0x080fe20000010858 */
[----:B------:R-:W-:Y:S01]  /*41b0*/  SHF.R.U32.HI R86, RZ, 0x10, R87 ;  /* 0x00000010ff567819 */ /* 0x000fe20000011657 */
[----:B------:R-:W-:Y:S01]  /*41c0*/  FFMA.FTZ R91, R41, R84, R91 ;  /* 0x00000054295b7223 */ /* 0x000fe2000001005b */
[----:B------:R-:W-:Y:S01]  /*41d0*/  SHF.R.U32.HI R84, RZ, 0x10, R85 ;  /* 0x00000010ff547819 */ /* 0x000fe20000011655 */
[----:B------:R-:W-:Y:S02]  /*41e0*/  IMAD.MOV.U32 R85, RZ, RZ, R40 ;  /* 0x000000ffff557224 */ /* 0x000fe400078e0028 */
[----:B------:R-:W-:Y:S01]  /*41f0*/  IMAD.MOV.U32 R40, RZ, RZ, R43 ;  /* 0x000000ffff287224 */ /* 0x000fe200078e002b */
[----:B------:R-:W-:Y:S01]  /*4200*/  F2FP.F16.F32.PACK_AB R88, R91, R88 ;  /* 0x000000585b58723e */ /* 0x000fe200000000ff */
[----:B------:R-:W-:Y:S02]  /*4210*/  HADD2.F32 R43, -RZ, R86.H0_H0 ;  /* 0x20000056ff2b7230 */ /* 0x000fe40000004100 */
[----:B------:R-:W-:-:S02]  /*4220*/  HADD2.F32 R84, -RZ, R84.H0_H0 ;  /* 0x20000054ff547230 */ /* 0x000fc40000004100 */
[--C-:B------:R-:W-:Y:S02]  /*4230*/  HADD2.F32 R41, -RZ, R40.reuse.H1_H1 ;  /* 0x30000028ff297230 */ /* 0x100fe40000004100 */
[----:B------:R-:W-:-:S03]  /*4240*/  HADD2.F32 R40, -RZ, R40.H0_H0 ;  /* 0x20000028ff287230 */ /* 0x000fc60000004100 */
[CC--:B------:R-:W-:Y:S02]  /*4250*/  FMUL.FTZ R86, R41.reuse, R43.reuse ;  /* 0x0000002b29567220 */ /* 0x0c0fe40000410000 */
[C---:B------:R-:W-:Y:S02]  /*4260*/  FMUL.FTZ R43, R40.reuse, R43 ;  /* 0x0000002b282b7220 */ /* 0x040fe40000410000 */
[-C--:B------:R-:W-:Y:S01]  /*4270*/  FFMA.FTZ R40, R40, R84.reuse, -R86 ;  /* 0x0000005428287223 */ /* 0x080fe20000010856 */
[----:B------:R-:W-:Y:S02]  /*4280*/  HADD2.F32 R86, -RZ, R169.H0_H0 ;  /* 0x200000a9ff567230 */ /* 0x000fe40000004100 */
[----:B------:R-:W-:Y:S01]  /*4290*/  FFMA.FTZ R41, R41, R84, R43 ;  /* 0x0000005429297223 */ /* 0x000fe2000001002b */
[----:B------:R-:W-:Y:S01]  /*42a0*/  MOV R84, R42 ;  /* 0x0000002a00547202 */ /* 0x000fe20000000f00 */
[--C-:B------:R-:W-:Y:S02]  /*42b0*/  HADD2.F32 R42, -RZ, R85.reuse.H1_H1 ;  /* 0x30000055ff2a7230 */ /* 0x100fe40000004100 */
[----:B------:R-:W-:-:S02]  /*42c0*/  HADD2.F32 R43, -RZ, R85.H0_H0 ;  /* 0x20000055ff2b7230 */ /* 0x000fc40000004100 */
[----:B------:R-:W-:Y:S02]  /*42d0*/  HADD2.F32 R85, -RZ, R167.H0_H0 ;  /* 0x200000a7ff557230 */ /* 0x000fe40000004100 */
        /* <DEDUP_REMOVED lines=11> */
[----:B------:R-:W-:Y:S01]  /*4390*/  FFMA.FTZ R92, R84, R85, R92 ;  /* 0x00000055545c7223 */ /* 0x000fe2000001005c */
[----:B------:R-:W-:Y:S01]  /*43a0*/  F2FP.F16.F32.PACK_AB R84, R41, R40 ;  /* 0x000000282954723e */ /* 0x000fe200000000ff */
[----:B------:R-:W-:Y:S02]  /*43b0*/  IMAD.MOV.U32 R40, RZ, RZ, R42 ;  /* 0x000000ffff287224 */ /* 0x000fe400078e002a */
[----:B------:R-:W-:Y:S01]  /*43c0*/  IMAD.MOV.U32 R41, RZ, RZ, R88 ;  /* 0x000000ffff297224 */ /* 0x000fe200078e0058 */
[----:B------:R-:W-:Y:S01]  /*43d0*/  F2FP.F16.F32.PACK_AB R87, R92, R87 ;  /* 0x000000575c57723e */ /* 0x000fe200000000ff */
[----:B------:R-:W-:-:S04]  /*43e0*/  IMAD.MOV.U32 R43, RZ, RZ, R84 ;  /* 0x000000ffff2b7224 */ /* 0x000fc800078e0054 */
[----:B------:R-:W-:-:S07]  /*43f0*/  IMAD.MOV.U32 R42, RZ, RZ, R87 ;  /* 0x000000ffff2a7224 */ /* 0x000fce00078e0057 */
.L_x_464:
[----:B------:R-:W-:Y:S05]  /*4400*/  BSYNC B3 ;  /* 0x0000000000037941 */ /* 0x000fea0003800000 */
.L_x_463:
[----:B--2---:R3:W-:Y:S02]  /*4410*/  STG.E.128 desc[UR60][R46.64+0x80], R40 ;  /* 0x000080282e007986 */ /* 0x0047e4000c101d3c */
.L_x_462:
[----:B------:R-:W-:Y:S05]  /*4420*/  BSYNC B2 ;  /* 0x0000000000027941 */ /* 0x000fea0003800000 */
.L_x_461:
[----:B------:R-:W-:Y:S01]  /*4430*/  ISETP.NE.AND P3, PT, R34, RZ, PT ;  /* 0x000000ff2200720c */ /* 0x000fe20003f65270 */
[----:B------:R-:W-:-:S12]  /*4440*/  BSSY B2, `(.L_x_465) ;  /* 0x0000037000027945 */ /* 0x000fd80003800000 */
[----:B------:R-:W-:Y:S05]  /*4450*/  @!P3 BRA `(.L_x_466) ;  /* 0x0000000000d4b947 */ /* 0x000fea0003800000 */
[----:B-123--:R1:W2:Y:S01]  /*4460*/  LDS.128 R40, [R39+0x24800] ;  /* 0x0248000027287984 */ /* 0x00e2a20000000c00 */
[----:B------:R-:W-:Y:S01]  /*4470*/  ISETP.GE.AND P3, PT, R209, R121, PT ;  /* 0x00000079d100720c */ /* 0x000fe20003f66270 */
[----:B------:R-:W-:-:S12]  /*4480*/  BSSY B3, `(.L_x_467) ;  /* 0x0000031000037945 */ /* 0x000fd80003800000 */
[----:B-1----:R-:W-:Y:S05]  /*4490*/  @P3 BRA `(.L_x_468) ;  /* 0x0000000000bc3947 */ /* 0x002fea0003800000 */
[----:B------:R-:W-:Y:S02]  /*44a0*/  SHF.R.U64 R85, R82, 0x10, R83 ;  /* 0x0000001052557819 */ /* 0x000fe40000001253 */
[----:B--2---:R-:W-:Y:S02]  /*44b0*/  MOV R82, R41 ;  /* 0x0000002900527202 */ /* 0x004fe40000000f00 */
[----:B------:R-:W-:Y:S01]  /*44c0*/  SHF.R.U64 R80, R80, 0x10, R81 ;  /* 0x0000001050507819 */ /* 0x000fe20000001251 */
[----:B------:R-:W-:Y:S02]  /*44d0*/  HADD2.F32 R85, -RZ, R85.H0_H0 ;  /* 0x20000055ff557230 */ /* 0x000fe40000004100 */
[--C-:B------:R-:W-:Y:S02]  /*44e0*/  HADD2.F32 R41, -RZ, R82.reuse.H1_H1 ;  /* 0x30000052ff297230 */ /* 0x100fe40000004100 */
[----:B------:R-:W-:Y:S02]  /*44f0*/  HADD2.F32 R82, -RZ, R82.H0_H0 ;  /* 0x20000052ff527230 */ /* 0x000fe40000004100 */
[----:B------:R-:W-:-:S02]  /*4500*/  HADD2.F32 R80, -RZ, R80.H0_H0 ;  /* 0x20000050ff507230 */ /* 0x000fc40000004100 */
[-C--:B------:R-:W-:Y:S01]  /*4510*/  FMUL.FTZ R84, R41, R85.reuse ;  /* 0x0000005529547220 */ /* 0x080fe20000410000 */
[----:B------:R-:W-:-:S03]  /*4520*/  FMUL.FTZ R85, R82, R85 ;  /* 0x0000005552557220 */ /* 0x000fc60000410000 */
[-C--:B------:R-:W-:Y:S01]  /*4530*/  FFMA.FTZ R84, R82, R80.reuse, -R84 ;  /* 0x0000005052547223 */ /* 0x080fe20000010854 */
[----:B------:R-:W-:Y:S01]  /*4540*/  FFMA.FTZ R85, R41, R80, R85 ;  /* 0x0000005029557223 */ /* 0x000fe20000010055 */
[----:B------:R-:W-:Y:S01]  /*4550*/  SHF.R.U32.HI R80, RZ, 0x10, R81 ;  /* 0x00000010ff507819 */ /* 0x000fe20000011651 */
[----:B------:R-:W-:Y:S01]  /*4560*/  IMAD.MOV.U32 R81, RZ, RZ, R43 ;  /* 0x000000ffff517224 */ /* 0x000fe200078e002b */
[----:B------:R-:W-:Y:S01]  /*4570*/  SHF.R.U32.HI R41, RZ, 0x10, R83 ;  /* 0x00000010ff297819 */ /* 0x000fe20000011653 */
[----:B------:R-:W-:Y:S01]  /*4580*/  IMAD.MOV.U32 R43, RZ, RZ, R40 ;  /* 0x000000ffff2b7224 */ /* 0x000fe200078e0028 */
[----:B------:R-:W-:Y:S01]  /*4590*/  F2FP.F16.F32.PACK_AB R84, R85, R84 ;  /* 0x000000545554723e */ /* 0x000fe200000000ff */
[----:B------:R-:W-:Y:S02]  /*45a0*/  HADD2.F32 R80, -RZ, R80.H0_H0 ;  /* 0x20000050ff507230 */ /* 0x000fe40000004100 */
[----:B------:R-:W-:Y:S02]  /*45b0*/  HADD2.F32 R40, -RZ, R81.H1_H1 ;  /* 0x30000051ff287230 */ /* 0x000fe40000004100 */
[----:B------:R-:W-:-:S02]  /*45c0*/  HADD2.F32 R41, -RZ, R41.H0_H0 ;  /* 0x20000029ff297230 */ /* 0x000fc40000004100 */
[----:B------:R-:W-:-:S03]  /*45d0*/  HADD2.F32 R81, -RZ, R81.H0_H0 ;  /* 0x20000051ff517230 */ /* 0x000fc60000004100 */
[CC--:B------:R-:W-:Y:S02]  /*45e0*/  FMUL.FTZ R82, R40.reuse, R41.reuse ;  /* 0x0000002928527220 */ /* 0x0c0fe40000410000 */
[C---:B------:R-:W-:Y:S02]  /*45f0*/  FMUL.FTZ R83, R81.reuse, R41 ;  /* 0x0000002951537220 */ /* 0x040fe40000410000 */
[-C--:B------:R-:W-:Y:S01]  /*4600*/  FFMA.FTZ R41, R81, R80.reuse, -R82 ;  /* 0x0000005051297223 */ /* 0x080fe20000010852 */
[----:B------:R-:W-:Y:S02]  /*4610*/  HADD2.F32 R81, -RZ, R166.H1_H1 ;  /* 0x300000a6ff517230 */ /* 0x000fe40000004100 */
[----:B------:R-:W-:Y:S01]  /*4620*/  FFMA.FTZ R40, R40, R80, R83 ;  /* 0x0000005028287223 */ /* 0x000fe20000010053 */
[--C-:B------:R-:W-:Y:S02]  /*4630*/  HADD2.F32 R80, -RZ, R43.reuse.H1_H1 ;  /* 0x3000002bff507230 */ /* 0x100fe40000004100 */
[----:B------:R-:W-:-:S02]  /*4640*/  HADD2.F32 R43, -RZ, R43.H0_H0 ;  /* 0x2000002bff2b7230 */ /* 0x000fc40000004100 */
[----:B------:R-:W-:Y:S02]  /*4650*/  HADD2.F32 R82, -RZ, R165.H1_H1 ;  /* 0x300000a5ff527230 */ /* 0x000fe40000004100 */
[-C--:B------:R-:W-:Y:S01]  /*4660*/  FMUL.FTZ R83, R80, R81.reuse ;  /* 0x0000005150537220 */ /* 0x080fe20000410000 */
[----:B------:R-:W-:-:S03]  /*4670*/  FMUL.FTZ R81, R43, R81 ;  /* 0x000000512b517220 */ /* 0x000fc60000410000 */
[-C--:B------:R-:W-:Y:S01]  /*4680*/  FFMA.FTZ R43, R43, R82.reuse, -R83 ;  /* 0x000000522b2b7223 */ /* 0x080fe20000010853 */
[----:B------:R-:W-:Y:S02]  /*4690*/  HADD2.F32 R83, -RZ, R42.H0_H0 ;  /* 0x2000002aff537230 */ /* 0x000fe40000004100 */
[----:B------:R-:W-:Y:S01]  /*46a0*/  FFMA.FTZ R80, R80, R82, R81 ;  /* 0x0000005250507223 */ /* 0x000fe20000010051 */
[----:B------:R-:W-:Y:S02]  /*46b0*/  HADD2.F32 R82, -RZ, R166.H0_H0 ;  /* 0x200000a6ff527230 */ /* 0x000fe40000004100 */
[----:B------:R-:W-:Y:S02]  /*46c0*/  HADD2.F32 R81, -RZ, R42.H1_H1 ;  /* 0x3000002aff517230 */ /* 0x000fe40000004100 */
[----:B------:R-:W-:Y:S01]  /*46d0*/  HADD2.F32 R42, -RZ, R165.H0_H0 ;  /* 0x200000a5ff2a7230 */ /* 0x000fe20000004100 */
        /* <DEDUP_REMOVED lines=8> */
[----:B------:R-:W-:Y:S02]  /*4760*/  F2FP.F16.F32.PACK_AB R82, R82, R86 ;  /* 0x000000565252723e */ /* 0x000fe400000000ff */
[----:B------:R-:W-:-:S03]  /*4770*/  MOV R43, R42 ;  /* 0x0000002a002b7202 */ /* 0x000fc60000000f00 */
[----:B------:R-:W-:-:S07]  /*4780*/  IMAD.MOV.U32 R42, RZ, RZ, R82 ;  /* 0x000000ffff2a7224 */ /* 0x000fce00078e0052 */
.L_x_468:
[----:B------:R-:W-:Y:S05]  /*4790*/  BSYNC B3 ;  /* 0x0000000000037941 */ /* 0x000fea0003800000 */
.L_x_467:
[----:B--2---:R4:W-:Y:S02]  /*47a0*/  STG.E.128 desc[UR60][R46.64+0xc0], R40 ;  /* 0x0000c0282e007986 */ /* 0x0049e4000c101d3c */
.L_x_466:
[----:B------:R-:W-:Y:S05]  /*47b0*/  BSYNC B2 ;  /* 0x0000000000027941 */ /* 0x000fea0003800000 */
.L_x_465:
[----:B------:R-:W-:Y:S01]  /*47c0*/  ISETP.NE.AND P3, PT, R35, RZ, PT ;  /* 0x000000ff2300720c */ /* 0x000fe20003f65270 */
[----:B------:R-:W-:-:S12]  /*47d0*/  BSSY B2, `(.L_x_469) ;  /* 0x0000034000027945 */ /* 0x000fd80003800000 */
[----:B------:R-:W-:Y:S05]  /*47e0*/  @!P3 BRA `(.L_x_470) ;  /* 0x0000000000c8b947 */ /* 0x000fea0003800000 */
[----:B-1234-:R1:W2:Y:S01]  /*47f0*/  LDS.128 R40, [R38+0x28000] ;  /* 0x0280000026287984 */ /* 0x01e2a20000000c00 */
[----:B------:R-:W-:Y:S01]  /*4800*/  ISETP.GE.AND P3, PT, R206, R121, PT ;  /* 0x00000079ce00720c */ /* 0x000fe20003f66270 */
[----:B------:R-:W-:-:S12]  /*4810*/  BSSY B3, `(.L_x_471) ;  /* 0x000002e000037945 */ /* 0x000fd80003800000 */
[----:B-1----:R-:W-:Y:S05]  /*4820*/  @P3 BRA `(.L_x_472) ;  /* 0x0000000000b03947 */ /* 0x002fea0003800000 */
[--C-:B------:R-:W-:Y:S01]  /*4830*/  SHF.R.U64 R78, R78, 0x10, R79.reuse ;  /* 0x000000104e4e7819 */ /* 0x100fe2000000124f */
[--C-:B--2---:R-:W-:Y:S01]  /*4840*/  HADD2.F32 R80, -RZ, R41.reuse.H1_H1 ;  /* 0x30000029ff507230 */ /* 0x104fe20000004100 */
[----:B------:R-:W-:Y:S01]  /*4850*/  SHF.R.U32.HI R79, RZ, 0x10, R79 ;  /* 0x00000010ff4f7819 */ /* 0x000fe2000001164f */
[----:B------:R-:W-:Y:S01]  /*4860*/  HADD2.F32 R41, -RZ, R41.H0_H0 ;  /* 0x20000029ff297230 */ /* 0x000fe20000004100 */
[--C-:B------:R-:W-:Y:S01]  /*4870*/  SHF.R.U64 R76, R76, 0x10, R77.reuse ;  /* 0x000000104c4c7819 */ /* 0x100fe2000000124d */
[----:B------:R-:W-:Y:S01]  /*4880*/  HADD2.F32 R78, -RZ, R78.H0_H0 ;  /* 0x2000004eff4e7230 */ /* 0x000fe20000004100 */
[----:B------:R-:W-:Y:S01]  /*4890*/  SHF.R.U32.HI R77, RZ, 0x10, R77 ;  /* 0x00000010ff4d7819 */ /* 0x000fe2000001164d */
[----:B------:R-:W-:Y:S02]  /*48a0*/  HADD2.F32 R79, -RZ, R79.H0_H0 ;  /* 0x2000004fff4f7230 */ /* 0x000fe40000004100 */
[----:B------:R-:W-:Y:S02]  /*48b0*/  HADD2.F32 R81, -RZ, R43.H1_H1 ;  /* 0x3000002bff517230 */ /* 0x000fe40000004100 */
[----:B------:R-:W-:Y:S01]  /*48c0*/  FMUL.FTZ R83, R41, R78 ;  /* 0x0000004e29537220 */ /* 0x000fe20000410000 */
[----:B------:R-:W-:-:S02]  /*48d0*/  HADD2.F32 R82, -RZ, R77.H0_H0 ;  /* 0x2000004dff527230 */ /* 0x000fc40000004100 */
[C---:B------:R-:W-:Y:S01]  /*48e0*/  FMUL.FTZ R77, R80.reuse, R78 ;  /* 0x0000004e504d7220 */ /* 0x040fe20000410000 */
[----:B------:R-:W-:Y:S02]  /*48f0*/  HADD2.F32 R76, -RZ, R76.H0_H0 ;  /* 0x2000004cff4c7230 */ /* 0x000fe40000004100 */
[-C--:B------:R-:W-:Y:S01]  /*4900*/  FMUL.FTZ R78, R81, R79.reuse ;  /* 0x0000004f514e7220 */ /* 0x080fe20000410000 */
[----:B------:R-:W-:Y:S02]  /*4910*/  HADD2.F32 R43, -RZ, R43.H0_H0 ;  /* 0x2000002bff2b7230 */ /* 0x000fe40000004100 */
[-C--:B------:R-:W-:Y:S01]  /*4920*/  FFMA.FTZ R77, R41, R76.reuse, -R77 ;  /* 0x0000004c294d7223 */ /* 0x080fe2000001084d */
[----:B------:R-:W-:Y:S02]  /*4930*/  FFMA.FTZ R83, R80, R76, R83 ;  /* 0x0000004c50537223 */ /* 0x000fe40000010053 */
[C---:B------:R-:W-:Y:S01]  /*4940*/  FMUL.FTZ R79, R43.reuse, R79 ;  /* 0x0000004f2b4f7220 */ /* 0x040fe20000410000 */
[----:B------:R-:W-:Y:S01]  /*4950*/  FFMA.FTZ R78, R43, R82, -R78 ;  /* 0x000000522b4e7223 */ /* 0x000fe2000001084e */
[----:B------:R-:W-:-:S02]  /*4960*/  HADD2.F32 R41, -RZ, R164.H1_H1 ;  /* 0x300000a4ff297230 */ /* 0x000fc40000004100 */
[----:B------:R-:W-:Y:S02]  /*4970*/  HADD2.F32 R43, -RZ, R163.H0_H0 ;  /* 0x200000a3ff2b7230 */ /* 0x000fe40000004100 */
[----:B------:R-:W-:Y:S01]  /*4980*/  FFMA.FTZ R79, R81, R82, R79 ;  /* 0x00000052514f7223 */ /* 0x000fe2000001004f */
[----:B------:R-:W-:Y:S01]  /*4990*/  HADD2.F32 R80, -RZ, R42.H1_H1 ;  /* 0x3000002aff507230 */ /* 0x000fe20000004100 */
[----:B------:R-:W-:Y:S01]  /*49a0*/  F2FP.F16.F32.PACK_AB R77, R83, R77 ;  /* 0x0000004d534d723e */ /* 0x000fe200000000ff */
[----:B------:R-:W-:Y:S02]  /*49b0*/  HADD2.F32 R164, -RZ, R164.H0_H0 ;  /* 0x200000a4ffa47230 */ /* 0x000fe40000004100 */
[----:B------:R-:W-:Y:S02]  /*49c0*/  HADD2.F32 R76, -RZ, R40.H1_H1 ;  /* 0x30000028ff4c7230 */ /* 0x000fe40000004100 */
[----:B------:R-:W-:Y:S01]  /*49d0*/  FMUL.FTZ R84, R80, R43 ;  /* 0x0000002b50547220 */ /* 0x000fe20000410000 */
[----:B------:R-:W-:Y:S01]  /*49e0*/  HADD2.F32 R42, -RZ, R42.H0_H0 ;  /* 0x2000002aff2a7230 */ /* 0x000fe20000004100 */
[----:B------:R-:W-:Y:S01]  /*49f0*/  F2FP.F16.F32.PACK_AB R78, R79, R78 ;  /* 0x0000004e4f4e723e */ /* 0x000fe200000000ff */
[----:B------:R-:W-:-:S02]  /*4a00*/  HADD2.F32 R40, -RZ, R40.H0_H0 ;  /* 0x20000028ff287230 */ /* 0x000fc40000004100 */
[-C--:B------:R-:W-:Y:S01]  /*4a10*/  FMUL.FTZ R81, R76, R164.reuse ;  /* 0x000000a44c517220 */ /* 0x080fe20000410000 */
[----:B------:R-:W-:Y:S02]  /*4a20*/  HADD2.F32 R82, -RZ, R162.H1_H1 ;  /* 0x300000a2ff527230 */ /* 0x000fe40000004100 */
[----:B------:R-:W-:Y:S01]  /*4a30*/  FMUL.FTZ R43, R42, R43 ;  /* 0x0000002b2a2b7220 */ /* 0x000fe20000410000 */
[C---:B------:R-:W-:Y:S01]  /*4a40*/  FMUL.FTZ R164, R40.reuse, R164 ;  /* 0x000000a428a47220 */ /* 0x040fe20000410000 */
[-C--:B------:R-:W-:Y:S01]  /*4a50*/  FFMA.FTZ R81, R40, R41.reuse, -R81 ;  /* 0x0000002928517223 */ /* 0x080fe20000010851 */
[-C--:B------:R-:W-:Y:S01]  /*4a60*/  FFMA.FTZ R84, R42, R82.reuse, -R84 ;  /* 0x000000522a547223 */ /* 0x080fe20000010854 */
[----:B------:R-:W-:Y:S01]  /*4a70*/  FFMA.FTZ R43, R80, R82, R43 ;  /* 0x00000052502b7223 */ /* 0x000fe2000001002b */
[----:B------:R-:W-:Y:S01]  /*4a80*/  FFMA.FTZ R164, R76, R41, R164 ;  /* 0x000000294ca47223 */ /* 0x000fe200000100a4 */
[----:B------:R-:W-:-:S03]  /*4a90*/  IMAD.MOV.U32 R41, RZ, RZ, R77 ;  /* 0x000000ffff297224 */ /* 0x000fc600078e004d */
[----:B------:R-:W-:Y:S02]  /*4aa0*/  F2FP.F16.F32.PACK_AB R43, R43, R84 ;  /* 0x000000542b2b723e */ /* 0x000fe400000000ff */
[----:B------:R-:W-:-:S03]  /*4ab0*/  F2FP.F16.F32.PACK_AB R81, R164, R81 ;  /* 0x00000051a451723e */ /* 0x000fc600000000ff */
[----:B------:R-:W-:Y:S01]  /*4ac0*/  IMAD.MOV.U32 R42, RZ, RZ, R43 ;  /* 0x000000ffff2a7224 */ /* 0x000fe200078e002b */
[----:B------:R-:W-:Y:S01]  /*4ad0*/  MOV R43, R78 ;  /* 0x0000004e002b7202 */ /* 0x000fe20000000f00 */
[----:B------:R-:W-:-:S07]  /*4ae0*/  IMAD.MOV.U32 R40, RZ, RZ, R81 ;  /* 0x000000ffff287224 */ /* 0x000fce00078e0051 */
.L_x_472:
[----:B------:R-:W-:Y:S05]  /*4af0*/  BSYNC B3 ;  /* 0x0000000000037941 */ /* 0x000fea0003800000 */
.L_x_471:
[----:B--2---:R1:W-:Y:S02]  /*4b00*/  STG.E.128 desc[UR60][R46.64+0x100], R40 ;  /* 0x000100282e007986 */ /* 0x0043e4000c101d3c */
.L_x_470:
[----:B------:R-:W-:Y:S05]  /*4b10*/  BSYNC B2 ;  /* 0x0000000000027941 */ /* 0x000fea0003800000 */
.L_x_469:
[----:B------:R-:W-:-:S13]  /*4b20*/  ISETP.NE.AND P3, PT, R36, RZ, PT ;  /* 0x000000ff2400720c */ /* 0x000fda0003f65270 */
        /* <DEDUP_REMOVED lines=16> */
[----:B------:R-:W-:Y:S02]  /*4c30*/  HADD2.F32 R78, -RZ, R73.H0_H0 ;  /* 0x20000049ff4e7230 */ /* 0x000fe40000004100 */
[C---:B------:R-:W-:Y:S01]  /*4c40*/  FMUL.FTZ R73, R76.reuse, R74 ;  /* 0x0000004a4c497220 */ /* 0x040fe20000410000 */
[----:B------:R-:W-:Y:S02]  /*4c50*/  HADD2.F32 R43, -RZ, R43.H0_H0 ;  /* 0x2000002bff2b7230 */ /* 0x000fe40000004100 */
[-C--:B------:R-:W-:Y:S01]  /*4c60*/  FMUL.FTZ R74, R77, R75.reuse ;  /* 0x0000004b4d4a7220 */ /* 0x080fe20000410000 */
[-C--:B------:R-:W-:Y:S01]  /*4c70*/  FFMA.FTZ R79, R76, R72.reuse, R79 ;  /* 0x000000484c4f7223 */ /* 0x080fe2000001004f */
[----:B------:R-:W-:Y:S01]  /*4c80*/  FFMA.FTZ R73, R41, R72, -R73 ;  /* 0x0000004829497223 */ /* 0x000fe20000010849 */
[--C-:B------:R-:W-:Y:S02]  /*4c90*/  HADD2.F32 R72, -RZ, R40.reuse.H1_H1 ;  /* 0x30000028ff487230 */ /* 0x100fe40000004100 */
[C---:B------:R-:W-:Y:S01]  /*4ca0*/  FMUL.FTZ R75, R43.reuse, R75 ;  /* 0x0000004b2b4b7220 */ /* 0x040fe20000410000 */
[----:B------:R-:W-:Y:S01]  /*4cb0*/  FFMA.FTZ R74, R43, R78, -R74 ;  /* 0x0000004e2b4a7223 */ /* 0x000fe2000001084a */
[----:B------:R-:W-:Y:S01]  /*4cc0*/  HADD2.F32 R43, -RZ, R161.H0_H0 ;  /* 0x200000a1ff2b7230 */ /* 0x000fe20000004100 */
[----:B------:R-:W-:Y:S01]  /*4cd0*/  F2FP.F16.F32.PACK_AB R73, R79, R73 ;  /* 0x000000494f49723e */ /* 0x000fe200000000ff */
[----:B------:R-:W-:-:S02]  /*4ce0*/  HADD2.F32 R40, -RZ, R40.H0_H0 ;  /* 0x20000028ff287230 */ /* 0x000fc40000004100 */
[----:B------:R-:W-:Y:S01]  /*4cf0*/  FFMA.FTZ R75, R77, R78, R75 ;  /* 0x0000004e4d4b7223 */ /* 0x000fe2000001004b */
[----:B------:R-:W-:Y:S02]  /*4d00*/  HADD2.F32 R161, -RZ, R161.H1_H1 ;  /* 0x300000a1ffa17230 */ /* 0x000fe40000004100 */
[-C--:B------:R-:W-:Y:S01]  /*4d10*/  FMUL.FTZ R77, R72, R43.reuse ;  /* 0x0000002b484d7220 */ /* 0x080fe20000410000 */
[--C-:B------:R-:W-:Y:S02]  /*4d20*/  HADD2.F32 R76, -RZ, R42.reuse.H1_H1 ;  /* 0x3000002aff4c7230 */ /* 0x100fe40000004100 */
[----:B------:R-:W-:Y:S01]  /*4d30*/  FMUL.FTZ R78, R40, R43 ;  /* 0x0000002b284e7220 */ /* 0x000fe20000410000 */
[----:B------:R-:W-:Y:S01]  /*4d40*/  HADD2.F32 R42, -RZ, R42.H0_H0 ;  /* 0x2000002aff2a7230 */ /* 0x000fe20000004100 */
[----:B------:R-:W-:Y:S01]  /*4d50*/  F2FP.F16.F32.PACK_AB R74, R75, R74 ;  /* 0x0000004a4b4a723e */ /* 0x000fe200000000ff */
[--C-:B------:R-:W-:Y:S02]  /*4d60*/  HADD2.F32 R41, -RZ, R160.reuse.H0_H0 ;  /* 0x200000a0ff297230 */ /* 0x100fe40000004100 */
[----:B------:R-:W-:Y:S01]  /*4d70*/  FMUL.FTZ R43, R76, R161 ;  /* 0x000000a14c2b7220 */ /* 0x000fe20000410000 */
[----:B------:R-:W-:-:S02]  /*4d80*/  HADD2.F32 R160, -RZ, R160.H1_H1 ;  /* 0x300000a0ffa07230 */ /* 0x000fc40000004100 */
[----:B------:R-:W-:Y:S01]  /*4d90*/  FMUL.FTZ R161, R42, R161 ;  /* 0x000000a12aa17220 */ /* 0x000fe20000410000 */
[-C--:B------:R-:W-:Y:S01]  /*4da0*/  FFMA.FTZ R77, R40, R41.reuse, -R77 ;  /* 0x00000029284d7223 */ /* 0x080fe2000001084d */
[----:B------:R-:W-:Y:S01]  /*4db0*/  FFMA.FTZ R78, R72, R41, R78 ;  /* 0x00000029484e7223 */ /* 0x000fe2000001004e */
[-C--:B------:R-:W-:Y:S01]  /*4dc0*/  FFMA.FTZ R43, R42, R160.reuse, -R43 ;  /* 0x000000a02a2b7223 */ /* 0x080fe2000001082b */
[----:B------:R-:W-:Y:S01]  /*4dd0*/  FFMA.FTZ R161, R76, R160, R161 ;  /* 0x000000a04ca17223 */ /* 0x000fe200000100a1 */
[----:B------:R-:W-:Y:S02]  /*4de0*/  IMAD.MOV.U32 R41, RZ, RZ, R73 ;  /* 0x000000ffff297224 */ /* 0x000fe400078e0049 */
[----:B------:R-:W-:Y:S02]  /*4df0*/  F2FP.F16.F32.PACK_AB R77, R78, R77 ;  /* 0x0000004d4e4d723e */ /* 0x000fe400000000ff */
[----:B------:R-:W-:-:S03]  /*4e00*/  F2FP.F16.F32.PACK_AB R43, R161, R43 ;  /* 0x0000002ba12b723e */ /* 0x000fc600000000ff */
[----:B------:R-:W-:Y:S02]  /*4e10*/  IMAD.MOV.U32 R40, RZ, RZ, R77 ;  /* 0x000000ffff287224 */ /* 0x000fe400078e004d */
[----:B------:R-:W-:Y:S02]  /*4e20*/  IMAD.MOV.U32 R42, RZ, RZ, R43 ;  /* 0x000000ffff2a7224 */ /* 0x000fe400078e002b */
[----:B------:R-:W-:-:S07]  /*4e30*/  IMAD.MOV.U32 R43, RZ, RZ, R74 ;  /* 0x000000ffff2b7224 */ /* 0x000fce00078e004a */
.L_x_474:
[----:B------:R-:W-:Y:S05]  /*4e40*/  BSYNC B2 ;  /* 0x0000000000027941 */ /* 0x000fea0003800000 */
.L_x_473:
[----:B--2---:R1:W-:Y:S02]  /*4e50*/  STG.E.128 desc[UR60][R46.64+0x140], R40 ;  /* 0x000140282e007986 */ /* 0x0043e4000c101d3c */
.L_x_452:
[----:B------:R-:W-:Y:S05]  /*4e60*/  BSYNC B1 ;  /* 0x0000000000017941 */ /* 0x000fea0003800000 */
.L_x_451:
[----:B------:R-:W-:Y:S05]  /*4e70*/  @P4 BRA `(.L_x_475) ;  /* 0x0000005000ac4947 */ /* 0x000fea0003800000 */
        /* <DEDUP_REMOVED lines=8> */
[----:B------:R-:W-:Y:S01]  /*4f00*/  HADD2.F32 R162, -RZ, R162.H0_H0 ;  /* 0x200000a2ffa27230 */ /* 0x000fe20000004100 */
[----:B------:R-:W-:Y:S01]  /*4f10*/  SHF.R.U32.HI R70, RZ, 0x10, R71 ;  /* 0x00000010ff467819 */ /* 0x000fe20000011647 */
[----:B--2---:R-:W-:Y:S01]  /*4f20*/  HADD2.F32 R71, -RZ, R43.H1_H1 ;  /* 0x3000002bff477230 */ /* 0x004fe20000004100 */
[--C-:B------:R-:W-:Y:S01]  /*4f30*/  SHF.R.U64 R46, R68, 0x10, R69.reuse ;  /* 0x00000010442e7819 */ /* 0x100fe20000001245 */
[----:B------:R-:W-:Y:S01]  /*4f40*/  HADD2.F32 R47, -RZ, R47.H0_H0 ;  /* 0x2000002fff2f7230 */ /* 0x000fe20000004100 */
[----:B------:R-:W-:Y:S01]  /*4f50*/  SHF.R.U32.HI R68, RZ, 0x10, R69 ;  /* 0x00000010ff447819 */ /* 0x000fe20000011645 */
[--C-:B------:R-:W-:Y:S02]  /*4f60*/  HADD2.F32 R69, -RZ, R41.reuse.H1_H1 ;  /* 0x30000029ff457230 */ /* 0x100fe40000004100 */
[----:B------:R-:W-:Y:S02]  /*4f70*/  HADD2.F32 R41, -RZ, R41.H0_H0 ;  /* 0x20000029ff297230 */ /* 0x000fe40000004100 */
[----:B------:R-:W-:-:S02]  /*4f80*/  HADD2.F32 R70, -RZ, R70.H0_H0 ;  /* 0x20000046ff467230 */ /* 0x000fc40000004100 */
[----:B------:R-:W-:Y:S02]  /*4f90*/  HADD2.F32 R72, -RZ, R68.H0_H0 ;  /* 0x20000044ff487230 */ /* 0x000fe40000004100 */
[-C--:B------:R-:W-:Y:S01]  /*4fa0*/  FMUL.FTZ R68, R69, R47.reuse ;  /* 0x0000002f45447220 */ /* 0x080fe20000410000 */
[----:B------:R-:W-:Y:S02]  /*4fb0*/  HADD2.F32 R46, -RZ, R46.H0_H0 ;  /* 0x2000002eff2e7230 */ /* 0x000fe40000004100 */
[----:B------:R-:W-:Y:S01]  /*4fc0*/  FMUL.FTZ R73, R41, R47 ;  /* 0x0000002f29497220 */ /* 0x000fe20000410000 */
[----:B------:R-:W-:Y:S02]  /*4fd0*/  HADD2.F32 R43, -RZ, R43.H0_H0 ;  /* 0x2000002bff2b7230 */ /* 0x000fe40000004100 */
[----:B------:R-:W-:Y:S01]  /*4fe0*/  FMUL.FTZ R47, R71, R70 ;  /* 0x00000046472f7220 */ /* 0x000fe20000410000 */
[----:B------:R-:W-:Y:S02]  /*4ff0*/  HADD2.F32 R163, -RZ, R163.H1_H1 ;  /* 0x300000a3ffa37230 */ /* 0x000fe40000004100 */
[-C--:B------:R-:W-:Y:S01]  /*5000*/  FFMA.FTZ R68, R41, R46.reuse, -R68 ;  /* 0x0000002e29447223 */ /* 0x080fe20000010844 */
[----:B------:R-:W-:Y:S01]  /*5010*/  FFMA.FTZ R73, R69, R46, R73 ;  /* 0x0000002e45497223 */ /* 0x000fe20000010049 */
[C---:B------:R-:W-:Y:S01]  /*5020*/  FMUL.FTZ R70, R43.reuse, R70 ;  /* 0x000000462b467220 */ /* 0x040fe20000410000 */
[----:B------:R-:W-:Y:S01]  /*5030*/  FFMA.FTZ R47, R43, R72, -R47 ;  /* 0x000000482b2f7223 */ /* 0x000fe2000001082f */
[----:B------:R-:W-:-:S02]  /*5040*/  HADD2.F32 R43, -RZ, R40.H1_H1 ;  /* 0x30000028ff2b7230 */ /* 0x000fc40000004100 */
[----:B------:R-:W-:Y:S02]  /*5050*/  HADD2.F32 R46, -RZ, R42.H1_H1 ;  /* 0x3000002aff2e7230 */ /* 0x000fe40000004100 */
[----:B------:R-:W-:Y:S01]  /*5060*/  FFMA.FTZ R70, R71, R72, R70 ;  /* 0x0000004847467223 */ /* 0x000fe20000010046 */
[----:B------:R-:W-:Y:S02]  /*5070*/  HADD2.F32 R40, -RZ, R40.H0_H0 ;  /* 0x20000028ff287230 */ /* 0x000fe40000004100 */
[-C--:B------:R-:W-:Y:S01]  /*5080*/  FMUL.FTZ R69, R43, R162.reuse ;  /* 0x000000a22b457220 */ /* 0x080fe20000410000 */
[----:B------:R-:W-:Y:S02]  /*5090*/  HADD2.F32 R42, -RZ, R42.H0_H0 ;  /* 0x2000002aff2a7230 */ /* 0x000fe40000004100 */
[----:B------:R-:W-:Y:S01]  /*50a0*/  FMUL.FTZ R71, R46, R163 ;  /* 0x000000a32e477220 */ /* 0x000fe20000410000 */
        /* <DEDUP_REMOVED lines=8> */
[----:B------:R-:W-:Y:S02]  /*5130*/  F2FP.F16.F32.PACK_AB R41, R73, R68 ;  /* 0x000000444929723e */ /* 0x000fe400000000ff */
[----:B------:R-:W-:Y:S02]  /*5140*/  F2FP.F16.F32.PACK_AB R43, R70, R47 ;  /* 0x0000002f462b723e */ /* 0x000fe400000000ff */
[----:B------:R-:W-:Y:S02]  /*5150*/  F2FP.F16.F32.PACK_AB R40, R162, R69 ;  /* 0x00000045a228723e */ /* 0x000fe400000000ff */
[----:B------:R-:W-:-:S07]  /*5160*/  F2FP.F16.F32.PACK_AB R42, R46, R71 ;  /* 0x000000472e2a723e */ /* 0x000fce00000000ff */
.L_x_479:
[----:B------:R-:W-:Y:S05]  /*5170*/  BSYNC B2 ;  /* 0x0000000000027941 */ /* 0x000fea0003800000 */
.L_x_478:
[----:B--2---:R1:W-:Y:S02]  /*5180*/  STG.E.128 desc[UR60][R44.64], R40 ;  /* 0x000000282c007986 */ /* 0x0043e4000c101d3c */
.L_x_477:
[----:B------:R-:W-:Y:S05]  /*5190*/  BSYNC B1 ;  /* 0x0000000000017941 */ /* 0x000fea0003800000 */
.L_x_476:
[----:B------:R-:W-:Y:S01]  /*51a0*/  ISETP.NE.AND P3, PT, R32, RZ, PT ;  /* 0x000000ff2000720c */ /* 0x000fe20003f65270 */
[----:B------:R-:W-:-:S12]  /*51b0*/  BSSY B1, `(.L_x_480) ;  /* 0x0000031000017945 */ /* 0x000fd80003800000 */
[----:B------:R-:W-:Y:S05]  /*51c0*/  @!P3 BRA `(.L_x_481) ;  /* 0x0000000000bcb947 */ /* 0x000fea0003800000 */
[----:B-1234-:R1:W2:Y:S01]  /*51d0*/  LDS.128 R40, [R39+0x23000] ;  /* 0x0230000027287984 */ /* 0x01e2a20000000c00 */
[----:B------:R-:W-:Y:S01]  /*51e0*/  ISETP.GE.AND P3, PT, R210, R121, PT ;  /* 0x00000079d200720c */ /* 0x000fe20003f66270 */
[----:B------:R-:W-:-:S12]  /*51f0*/  BSSY B2, `(.L_x_482) ;  /* 0x000002b000027945 */ /* 0x000fd80003800000 */
[----:B-1----:R-:W-:Y:S05]  /*5200*/  @P3 BRA `(.L_x_483) ;  /* 0x0000000000a43947 */ /* 0x002fea0003800000 */
[----:B------:R-:W-:Y:S01]  /*5210*/  SHF.R.U64 R46, R66, 0x10, R67 ;  /* 0x00000010422e7819 */ /* 0x000fe20000001243 */
[--C-:B--2---:R-:W-:Y:S01]  /*5220*/  HADD2.F32 R66, -RZ, R41.reuse.H0_H0 ;  /* 0x20000029ff427230 */ /* 0x104fe20000004100 */
[--C-:B------:R-:W-:Y:S02]  /*5230*/  SHF.R.U64 R47, R64, 0x10, R65.reuse ;  /* 0x00000010402f7819 */ /* 0x100fe40000001241 */
[----:B------:R-:W-:Y:S02]  /*5240*/  SHF.R.U32.HI R64, RZ, 0x10, R65 ;  /* 0x00000010ff407819 */ /* 0x000fe40000011641 */
[----:B------:R-:W-:Y:S01]  /*5250*/  SHF.R.U32.HI R68, RZ, 0x10, R67 ;  /* 0x00000010ff447819 */ /* 0x000fe20000011643 */
[----:B------:R-:W-:Y:S01]  /*5260*/  HADD2.F32 R67, -RZ, R46.H0_H0 ;  /* 0x2000002eff437230 */ /* 0x000fe20000004100 */
[----:B------:R-:W-:Y:S01]  /*5270*/  MOV R65, R43 ;  /* 0x0000002b00417202 */ /* 0x000fe20000000f00 */
[----:B------:R-:W-:Y:S02]  /*5280*/  HADD2.F32 R46, -RZ, R41.H1_H1 ;  /* 0x30000029ff2e7230 */ /* 0x000fe40000004100 */
[----:B------:R-:W-:-:S02]  /*5290*/  HADD2.F32 R43, -RZ, R47.H0_H0 ;  /* 0x2000002fff2b7230 */ /* 0x000fc40000004100 */
[----:B------:R-:W-:Y:S02]  /*52a0*/  HADD2.F32 R68, -RZ, R68.H0_H0 ;  /* 0x20000044ff447230 */ /* 0x000fe40000004100 */
[-C--:B------:R-:W-:Y:S01]  /*52b0*/  FMUL.FTZ R41, R46, R67.reuse ;  /* 0x000000432e297220 */ /* 0x080fe20000410000 */
[--C-:B------:R-:W-:Y:S02]  /*52c0*/  HADD2.F32 R47, -RZ, R65.reuse.H1_H1 ;  /* 0x30000041ff2f7230 */ /* 0x100fe40000004100 */
[C---:B------:R-:W-:Y:S01]  /*52d0*/  FMUL.FTZ R67, R66.reuse, R67 ;  /* 0x0000004342437220 */ /* 0x040fe20000410000 */
[----:B------:R-:W-:Y:S02]  /*52e0*/  HADD2.F32 R65, -RZ, R65.H0_H0 ;  /* 0x20000041ff417230 */ /* 0x000fe40000004100 */
[-C--:B------:R-:W-:Y:S01]  /*52f0*/  FFMA.FTZ R41, R66, R43.reuse, -R41 ;  /* 0x0000002b42297223 */ /* 0x080fe20000010829 */
[----:B------:R-:W-:Y:S02]  /*5300*/  HADD2.F32 R64, -RZ, R64.H0_H0 ;  /* 0x20000040ff407230 */ /* 0x000fe40000004100 */
[-C--:B------:R-:W-:Y:S01]  /*5310*/  FMUL.FTZ R70, R47, R68.reuse ;  /* 0x000000442f467220 */ /* 0x080fe20000410000 */
[----:B------:R-:W-:Y:S01]  /*5320*/  FFMA.FTZ R46, R46, R43, R67 ;  /* 0x0000002b2e2e7223 */ /* 0x000fe20000010043 */
[----:B------:R-:W-:Y:S01]  /*5330*/  FMUL.FTZ R68, R65, R68 ;  /* 0x0000004441447220 */ /* 0x000fe20000410000 */
[----:B------:R-:W-:-:S02]  /*5340*/  HADD2.F32 R67, -RZ, R159.H0_H0 ;  /* 0x2000009fff437230 */ /* 0x000fc40000004100 */
[-C--:B------:R-:W-:Y:S01]  /*5350*/  FFMA.FTZ R43, R65, R64.reuse, -R70 ;  /* 0x00000040412b7223 */ /* 0x080fe20000010846 */
[----:B------:R-:W-:Y:S02]  /*5360*/  HADD2.F32 R66, -RZ, R40.H1_H1 ;  /* 0x30000028ff427230 */ /* 0x000fe40000004100 */
[----:B------:R-:W-:Y:S01]  /*5370*/  FFMA.FTZ R64, R47, R64, R68 ;  /* 0x000000402f407223 */ /* 0x000fe20000010044 */
[----:B------:R-:W-:Y:S01]  /*5380*/  HADD2.F32 R65, -RZ, R42.H1_H1 ;  /* 0x3000002aff417230 */ /* 0x000fe20000004100 */
[----:B------:R-:W-:Y:S01]  /*5390*/  F2FP.F16.F32.PACK_AB R41, R46, R41 ;  /* 0x000000292e29723e */ /* 0x000fe200000000ff */
[----:B------:R-:W-:Y:S02]  /*53a0*/  HADD2.F32 R159, -RZ, R159.H1_H1 ;  /* 0x3000009fff9f7230 */ /* 0x000fe40000004100 */
[----:B------:R-:W-:Y:S01]  /*53b0*/  FMUL.FTZ R69, R66, R67 ;  /* 0x0000004342457220 */ /* 0x000fe20000410000 */
[----:B------:R-:W-:Y:S01]  /*53c0*/  HADD2.F32 R40, -RZ, R40.H0_H0 ;  /* 0x20000028ff287230 */ /* 0x000fe20000004100 */
[----:B------:R-:W-:Y:S01]  /*53d0*/  F2FP.F16.F32.PACK_AB R43, R64, R43 ;  /* 0x0000002b402b723e */ /* 0x000fe200000000ff */
[----:B------:R-:W-:-:S02]  /*53e0*/  HADD2.F32 R42, -RZ, R42.H0_H0 ;  /* 0x2000002aff2a7230 */ /* 0x000fc40000004100 */
[C---:B------:R-:W-:Y:S01]  /*53f0*/  FMUL.FTZ R71, R65.reuse, R159 ;  /* 0x0000009f41477220 */ /* 0x040fe20000410000 */
[--C-:B------:R-:W-:Y:S02]  /*5400*/  HADD2.F32 R47, -RZ, R157.reuse.H0_H0 ;  /* 0x2000009dff2f7230 */ /* 0x100fe40000004100 */
[----:B------:R-:W-:Y:S01]  /*5410*/  FMUL.FTZ R67, R40, R67 ;  /* 0x0000004328437220 */ /* 0x000fe20000410000 */
[----:B------:R-:W-:Y:S02]  /*5420*/  HADD2.F32 R157, -RZ, R157.H1_H1 ;  /* 0x3000009dff9d7230 */ /* 0x000fe40000004100 */
[----:B------:R-:W-:Y:S01]  /*5430*/  FMUL.FTZ R68, R42, R159 ;  /* 0x0000009f2a447220 */ /* 0x000fe20000410000 */
[-C--:B------:R-:W-:Y:S01]  /*5440*/  FFMA.FTZ R69, R40, R47.reuse, -R69 ;  /* 0x0000002f28457223 */ /* 0x080fe20000010845 */
[----:B------:R-:W-:Y:S01]  /*5450*/  FFMA.FTZ R66, R66, R47, R67 ;  /* 0x0000002f42427223 */ /* 0x000fe20000010043 */
[-C--:B------:R-:W-:Y:S01]  /*5460*/  FFMA.FTZ R71, R42, R157.reuse, -R71 ;  /* 0x0000009d2a477223 */ /* 0x080fe20000010847 */
[----:B------:R-:W-:-:S03]  /*5470*/  FFMA.FTZ R68, R65, R157, R68 ;  /* 0x0000009d41447223 */ /* 0x000fc60000010044 */
[----:B------:R-:W-:Y:S02]  /*5480*/  F2FP.F16.F32.PACK_AB R40, R66, R69 ;  /* 0x000000454228723e */ /* 0x000fe400000000ff */
[----:B------:R-:W-:-:S07]  /*5490*/  F2FP.F16.F32.PACK_AB R42, R68, R71 ;  /* 0x00000047442a723e */ /* 0x000fce00000000ff */
.L_x_483:
[----:B------:R-:W-:Y:S05]  /*54a0*/  BSYNC B2 ;  /* 0x0000000000027941 */ /* 0x000fea0003800000 */
.L_x_482:
[----:B--2---:R1:W-:Y:S02]  /*54b0*/  STG.E.128 desc[UR60][R44.64+0x40], R40 ;  /* 0x000040282c007986 */ /* 0x0043e4000c101d3c */
.L_x_481:
[----:B------:R-:W-:Y:S05]  /*54c0*/  BSYNC B1 ;  /* 0x0000000000017941 */ /* 0x000fea0003800000 */
.L_x_480:
        /* <DEDUP_REMOVED lines=8> */
[----:B--2---:R-:W-:Y:S01]  /*5550*/  IMAD.MOV.U32 R47, RZ, RZ, R43 ;  /* 0x000000ffff2f7224 */ /* 0x004fe200078e002b */
[--C-:B------:R-:W-:Y:S01]  /*5560*/  SHF.R.U64 R60, R62, 0x10, R63.reuse ;  /* 0x000000103e3c7819 */ /* 0x100fe2000000123f */
[----:B------:R-:W-:Y:S01]  /*5570*/  IMAD.MOV.U32 R46, RZ, RZ, R40 ;  /* 0x000000ffff2e7224 */ /* 0x000fe200078e0028 */
[----:B------:R-:W-:Y:S01]  /*5580*/  SHF.R.U32.HI R64, RZ, 0x10, R63 ;  /* 0x00000010ff407819 */ /* 0x000fe2000001163f */
[--C-:B------:R-:W-:Y:S01]  /*5590*/  HADD2.F32 R43, -RZ, R41.reuse.H1_H1 ;  /* 0x30000029ff2b7230 */ /* 0x100fe20000004100 */
[----:B------:R-:W-:Y:S01]  /*55a0*/  SHF.R.U32.HI R65, RZ, 0x10, R61 ;  /* 0x00000010ff417819 */ /* 0x000fe2000001163d */
[----:B------:R-:W-:Y:S02]  /*55b0*/  HADD2.F32 R63, -RZ, R60.H0_H0 ;  /* 0x2000003cff3f7230 */ /* 0x000fe40000004100 */
[----:B------:R-:W-:Y:S02]  /*55c0*/  HADD2.F32 R40, -RZ, R41.H0_H0 ;  /* 0x20000029ff287230 */ /* 0x000fe40000004100 */
[----:B------:R-:W-:-:S02]  /*55d0*/  HADD2.F32 R60, -RZ, R47.H1_H1 ;  /* 0x3000002fff3c7230 */ /* 0x000fc40000004100 */
[-C--:B------:R-:W-:Y:S01]  /*55e0*/  FMUL.FTZ R41, R43, R63.reuse ;  /* 0x0000003f2b297220 */ /* 0x080fe20000410000 */
[----:B------:R-:W-:Y:S02]  /*55f0*/  HADD2.F32 R64, -RZ, R64.H0_H0 ;  /* 0x20000040ff407230 */ /* 0x000fe40000004100 */
[----:B------:R-:W-:Y:S02]  /*5600*/  HADD2.F32 R47, -RZ, R47.H0_H0 ;  /* 0x2000002fff2f7230 */ /* 0x000fe40000004100 */
[----:B------:R-:W-:Y:S02]  /*5610*/  HADD2.F32 R61, -RZ, R66.H0_H0 ;  /* 0x20000042ff3d7230 */ /* 0x000fe40000004100 */
[----:B------:R-:W-:Y:S01]  /*5620*/  FMUL.FTZ R66, R40, R63 ;  /* 0x0000003f28427220 */ /* 0x000fe20000410000 */
[----:B------:R-:W-:Y:S02]  /*5630*/  HADD2.F32 R62, -RZ, R65.H0_H0 ;  /* 0x20000041ff3e7230 */ /* 0x000fe40000004100 */
[-C--:B------:R-:W-:Y:S01]  /*5640*/  FMUL.FTZ R68, R60, R64.reuse ;  /* 0x000000403c447220 */ /* 0x080fe20000410000 */
[----:B------:R-:W-:Y:S01]  /*5650*/  FMUL.FTZ R63, R47, R64 ;  /* 0x000000402f3f7220 */ /* 0x000fe20000410000 */
[-C--:B------:R-:W-:Y:S01]  /*5660*/  FFMA.FTZ R40, R40, R61.reuse, -R41 ;  /* 0x0000003d28287223 */ /* 0x080fe20000010829 */
[----:B------:R-:W-:Y:S01]  /*5670*/  FFMA.FTZ R41, R43, R61, R66 ;  /* 0x0000003d2b297223 */ /* 0x000fe20000010042 */
[-C--:B------:R-:W-:Y:S01]  /*5680*/  FFMA.FTZ R43, R47, R62.reuse, -R68 ;  /* 0x0000003e2f2b7223 */ /* 0x080fe20000010844 */
[----:B------:R-:W-:Y:S01]  /*5690*/  FFMA.FTZ R64, R60, R62, R63 ;  /* 0x0000003e3c407223 */ /* 0x000fe2000001003f */
[----:B------:R-:W-:-:S02]  /*56a0*/  HADD2.F32 R62, -RZ, R152.H0_H0 ;  /* 0x20000098ff3e7230 */ /* 0x000fc40000004100 */
[----:B------:R-:W-:Y:S01]  /*56b0*/  HADD2.F32 R65, -RZ, R152.H1_H1 ;  /* 0x30000098ff417230 */ /* 0x000fe20000004100 */
[----:B------:R-:W-:Y:S01]  /*56c0*/  F2FP.F16.F32.PACK_AB R41, R41, R40 ;  /* 0x000000282929723e */ /* 0x000fe200000000ff */
[----:B------:R-:W-:Y:S01]  /*56d0*/  HADD2.F32 R47, -RZ, R46.H1_H1 ;  /* 0x3000002eff2f7230 */ /* 0x000fe20000004100 */
[----:B------:R-:W-:Y:S01]  /*56e0*/  F2FP.F16.F32.PACK_AB R43, R64, R43 ;  /* 0x0000002b402b723e */ /* 0x000fe200000000ff */
[----:B------:R-:W-:Y:S02]  /*56f0*/  HADD2.F32 R60, -RZ, R42.H1_H1 ;  /* 0x3000002aff3c7230 */ /* 0x000fe40000004100 */
[----:B------:R-:W-:Y:S02]  /*5700*/  HADD2.F32 R46, -RZ, R46.H0_H0 ;  /* 0x2000002eff2e7230 */ /* 0x000fe40000004100 */
[----:B------:R-:W-:Y:S01]  /*5710*/  FMUL.FTZ R67, R47, R62 ;  /* 0x0000003e2f437220 */ /* 0x000fe20000410000 */
[----:B------:R-:W-:Y:S02]  /*5720*/  HADD2.F32 R42, -RZ, R42.H0_H0 ;  /* 0x2000002aff2a7230 */ /* 0x000fe40000004100 */
[----:B------:R-:W-:Y:S01]  /*5730*/  FMUL.FTZ R69, R60, R65 ;  /* 0x000000413c457220 */ /* 0x000fe20000410000 */
[----:B------:R-:W-:-:S02]  /*5740*/  HADD2.F32 R61, -RZ, R148.H0_H0 ;  /* 0x20000094ff3d7230 */ /* 0x000fc40000004100 */
        /* <DEDUP_REMOVED lines=9> */
.L_x_487:
[----:B------:R-:W-:Y:S05]  /*57e0*/  BSYNC B2 ;  /* 0x0000000000027941 */ /* 0x000fea0003800000 */
.L_x_486:
[----:B--2---:R1:W-:Y:S02]  /*57f0*/  STG.E.128 desc[UR60][R44.64+0x80], R40 ;  /* 0x000080282c007986 */ /* 0x0043e4000c101d3c */
.L_x_485:
[----:B------:R-:W-:Y:S05]  /*5800*/  BSYNC B1 ;  /* 0x0000000000017941 */ /* 0x000fea0003800000 */
.L_x_484:
        /* <DEDUP_REMOVED lines=8> */
[----:B--2---:R-:W-:Y:S01]  /*5890*/  IMAD.MOV.U32 R46, RZ, RZ, R42 ;  /* 0x000000ffff2e7224 */ /* 0x004fe200078e002a */
[----:B------:R-:W-:Y:S01]  /*58a0*/  SHF.R.U32.HI R61, RZ, 0x10, R57 ;  /* 0x00000010ff3d7819 */ /* 0x000fe20000011639 */
[--C-:B------:R-:W-:Y:S01]  /*58b0*/  HADD2.F32 R42, -RZ, R41.reuse.H1_H1 ;  /* 0x30000029ff2a7230 */ /* 0x100fe20000004100 */
[--C-:B------:R-:W-:Y:S01]  /*58c0*/  SHF.R.U64 R57, R58, 0x10, R59.reuse ;  /* 0x000000103a397819 */ /* 0x100fe2000000123b */
[----:B------:R-:W-:Y:S01]  /*58d0*/  HADD2.F32 R41, -RZ, R41.H0_H0 ;  /* 0x20000029ff297230 */ /* 0x000fe20000004100 */
[----:B------:R-:W-:Y:S01]  /*58e0*/  SHF.R.U32.HI R60, RZ, 0x10, R59 ;  /* 0x00000010ff3c7819 */ /* 0x000fe2000001163b */
[----:B------:R-:W-:Y:S02]  /*58f0*/  HADD2.F32 R56, -RZ, R56.H0_H0 ;  /* 0x20000038ff387230 */ /* 0x000fe40000004100 */
[----:B------:R-:W-:Y:S02]  /*5900*/  HADD2.F32 R57, -RZ, R57.H0_H0 ;  /* 0x20000039ff397230 */ /* 0x000fe40000004100 */
[----:B------:R-:W-:-:S02]  /*5910*/  HADD2.F32 R60, -RZ, R60.H0_H0 ;  /* 0x2000003cff3c7230 */ /* 0x000fc40000004100 */
[--C-:B------:R-:W-:Y:S02]  /*5920*/  HADD2.F32 R47, -RZ, R43.reuse.H1_H1 ;  /* 0x3000002bff2f7230 */ /* 0x100fe40000004100 */
[CC--:B------:R-:W-:Y:S01]  /*5930*/  FMUL.FTZ R62, R42.reuse, R57.reuse ;  /* 0x000000392a3e7220 */ /* 0x0c0fe20000410000 */
[C---:B------:R-:W-:Y:S01]  /*5940*/  FMUL.FTZ R57, R41.reuse, R57 ;  /* 0x0000003929397220 */ /* 0x040fe20000410000 */
[----:B------:R-:W-:Y:S02]  /*5950*/  HADD2.F32 R43, -RZ, R43.H0_H0 ;  /* 0x2000002bff2b7230 */ /* 0x000fe40000004100 */
[-C--:B------:R-:W-:Y:S01]  /*5960*/  FFMA.FTZ R62, R41, R56.reuse, -R62 ;  /* 0x00000038293e7223 */ /* 0x080fe2000001083e */
[----:B------:R-:W-:Y:S01]  /*5970*/  FFMA.FTZ R59, R42, R56, R57 ;  /* 0x000000382a3b7223 */ /* 0x000fe20000010039 */
[----:B------:R-:W-:Y:S02]  /*5980*/  HADD2.F32 R58, -RZ, R61.H0_H0 ;  /* 0x2000003dff3a7230 */ /* 0x000fe40000004100 */
[----:B------:R-:W-:Y:S01]  /*5990*/  FMUL.FTZ R64, R47, R60 ;  /* 0x0000003c2f407220 */ /* 0x000fe20000410000 */
[----:B------:R-:W-:-:S02]  /*59a0*/  HADD2.F32 R56, -RZ, R131.H0_H0 ;  /* 0x20000083ff387230 */ /* 0x000fc40000004100 */
[C---:B------:R-:W-:Y:S01]  /*59b0*/  FMUL.FTZ R60, R43.reuse, R60 ;  /* 0x0000003c2b3c7220 */ /* 0x040fe20000410000 */
[----:B------:R-:W-:Y:S02]  /*59c0*/  HADD2.F32 R131, -RZ, R131.H1_H1 ;  /* 0x30000083ff837230 */ /* 0x000fe40000004100 */
[-C--:B------:R-:W-:Y:S01]  /*59d0*/  FFMA.FTZ R64, R43, R58.reuse, -R64 ;  /* 0x0000003a2b407223 */ /* 0x080fe20000010840 */
[----:B------:R-:W-:Y:S02]  /*59e0*/  HADD2.F32 R41, -RZ, R40.H1_H1 ;  /* 0x30000028ff297230 */ /* 0x000fe40000004100 */
[----:B------:R-:W-:Y:S01]  /*59f0*/  FFMA.FTZ R63, R47, R58, R60 ;  /* 0x0000003a2f3f7223 */ /* 0x000fe2000001003c */
[----:B------:R-:W-:Y:S02]  /*5a00*/  HADD2.F32 R42, -RZ, R46.H1_H1 ;  /* 0x3000002eff2a7230 */ /* 0x000fe40000004100 */
[----:B------:R-:W-:Y:S02]  /*5a10*/  HADD2.F32 R40, -RZ, R40.H0_H0 ;  /* 0x20000028ff287230 */ /* 0x000fe40000004100 */
[----:B------:R-:W-:Y:S01]  /*5a20*/  FMUL.FTZ R57, R41, R56 ;  /* 0x0000003829397220 */ /* 0x000fe20000410000 */
[----:B------:R-:W-:-:S02]  /*5a30*/  HADD2.F32 R46, -RZ, R46.H0_H0 ;  /* 0x2000002eff2e7230 */ /* 0x000fc40000004100 */
[-C--:B------:R-:W-:Y:S01]  /*5a40*/  FMUL.FTZ R61, R42, R131.reuse ;  /* 0x000000832a3d7220 */ /* 0x080fe20000410000 */
[--C-:B------:R-:W-:Y:S02]  /*5a50*/  HADD2.F32 R43, -RZ, R130.reuse.H0_H0 ;  /* 0x20000082ff2b7230 */ /* 0x100fe40000004100 */
[----:B------:R-:W-:Y:S01]  /*5a60*/  FMUL.FTZ R56, R40, R56 ;  /* 0x0000003828387220 */ /* 0x000fe20000410000 */
[----:B------:R-:W-:Y:S02]  /*5a70*/  HADD2.F32 R47, -RZ, R130.H1_H1 ;  /* 0x30000082ff2f7230 */ /* 0x000fe40000004100 */
[----:B------:R-:W-:Y:S01]  /*5a80*/  FMUL.FTZ R131, R46, R131 ;  /* 0x000000832e837220 */ /* 0x000fe20000410000 */
[-C--:B------:R-:W-:Y:S01]  /*5a90*/  FFMA.FTZ R57, R40, R43.reuse, -R57 ;  /* 0x0000002b28397223 */ /* 0x080fe20000010839 */
[----:B------:R-:W-:Y:S01]  /*5aa0*/  FFMA.FTZ R56, R41, R43, R56 ;  /* 0x0000002b29387223 */ /* 0x000fe20000010038 */
[-C--:B------:R-:W-:Y:S01]  /*5ab0*/  FFMA.FTZ R61, R46, R47.reuse, -R61 ;  /* 0x0000002f2e3d7223 */ /* 0x080fe2000001083d */
[----:B------:R-:W-:Y:S01]  /*5ac0*/  FFMA.FTZ R42, R42, R47, R131 ;  /* 0x0000002f2a2a7223 */ /* 0x000fe20000010083 */
[----:B------:R-:W-:-:S02]  /*5ad0*/  F2FP.F16.F32.PACK_AB R41, R59, R62 ;  /* 0x0000003e3b29723e */ /* 0x000fc400000000ff */
[----:B------:R-:W-:Y:S02]  /*5ae0*/  F2FP.F16.F32.PACK_AB R43, R63, R64 ;  /* 0x000000403f2b723e */ /* 0x000fe400000000ff */
[----:B------:R-:W-:Y:S02]  /*5af0*/  F2FP.F16.F32.PACK_AB R40, R56, R57 ;  /* 0x000000393828723e */ /* 0x000fe400000000ff */
[----:B------:R-:W-:-:S07]  /*5b00*/  F2FP.F16.F32.PACK_AB R42, R42, R61 ;  /* 0x0000003d2a2a723e */ /* 0x000fce00000000ff */
.L_x_491:
[----:B------:R-:W-:Y:S05]  /*5b10*/  BSYNC B2 ;  /* 0x0000000000027941 */ /* 0x000fea0003800000 */
.L_x_490:
[----:B--2---:R1:W-:Y:S02]  /*5b20*/  STG.E.128 desc[UR60][R44.64+0xc0], R40 ;  /* 0x0000c0282c007986 */ /* 0x0043e4000c101d3c */
.L_x_489:
[----:B------:R-:W-:Y:S05]  /*5b30*/  BSYNC B1 ;  /* 0x0000000000017941 */ /* 0x000fea0003800000 */
.L_x_488:
        /* <DEDUP_REMOVED lines=48> */
.L_x_495:
[----:B------:R-:W-:Y:S05]  /*5e40*/  BSYNC B2 ;  /* 0x0000000000027941 */ /* 0x000fea0003800000 */
.L_x_494:
[----:B--2---:R1:W-:Y:S02]  /*5e50*/  STG.E.128 desc[UR60][R44.64+0x100], R40 ;  /* 0x000100282c007986 */ /* 0x0043e4000c101d3c */
.L_x_493:
[----:B------:R-:W-:Y:S05]  /*5e60*/  BSYNC B1 ;  /* 0x0000000000017941 */ /* 0x000fea0003800000 */
.L_x_492:
        /* <DEDUP_REMOVED lines=13> */
[----:B------:R-:W-:Y:S01]  /*5f40*/  HADD2.F32 R50, -RZ, R53.H0_H0 ;  /* 0x20000035ff327230 */ /* 0x000fe20000004100 */
[----:B------:R-:W-:Y:S01]  /*5f50*/  MOV R46, R42 ;  /* 0x0000002a002e7202 */ /* 0x000fe20000000f00 */
[----:B------:R-:W-:Y:S02]  /*5f60*/  HADD2.F32 R49, -RZ, R49.H0_H0 ;  /* 0x20000031ff317230 */ /* 0x000fe40000004100 */
[----:B------:R-:W-:-:S02]  /*5f70*/  HADD2.F32 R52, -RZ, R52.H0_H0 ;  /* 0x20000034ff347230 */ /* 0x000fc40000004100 */
[--C-:B------:R-:W-:Y:S02]  /*5f80*/  HADD2.F32 R42, -RZ, R41.reuse.H1_H1 ;  /* 0x30000029ff2a7230 */ /* 0x100fe40000004100 */
[----:B------:R-:W-:Y:S02]  /*5f90*/  HADD2.F32 R41, -RZ, R41.H0_H0 ;  /* 0x20000029ff297230 */ /* 0x000fe40000004100 */
[-C--:B------:R-:W-:Y:S01]  /*5fa0*/  FMUL.FTZ R56, R47, R52.reuse ;  /* 0x000000342f387220 */ /* 0x080fe20000410000 */
[----:B------:R-:W-:Y:S01]  /*5fb0*/  FMUL.FTZ R52, R43, R52 ;  /* 0x000000342b347220 */ /* 0x000fe20000410000 */
[-C--:B------:R-:W-:Y:S01]  /*5fc0*/  FMUL.FTZ R54, R42, R49.reuse ;  /* 0x000000312a367220 */ /* 0x080fe20000410000 */
[----:B------:R-:W-:Y:S02]  /*5fd0*/  FMUL.FTZ R49, R41, R49 ;  /* 0x0000003129317220 */ /* 0x000fe40000410000 */
[----:B------:R-:W-:Y:S01]  /*5fe0*/  FFMA.FTZ R55, R47, R50, R52 ;  /* 0x000000322f377223 */ /* 0x000fe20000010034 */
[----:B------:R-:W-:Y:S01]  /*5ff0*/  FFMA.FTZ R54, R41, R48, -R54 ;  /* 0x0000003029367223 */ /* 0x000fe20000010836 */
[----:B------:R-:W-:-:S02]  /*6000*/  HADD2.F32 R41, -RZ, R40.H1_H1 ;  /* 0x30000028ff297230 */ /* 0x000fc40000004100 */
[----:B------:R-:W-:Y:S01]  /*6010*/  FFMA.FTZ R53, R42, R48, R49 ;  /* 0x000000302a357223 */ /* 0x000fe20000010031 */
[----:B------:R-:W-:Y:S02]  /*6020*/  HADD2.F32 R47, -RZ, R90.H0_H0 ;  /* 0x2000005aff2f7230 */ /* 0x000fe40000004100 */
[----:B------:R-:W-:Y:S01]  /*6030*/  FFMA.FTZ R56, R43, R50, -R56 ;  /* 0x000000322b387223 */ /* 0x000fe20000010838 */
[----:B------:R-:W-:Y:S02]  /*6040*/  HADD2.F32 R40, -RZ, R40.H0_H0 ;  /* 0x20000028ff287230 */ /* 0x000fe40000004100 */
[----:B------:R-:W-:Y:S02]  /*6050*/  HADD2.F32 R49, -RZ, R90.H1_H1 ;  /* 0x3000005aff317230 */ /* 0x000fe40000004100 */
[-C--:B------:R-:W-:Y:S01]  /*6060*/  FMUL.FTZ R51, R41, R47.reuse ;  /* 0x0000002f29337220 */ /* 0x080fe20000410000 */
[--C-:B------:R-:W-:Y:S02]  /*6070*/  HADD2.F32 R42, -RZ, R46.reuse.H1_H1 ;  /* 0x3000002eff2a7230 */ /* 0x100fe40000004100 */
[----:B------:R-:W-:Y:S01]  /*6080*/  FMUL.FTZ R48, R40, R47 ;  /* 0x0000002f28307220 */ /* 0x000fe20000410000 */
[----:B------:R-:W-:-:S02]  /*6090*/  HADD2.F32 R46, -RZ, R46.H0_H0 ;  /* 0x2000002eff2e7230 */ /* 0x000fc40000004100 */
[--C-:B------:R-:W-:Y:S02]  /*60a0*/  HADD2.F32 R43, -RZ, R89.reuse.H1_H1 ;  /* 0x30000059ff2b7230 */ /* 0x100fe40000004100 */
[-C--:B------:R-:W-:Y:S01]  /*60b0*/  FMUL.FTZ R47, R42, R49.reuse ;  /* 0x000000312a2f7220 */ /* 0x080fe20000410000 */
[----:B------:R-:W-:Y:S02]  /*60c0*/  HADD2.F32 R89, -RZ, R89.H0_H0 ;  /* 0x20000059ff597230 */ /* 0x000fe40000004100 */
        /* <DEDUP_REMOVED lines=9> */
.L_x_497:
[----:B------:R-:W-:Y:S05]  /*6160*/  BSYNC B1 ;  /* 0x0000000000017941 */ /* 0x000fea0003800000 */
.L_x_496:
[----:B--2---:R1:W-:Y:S01]  /*6170*/  STG.E.128 desc[UR60][R44.64+0x140], R40 ;  /* 0x000140282c007986 */ /* 0x0043e2000c101d3c */
[----:B------:R-:W-:Y:S05]  /*6180*/  BRA `(.L_x_475) ;  /* 0x0000003c00e87947 */ /* 0x000fea0003800000 */
.L_x_443:
        /* <DEDUP_REMOVED lines=23> */
[----:B------:R-:W-:Y:S06]  /*6300*/  @P4 BRA `(.L_x_499) ;  /* 0x00000000007c4947 */ /* 0x000fec0003800000 */
[----:B------:R-:W-:Y:S01]  /*6310*/  IADD3 R42, P2, R108, R90, RZ ;  /* 0x0000005a6c2a7210 */ /* 0x000fe20007f5e0ff */
[----:B------:R-:W-:Y:S01]  /*6320*/  ULDC.64 UR4, c[0x0][0x3e8] ;  /* 0x0000fa0000047ab9 */ /* 0x000fe20000000a00 */
[----:B------:R-:W-:Y:S02]  /*6330*/  CS2R R50, SRZ ;  /* 0x0000000000327805 */ /* 0x000fe4000001ff00 */
[----:B------:R-:W-:Y:S02]  /*6340*/  CS2R R48, SRZ ;  /* 0x0000000000307805 */ /* 0x000fe4000001ff00 */
[----:B------:R-:W-:Y:S01]  /*6350*/  CS2R R78, SRZ ;  /* 0x00000000004e7805 */ /* 0x000fe2000001ff00 */
[----:B------:R-:W-:Y:S01]  /*6360*/  IMAD.X R43, R97, 0x1, R15, P2 ;  /* 0x00000001612b7824 */ /* 0x000fe200010e060f */
[----:B------:R-:W-:Y:S02]  /*6370*/  IADD3 R40, P2, R102, R88, RZ ;  /* 0x0000005866287210 */ /* 0x000fe40007f5e0ff */
[----:B------:R-:W-:-:S03]  /*6380*/  CS2R R76, SRZ ;  /* 0x00000000004c7805 */ /* 0x000fc6000001ff00 */
        /* <DEDUP_REMOVED lines=8> */
[----:B------:R-:W-:Y:S02]  /*6410*/  CS2R R44, SRZ ;  /* 0x00000000002c7805 */ /* 0x000fe4000001ff00 */
[----:B------:R-:W-:Y:S02]  /*6420*/  CS2R R58, SRZ ;  /* 0x00000000003a7805 */ /* 0x000fe4000001ff00 */
[----:B------:R-:W-:-:S05]  /*6430*/  CS2R R56, SRZ ;  /* 0x0000000000387805 */ /* 0x000fca000001ff00 */
[----:B------:R0:W5:Y:S04]  /*6440*/  @!P2 LDG.E.128 R48, desc[UR60][R80.64] ;  /* 0x0000003c5030a981 */ /* 0x000168000c1e1d00 */
[----:B------:R0:W5:Y:S01]  /*6450*/  @!P2 LDG.E.128 R76, desc[UR60][R84.64] ;  /* 0x0000003c544ca981 */ /* 0x000162000c1e1d00 */
[----:B------:R-:W-:Y:S02]  /*6460*/  ISETP.GE.AND P2, PT, R0, R121, PT ;  /* 0x000000790000720c */ /* 0x000fe40003f46270 */
[----:B------:R-:W-:Y:S02]  /*6470*/  CS2R R42, SRZ ;  /* 0x00000000002a7805 */ /* 0x000fe4000001ff00 */
[----:B------:R-:W-:Y:S02]  /*6480*/  CS2R R40, SRZ ;  /* 0x0000000000287805 */ /* 0x000fe4000001ff00 */
[----:B------:R-:W-:-:S02]  /*6490*/  CS2R R54, SRZ ;  /* 0x0000000000367805 */ /* 0x000fc4000001ff00 */
[----:B------:R-:W-:-:S05]  /*64a0*/  CS2R R52, SRZ ;  /* 0x0000000000347805 */ /* 0x000fca000001ff00 */
[----:B------:R0:W5:Y:S04]  /*64b0*/  @!P2 LDG.E.128 R44, desc[UR60][R80.64+0x40] ;  /* 0x0000403c502ca981 */ /* 0x000168000c1e1d00 */
[----:B------:R0:W5:Y:S01]  /*64c0*/  @!P2 LDG.E.128 R56, desc[UR60][R84.64+0x40] ;  /* 0x0000403c5438a981 */ /* 0x000162000c1e1d00 */
[----:B------:R-:W-:-:S13]  /*64d0*/  ISETP.GE.AND P2, PT, R3, R121, PT ;  /* 0x000000790300720c */ /* 0x000fda0003f46270 */
[----:B------:R0:W5:Y:S04]  /*64e0*/  @!P2 LDG.E.128 R40, desc[UR60][R80.64+0x80] ;  /* 0x0000803c5028a981 */ /* 0x000168000c1e1d00 */
[----:B------:R0:W5:Y:S02]  /*64f0*/  @!P2 LDG.E.128 R52, desc[UR60][R84.64+0x80] ;  /* 0x0000803c5434a981 */ /* 0x000164000c1e1d00 */
.L_x_499:
[----:B------:R-:W-:Y:S05]  /*6500*/  BSYNC B1 ;  /* 0x0000000000017941 */ /* 0x000fea0003800000 */
.L_x_498:
[----:B------:R-:W-:Y:S01]  /*6510*/  ISETP.GE.AND P3, PT, R227, R96, PT ;  /* 0x00000060e300720c */ /* 0x000fe20003f66270 */
[----:B------:R-:W-:Y:S01]  /*6520*/  BSSY B1, `(.L_x_500) ;  /* 0x0000026000017945 */ /* 0x000fe20003800000 */
[----:B0-----:R-:W-:Y:S02]  /*6530*/  CS2R R80, SRZ ;  /* 0x0000000000507805 */ /* 0x001fe4000001ff00 */
[----:B------:R-:W-:Y:S02]  /*6540*/  CS2R R86, SRZ ;  /* 0x0000000000567805 */ /* 0x000fe4000001ff00 */
[----:B------:R-:W-:Y:S01]  /*6550*/  CS2R R84, SRZ ;  /* 0x0000000000547805 */ /* 0x000fe2000001ff00 */
[----:B-----5:R-:W-:Y:S02]  /*6560*/  IMAD.MOV.U32 R94, RZ, RZ, R42 ;  /* 0x000000ffff5e7224 */ /* 0x020fe400078e002a */
[----:B------:R-:W-:-:S04]  /*6570*/  IMAD.MOV.U32 R93, RZ, RZ, R43 ;  /* 0x000000ffff5d7224 */ /* 0x000fc800078e002b */
[----:B------:R-:W-:Y:S05]  /*6580*/  @P3 BRA `(.L_x_501) ;  /* 0x00000000007c3947 */ /* 0x000fea0003800000 */
[----:B------:R-:W-:Y:S01]  /*6590*/  IADD3 R90, P2, P5, R108, R90, R10 ;  /* 0x0000005a6c5a7210 */ /* 0x000fe20007d5e00a */
[----:B------:R-:W-:Y:S01]  /*65a0*/  ULDC.64 UR4, c[0x0][0x3e8] ;  /* 0x0000fa0000047ab9 */ /* 0x000fe20000000a00 */
[----:B------:R-:W-:Y:S02]  /*65b0*/  CS2R R70, SRZ ;  /* 0x0000000000467805 */ /* 0x000fe4000001ff00 */
[----:B------:R-:W-:Y:S02]  /*65c0*/  CS2R R68, SRZ ;  /* 0x0000000000447805 */ /* 0x000fe4000001ff00 */
[----:B------:R-:W-:Y:S02]  /*65d0*/  IADD3.X R97, R15, R97, R9, P2, P5 ;  /* 0x000000610f617210 */ /* 0x000fe400017ea409 */
[----:B------:R-:W-:Y:S02]  /*65e0*/  CS2R R86, SRZ ;  /* 0x0000000000567805 */ /* 0x000fe4000001ff00 */
[----:B------:R-:W-:-:S02]  /*65f0*/  IADD3 R60, P2, P5, R102, R88, R13 ;  /* 0x00000058663c7210 */ /* 0x000fc40007d5e00d */
[----:B------:R-:W-:Y:S02]  /*6600*/  CS2R R84, SRZ ;  /* 0x0000000000547805 */ /* 0x000fe4000001ff00 */
[----:B------:R-:W-:Y:S02]  /*6610*/  IADD3.X R61, R21, R98, R12, P2, P5 ;  /* 0x00000062153d7210 */ /* 0x000fe400017ea40c */
        /* <DEDUP_REMOVED lines=22> */
.L_x_501:
[----:B------:R-:W-:Y:S05]  /*6780*/  BSYNC B1 ;  /* 0x0000000000017941 */ /* 0x000fea0003800000 */
.L_x_500:
[----:B0-----:R-:W2:Y:S01]  /*6790*/  LDL R88, [R1+0x1c] ;  /* 0x00001c0001587983 */ /* 0x001ea20000100800 */
[----:B------:R-:W-:Y:S01]  /*67a0*/  MOV R89, R40 ;  /* 0x0000002800597202 */ /* 0x000fe20000000f00 */
[----:B------:R-:W-:Y:S01]  /*67b0*/  IMAD.MOV.U32 R90, RZ, RZ, R47 ;  /* 0x000000ffff5a7224 */ /* 0x000fe200078e002f */
[----:B------:R-:W-:Y:S01]  /*67c0*/  PRMT R177, R93, 0x7610, R177 ;  /* 0x000076105db17816 */ /* 0x000fe200000000b1 */
        /* <DEDUP_REMOVED lines=8> */
[----:B------:R-:W-:-:S03]  /*6850*/  IMAD.MOV.U32 R89, RZ, RZ, R51 ;  /* 0x000000ffff597224 */ /* 0x000fc600078e0033 */
[----:B------:R-:W-:Y:S02]  /*6860*/  PRMT R165, R91, 0x7610, R165 ;  /* 0x000076105ba57816 */ /* 0x000fe400000000a5 */
[----:B------:R-:W-:Y:S01]  /*6870*/  PRMT R184, R89, 0x5410, R90 ;  /* 0x0000541059b87816 */ /* 0x000fe2000000005a */
[----:B------:R-:W-:Y:S01]  /*6880*/  IMAD.MOV.U32 R90, RZ, RZ, R55 ;  /* 0x000000ffff5a7224 */ /* 0x000fe200078e0037 */
[----:B------:R-:W-:Y:S01]  /*6890*/  MOV R91, R54 ;  /* 0x00000036005b7202 */ /* 0x000fe20000000f00 */
[----:B------:R-:W-:-:S03]  /*68a0*/  IMAD.MOV.U32 R89, RZ, RZ, R52 ;  /* 0x000000ffff597224 */ /* 0x000fc600078e0034 */
[----:B------:R-:W-:Y:S01]  /*68b0*/  PRMT R177, R177, 0x5410, R91 ;  /* 0x00005410b1b17816 */ /* 0x000fe2000000005b */
[----:B------:R-:W-:Y:S01]  /*68c0*/  IMAD.MOV.U32 R91, RZ, RZ, R58 ;  /* 0x000000ffff5b7224 */ /* 0x000fe200078e003a */
[----:B------:R-:W-:Y:S01]  /*68d0*/  PRMT R175, R89, 0x5410, R90 ;  /* 0x0000541059af7816 */ /* 0x000fe2000000005a */
[----:B------:R-:W-:Y:S01]  /*68e0*/  IMAD.MOV.U32 R90, RZ, RZ, R56 ;  /* 0x000000ffff5a7224 */ /* 0x000fe200078e0038 */
[----:B------:R-:W-:Y:S02]  /*68f0*/  MOV R89, R59 ;  /* 0x0000003b00597202 */ /* 0x000fe40000000f00 */
[----:B------:R-:W-:Y:S02]  /*6900*/  PRMT R180, R180, 0x5410, R91 ;  /* 0x00005410b4b47816 */ /* 0x000fe4000000005b */
[----:B------:R-:W-:Y:S01]  /*6910*/  PRMT R182, R182, 0x5410, R89 ;  /* 0x00005410b6b67816 */ /* 0x000fe20000000059 */
[----:B------:R-:W-:Y:S01]  /*6920*/  IMAD.MOV.U32 R89, RZ, RZ, R79 ;  /* 0x000000ffff597224 */ /* 0x000fe200078e004f */
[----:B------:R-:W-:-:S04]  /*6930*/  PRMT R181, R181, 0x5410, R90 ;  /* 0x00005410b5b57816 */ /* 0x000fc8000000005a */
[----:B------:R-:W-:Y:S01]  /*6940*/  PRMT R186, R89, 0x7610, R186 ;  /* 0x0000761059ba7816 */ /* 0x000fe200000000ba */
[----:B------:R-:W-:-:S05]  /*6950*/  IMAD.MOV.U32 R89, RZ, RZ, R77 ;  /* 0x000000ffff597224 */ /* 0x000fca00078e004d */
[----:B------:R-:W-:Y:S01]  /*6960*/  PRMT R162, R89, 0x7610, R162 ;  /* 0x0000761059a27816 */ /* 0x000fe200000000a2 */
[----:B-----5:R-:W-:Y:S01]  /*6970*/  IMAD.MOV.U32 R89, RZ, RZ, R62 ;  /* 0x000000ffff597224 */ /* 0x020fe200078e003e */
[----:B--2---:R-:W-:Y:S01]  /*6980*/  R2UR UR4, R88 ;  /* 0x00000000580472ca */ /* 0x004fe200000e0000 */
[----:B------:R-:W-:-:S05]  /*6990*/  IMAD.MOV.U32 R88, RZ, RZ, R41 ;  /* 0x000000ffff587224 */ /* 0x000fca00078e0029 */
[----:B------:R-:W-:Y:S02]  /*69a0*/  PRMT R178, R88, 0x7610, R178 ;  /* 0x0000761058b27816 */ /* 0x000fe400000000b2 */
[----:B------:R-:W-:-:S04]  /*69b0*/  MOV R88, R45 ;  /* 0x0000002d00587202 */ /* 0x000fc80000000f00 */
[----:B------:R-:W-:Y:S01]  /*69c0*/  PRMT R183, R88, 0x7610, R183 ;  /* 0x0000761058b77816 */ /* 0x000fe200000000b7 */
[----:B------:R-:W-:Y:S01]  /*69d0*/  IMAD.MOV.U32 R88, RZ, RZ, R50 ;  /* 0x000000ffff587224 */ /* 0x000fe200078e0032 */
[----:B------:R-:W-:-:S04]  /*69e0*/  UISETP.NE.AND UP0, UPT, UR4, 0x3, UPT ;  /* 0x000000030400788c */ /* 0x000fc8000bf05270 */
[----:B------:R-:W-:Y:S01]  /*69f0*/  PRMT R183, R183, 0x5410, R88 ;  /* 0x00005410b7b77816 */ /* 0x000fe20000000058 */
[----:B------:R-:W-:Y:S01]  /*6a00*/  IMAD.MOV.U32 R88, RZ, RZ, R53 ;  /* 0x000000ffff587224 */ /* 0x000fe200078e0035 */
[----:B------:R-:W-:-:S04]  /*6a10*/  PLOP3.LUT P2, PT, PT, PT, UP0, 0x80, 0x0 ;  /* 0x000000000000781c */ /* 0x000fc80003f4f008 */
[----:B------:R-:W-:Y:S01]  /*6a20*/  PRMT R178, R178, 0x5410, R88 ;  /* 0x00005410b2b27816 */ /* 0x000fe20000000058 */
[----:B------:R-:W-:-:S05]  /*6a30*/  IMAD.MOV.U32 R88, RZ, RZ, R57 ;  /* 0x000000ffff587224 */ /* 0x000fca00078e0039 */
[----:B------:R-:W-:Y:S01]  /*6a40*/  PRMT R185, R88, 0x7610, R185 ;  /* 0x0000761058b97816 */ /* 0x000fe200000000b9 */
[----:B------:R-:W-:-:S05]  /*6a50*/  IMAD.MOV.U32 R88, RZ, RZ, R78 ;  /* 0x000000ffff587224 */ /* 0x000fca00078e004e */
[----:B------:R-:W-:Y:S02]  /*6a60*/  PRMT R185, R185, 0x5410, R88 ;  /* 0x00005410b9b97816 */ /* 0x000fe40000000058 */
[----:B------:R-:W-:-:S04]  /*6a70*/  MOV R88, R76 ;  /* 0x0000004c00587202 */ /* 0x000fc80000000f00 */
[----:B------:R-:W-:Y:S01]  /*6a80*/  PRMT R186, R186, 0x5410, R88 ;  /* 0x00005410baba7816 */ /* 0x000fe20000000058 */
[----:B------:R-:W-:-:S05]  /*6a90*/  IMAD.MOV.U32 R88, RZ, RZ, R63 ;  /* 0x000000ffff587224 */ /* 0x000fca00078e003f */
[----:B------:R-:W-:Y:S01]  /*6aa0*/  PRMT R157, R89, 0x5410, R88 ;  /* 0x00005410599d7816 */ /* 0x000fe20000000058 */
[----:B------:R-:W-:Y:S01]  /*6ab0*/  IMAD.MOV.U32 R89, RZ, RZ, R60 ;  /* 0x000000ffff597224 */ /* 0x000fe200078e003c */
[----:B------:R-:W-:-:S04]  /*6ac0*/  MOV R88, R61 ;  /* 0x0000003d00587202 */ /* 0x000fc80000000f00 */
[----:B------:R-:W-:Y:S01]  /*6ad0*/  PRMT R158, R89, 0x5410, R88 ;  /* 0x00005410599e7816 */ /* 0x000fe20000000058 */
[----:B------:R-:W-:Y:S02]  /*6ae0*/  IMAD.MOV.U32 R88, RZ, RZ, R67 ;  /* 0x000000ffff587224 */ /* 0x000fe400078e0043 */
[----:B------:R-:W-:-:S03]  /*6af0*/  IMAD.MOV.U32 R89, RZ, RZ, R66 ;  /* 0x000000ffff597224 */ /* 0x000fc600078e0042 */
[----:B------:R-:W-:Y:S01]  /*6b00*/  PRMT R169, R169, 0x5410, R88 ;  /* 0x00005410a9a97816 */ /* 0x000fe20000000058 */
[----:B------:R-:W-:Y:S01]  /*6b10*/  IMAD.MOV.U32 R88, RZ, RZ, R65 ;  /* 0x000000ffff587224 */ /* 0x000fe200078e0041 */
[----:B------:R-:W-:Y:S01]  /*6b20*/  PRMT R170, R89, 0x7610, R170 ;  /* 0x0000761059aa7816 */ /* 0x000fe200000000aa */
[----:B------:R-:W-:-:S03]  /*6b30*/  IMAD.MOV.U32 R89, RZ, RZ, R64 ;  /* 0x000000ffff597224 */ /* 0x000fc600078e0040 */
[----:B------:R-:W-:Y:S01]  /*6b40*/  PRMT R168, R168, 0x5410, R88 ;  /* 0x00005410a8a87816 */ /* 0x000fe20000000058 */
[----:B------:R-:W-:Y:S01]  /*6b50*/  IMAD.MOV.U32 R88, RZ, RZ, R71 ;  /* 0x000000ffff587224 */ /* 0x000fe200078e0047 */
[----:B------:R-:W-:Y:S02]  /*6b60*/  PRMT R169, R89, 0x7610, R169 ;  /* 0x0000761059a97816 */ /* 0x000fe400000000a9 */
        /* <DEDUP_REMOVED lines=13> */
[----:B------:R-:W-:Y:S01]  /*6c40*/  PRMT R167, R167, 0x5410, R88 ;  /* 0x00005410a7a77816 */ /* 0x000fe20000000058 */
[----:B------:R-:W-:Y:S01]  /*6c50*/  IMAD.MOV.U32 R88, RZ, RZ, R81 ;  /* 0x000000ffff587224 */ /* 0x000fe200078e0051 */
[----:B------:R-:W-:Y:S02]  /*6c60*/  PRMT R168, R89, 0x7610, R168 ;  /* 0x0000761059a87816 */ /* 0x000fe400000000a8 */
[----:B------:R-:W-:Y:S02]  /*6c70*/  MOV R89, R80 ;  /* 0x0000005000597202 */ /* 0x000fe40000000f00 */
[----:B------:R-:W-:Y:S01]  /*6c80*/  PRMT R170, R170, 0x5410, R88 ;  /* 0x00005410aaaa7816 */ /* 0x000fe20000000058 */
[----:B------:R-:W-:Y:S01]  /*6c90*/  IMAD.MOV.U32 R88, RZ, RZ, R87 ;  /* 0x000000ffff587224 */ /* 0x000fe200078e0057 */
[----:B------:R-:W-:Y:S01]  /*6ca0*/  PRMT R167, R89, 0x7610, R167 ;  /* 0x0000761059a77816 */ /* 0x000fe200000000a7 */
[----:B------:R-:W-:-:S05]  /*6cb0*/  IMAD.MOV.U32 R89, RZ, RZ, R86 ;  /* 0x000000ffff597224 */ /* 0x000fca00078e0056 */
[----:B------:R-:W-:Y:S01]  /*6cc0*/  PRMT R173, R89, 0x5410, R88 ;  /* 0x0000541059ad7816 */ /* 0x000fe20000000058 */
[----:B------:R-:W-:Y:S01]  /*6cd0*/  IMAD.MOV.U32 R89, RZ, RZ, R84 ;  /* 0x000000ffff597224 */ /* 0x000fe200078e0054 */
[----:B------:R-:W-:-:S04]  /*6ce0*/  MOV R88, R85 ;  /* 0x0000005500587202 */ /* 0x000fc80000000f00 */
[----:B------:R-:W-:Y:S01]  /*6cf0*/  PRMT R174, R89, 0x5410, R88 ;  /* 0x0000541059ae7816 */ /* 0x000fe20000000058 */
[----:B------:R-:W-:Y:S06]  /*6d00*/  @!P2 BRA `(.L_x_502) ;  /* 0x000000000004a947 */ /* 0x000fec0003800000 */
[----:B------:R-:W-:Y:S01]  /*6d10*/  BPT.TRAP 0x1 ;  /* 0x000000040000795c */ /* 0x000fe20000300000 */
.L_x_502:
[----:B------:R-:W-:Y:S01]  /*6d20*/  IMAD R97, R17, 0x8, R16 ;  /* 0x0000000811617824 */ /* 0x000fe200078e0210 */
[----:B------:R-:W-:Y:S01]  /*6d30*/  SHF.L.U32 R98, R205, 0x1f, RZ ;  /* 0x0000001fcd627819 */ /* 0x000fe200000006ff */
[----:B------:R-:W0:Y:S01]  /*6d40*/  LDC R148, c[0x0][0x2f4] ;  /* 0x0000bd00ff947b82 */ /* 0x000e220000000800 */
[----:B------:R-:W-:Y:S01]  /*6d50*/  BSSY B1, `(.L_x_503) ;  /* 0x0000004000017945 */ /* 0x000fe20003800000 */
[----:B------:R-:W-:Y:S01]  /*6d60*/  IMAD.MOV.U32 R127, RZ, RZ, R92 ;  /* 0x000000ffff7f7224 */ /* 0x000fe200078e005c */
[----:B------:R-:W1:Y:S02]  /*6d70*/  SYNCS.PHASECHK.TRANS64.TRYWAIT P5, [R97+URZ+0x36890], R98 ;  /* 0x03689062610075a7 */ /* 0x000e6400080a017f */
[----:B-1----:R-:W-:Y:S05]  /*6d80*/  @!P5 BRA `(.L_x_504) ;  /* 0x000002180038d947 */ /* 0x002fea0003800000 */
.L_x_810:
[----:B------:R-:W-:Y:S05]  /*6d90*/  BSYNC B1 ;  /* 0x0000000000017941 */ /* 0x000fea0003800000 */
.L_x_503:
[----:B------:R-:W2:Y:S01]  /*6da0*/  LDC.64 R128, c[0x0][0x300] ;  /* 0x0000c000ff807b82 */ /* 0x000ea20000000a00 */
[----:B------:R-:W-:Y:S01]  /*6db0*/  BSSY B1, `(.L_x_505) ;  /* 0x0000185000017945 */ /* 0x000fe20003800000 */
[----:B0-----:R-:W-:-:S03]  /*6dc0*/  IMAD.IADD R152, R148, 0x1, -R132 ;  /* 0x0000000194987824 */ /* 0x001fc600078e0a84 */
[----:B------:R-:W-:Y:S05]  /*6dd0*/  @P4 BRA `(.L_x_506) ;  /* 0x0000001800084947 */ /* 0x000fea0003800000 */
[----:B------:R-:W-:Y:S01]  /*6de0*/  ISETP.NE.AND P4, PT, R28, RZ, PT ;  /* 0x000000ff1c00720c */ /* 0x000fe20003f85270 */
[-C--:B--2---:R-:W-:Y:S01]  /*6df0*/  IMAD R156, R150, R128.reuse, RZ ;  /* 0x00000080969c7224 */ /* 0x084fe200078e02ff */
[----:B------:R-:W-:Y:S01]  /*6e00*/  BSSY B2, `(.L_x_507) ;  /* 0x000007f000027945 */ /* 0x000fe20003800000 */
[----:B------:R-:W-:-:S04]  /*6e10*/  IMAD.WIDE.U32 R130, R204, R128, R126 ;  /* 0x00000080cc827225 */ /* 0x000fc800078e007e */
[----:B------:R-:W-:-:S04]  /*6e20*/  IMAD R156, R204, R129, R156 ;  /* 0x00000081cc9c7224 */ /* 0x000fc800078e029c */
[----:B------:R-:W-:Y:S02]  /*6e30*/  IMAD.IADD R156, R156, 0x1, R131 ;  /* 0x000000019c9c7824 */ /* 0x000fe400078e0283 */
[----:B------:R-:W-:Y:S05]  /*6e40*/  @!P4 BRA `(.L_x_508) ;  /* 0x0000000400e8c947 */ /* 0x000fea0003800000 */
[----:B------:R-:W-:Y:S01]  /*6e50*/  SEL R88, R132, R152, !P0 ;  /* 0x0000009884587207 */ /* 0x000fe20004000000 */
[----:B------:R-:W-:Y:S01]  /*6e60*/  BSSY B3, `(.L_x_509) ;  /* 0x000006c000037945 */ /* 0x000fe20003800000 */
[----:B------:R-:W-:Y:S02]  /*6e70*/  ISETP.GE.AND P4, PT, R18, R121, PT ;  /* 0x000000791200720c */ /* 0x000fe40003f86270 */
[----:B------:R-:W-:-:S04]  /*6e80*/  SHF.R.S32.HI R89, RZ, 0x1f, R88 ;  /* 0x0000001fff597819 */ /* 0x000fc80000011458 */
[----:B------:R-:W-:-:S04]  /*6e90*/  LEA.HI R89, R89, R88, RZ, 0x4 ;  /* 0x0000005859597211 */ /* 0x000fc800078f20ff */
[----:B------:R-:W-:-:S04]  /*6ea0*/  LEA.HI.SX32 R161, R89, R119, 0x1c ;  /* 0x0000007759a17211 */ /* 0x000fc800078fe2ff */
[----:B------:R-:W-:-:S04]  /*6eb0*/  SHF.R.S32.HI R89, RZ, 0x1f, R161 ;  /* 0x0000001fff597819 */ /* 0x000fc800000114a1 */
[----:B------:R-:W-:Y:S02]  /*6ec0*/  LEA.HI R89, R89, R161, RZ, 0x3 ;  /* 0x000000a159597211 */ /* 0x000fe400078f18ff */
[----:B------:R-:W-:Y:S02]  /*6ed0*/  SHF.L.U32 R161, R161, 0x3, RZ ;  /* 0x00000003a1a17819 */ /* 0x000fe400000006ff */
[----:B------:R-:W-:Y:S02]  /*6ee0*/  SHF.R.S32.HI R89, RZ, 0x3, R89 ;  /* 0x00000003ff597819 */ /* 0x000fe40000011459 */
[----:B------:R-:W-:-:S03]  /*6ef0*/  LOP3.LUT R88, R212, 0x38, R161, 0xf8, !PT ;  /* 0x00000038d4587812 */ /* 0x000fc600078ef8a1 */
[----:B------:R-:W-:Y:S01]  /*6f00*/  IMAD R89, R89, 0x1c00, R214 ;  /* 0x00001c0059597824 */ /* 0x000fe200078e02d6 */
[----:B------:R-:W-:-:S05]  /*6f10*/  LOP3.LUT R88, R88, R213, RZ, 0x3c, !PT ;  /* 0x000000d558587212 */ /* 0x000fca00078e3cff */
[----:B------:R-:W-:-:S04]  /*6f20*/  IMAD.IADD R88, R89, 0x1, R88 ;  /* 0x0000000159587824 */ /* 0x000fc800078e0258 */
[C---:B------:R-:W-:Y:S02]  /*6f30*/  IMAD R92, R17.reuse, 0x5400, R88 ;  /* 0x00005400115c7824 */ /* 0x040fe400078e0258 */
[----:B------:R-:W-:Y:S02]  /*6f40*/  IMAD R88, R17, 0x5400, R146 ;  /* 0x0000540011587824 */ /* 0x000fe400078e0292 */
[--C-:B------:R-:W-:Y:S02]  /*6f50*/  IMAD R92, R92, 0x2, R16.reuse ;  /* 0x000000025c5c7824 */ /* 0x100fe400078e0210 */
[----:B------:R-:W-:-:S04]  /*6f60*/  IMAD R88, R88, 0x2, R16 ;  /* 0x0000000258587824 */ /* 0x000fc800078e0210 */
[----:B------:R-:W0:Y:S04]  /*6f70*/  LDS.128 R92, [R92+0x21400] ;  /* 0x021400005c5c7984 */ /* 0x000e280000000c00 */
[----:B------:R-:W2:Y:S01]  /*6f80*/  LDS.128 R88, [R88+0x21400] ;  /* 0x0214000058587984 */ /* 0x000ea20000000c00 */
[----:B------:R-:W-:Y:S05]  /*6f90*/  @P4 BRA `(.L_x_510) ;  /* 0x0000000400604947 */ /* 0x000fea0003800000 */
[----:B0-----:R-:W-:Y:S01]  /*6fa0*/  IMAD.MOV.U32 R163, RZ, RZ, R93 ;  /* 0x000000ffffa37224 */ /* 0x001fe200078e005d */
[--C-:B------:R-:W-:Y:S01]  /*6fb0*/  SHF.R.U64 R48, R48, 0x10, R49.reuse ;  /* 0x0000001030307819 */ /* 0x100fe20000001231 */
[----:B------:R-:W-:Y:S01]  /*6fc0*/  HADD2.F32 R93, -RZ, R162.H0_H0 ;  /* 0x200000a2ff5d7230 */ /* 0x000fe20000004100 */
[----:B--2---:R-:W-:Y:S01]  /*6fd0*/  MOV R162, R89 ;  /* 0x0000005900a27202 */ /* 0x004fe20000000f00 */
[----:B------:R-:W-:Y:S01]  /*6fe0*/  HADD2.F32 R165, -RZ, R165.H0_H0 ;  /* 0x200000a5ffa57230 */ /* 0x000fe20000004100 */
[----:B------:R-:W-:Y:S01]  /*6ff0*/  SHF.R.U32.HI R49, RZ, 0x10, R49 ;  /* 0x00000010ff317819 */ /* 0x000fe20000011631 */
[----:B------:R-:W-:Y:S01]  /*7000*/  HADD2.F32 R164, -RZ, R163.H0_H0 ;  /* 0x200000a3ffa47230 */ /* 0x000fe20000004100 */
[----:B------:R-:W-:Y:S01]  /*7010*/  SHF.R.U64 R76, R76, 0x10, R77 ;  /* 0x000000104c4c7819 */ /* 0x000fe2000000124d */
[----:B------:R-:W-:Y:S01]  /*7020*/  HADD2.F32 R166, -RZ, R162.H0_H0 ;  /* 0x200000a2ffa67230 */ /* 0x000fe20000004100 */
[----:B------:R-:W-:Y:S02]  /*7030*/  SHF.R.U64 R50, R50, 0x10, R51 ;  /* 0x0000001032327819 */ /* 0x000fe40000001233 */
[----:B------:R-:W-:Y:S01]  /*7040*/  FMUL.FTZ R89, R164, R93 ;  /* 0x0000005da4597220 */ /* 0x000fe20000410000 */
[----:B------:R-:W-:-:S02]  /*7050*/  HADD2.F32 R76, -RZ, R76.H0_H0 ;  /* 0x2000004cff4c7230 */ /* 0x000fc40000004100 */
[C---:B------:R-:W-:Y:S01]  /*7060*/  FMUL.FTZ R93, R166.reuse, R93 ;  /* 0x0000005da65d7220 */ /* 0x040fe20000410000 */
[----:B------:R-:W-:Y:S02]  /*7070*/  HADD2.F32 R50, -RZ, R50.H0_H0 ;  /* 0x20000032ff327230 */ /* 0x000fe40000004100 */
[-C--:B------:R-:W-:Y:S01]  /*7080*/  FFMA.FTZ R89, R166, R165.reuse, -R89 ;  /* 0x000000a5a6597223 */ /* 0x080fe20000010859 */
[----:B------:R-:W-:Y:S01]  /*7090*/  FFMA.FTZ R93, R164, R165, R93 ;  /* 0x000000a5a45d7223 */ /* 0x000fe2000001005d */
[----:B------:R-:W-:Y:S01]  /*70a0*/  SHF.R.U32.HI R164, RZ, 0x10, R77 ;  /* 0x00000010ffa47819 */ /* 0x000fe2000001164d */
[----:B------:R-:W-:Y:S02]  /*70b0*/  HADD2.F32 R77, -RZ, R163.H1_H1 ;  /* 0x300000a3ff4d7230 */ /* 0x000fe40000004100 */
[----:B------:R-:W-:Y:S02]  /*70c0*/  HADD2.F32 R163, -RZ, R162.H1_H1 ;  /* 0x300000a2ffa37230 */ /* 0x000fe40000004100 */
[----:B------:R-:W-:-:S02]  /*70d0*/  HADD2.F32 R164, -RZ, R164.H0_H0 ;  /* 0x200000a4ffa47230 */ /* 0x000fc40000004100 */
[----:B------:R-:W-:Y:S02]  /*70e0*/  HADD2.F32 R162, -RZ, R49.H0_H0 ;  /* 0x20000031ffa27230 */ /* 0x000fe40000004100 */
[--C-:B------:R-:W-:Y:S02]  /*70f0*/  HADD2.F32 R165, -RZ, R91.reuse.H0_H0 ;  /* 0x2000005bffa57230 */ /* 0x100fe40000004100 */
[-C--:B------:R-:W-:Y:S01]  /*7100*/  FMUL.FTZ R49, R77, R164.reuse ;  /* 0x000000a44d317220 */ /* 0x080fe20000410000 */
[C---:B------:R-:W-:Y:S01]  /*7110*/  FMUL.FTZ R164, R163.reuse, R164 ;  /* 0x000000a4a3a47220 */ /* 0x040fe20000410000 */
[----:B------:R-:W-:Y:S02]  /*7120*/  HADD2.F32 R91, -RZ, R91.H1_H1 ;  /* 0x3000005bff5b7230 */ /* 0x000fe40000004100 */
[-C--:B------:R-:W-:Y:S01]  /*7130*/  FFMA.FTZ R49, R163, R162.reuse, -R49 ;  /* 0x000000a2a3317223 */ /* 0x080fe20000010831 */
[----:B------:R-:W-:Y:S01]  /*7140*/  FFMA.FTZ R77, R77, R162, R164 ;  /* 0x000000a24d4d7223 */ /* 0x000fe200000100a4 */
[----:B------:R-:W-:-:S02]  /*7150*/  HADD2.F32 R162, -RZ, R186.H0_H0 ;  /* 0x200000baffa27230 */ /* 0x000fc40000004100 */
[----:B------:R-:W-:Y:S01]  /*7160*/  HADD2.F32 R163, -RZ, R95.H0_H0 ;  /* 0x2000005fffa37230 */ /* 0x000fe20000004100 */
[----:B------:R-:W-:Y:S01]  /*7170*/  F2FP.F16.F32.PACK_AB R89, R49, R89 ;  /* 0x000000593159723e */ /* 0x000fe200000000ff */
[----:B------:R-:W-:Y:S01]  /*7180*/  HADD2.F32 R164, -RZ, R184.H0_H0 ;  /* 0x200000b8ffa47230 */ /* 0x000fe20000004100 */
[----:B------:R-:W-:Y:S02]  /*7190*/  F2FP.F16.F32.PACK_AB R93, R77, R93 ;  /* 0x0000005d4d5d723e */ /* 0x000fe400000000ff */
[-C--:B------:R-:W-:Y:S01]  /*71a0*/  FMUL.FTZ R166, R163, R162.reuse ;  /* 0x000000a2a3a67220 */ /* 0x080fe20000410000 */
[----:B------:R-:W-:-:S03]  /*71b0*/  FMUL.FTZ R162, R165, R162 ;  /* 0x000000a2a5a27220 */ /* 0x000fc60000410000 */
[-C--:B------:R-:W-:Y:S01]  /*71c0*/  FFMA.FTZ R166, R165, R164.reuse, -R166 ;  /* 0x000000a4a5a67223 */ /* 0x080fe200000108a6 */
[----:B------:R-:W-:Y:S01]  /*71d0*/  FFMA.FTZ R162, R163, R164, R162 ;  /* 0x000000a4a3a27223 */ /* 0x000fe200000100a2 */
[----:B------:R-:W-:Y:S01]  /*71e0*/  SHF.R.U32.HI R163, RZ, 0x10, R51 ;  /* 0x00000010ffa37819 */ /* 0x000fe20000011633 */
[----:B------:R-:W-:Y:S01]  /*71f0*/  HADD2.F32 R165, -RZ, R186.H1_H1 ;  /* 0x300000baffa57230 */ /* 0x000fe20000004100 */
[--C-:B------:R-:W-:Y:S01]  /*7200*/  SHF.R.U64 R51, R78, 0x10, R79.reuse ;  /* 0x000000104e337819 */ /* 0x100fe2000000124f */
[----:B------:R-:W-:Y:S01]  /*7210*/  HADD2.F32 R78, -RZ, R95.H1_H1 ;  /* 0x3000005fff4e7230 */ /* 0x000fe20000004100 */
[----:B------:R-:W-:Y:S01]  /*7220*/  SHF.R.U32.HI R79, RZ, 0x10, R79 ;  /* 0x00000010ff4f7819 */ /* 0x000fe2000001164f */
[----:B------:R-:W-:Y:S02]  /*7230*/  HADD2.F32 R163, -RZ, R163.H0_H0 ;  /* 0x200000a3ffa37230 */ /* 0x000fe40000004100 */
[----:B------:R-:W-:Y:S02]  /*7240*/  HADD2.F32 R51, -RZ, R51.H0_H0 ;  /* 0x20000033ff337230 */ /* 0x000fe40000004100 */
[----:B------:R-:W-:-:S05]  /*7250*/  HADD2.F32 R79, -RZ, R79.H0_H0 ;  /* 0x2000004fff4f7230 */ /* 0x000fca0000004100 */
[-C--:B------:R-:W-:Y:S01]  /*7260*/  FMUL.FTZ R95, R78, R79.reuse ;  /* 0x0000004f4e5f7220 */ /* 0x080fe20000410000 */
[----:B------:R-:W-:-:S03]  /*7270*/  FMUL.FTZ R79, R91, R79 ;  /* 0x0000004f5b4f7220 */ /* 0x000fc60000410000 */
[-C--:B------:R-:W-:Y:S01]  /*7280*/  FFMA.FTZ R95, R91, R163.reuse, -R95 ;  /* 0x000000a35b5f7223 */ /* 0x080fe2000001085f */
[----:B------:R-:W-:Y:S01]  /*7290*/  FFMA.FTZ R79, R78, R163, R79 ;  /* 0x000000a34e4f7223 */ /* 0x000fe2000001004f */
[----:B------:R-:W-:Y:S02]  /*72a0*/  HADD2.F32 R78, -RZ, R92.H0_H0 ;  /* 0x2000005cff4e7230 */ /* 0x000fe40000004100 */
[----:B------:R-:W-:Y:S01]  /*72b0*/  HADD2.F32 R163, -RZ, R88.H0_H0 ;  /* 0x20000058ffa37230 */ /* 0x000fe20000004100 */
[----:B------:R-:W-:Y:S01]  /*72c0*/  F2FP.F16.F32.PACK_AB R95, R95, R166 ;  /* 0x000000a65f5f723e */ /* 0x000fe200000000ff */
[----:B------:R-:W-:Y:S02]  /*72d0*/  HADD2.F32 R91, -RZ, R184.H1_H1 ;  /* 0x300000b8ff5b7230 */ /* 0x000fe40000004100 */
[-C--:B------:R-:W-:Y:S01]  /*72e0*/  FMUL.FTZ R164, R78, R165.reuse ;  /* 0x000000a54ea47220 */ /* 0x080fe20000410000 */
[----:B------:R-:W-:Y:S02]  /*72f0*/  HADD2.F32 R92, -RZ, R92.H1_H1 ;  /* 0x3000005cff5c7230 */ /* 0x000fe40000004100 */
[----:B------:R-:W-:Y:S01]  /*7300*/  FMUL.FTZ R165, R163, R165 ;  /* 0x000000a5a3a57220 */ /* 0x000fe20000410000 */
[----:B------:R-:W-:-:S02]  /*7310*/  HADD2.F32 R88, -RZ, R88.H1_H1 ;  /* 0x30000058ff587230 */ /* 0x000fc40000004100 */
[-C--:B------:R-:W-:Y:S01]  /*7320*/  FFMA.FTZ R164, R163, R91.reuse, -R164 ;  /* 0x0000005ba3a47223 */ /* 0x080fe200000108a4 */
[----:B------:R-:W-:Y:S02]  /*7330*/  HADD2.F32 R163, -RZ, R185.H1_H1 ;  /* 0x300000b9ffa37230 */ /* 0x000fe40000004100 */
[----:B------:R-:W-:Y:S01]  /*7340*/  FFMA.FTZ R165, R78, R91, R165 ;  /* 0x0000005b4ea57223 */ /* 0x000fe200000100a5 */
[----:B------:R-:W-:Y:S02]  /*7350*/  HADD2.F32 R78, -RZ, R48.H0_H0 ;  /* 0x20000030ff4e7230 */ /* 0x000fe40000004100 */
[-C--:B------:R-:W-:Y:S01]  /*7360*/  FMUL.FTZ R48, R92, R76.reuse ;  /* 0x0000004c5c307220 */ /* 0x080fe20000410000 */
[C---:B------:R-:W-:Y:S01]  /*7370*/  FMUL.FTZ R76, R88.reuse, R76 ;  /* 0x0000004c584c7220 */ /* 0x040fe20000410000 */
[----:B------:R-:W-:Y:S01]  /*7380*/  HADD2.F32 R91, -RZ, R90.H0_H0 ;  /* 0x2000005aff5b7230 */ /* 0x000fe20000004100 */
[----:B------:R-:W-:Y:S01]  /*7390*/  F2FP.F16.F32.PACK_AB R79, R79, R162 ;  /* 0x000000a24f4f723e */ /* 0x000fe200000000ff */
[-C--:B------:R-:W-:Y:S01]  /*73a0*/  FFMA.FTZ R48, R88, R78.reuse, -R48 ;  /* 0x0000004e58307223 */ /* 0x080fe20000010830 */
[----:B------:R-:W-:Y:S01]  /*73b0*/  FFMA.FTZ R76, R92, R78, R76 ;  /* 0x0000004e5c4c7223 */ /* 0x000fe2000001004c */
[----:B------:R-:W-:-:S02]  /*73c0*/  HADD2.F32 R78, -RZ, R94.H0_H0 ;  /* 0x2000005eff4e7230 */ /* 0x000fc40000004100 */
[----:B------:R-:W-:Y:S01]  /*73d0*/  HADD2.F32 R88, -RZ, R183.H1_H1 ;  /* 0x300000b7ff587230 */ /* 0x000fe20000004100 */
[----:B------:R-:W-:Y:S01]  /*73e0*/  F2FP.F16.F32.PACK_AB R48, R48, R164 ;  /* 0x000000a43030723e */ /* 0x000fe200000000ff */
[----:B------:R-:W-:Y:S02]  /*73f0*/  HADD2.F32 R94, -RZ, R94.H1_H1 ;  /* 0x3000005eff5e7230 */ /* 0x000fe40000004100 */
[-C--:B------:R-:W-:Y:S01]  /*7400*/  FMUL.FTZ R92, R78, R163.reuse ;  /* 0x000000a34e5c7220 */ /* 0x080fe20000410000 */
[C---:B------:R-:W-:Y:S01]  /*7410*/  FMUL.FTZ R163, R91.reuse, R163 ;  /* 0x000000a35ba37220 */ /* 0x040fe20000410000 */
[----:B------:R-:W-:Y:S01]  /*7420*/  HADD2.F32 R90, -RZ, R90.H1_H1 ;  /* 0x3000005aff5a7230 */ /* 0x000fe20000004100 */
[----:B------:R-:W-:Y:S01]  /*7430*/  F2FP.F16.F32.PACK_AB R76, R76, R165 ;  /* 0x000000a54c4c723e */ /* 0x000fe200000000ff */
[-C--:B------:R-:W-:Y:S01]  /*7440*/  FFMA.FTZ R92, R91, R88.reuse, -R92 ;  /* 0x000000585b5c7223 */ /* 0x080fe2000001085c */
[----:B------:R-:W-:Y:S01]  /*7450*/  FFMA.FTZ R163, R78, R88, R163 ;  /* 0x000000584ea37223 */ /* 0x000fe200000100a3 */
[-C--:B------:R-:W-:Y:S01]  /*7460*/  FMUL.FTZ R78, R94, R51.reuse ;  /* 0x000000335e4e7220 */ /* 0x080fe20000410000 */
[----:B------:R-:W-:Y:S01]  /*7470*/  FMUL.FTZ R51, R90, R51 ;  /* 0x000000335a337220 */ /* 0x000fe20000410000 */
[----:B------:R-:W-:-:S02]  /*7480*/  IMAD.MOV.U32 R91, RZ, RZ, R95 ;  /* 0x000000ffff5b7224 */ /* 0x000fc400078e005f */
[-C--:B------:R-:W-:Y:S01]  /*7490*/  FFMA.FTZ R78, R90, R50.reuse, -R78 ;  /* 0x000000325a4e7223 */ /* 0x080fe2000001084e */
[----:B------:R-:W-:Y:S01]  /*74a0*/  FFMA.FTZ R51, R94, R50, R51 ;  /* 0x000000325e337223 */ /* 0x000fe20000010033 */
[----:B------:R-:W-:Y:S02]  /*74b0*/  IMAD.MOV.U32 R88, RZ, RZ, R48 ;  /* 0x000000ffff587224 */ /* 0x000fe400078e0030 */
[----:B------:R-:W-:Y:S01]  /*74c0*/  IMAD.MOV.U32 R95, RZ, RZ, R79 ;  /* 0x000000ffff5f7224 */ /* 0x000fe200078e004f */
[----:B------:R-:W-:Y:S01]  /*74d0*/  F2FP.F16.F32.PACK_AB R78, R78, R92 ;  /* 0x0000005c4e4e723e */ /* 0x000fe200000000ff */
[----:B------:R-:W-:Y:S01]  /*74e0*/  IMAD.MOV.U32 R92, RZ, RZ, R76 ;  /* 0x000000ffff5c7224 */ /* 0x000fe200078e004c */
[----:B------:R-:W-:-:S03]  /*74f0*/  F2FP.F16.F32.PACK_AB R51, R51, R163 ;  /* 0x000000a33333723e */ /* 0x000fc600000000ff */
[----:B------:R-:W-:Y:S01]  /*7500*/  IMAD.MOV.U32 R90, RZ, RZ, R78 ;  /* 0x000000ffff5a7224 */ /* 0x000fe200078e004e */
[----:B------:R-:W-:-:S07]  /*7510*/  MOV R94, R51 ;  /* 0x00000033005e7202 */ /* 0x000fce0000000f00 */
.L_x_510:
[----:B------:R-:W-:Y:S05]  /*7520*/  BSYNC B3 ;  /* 0x0000000000037941 */ /* 0x000fea0003800000 */
.L_x_509:
[----:B------:R-:W-:-:S13]  /*7530*/  ISETP.GE.AND P4, PT, R161, R148, PT ;  /* 0x00000094a100720c */ /* 0x000fda0003f86270 */
[--C-:B------:R-:W-:Y:S02]  /*7540*/  @!P4 SHF.R.S32.HI R51, RZ, 0x1f, R161.reuse ;  /* 0x0000001fff33c819 */ /* 0x100fe400000114a1 */
[----:B------:R-:W-:-:S04]  /*7550*/  @!P4 IADD3 R161, P5, P6, R116, R130, R161 ;  /* 0x0000008274a1c210 */ /* 0x000fc80007ebe0a1 */
[----:B------:R-:W-:Y:S02]  /*7560*/  @!P4 IADD3.X R51, R7, R156, R51, P5, P6 ;  /* 0x0000009c0733c210 */ /* 0x000fe40002fec433 */
[----:B------:R-:W-:-:S04]  /*7570*/  IADD3 R49, P5, P6, R116, R130, R25 ;  /* 0x0000008274317210 */ /* 0x000fc80007ebe019 */
[----:B------:R-:W-:Y:S02]  /*7580*/  IADD3.X R50, R7, R156, R29, P5, P6 ;  /* 0x0000009c07327210 */ /* 0x000fe40002fec41d */
[----:B------:R-:W-:-:S04]  /*7590*/  LEA R48, P5, R49, R124, 0x1 ;  /* 0x0000007c31307211 */ /* 0x000fc800078a08ff */
[----:B------:R-:W-:Y:S02]  /*75a0*/  LEA.HI.X R49, R49, R125, R50, 0x1, P5 ;  /* 0x0000007d31317211 */ /* 0x000fe400028f0c32 */
[----:B------:R-:W-:-:S03]  /*75b0*/  @!P4 LEA R50, P5, R161, R124, 0x1 ;  /* 0x0000007ca132c211 */ /* 0x000fc600078a08ff */
[----:B--2---:R2:W-:Y:S01]  /*75c0*/  STG.E.128 desc[UR60][R48.64], R88 ;  /* 0x0000005830007986 */ /* 0x0045e2000c101d3c */
[----:B------:R-:W-:-:S05]  /*75d0*/  @!P4 LEA.HI.X R51, R161, R125, R51, 0x1, P5 ;  /* 0x0000007da133c211 */ /* 0x000fca00028f0c33 */
[----:B0-----:R2:W-:Y:S04]  /*75e0*/  @!P4 STG.E.128 desc[UR60][R50.64], R92 ;  /* 0x0000005c3200c986 */ /* 0x0015e8000c101d3c */
.L_x_508:
[----:B------:R-:W-:Y:S05]  /*75f0*/  BSYNC B2 ;  /* 0x0000000000027941 */ /* 0x000fea0003800000 */
.L_x_507:
[----:B------:R-:W-:Y:S01]  /*7600*/  ISETP.NE.AND P4, PT, R32, RZ, PT ;  /* 0x000000ff2000720c */ /* 0x000fe20003f85270 */
[----:B------:R-:W-:-:S12]  /*7610*/  BSSY B2, `(.L_x_511) ;  /* 0x000007e000027945 */ /* 0x000fd80003800000 */
[----:B------:R-:W-:Y:S05]  /*7620*/  @!P4 BRA `(.L_x_512) ;  /* 0x0000000400f0c947 */ /* 0x000fea0003800000 */
[----:B--2---:R-:W-:Y:S01]  /*7630*/  SEL R48, R132, R152, !P1 ;  /* 0x0000009884307207 */ /* 0x004fe20004800000 */
[----:B------:R-:W-:Y:S01]  /*7640*/  BSSY B3, `(.L_x_513) ;  /* 0x000006e000037945 */ /* 0x000fe20003800000 */
[----:B------:R-:W-:Y:S02]  /*7650*/  ISETP.GE.AND P4, PT, R0, R121, PT ;  /* 0x000000790000720c */ /* 0x000fe40003f86270 */
[----:B------:R-:W-:-:S04]  /*7660*/  SHF.R.S32.HI R49, RZ, 0x1f, R48 ;  /* 0x0000001fff317819 */ /* 0x000fc80000011430 */
[----:B------:R-:W-:-:S04]  /*7670*/  LEA.HI R49, R49, R48, RZ, 0x4 ;  /* 0x0000003031317211 */ /* 0x000fc800078f20ff */
[----:B------:R-:W-:-:S04]  /*7680*/  LEA.HI.SX32 R88, R49, R118, 0x1c ;  /* 0x0000007631587211 */ /* 0x000fc800078fe2ff */
[----:B------:R-:W-:-:S04]  /*7690*/  SHF.R.S32.HI R49, RZ, 0x1f, R88 ;  /* 0x0000001fff317819 */ /* 0x000fc80000011458 */
[----:B------:R-:W-:Y:S01]  /*76a0*/  LEA.HI R49, R49, R88, RZ, 0x3 ;  /* 0x0000005831317211 */ /* 0x000fe200078f18ff */
[----:B------:R-:W-:-:S03]  /*76b0*/  IMAD.SHL.U32 R88, R88, 0x8, RZ ;  /* 0x0000000858587824 */ /* 0x000fc600078e00ff */
[----:B------:R-:W-:Y:S02]  /*76c0*/  SHF.R.S32.HI R49, RZ, 0x3, R49 ;  /* 0x00000003ff317819 */ /* 0x000fe40000011431 */
[----:B------:R-:W-:-:S03]  /*76d0*/  LOP3.LUT R48, R212, 0x38, R88, 0xf8, !PT ;  /* 0x00000038d4307812 */ /* 0x000fc600078ef858 */
[----:B------:R-:W-:Y:S01]  /*76e0*/  IMAD R49, R49, 0x1c00, R214 ;  /* 0x00001c0031317824 */ /* 0x000fe200078e02d6 */
[----:B------:R-:W-:-:S05]  /*76f0*/  LOP3.LUT R48, R48, R213, RZ, 0x3c, !PT ;  /* 0x000000d530307212 */ /* 0x000fca00078e3cff */
[----:B------:R-:W-:-:S04]  /*7700*/  IMAD.IADD R48, R49, 0x1, R48 ;  /* 0x0000000131307824 */ /* 0x000fc800078e0230 */
[C---:B------:R-:W-:Y:S02]  /*7710*/  IMAD R76, R17.reuse, 0x5400, R48 ;  /* 0x00005400114c7824 */ /* 0x040fe400078e0230 */
[----:B------:R-:W-:-:S03]  /*7720*/  IMAD R48, R17, 0x5400, R145 ;  /* 0x0000540011307824 */ /* 0x000fc600078e0291 */
[----:B------:R-:W-:Y:S01]  /*7730*/  LEA R76, R76, R16, 0x1 ;  /* 0x000000104c4c7211 */ /* 0x000fe200078e08ff */
[----:B------:R-:W-:-:S05]  /*7740*/  IMAD R48, R48, 0x2, R16 ;  /* 0x0000000230307824 */ /* 0x000fca00078e0210 */
[----:B------:R-:W0:Y:S04]  /*7750*/  LDS.128 R76, [R76+0x21400] ;  /* 0x021400004c4c7984 */ /* 0x000e280000000c00 */
[----:B------:R-:W2:Y:S01]  /*7760*/  LDS.128 R48, [R48+0x21400] ;  /* 0x0214000030307984 */ /* 0x000ea20000000c00 */
[----:B------:R-:W-:Y:S05]  /*7770*/  @P4 BRA `(.L_x_514) ;  /* 0x0000000400684947 */ /* 0x000fea0003800000 */
[----:B0-----:R-:W-:Y:S01]  /*7780*/  IMAD.MOV.U32 R90, RZ, RZ, R77 ;  /* 0x000000ffff5a7224 */ /* 0x001fe200078e004d */
[----:B------:R-:W-:Y:S01]  /*7790*/  SHF.R.U64 R44, R44, 0x10, R45 ;  /* 0x000000102c2c7819 */ /* 0x000fe2000000122d */
[----:B--2---:R-:W-:Y:S01]  /*77a0*/  IMAD.MOV.U32 R89, RZ, RZ, R49 ;  /* 0x000000ffff597224 */ /* 0x004fe200078e0031 */
[----:B------:R-:W-:Y:S01]  /*77b0*/  SHF.R.U32.HI R45, RZ, 0x10, R45 ;  /* 0x00000010ff2d7819 */ /* 0x000fe2000001162d */
[----:B------:R-:W-:Y:S01]  /*77c0*/  HADD2.F32 R91, -RZ, R185.H0_H0 ;  /* 0x200000b9ff5b7230 */ /* 0x000fe20000004100 */
[----:B------:R-:W-:Y:S01]  /*77d0*/  SHF.R.U64 R46, R46, 0x10, R47 ;  /* 0x000000102e2e7819 */ /* 0x000fe2000000122f */
[----:B------:R-:W-:Y:S02]  /*77e0*/  HADD2.F32 R49, -RZ, R90.H0_H0 ;  /* 0x2000005aff317230 */ /* 0x000fe40000004100 */
[----:B------:R-:W-:Y:S02]  /*77f0*/  HADD2.F32 R93, -RZ, R89.H0_H0 ;  /* 0x20000059ff5d7230 */ /* 0x000fe40000004100 */
[----:B------:R-:W-:-:S02]  /*7800*/  HADD2.F32 R92, -RZ, R183.H0_H0 ;  /* 0x200000b7ff5c7230 */ /* 0x000fc40000004100 */
[-C--:B------:R-:W-:Y:S01]  /*7810*/  FMUL.FTZ R77, R49, R91.reuse ;  /* 0x0000005b314d7220 */ /* 0x080fe20000410000 */
[----:B------:R-:W-:Y:S02]  /*7820*/  HADD2.F32 R90, -RZ, R90.H1_H1 ;  /* 0x3000005aff5a7230 */ /* 0x000fe40000004100 */
[C---:B------:R-:W-:Y:S01]  /*7830*/  FMUL.FTZ R91, R93.reuse, R91 ;  /* 0x0000005b5d5b7220 */ /* 0x040fe20000410000 */
[----:B------:R-:W-:Y:S02]  /*7840*/  HADD2.F32 R45, -RZ, R45.H0_H0 ;  /* 0x2000002dff2d7230 */ /* 0x000fe40000004100 */
[-C--:B------:R-:W-:Y:S01]  /*7850*/  FFMA.FTZ R77, R93, R92.reuse, -R77 ;  /* 0x0000005c5d4d7223 */ /* 0x080fe2000001084d */
[----:B------:R-:W-:Y:S02]  /*7860*/  HADD2.F32 R46, -RZ, R46.H0_H0 ;  /* 0x2000002eff2e7230 */ /* 0x000fe40000004100 */
[----:B------:R-:W-:Y:S01]  /*7870*/  FFMA.FTZ R49, R49, R92, R91 ;  /* 0x0000005c31317223 */ /* 0x000fe2000001005b */
[--C-:B------:R-:W-:Y:S01]  /*7880*/  SHF.R.U32.HI R91, RZ, 0x10, R57.reuse ;  /* 0x00000010ff5b7819 */ /* 0x100fe20000011639 */
[----:B------:R-:W-:Y:S01]  /*7890*/  HADD2.F32 R92, -RZ, R182.H1_H1 ;  /* 0x300000b6ff5c7230 */ /* 0x000fe20000004100 */
[----:B------:R-:W-:Y:S01]  /*78a0*/  SHF.R.U64 R57, R56, 0x10, R57 ;  /* 0x0000001038397819 */ /* 0x000fe20000001239 */
[----:B------:R-:W-:-:S02]  /*78b0*/  HADD2.F32 R56, -RZ, R89.H1_H1 ;  /* 0x30000059ff387230 */ /* 0x000fc40000004100 */
[----:B------:R-:W-:Y:S02]  /*78c0*/  HADD2.F32 R91, -RZ, R91.H0_H0 ;  /* 0x2000005bff5b7230 */ /* 0x000fe40000004100 */
[----:B------:R-:W-:-:S03]  /*78d0*/  HADD2.F32 R57, -RZ, R57.H0_H0 ;  /* 0x20000039ff397230 */ /* 0x000fc60000004100 */
[-C--:B------:R-:W-:Y:S01]  /*78e0*/  FMUL.FTZ R89, R90, R91.reuse ;  /* 0x0000005b5a597220 */ /* 0x080fe20000410000 */
[----:B------:R-:W-:-:S03]  /*78f0*/  FMUL.FTZ R91, R56, R91 ;  /* 0x0000005b385b7220 */ /* 0x000fc60000410000 */
[-C--:B------:R-:W-:Y:S01]  /*7900*/  FFMA.FTZ R56, R56, R45.reuse, -R89 ;  /* 0x0000002d38387223 */ /* 0x080fe20000010859 */
[----:B------:R-:W-:Y:S02]  /*7910*/  HADD2.F32 R89, -RZ, R79.H0_H0 ;  /* 0x2000004fff597230 */ /* 0x000fe40000004100 */
[----:B------:R-:W-:Y:S01]  /*7920*/  FFMA.FTZ R45, R90, R45, R91 ;  /* 0x0000002d5a2d7223 */ /* 0x000fe2000001005b */
[----:B------:R-:W-:Y:S02]  /*7930*/  HADD2.F32 R90, -RZ, R182.H0_H0 ;  /* 0x200000b6ff5a7230 */ /* 0x000fe40000004100 */
[--C-:B------:R-:W-:Y:S02]  /*7940*/  HADD2.F32 R91, -RZ, R51.reuse.H0_H0 ;  /* 0x20000033ff5b7230 */ /* 0x100fe40000004100 */
[----:B------:R-:W-:Y:S01]  /*7950*/  FMUL.FTZ R93, R89, R92 ;  /* 0x0000005c595d7220 */ /* 0x000fe20000410000 */
[----:B------:R-:W-:Y:S01]  /*7960*/  HADD2.F32 R51, -RZ, R51.H1_H1 ;  /* 0x30000033ff337230 */ /* 0x000fe20000004100 */
[----:B------:R-:W-:-:S02]  /*7970*/  F2FP.F16.F32.PACK_AB R56, R56, R77 ;  /* 0x0000004d3838723e */ /* 0x000fc400000000ff */
[C---:B------:R-:W-:Y:S01]  /*7980*/  FFMA.FTZ R93, R91.reuse, R90, -R93 ;  /* 0x0000005a5b5d7223 */ /* 0x040fe2000001085d */
[----:B------:R-:W-:Y:S01]  /*7990*/  FMUL.FTZ R91, R91, R92 ;  /* 0x0000005c5b5b7220 */ /* 0x000fe20000410000 */
[----:B------:R-:W-:Y:S01]  /*79a0*/  HADD2.F32 R92, -RZ, R181.H1_H1 ;  /* 0x300000b5ff5c7230 */ /* 0x000fe20000004100 */
[----:B------:R-:W-:Y:S01]  /*79b0*/  F2FP.F16.F32.PACK_AB R45, R45, R49 ;  /* 0x000000312d2d723e */ /* 0x000fe200000000ff */
[----:B------:R-:W-:Y:S02]  /*79c0*/  IMAD.MOV.U32 R49, RZ, RZ, R56 ;  /* 0x000000ffff317224 */ /* 0x000fe400078e0038 */
[----:B------:R-:W-:Y:S01]  /*79d0*/  FFMA.FTZ R91, R89, R90, R91 ;  /* 0x0000005a595b7223 */ /* 0x000fe2000001005b */
[----:B------:R-:W-:Y:S02]  /*79e0*/  SHF.R.U32.HI R89, RZ, 0x10, R47 ;  /* 0x00000010ff597819 */ /* 0x000fe4000001162f */
[--C-:B------:R-:W-:Y:S01]  /*79f0*/  SHF.R.U64 R47, R58, 0x10, R59.reuse ;  /* 0x000000103a2f7819 */ /* 0x100fe2000000123b */
[----:B------:R-:W-:Y:S01]  /*7a00*/  HADD2.F32 R58, -RZ, R79.H1_H1 ;  /* 0x3000004fff3a7230 */ /* 0x000fe20000004100 */
[----:B------:R-:W-:Y:S01]  /*7a10*/  SHF.R.U32.HI R59, RZ, 0x10, R59 ;  /* 0x00000010ff3b7819 */ /* 0x000fe2000001163b */
[----:B------:R-:W-:-:S02]  /*7a20*/  HADD2.F32 R89, -RZ, R89.H0_H0 ;  /* 0x20000059ff597230 */ /* 0x000fc40000004100 */
[----:B------:R-:W-:Y:S02]  /*7a30*/  HADD2.F32 R47, -RZ, R47.H0_H0 ;  /* 0x2000002fff2f7230 */ /* 0x000fe40000004100 */
[----:B------:R-:W-:Y:S02]  /*7a40*/  HADD2.F32 R59, -RZ, R59.H0_H0 ;  /* 0x2000003bff3b7230 */ /* 0x000fe40000004100 */
[----:B------:R-:W-:-:S03]  /*7a50*/  IMAD.MOV.U32 R77, RZ, RZ, R45 ;  /* 0x000000ffff4d7224 */ /* 0x000fc600078e002d */
[----:B------:R-:W-:-:S04]  /*7a60*/  FMUL.FTZ R79, R58, R59 ;  /* 0x0000003b3a4f7220 */ /* 0x000fc80000410000 */
[C---:B------:R-:W-:Y:S01]  /*7a70*/  FFMA.FTZ R79, R51.reuse, R89, -R79 ;  /* 0x00000059334f7223 */ /* 0x040fe2000001084f */
[----:B------:R-:W-:Y:S01]  /*7a80*/  FMUL.FTZ R51, R51, R59 ;  /* 0x0000003b33337220 */ /* 0x000fe20000410000 */
[----:B------:R-:W-:-:S03]  /*7a90*/  HADD2.F32 R59, -RZ, R181.H0_H0 ;  /* 0x200000b5ff3b7230 */ /* 0x000fc60000004100 */
[----:B------:R-:W-:Y:S01]  /*7aa0*/  FFMA.FTZ R51, R58, R89, R51 ;  /* 0x000000593a337223 */ /* 0x000fe20000010033 */
[----:B------:R-:W-:Y:S01]  /*7ab0*/  HADD2.F32 R58, -RZ, R76.H0_H0 ;  /* 0x2000004cff3a7230 */ /* 0x000fe20000004100 */
[----:B------:R-:W-:Y:S01]  /*7ac0*/  F2FP.F16.F32.PACK_AB R79, R79, R93 ;  /* 0x0000005d4f4f723e */ /* 0x000fe200000000ff */
[----:B------:R-:W-:Y:S02]  /*7ad0*/  HADD2.F32 R89, -RZ, R48.H0_H0 ;  /* 0x20000030ff597230 */ /* 0x000fe40000004100 */
[----:B------:R-:W-:Y:S02]  /*7ae0*/  HADD2.F32 R76, -RZ, R76.H1_H1 ;  /* 0x3000004cff4c7230 */ /* 0x000fe40000004100 */
[-C--:B------:R-:W-:Y:S01]  /*7af0*/  FMUL.FTZ R90, R58, R92.reuse ;  /* 0x0000005c3a5a7220 */ /* 0x080fe20000410000 */
[----:B------:R-:W-:Y:S01]  /*7b00*/  F2FP.F16.F32.PACK_AB R91, R51, R91 ;  /* 0x0000005b335b723e */ /* 0x000fe200000000ff */
[----:B------:R-:W-:Y:S01]  /*7b10*/  FMUL.FTZ R92, R89, R92 ;  /* 0x0000005c595c7220 */ /* 0x000fe20000410000 */
[----:B------:R-:W-:-:S02]  /*7b20*/  IMAD.MOV.U32 R51, RZ, RZ, R79 ;  /* 0x000000ffff337224 */ /* 0x000fc400078e004f */
[-C--:B------:R-:W-:Y:S01]  /*7b30*/  FFMA.FTZ R90, R89, R59.reuse, -R90 ;  /* 0x0000003b595a7223 */ /* 0x080fe2000001085a */
[----:B------:R-:W-:Y:S02]  /*7b40*/  HADD2.F32 R89, -RZ, R180.H1_H1 ;  /* 0x300000b4ff597230 */ /* 0x000fe40000004100 */
[----:B------:R-:W-:Y:S01]  /*7b50*/  FFMA.FTZ R92, R58, R59, R92 ;  /* 0x0000003b3a5c7223 */ /* 0x000fe2000001005c */
[----:B------:R-:W-:Y:S01]  /*7b60*/  HADD2.F32 R58, -RZ, R48.H1_H1 ;  /* 0x30000030ff3a7230 */ /* 0x000fe20000004100 */
[----:B------:R-:W-:Y:S01]  /*7b70*/  MOV R79, R91 ;  /* 0x0000005b004f7202 */ /* 0x000fe20000000f00 */
[----:B------:R-:W-:Y:S02]  /*7b80*/  HADD2.F32 R48, -RZ, R44.H0_H0 ;  /* 0x2000002cff307230 */ /* 0x000fe40000004100 */
[-C--:B------:R-:W-:Y:S01]  /*7b90*/  FMUL.FTZ R44, R76, R57.reuse ;  /* 0x000000394c2c7220 */ /* 0x080fe20000410000 */
[--C-:B------:R-:W-:Y:S02]  /*7ba0*/  HADD2.F32 R59, -RZ, R50.reuse.H0_H0 ;  /* 0x20000032ff3b7230 */ /* 0x100fe40000004100 */
[----:B------:R-:W-:Y:S01]  /*7bb0*/  FMUL.FTZ R57, R58, R57 ;  /* 0x000000393a397220 */ /* 0x000fe20000410000 */
[----:B------:R-:W-:-:S02]  /*7bc0*/  HADD2.F32 R50, -RZ, R50.H1_H1 ;  /* 0x30000032ff327230 */ /* 0x000fc40000004100 */
[-C--:B------:R-:W-:Y:S01]  /*7bd0*/  FFMA.FTZ R44, R58, R48.reuse, -R44 ;  /* 0x000000303a2c7223 */ /* 0x080fe2000001082c */
[----:B------:R-:W-:Y:S02]  /*7be0*/  HADD2.F32 R58, -RZ, R180.H0_H0 ;  /* 0x200000b4ff3a7230 */ /* 0x000fe40000004100 */
[----:B------:R-:W-:Y:S01]  /*7bf0*/  FFMA.FTZ R48, R76, R48, R57 ;  /* 0x000000304c307223 */ /* 0x000fe20000010039 */
[--C-:B------:R-:W-:Y:S02]  /*7c00*/  HADD2.F32 R57, -RZ, R78.reuse.H0_H0 ;  /* 0x2000004eff397230 */ /* 0x100fe40000004100 */
[----:B------:R-:W-:Y:S01]  /*7c10*/  HADD2.F32 R78, -RZ, R78.H1_H1 ;  /* 0x3000004eff4e7230 */ /* 0x000fe20000004100 */
[----:B------:R-:W-:Y:S02]  /*7c20*/  F2FP.F16.F32.PACK_AB R44, R44, R90 ;  /* 0x0000005a2c2c723e */ /* 0x000fe400000000ff */
[-C--:B------:R-:W-:Y:S01]  /*7c30*/  FMUL.FTZ R76, R57, R89.reuse ;  /* 0x00000059394c7220 */ /* 0x080fe20000410000 */
[----:B------:R-:W-:Y:S01]  /*7c40*/  FMUL.FTZ R89, R59, R89 ;  /* 0x000000593b597220 */ /* 0x000fe20000410000 */
[----:B------:R-:W-:Y:S01]  /*7c50*/  F2FP.F16.F32.PACK_AB R92, R48, R92 ;  /* 0x0000005c305c723e */ /* 0x000fe200000000ff */
[----:B------:R-:W-:-:S02]  /*7c60*/  IMAD.MOV.U32 R48, RZ, RZ, R44 ;  /* 0x000000ffff307224 */ /* 0x000fc400078e002c */
[-C--:B------:R-:W-:Y:S01]  /*7c70*/  FFMA.FTZ R76, R59, R58.reuse, -R76 ;  /* 0x0000003a3b4c7223 */ /* 0x080fe2000001084c */
[----:B------:R-:W-:Y:S01]  /*7c80*/  FFMA.FTZ R89, R57, R58, R89 ;  /* 0x0000003a39597223 */ /* 0x000fe20000010059 */
[-C--:B------:R-:W-:Y:S01]  /*7c90*/  FMUL.FTZ R57, R78, R47.reuse ;  /* 0x0000002f4e397220 */ /* 0x080fe20000410000 */
[----:B------:R-:W-:-:S03]  /*7ca0*/  FMUL.FTZ R47, R50, R47 ;  /* 0x0000002f322f7220 */ /* 0x000fc60000410000 */
[-C--:B------:R-:W-:Y:S01]  /*7cb0*/  FFMA.FTZ R57, R50, R46.reuse, -R57 ;  /* 0x0000002e32397223 */ /* 0x080fe20000010839 */
[----:B------:R-:W-:-:S04]  /*7cc0*/  FFMA.FTZ R47, R78, R46, R47 ;  /* 0x0000002e4e2f7223 */ /* 0x000fc8000001002f */
[----:B------:R-:W-:Y:S02]  /*7cd0*/  F2FP.F16.F32.PACK_AB R57, R57, R76 ;  /* 0x0000004c3939723e */ /* 0x000fe400000000ff */
[----:B------:R-:W-:Y:S02]  /*7ce0*/  F2FP.F16.F32.PACK_AB R47, R47, R89 ;  /* 0x000000592f2f723e */ /* 0x000fe400000000ff */
[----:B------:R-:W-:Y:S01]  /*7cf0*/  MOV R76, R92 ;  /* 0x0000005c004c7202 */ /* 0x000fe20000000f00 */
[----:B------:R-:W-:Y:S02]  /*7d00*/  IMAD.MOV.U32 R50, RZ, RZ, R57 ;  /* 0x000000ffff327224 */ /* 0x000fe400078e0039 */
[----:B------:R-:W-:-:S07]  /*7d10*/  IMAD.MOV.U32 R78, RZ, RZ, R47 ;  /* 0x000000ffff4e7224 */ /* 0x000fce00078e002f */
.L_x_514:
[----:B------:R-:W-:Y:S05]  /*7d20*/  BSYNC B3 ;  /* 0x0000000000037941 */ /* 0x000fea0003800000 */
.L_x_513:
        /* <DEDUP_REMOVED lines=12> */
.L_x_512:
[----:B------:R-:W-:Y:S05]  /*7df0*/  BSYNC B2 ;  /* 0x0000000000027941 */ /* 0x000fea0003800000 */
.L_x_511:
[----:B------:R-:W-:-:S13]  /*7e00*/  ISETP.NE.AND P4, PT, R33, RZ, PT ;  /* 0x000000ff2100720c */ /* 0x000fda0003f85270 */
[----:B------:R-:W-:Y:S05]  /*7e10*/  @!P4 BRA `(.L_x_506) ;  /* 0x0000000400f8c947 */ /* 0x000fea0003800000 */
[----:B---3--:R-:W3:Y:S01]  /*7e20*/  LDL R44, [R1+0x10] ;  /* 0x00001000012c7983 */ /* 0x008ee20000100800 */
[----:B------:R-:W-:Y:S01]  /*7e30*/  IADD3 R56, P4, P5, R116, R130, R27 ;  /* 0x0000008274387210 */ /* 0x000fe20007d9e01b */
[----:B------:R-:W-:Y:S03]  /*7e40*/  BSSY B2, `(.L_x_515) ;  /* 0x0000071000027945 */ /* 0x000fe60003800000 */
[----:B------:R-:W-:Y:S02]  /*7e50*/  IADD3.X R57, R7, R156, R31, P4, P5 ;  /* 0x0000009c07397210 */ /* 0x000fe400027ea41f */
[----:B------:R-:W-:Y:S02]  /*7e60*/  ISETP.GE.AND P4, PT, R3, R121, PT ;  /* 0x000000790300720c */ /* 0x000fe40003f86270 */
[----:B---3--:R-:W-:-:S04]  /*7e70*/  LOP3.LUT P6, RZ, R44, 0x1, RZ, 0xc0, !PT ;  /* 0x000000012cff7812 */ /* 0x008fc800078cc0ff */
[----:B------:R-:W-:-:S04]  /*7e80*/  SEL R44, R132, R152, !P6 ;  /* 0x00000098842c7207 */ /* 0x000fc80007000000 */
        /* <DEDUP_REMOVED lines=11> */
[C---:B--2---:R-:W-:Y:S02]  /*7f40*/  IMAD R48, R17.reuse, 0x5400, R44 ;  /* 0x0000540011307824 */ /* 0x044fe400078e022c */
[----:B------:R-:W-:Y:S02]  /*7f50*/  IMAD R44, R17, 0x5400, R143 ;  /* 0x00005400112c7824 */ /* 0x000fe400078e028f */
[--C-:B------:R-:W-:Y:S02]  /*7f60*/  IMAD R48, R48, 0x2, R16.reuse ;  /* 0x0000000230307824 */ /* 0x100fe400078e0210 */
[----:B------:R-:W-:-:S04]  /*7f70*/  IMAD R44, R44, 0x2, R16 ;  /* 0x000000022c2c7824 */ /* 0x000fc800078e0210 */
[----:B------:R-:W0:Y:S04]  /*7f80*/  LDS.128 R48, [R48+0x21400] ;  /* 0x0214000030307984 */ /* 0x000e280000000c00 */
[----:B------:R-:W2:Y:S01]  /*7f90*/  LDS.128 R44, [R44+0x21400] ;  /* 0x021400002c2c7984 */ /* 0x000ea20000000c00 */
[----:B------:R-:W-:Y:S05]  /*7fa0*/  @P4 BRA `(.L_x_516) ;  /* 0x0000000400684947 */ /* 0x000fea0003800000 */
[----:B0-----:R-:W-:Y:S01]  /*7fb0*/  MOV R59, R49 ;  /* 0x00000031003b7202 */ /* 0x001fe20000000f00 */
[----:B--2---:R-:W-:Y:S01]  /*7fc0*/  IMAD.MOV.U32 R76, RZ, RZ, R45 ;  /* 0x000000ffff4c7224 */ /* 0x004fe200078e002d */
[----:B------:R-:W-:Y:S01]  /*7fd0*/  SHF.R.U64 R40, R40, 0x10, R41 ;  /* 0x0000001028287819 */ /* 0x000fe20000001229 */
[----:B------:R-:W-:Y:S01]  /*7fe0*/  HADD2.F32 R78, -RZ, R178.H1_H1 ;  /* 0x300000b2ff4e7230 */ /* 0x000fe20000004100 */
[----:B------:R-:W-:Y:S01]  /*7ff0*/  SHF.R.U64 R52, R52, 0x10, R53 ;  /* 0x0000001034347819 */ /* 0x000fe20000001235 */
[--C-:B------:R-:W-:Y:S01]  /*8000*/  HADD2.F32 R45, -RZ, R59.reuse.H0_H0 ;  /* 0x2000003bff2d7230 */ /* 0x100fe20000004100 */
[----:B------:R-:W-:Y:S01]  /*8010*/  SHF.R.U64 R54, R54, 0x10, R55 ;  /* 0x0000001036367819 */ /* 0x000fe20000001237 */
[----:B------:R-:W-:Y:S01]  /*8020*/  HADD2.F32 R49, -RZ, R76.H0_H0 ;  /* 0x2000004cff317230 */ /* 0x000fe20000004100 */
[----:B------:R-:W-:Y:S01]  /*8030*/  SHF.R.U64 R42, R42, 0x10, R43 ;  /* 0x000000102a2a7819 */ /* 0x000fe2000000122b */
[----:B------:R-:W-:Y:S02]  /*8040*/  HADD2.F32 R77, -RZ, R178.H0_H0 ;  /* 0x200000b2ff4d7230 */ /* 0x000fe40000004100 */
[----:B------:R-:W-:Y:S01]  /*8050*/  FMUL.FTZ R79, R45, R78 ;  /* 0x0000004e2d4f7220 */ /* 0x000fe20000410000 */
[----:B------:R-:W-:-:S02]  /*8060*/  HADD2.F32 R59, -RZ, R59.H1_H1 ;  /* 0x3000003bff3b7230 */ /* 0x000fc40000004100 */
[C---:B------:R-:W-:Y:S01]  /*8070*/  FMUL.FTZ R78, R49.reuse, R78 ;  /* 0x0000004e314e7220 */ /* 0x040fe20000410000 */
[----:B------:R-:W-:Y:S02]  /*8080*/  HADD2.F32 R52, -RZ, R52.H0_H0 ;  /* 0x20000034ff347230 */ /* 0x000fe40000004100 */
[-C--:B------:R-:W-:Y:S01]  /*8090*/  FFMA.FTZ R49, R49, R77.reuse, -R79 ;  /* 0x0000004d31317223 */ /* 0x080fe2000001084f */
[----:B------:R-:W-:Y:S01]  /*80a0*/  SHF.R.U32.HI R79, RZ, 0x10, R53 ;  /* 0x00000010ff4f7819 */ /* 0x000fe20000011635 */
[----:B------:R-:W-:Y:S01]  /*80b0*/  FFMA.FTZ R45, R45, R77, R78 ;  /* 0x0000004d2d2d7223 */ /* 0x000fe2000001004e */
[----:B------:R-:W-:Y:S01]  /*80c0*/  SHF.R.U32.HI R78, RZ, 0x10, R41 ;  /* 0x00000010ff4e7819 */ /* 0x000fe20000011629 */
[----:B------:R-:W-:Y:S02]  /*80d0*/  HADD2.F32 R77, -RZ, R76.H1_H1 ;  /* 0x3000004cff4d7230 */ /* 0x000fe40000004100 */
[----:B------:R-:W-:Y:S02]  /*80e0*/  HADD2.F32 R79, -RZ, R79.H0_H0 ;  /* 0x2000004fff4f7230 */ /* 0x000fe40000004100 */
[----:B------:R-:W-:-:S02]  /*80f0*/  HADD2.F32 R76, -RZ, R78.H0_H0 ;  /* 0x2000004eff4c7230 */ /* 0x000fc40000004100 */
[----:B------:R-:W-:Y:S02]  /*8100*/  IMAD.MOV.U32 R41, RZ, RZ, R51 ;  /* 0x000000ffff297224 */ /* 0x000fe400078e0033 */
[-C--:B------:R-:W-:Y:S01]  /*8110*/  FMUL.FTZ R78, R59, R79.reuse ;  /* 0x0000004f3b4e7220 */ /* 0x080fe20000410000 */
[----:B------:R-:W-:Y:S01]  /*8120*/  FMUL.FTZ R79, R77, R79 ;  /* 0x0000004f4d4f7220 */ /* 0x000fe20000410000 */
[----:B------:R-:W-:Y:S02]  /*8130*/  HADD2.F32 R53, -RZ, R47.H0_H0 ;  /* 0x2000002fff357230 */ /* 0x000fe40000004100 */
[----:B------:R-:W-:Y:S02]  /*8140*/  HADD2.F32 R51, -RZ, R41.H0_H0 ;  /* 0x20000029ff337230 */ /* 0x000fe40000004100 */
[-C--:B------:R-:W-:Y:S01]  /*8150*/  FFMA.FTZ R79, R59, R76.reuse, R79 ;  /* 0x0000004c3b4f7223 */ /* 0x080fe2000001004f */
[----:B------:R-:W-:Y:S02]  /*8160*/  HADD2.F32 R59, -RZ, R175.H1_H1 ;  /* 0x300000afff3b7230 */ /* 0x000fe40000004100 */
[----:B------:R-:W-:Y:S01]  /*8170*/  FFMA.FTZ R78, R77, R76, -R78 ;  /* 0x0000004c4d4e7223 */ /* 0x000fe2000001084e */
[----:B------:R-:W-:-:S02]  /*8180*/  HADD2.F32 R76, -RZ, R177.H0_H0 ;  /* 0x200000b1ff4c7230 */ /* 0x000fc40000004100 */
[----:B------:R-:W-:Y:S02]  /*8190*/  HADD2.F32 R41, -RZ, R41.H1_H1 ;  /* 0x30000029ff297230 */ /* 0x000fe40000004100 */
[-C--:B------:R-:W-:Y:S01]  /*81a0*/  FMUL.FTZ R77, R51, R59.reuse ;  /* 0x0000003b334d7220 */ /* 0x080fe20000410000 */
[C---:B------:R-:W-:Y:S01]  /*81b0*/  FMUL.FTZ R59, R53.reuse, R59 ;  /* 0x0000003b353b7220 */ /* 0x040fe20000410000 */
[----:B------:R-:W-:Y:S01]  /*81c0*/  HADD2.F32 R175, -RZ, R175.H0_H0 ;  /* 0x200000afffaf7230 */ /* 0x000fe20000004100 */
[----:B------:R-:W-:Y:S01]  /*81d0*/  F2FP.F16.F32.PACK_AB R49, R78, R49 ;  /* 0x000000314e31723e */ /* 0x000fe200000000ff */
[-C--:B------:R-:W-:Y:S01]  /*81e0*/  FFMA.FTZ R77, R53, R76.reuse, -R77 ;  /* 0x0000004c354d7223 */ /* 0x080fe2000001084d */
[----:B------:R-:W-:Y:S01]  /*81f0*/  FFMA.FTZ R59, R51, R76, R59 ;  /* 0x0000004c333b7223 */ /* 0x000fe2000001003b */
[----:B------:R-:W-:Y:S01]  /*8200*/  SHF.R.U32.HI R51, RZ, 0x10, R55 ;  /* 0x00000010ff337819 */ /* 0x000fe20000011637 */
[----:B------:R-:W-:Y:S01]  /*8210*/  HADD2.F32 R53, -RZ, R47.H1_H1 ;  /* 0x3000002fff357230 */ /* 0x000fe20000004100 */
[----:B------:R-:W-:Y:S01]  /*8220*/  SHF.R.U32.HI R76, RZ, 0x10, R43 ;  /* 0x00000010ff4c7819 */ /* 0x000fe2000001162b */
[----:B------:R-:W-:Y:S01]  /*8230*/  HADD2.F32 R40, -RZ, R40.H0_H0 ;  /* 0x20000028ff287230 */ /* 0x000fe20000004100 */
[----:B------:R-:W-:Y:S01]  /*8240*/  F2FP.F16.F32.PACK_AB R79, R79, R45 ;  /* 0x0000002d4f4f723e */ /* 0x000fe200000000ff */
[----:B------:R-:W-:-:S02]  /*8250*/  HADD2.F32 R51, -RZ, R51.H0_H0 ;  /* 0x20000033ff337230 */ /* 0x000fc40000004100 */
[----:B------:R-:W-:Y:S02]  /*8260*/  HADD2.F32 R47, -RZ, R76.H0_H0 ;  /* 0x2000004cff2f7230 */ /* 0x000fe40000004100 */
[----:B------:R-:W-:Y:S02]  /*8270*/  HADD2.F32 R177, -RZ, R177.H1_H1 ;  /* 0x300000b1ffb17230 */ /* 0x000fe40000004100 */
[-C--:B------:R-:W-:Y:S01]  /*8280*/  FMUL.FTZ R76, R41, R51.reuse ;  /* 0x00000033294c7220 */ /* 0x080fe20000410000 */
[C---:B------:R-:W-:Y:S01]  /*8290*/  FMUL.FTZ R51, R53.reuse, R51 ;  /* 0x0000003335337220 */ /* 0x040fe20000410000 */
[----:B------:R-:W-:Y:S02]  /*82a0*/  HADD2.F32 R54, -RZ, R54.H0_H0 ;  /* 0x20000036ff367230 */ /* 0x000fe40000004100 */
[-C--:B------:R-:W-:Y:S01]  /*82b0*/  FFMA.FTZ R76, R53, R47.reuse, -R76 ;  /* 0x0000002f354c7223 */ /* 0x080fe2000001084c */
[----:B------:R-:W-:Y:S01]  /*82c0*/  FFMA.FTZ R51, R41, R47, R51 ;  /* 0x0000002f29337223 */ /* 0x000fe20000010033 */
[----:B------:R-:W-:-:S02]  /*82d0*/  HADD2.F32 R41, -RZ, R48.H0_H0 ;  /* 0x20000030ff297230 */ /* 0x000fc40000004100 */
[----:B------:R-:W-:Y:S01]  /*82e0*/  HADD2.F32 R47, -RZ, R44.H0_H0 ;  /* 0x2000002cff2f7230 */ /* 0x000fe20000004100 */
[----:B------:R-:W-:Y:S01]  /*82f0*/  F2FP.F16.F32.PACK_AB R76, R76, R77 ;  /* 0x0000004d4c4c723e */ /* 0x000fe200000000ff */
[----:B------:R-:W-:Y:S02]  /*8300*/  HADD2.F32 R53, -RZ, R176.H1_H1 ;  /* 0x300000b0ff357230 */ /* 0x000fe40000004100 */
[-C--:B------:R-:W-:Y:S01]  /*8310*/  FMUL.FTZ R88, R41, R175.reuse ;  /* 0x000000af29587220 */ /* 0x080fe20000410000 */
[----:B------:R-:W-:Y:S02]  /*8320*/  HADD2.F32 R48, -RZ, R48.H1_H1 ;  /* 0x30000030ff307230 */ /* 0x000fe40000004100 */
[C---:B------:R-:W-:Y:S01]  /*8330*/  FMUL.FTZ R175, R47.reuse, R175 ;  /* 0x000000af2faf7220 */ /* 0x040fe20000410000 */
[----:B------:R-:W-:Y:S02]  /*8340*/  HADD2.F32 R44, -RZ, R44.H1_H1 ;  /* 0x3000002cff2c7230 */ /* 0x000fe40000004100 */
[----:B------:R-:W-:Y:S01]  /*8350*/  FFMA.FTZ R88, R47, R53, -R88 ;  /* 0x000000352f587223 */ /* 0x000fe20000010858 */
[----:B------:R-:W-:-:S02]  /*8360*/  HADD2.F32 R176, -RZ, R176.H0_H0 ;  /* 0x200000b0ffb07230 */ /* 0x000fc40000004100 */
[----:B------:R-:W-:Y:S01]  /*8370*/  FFMA.FTZ R175, R41, R53, R175 ;  /* 0x0000003529af7223 */ /* 0x000fe200000100af */
[-C--:B------:R-:W-:Y:S01]  /*8380*/  FMUL.FTZ R41, R48, R52.reuse ;  /* 0x0000003430297220 */ /* 0x080fe20000410000 */
[C---:B------:R-:W-:Y:S01]  /*8390*/  FMUL.FTZ R52, R44.reuse, R52 ;  /* 0x000000342c347220 */ /* 0x040fe20000410000 */
[----:B------:R-:W-:Y:S01]  /*83a0*/  HADD2.F32 R42, -RZ, R42.H0_H0 ;  /* 0x2000002aff2a7230 */ /* 0x000fe20000004100 */
[----:B------:R-:W-:Y:S01]  /*83b0*/  F2FP.F16.F32.PACK_AB R51, R51, R59 ;  /* 0x0000003b3333723e */ /* 0x000fe200000000ff */
[-C--:B------:R-:W-:Y:S01]  /*83c0*/  FFMA.FTZ R41, R44, R40.reuse, -R41 ;  /* 0x000000282c297223 */ /* 0x080fe20000010829 */
[----:B------:R-:W-:Y:S01]  /*83d0*/  FFMA.FTZ R52, R48, R40, R52 ;  /* 0x0000002830347223 */ /* 0x000fe20000010034 */
[----:B------:R-:W-:Y:S02]  /*83e0*/  HADD2.F32 R40, -RZ, R50.H0_H0 ;  /* 0x20000032ff287230 */ /* 0x000fe40000004100 */
[----:B------:R-:W-:Y:S01]  /*83f0*/  HADD2.F32 R44, -RZ, R46.H0_H0 ;  /* 0x2000002eff2c7230 */ /* 0x000fe20000004100 */
[----:B------:R-:W-:Y:S01]  /*8400*/  F2FP.F16.F32.PACK_AB R41, R41, R88 ;  /* 0x000000582929723e */ /* 0x000fe200000000ff */
[----:B------:R-:W-:-:S02]  /*8410*/  HADD2.F32 R50, -RZ, R50.H1_H1 ;  /* 0x30000032ff327230 */ /* 0x000fc40000004100 */
[-C--:B------:R-:W-:Y:S01]  /*8420*/  FMUL.FTZ R47, R40, R177.reuse ;  /* 0x000000b1282f7220 */ /* 0x080fe20000410000 */
[----:B------:R-:W-:Y:S02]  /*8430*/  HADD2.F32 R46, -RZ, R46.H1_H1 ;  /* 0x3000002eff2e7230 */ /* 0x000fe40000004100 */
[----:B------:R-:W-:Y:S01]  /*8440*/  FMUL.FTZ R177, R44, R177 ;  /* 0x000000b12cb17220 */ /* 0x000fe20000410000 */
[----:B------:R-:W-:Y:S01]  /*8450*/  F2FP.F16.F32.PACK_AB R52, R52, R175 ;  /* 0x000000af3434723e */ /* 0x000fe200000000ff */
[-C--:B------:R-:W-:Y:S01]  /*8460*/  FFMA.FTZ R47, R44, R176.reuse, -R47 ;  /* 0x000000b02c2f7223 */ /* 0x080fe2000001082f */
[----:B------:R-:W-:Y:S02]  /*8470*/  IMAD.MOV.U32 R45, RZ, RZ, R49 ;  /* 0x000000ffff2d7224 */ /* 0x000fe400078e0031 */
[----:B------:R-:W-:Y:S01]  /*8480*/  FFMA.FTZ R177, R40, R176, R177 ;  /* 0x000000b028b17223 */ /* 0x000fe200000100b1 */
[-C--:B------:R-:W-:Y:S01]  /*8490*/  FMUL.FTZ R40, R50, R54.reuse ;  /* 0x0000003632287220 */ /* 0x080fe20000410000 */
[C---:B------:R-:W-:Y:S01]  /*84a0*/  FMUL.FTZ R54, R46.reuse, R54 ;  /* 0x000000362e367220 */ /* 0x040fe20000410000 */
[----:B------:R-:W-:Y:S01]  /*84b0*/  IMAD.MOV.U32 R44, RZ, RZ, R41 ;  /* 0x000000ffff2c7224 */ /* 0x000fe200078e0029 */
[----:B------:R-:W-:Y:S01]  /*84c0*/  MOV R48, R52 ;  /* 0x0000003400307202 */ /* 0x000fe20000000f00 */
[-C--:B------:R-:W-:Y:S01]  /*84d0*/  FFMA.FTZ R40, R46, R42.reuse, -R40 ;  /* 0x0000002a2e287223 */ /* 0x080fe20000010828 */
[----:B------:R-:W-:Y:S01]  /*84e0*/  FFMA.FTZ R54, R50, R42, R54 ;  /* 0x0000002a32367223 */ /* 0x000fe20000010036 */
[----:B------:R-:W-:-:S03]  /*84f0*/  IMAD.MOV.U32 R49, RZ, RZ, R79 ;  /* 0x000000ffff317224 */ /* 0x000fc600078e004f */
[----:B------:R-:W-:Y:S02]  /*8500*/  F2FP.F16.F32.PACK_AB R47, R40, R47 ;  /* 0x0000002f282f723e */ /* 0x000fe400000000ff */
[----:B------:R-:W-:-:S03]  /*8510*/  F2FP.F16.F32.PACK_AB R54, R54, R177 ;  /* 0x000000b13636723e */ /* 0x000fc600000000ff */
[----:B------:R-:W-:Y:S02]  /*8520*/  IMAD.MOV.U32 R46, RZ, RZ, R47 ;  /* 0x000000ffff2e7224 */ /* 0x000fe400078e002f */
[----:B------:R-:W-:Y:S02]  /*8530*/  IMAD.MOV.U32 R47, RZ, RZ, R76 ;  /* 0x000000ffff2f7224 */ /* 0x000fe400078e004c */
[----:B------:R-:W-:-:S07]  /*8540*/  IMAD.MOV.U32 R50, RZ, RZ, R54 ;  /* 0x000000ffff327224 */ /* 0x000fce00078e0036 */
.L_x_516:
[----:B------:R-:W-:Y:S05]  /*8550*/  BSYNC B2 ;  /* 0x0000000000027941 */ /* 0x000fea0003800000 */
.L_x_515:
[----:B------:R-:W-:-:S13]  /*8560*/  ISETP.GE.AND P4, PT, R58, R148, PT ;  /* 0x000000943a00720c */ /* 0x000fda0003f86270 */
[--C-:B------:R-:W-:Y:S02]  /*8570*/  @!P4 SHF.R.S32.HI R40, RZ, 0x1f, R58.reuse ;  /* 0x0000001fff28c819 */ /* 0x100fe4000001143a */
[----:B------:R-:W-:-:S04]  /*8580*/  @!P4 IADD3 R58, P5, P6, R116, R130, R58 ;  /* 0x00000082743ac210 */ /* 0x000fc80007ebe03a */
[----:B------:R-:W-:Y:S02]  /*8590*/  @!P4 IADD3.X R156, R7, R156, R40, P5, P6 ;  /* 0x0000009c079cc210 */ /* 0x000fe40002fec428 */
[----:B------:R-:W-:-:S04]  /*85a0*/  LEA R40, P5, R56, R124, 0x1 ;  /* 0x0000007c38287211 */ /* 0x000fc800078a08ff */
[----:B------:R-:W-:Y:S02]  /*85b0*/  LEA.HI.X R41, R56, R125, R57, 0x1, P5 ;  /* 0x0000007d38297211 */ /* 0x000fe400028f0c39 */
[----:B------:R-:W-:-:S03]  /*85c0*/  @!P4 LEA R42, P5, R58, R124, 0x1 ;  /* 0x0000007c3a2ac211 */ /* 0x000fc600078a08ff */
[----:B--2---:R4:W-:Y:S01]  /*85d0*/  STG.E.128 desc[UR60][R40.64], R44 ;  /* 0x0000002c28007986 */ /* 0x0049e2000c101d3c */
[----:B------:R-:W-:-:S05]  /*85e0*/  @!P4 LEA.HI.X R43, R58, R125, R156, 0x1, P5 ;  /* 0x0000007d3a2bc211 */ /* 0x000fca00028f0c9c */
[----:B0-----:R4:W-:Y:S04]  /*85f0*/  @!P4 STG.E.128 desc[UR60][R42.64], R48 ;  /* 0x000000302a00c986 */ /* 0x0019e8000c101d3c */
.L_x_506:
[----:B------:R-:W-:Y:S05]  /*8600*/  BSYNC B1 ;  /* 0x0000000000017941 */ /* 0x000fea0003800000 */
.L_x_505:
[-C--:B--2-4-:R-:W-:Y:S02]  /*8610*/  IMAD R40, R151, R128.reuse, RZ ;  /* 0x0000008097287224 */ /* 0x094fe400078e02ff */
[----:B------:R-:W-:-:S04]  /*8620*/  IMAD.WIDE.U32 R126, R227, R128, R126 ;  /* 0x00000080e37e7225 */ /* 0x000fc800078e007e */
[----:B------:R-:W-:Y:S01]  /*8630*/  IMAD R129, R227, R129, R40 ;  /* 0x00000081e3817224 */ /* 0x000fe200078e0228 */
[----:B------:R-:W-:Y:S06]  /*8640*/  @P3 BRA `(.L_x_475) ;  /* 0x0000001800b83947 */ /* 0x000fec0003800000 */
[----:B------:R-:W-:Y:S01]  /*8650*/  ISETP.NE.AND P3, PT, R28, RZ, PT ;  /* 0x000000ff1c00720c */ /* 0x000fe20003f65270 */
[----:B------:R-:W-:Y:S01]  /*8660*/  BSSY B1, `(.L_x_517) ;  /* 0x000007e000017945 */ /* 0x000fe20003800000 */
[----:B------:R-:W-:-:S11]  /*8670*/  IADD3 R52, R127, R129, RZ ;  /* 0x000000817f347210 */ /* 0x000fd60007ffe0ff */
[----:B------:R-:W-:Y:S05]  /*8680*/  @!P3 BRA `(.L_x_518) ;  /* 0x0000000400ecb947 */ /* 0x000fea0003800000 */
[----:B------:R-:W-:Y:S01]  /*8690*/  SEL R40, R132, R152, !P0 ;  /* 0x0000009884287207 */ /* 0x000fe20004000000 */
[----:B------:R-:W-:Y:S01]  /*86a0*/  BSSY B2, `(.L_x_519) ;  /* 0x000006f000027945 */ /* 0x000fe20003800000 */
[----:B------:R-:W-:Y:S02]  /*86b0*/  SHF.R.U32.HI R42, RZ, 0x3, R208 ;  /* 0x00000003ff2a7819 */ /* 0x000fe400000116d0 */
[----:B------:R-:W-:Y:S02]  /*86c0*/  SHF.R.S32.HI R41, RZ, 0x1f, R40 ;  /* 0x0000001fff297819 */ /* 0x000fe40000011428 */
[----:B---3--:R-:W-:Y:S02]  /*86d0*/  IADD3 R49, P3, P4, R116, R126, R25 ;  /* 0x0000007e74317210 */ /* 0x008fe40007c7e019 */
[----:B------:R-:W-:Y:S02]  /*86e0*/  LEA.HI R41, R41, R40, RZ, 0x4 ;  /* 0x0000002829297211 */ /* 0x000fe400078f20ff */
[----:B------:R-:W-:-:S02]  /*86f0*/  IADD3.X R50, R7, R52, R29, P3, P4 ;  /* 0x0000003407327210 */ /* 0x000fc40001fe841d */
[----:B------:R-:W-:Y:S02]  /*8700*/  LEA.HI.SX32 R48, R41, R119, 0x1c ;  /* 0x0000007729307211 */ /* 0x000fe400078fe2ff */
[----:B------:R-:W-:Y:S02]  /*8710*/  ISETP.GE.AND P3, PT, R18, R121, PT ;  /* 0x000000791200720c */ /* 0x000fe40003f66270 */
[----:B------:R-:W-:-:S04]  /*8720*/  SHF.R.S32.HI R41, RZ, 0x1f, R48 ;  /* 0x0000001fff297819 */ /* 0x000fc80000011430 */
[----:B------:R-:W-:Y:S01]  /*8730*/  LEA.HI R41, R41, R48, RZ, 0x3 ;  /* 0x0000003029297211 */ /* 0x000fe200078f18ff */
[----:B------:R-:W-:-:S03]  /*8740*/  IMAD.SHL.U32 R48, R48, 0x8, RZ ;  /* 0x0000000830307824 */ /* 0x000fc600078e00ff */
[----:B------:R-:W-:Y:S02]  /*8750*/  SHF.R.S32.HI R41, RZ, 0x3, R41 ;  /* 0x00000003ff297819 */ /* 0x000fe40000011429 */
[----:B------:R-:W-:-:S03]  /*8760*/  LOP3.LUT R40, R208, 0x38, R48, 0xf8, !PT ;  /* 0x00000038d0287812 */ /* 0x000fc600078ef830 */
[----:B------:R-:W-:Y:S01]  /*8770*/  IMAD R41, R41, 0x1c00, R215 ;  /* 0x00001c0029297824 */ /* 0x000fe200078e02d7 */
[----:B------:R-:W-:-:S05]  /*8780*/  LOP3.LUT R40, R40, R42, RZ, 0x3c, !PT ;  /* 0x0000002a28287212 */ /* 0x000fca00078e3cff */
[----:B------:R-:W-:Y:S02]  /*8790*/  IMAD.IADD R41, R41, 0x1, R40 ;  /* 0x0000000129297824 */ /* 0x000fe400078e0228 */
[C---:B------:R-:W-:Y:S02]  /*87a0*/  IMAD R40, R17.reuse, 0x5400, R144 ;  /* 0x0000540011287824 */ /* 0x040fe400078e0290 */
[----:B------:R-:W-:Y:S02]  /*87b0*/  IMAD R44, R17, 0x5400, R41 ;  /* 0x00005400112c7824 */ /* 0x000fe400078e0229 */
[--C-:B------:R-:W-:Y:S02]  /*87c0*/  IMAD R40, R40, 0x2, R16.reuse ;  /* 0x0000000228287824 */ /* 0x100fe400078e0210 */
[----:B------:R-:W-:-:S04]  /*87d0*/  IMAD R44, R44, 0x2, R16 ;  /* 0x000000022c2c7824 */ /* 0x000fc800078e0210 */
[----:B------:R-:W0:Y:S04]  /*87e0*/  LDS.128 R40, [R40+0x21400] ;  /* 0x0214000028287984 */ /* 0x000e280000000c00 */
[----:B------:R-:W2:Y:S01]  /*87f0*/  LDS.128 R44, [R44+0x21400] ;  /* 0x021400002c2c7984 */ /* 0x000ea20000000c00 */
[----:B------:R-:W-:Y:S05]  /*8800*/  @P3 BRA `(.L_x_520) ;  /* 0x0000000400603947 */ /* 0x000fea0003800000 */
[--C-:B------:R-:W-:Y:S01]  /*8810*/  SHF.R.U64 R51, R68, 0x10, R69.reuse ;  /* 0x0000001044337819 */ /* 0x100fe20000001245 */
[--C-:B--2---:R-:W-:Y:S01]  /*8820*/  HADD2.F32 R58, -RZ, R45.reuse.H0_H0 ;  /* 0x2000002dff3a7230 */ /* 0x104fe20000004100 */
[----:B------:R-:W-:Y:S01]  /*8830*/  SHF.R.U32.HI R68, RZ, 0x10, R69 ;  /* 0x00000010ff447819 */ /* 0x000fe20000011645 */
[----:B------:R-:W-:Y:S01]  /*8840*/  HADD2.F32 R59, -RZ, R45.H1_H1 ;  /* 0x3000002dff3b7230 */ /* 0x000fe20000004100 */
[--C-:B------:R-:W-:Y:S01]  /*8850*/  SHF.R.U64 R53, R84, 0x10, R85.reuse ;  /* 0x0000001054357819 */ /* 0x100fe20000001255 */
[----:B------:R-:W-:Y:S01]  /*8860*/  HADD2.F32 R57, -RZ, R174.H1_H1 ;  /* 0x300000aeff397230 */ /* 0x000fe20000004100 */
[----:B------:R-:W-:Y:S01]  /*8870*/  SHF.R.U32.HI R84, RZ, 0x10, R85 ;  /* 0x00000010ff547819 */ /* 0x000fe20000011655 */
[----:B0-----:R-:W-:Y:S01]  /*8880*/  HADD2.F32 R45, -RZ, R41.H0_H0 ;  /* 0x20000029ff2d7230 */ /* 0x001fe20000004100 */
[--C-:B------:R-:W-:Y:S01]  /*8890*/  SHF.R.U64 R54, R70, 0x10, R71.reuse ;  /* 0x0000001046367819 */ /* 0x100fe20000001247 */
[----:B------:R-:W-:Y:S01]  /*88a0*/  HADD2.F32 R56, -RZ, R172.H1_H1 ;  /* 0x300000acff387230 */ /* 0x000fe20000004100 */
[----:B------:R-:W-:Y:S01]  /*88b0*/  SHF.R.U32.HI R70, RZ, 0x10, R71 ;  /* 0x00000010ff467819 */ /* 0x000fe20000011647 */
[----:B------:R-:W-:-:S02]  /*88c0*/  HADD2.F32 R69, -RZ, R68.H0_H0 ;  /* 0x20000044ff457230 */ /* 0x000fc40000004100 */
[-C--:B------:R-:W-:Y:S01]  /*88d0*/  FMUL.FTZ R68, R58, R57.reuse ;  /* 0x000000393a447220 */ /* 0x080fe20000410000 */
[----:B------:R-:W-:Y:S02]  /*88e0*/  HADD2.F32 R84, -RZ, R84.H0_H0 ;  /* 0x20000054ff547230 */ /* 0x000fe40000004100 */
[C---:B------:R-:W-:Y:S01]  /*88f0*/  FMUL.FTZ R71, R45.reuse, R57 ;  /* 0x000000392d477220 */ /* 0x040fe20000410000 */
[--C-:B------:R-:W-:Y:S01]  /*8900*/  SHF.R.U64 R55, R86, 0x10, R87.reuse ;  /* 0x0000001056377819 */ /* 0x100fe20000001257 */
[----:B------:R-:W-:Y:S01]  /*8910*/  HADD2.F32 R41, -RZ, R41.H1_H1 ;  /* 0x30000029ff297230 */ /* 0x000fe20000004100 */
[----:B------:R-:W-:Y:S01]  /*8920*/  SHF.R.U32.HI R86, RZ, 0x10, R87 ;  /* 0x00000010ff567819 */ /* 0x000fe20000011657 */
[-C--:B------:R-:W-:Y:S01]  /*8930*/  FFMA.FTZ R68, R45, R56.reuse, -R68 ;  /* 0x000000382d447223 */ /* 0x080fe20000010844 */
[----:B------:R-:W-:Y:S01]  /*8940*/  FFMA.FTZ R71, R58, R56, R71 ;  /* 0x000000383a477223 */ /* 0x000fe20000010047 */
[----:B------:R-:W-:Y:S01]  /*8950*/  FMUL.FTZ R57, R59, R84 ;  /* 0x000000543b397220 */ /* 0x000fe20000410000 */
[----:B------:R-:W-:-:S02]  /*8960*/  HADD2.F32 R56, -RZ, R47.H0_H0 ;  /* 0x2000002fff387230 */ /* 0x000fc40000004100 */
[C---:B------:R-:W-:Y:S01]  /*8970*/  FMUL.FTZ R84, R41.reuse, R84 ;  /* 0x0000005429547220 */ /* 0x040fe20000410000 */
[----:B------:R-:W-:Y:S02]  /*8980*/  HADD2.F32 R58, -RZ, R47.H1_H1 ;  /* 0x3000002fff3a7230 */ /* 0x000fe40000004100 */
[-C--:B------:R-:W-:Y:S01]  /*8990*/  FFMA.FTZ R57, R41, R69.reuse, -R57 ;  /* 0x0000004529397223 */ /* 0x080fe20000010839 */
[----:B------:R-:W-:Y:S02]  /*89a0*/  HADD2.F32 R45, -RZ, R173.H1_H1 ;  /* 0x300000adff2d7230 */ /* 0x000fe40000004100 */
[----:B------:R-:W-:Y:S01]  /*89b0*/  FFMA.FTZ R84, R59, R69, R84 ;  /* 0x000000453b547223 */ /* 0x000fe20000010054 */
[--C-:B------:R-:W-:Y:S02]  /*89c0*/  HADD2.F32 R47, -RZ, R43.reuse.H0_H0 ;  /* 0x2000002bff2f7230 */ /* 0x100fe40000004100 */
[----:B------:R-:W-:Y:S02]  /*89d0*/  HADD2.F32 R86, -RZ, R86.H0_H0 ;  /* 0x20000056ff567230 */ /* 0x000fe40000004100 */
[----:B------:R-:W-:Y:S01]  /*89e0*/  FMUL.FTZ R59, R56, R45 ;  /* 0x0000002d383b7220 */ /* 0x000fe20000410000 */
[----:B------:R-:W-:-:S02]  /*89f0*/  HADD2.F32 R43, -RZ, R43.H1_H1 ;  /* 0x3000002bff2b7230 */ /* 0x000fc40000004100 */
[----:B------:R-:W-:Y:S01]  /*8a00*/  FMUL.FTZ R69, R47, R45 ;  /* 0x0000002d2f457220 */ /* 0x000fe20000410000 */
[----:B------:R-:W-:Y:S02]  /*8a10*/  HADD2.F32 R70, -RZ, R70.H0_H0 ;  /* 0x20000046ff467230 */ /* 0x000fe40000004100 */
[-C--:B------:R-:W-:Y:S01]  /*8a20*/  FMUL.FTZ R45, R58, R86.reuse ;  /* 0x000000563a2d7220 */ /* 0x080fe20000410000 */
[----:B------:R-:W-:Y:S02]  /*8a30*/  HADD2.F32 R41, -RZ, R171.H1_H1 ;  /* 0x300000abff297230 */ /* 0x000fe40000004100 */
[C---:B------:R-:W-:Y:S01]  /*8a40*/  FMUL.FTZ R86, R43.reuse, R86 ;  /* 0x000000562b567220 */ /* 0x040fe20000410000 */
[----:B------:R-:W-:Y:S02]  /*8a50*/  HADD2.F32 R174, -RZ, R174.H0_H0 ;  /* 0x200000aeffae7230 */ /* 0x000fe40000004100 */
[----:B------:R-:W-:Y:S01]  /*8a60*/  FFMA.FTZ R45, R43, R70, -R45 ;  /* 0x000000462b2d7223 */ /* 0x000fe2000001082d */
[----:B------:R-:W-:-:S02]  /*8a70*/  HADD2.F32 R43, -RZ, R44.H0_H0 ;  /* 0x2000002cff2b7230 */ /* 0x000fc40000004100 */
[-C--:B------:R-:W-:Y:S01]  /*8a80*/  FFMA.FTZ R59, R47, R41.reuse, -R59 ;  /* 0x000000292f3b7223 */ /* 0x080fe2000001083b */
[----:B------:R-:W-:Y:S02]  /*8a90*/  HADD2.F32 R53, -RZ, R53.H0_H0 ;  /* 0x20000035ff357230 */ /* 0x000fe40000004100 */
[----:B------:R-:W-:Y:S01]  /*8aa0*/  FFMA.FTZ R69, R56, R41, R69 ;  /* 0x0000002938457223 */ /* 0x000fe20000010045 */
[----:B------:R-:W-:Y:S02]  /*8ab0*/  HADD2.F32 R44, -RZ, R44.H1_H1 ;  /* 0x3000002cff2c7230 */ /* 0x000fe40000004100 */
[----:B------:R-:W-:Y:S01]  /*8ac0*/  FMUL.FTZ R47, R43, R174 ;  /* 0x000000ae2b2f7220 */ /* 0x000fe20000410000 */
[----:B------:R-:W-:Y:S02]  /*8ad0*/  HADD2.F32 R172, -RZ, R172.H0_H0 ;  /* 0x200000acffac7230 */ /* 0x000fe40000004100 */
[----:B------:R-:W-:Y:S01]  /*8ae0*/  FFMA.FTZ R86, R58, R70, R86 ;  /* 0x000000463a567223 */ /* 0x000fe20000010056 */
[----:B------:R-:W-:-:S02]  /*8af0*/  HADD2.F32 R41, -RZ, R40.H0_H0 ;  /* 0x20000028ff297230 */ /* 0x000fc40000004100 */
[-C--:B------:R-:W-:Y:S01]  /*8b00*/  FMUL.FTZ R56, R44, R53.reuse ;  /* 0x000000352c387220 */ /* 0x080fe20000410000 */
[----:B------:R-:W-:Y:S01]  /*8b10*/  HADD2.F32 R40, -RZ, R40.H1_H1 ;  /* 0x30000028ff287230 */ /* 0x000fe20000004100 */
[----:B------:R-:W-:Y:S01]  /*8b20*/  F2FP.F16.F32.PACK_AB R57, R57, R68 ;  /* 0x000000443939723e */ /* 0x000fe200000000ff */
[----:B------:R-:W-:Y:S02]  /*8b30*/  HADD2.F32 R51, -RZ, R51.H0_H0 ;  /* 0x20000033ff337230 */ /* 0x000fe40000004100 */
[C---:B------:R-:W-:Y:S01]  /*8b40*/  FMUL.FTZ R174, R41.reuse, R174 ;  /* 0x000000ae29ae7220 */ /* 0x040fe20000410000 */
[----:B------:R-:W-:Y:S01]  /*8b50*/  FFMA.FTZ R47, R41, R172, -R47 ;  /* 0x000000ac292f7223 */ /* 0x000fe2000001082f */
[C---:B------:R-:W-:Y:S01]  /*8b60*/  FMUL.FTZ R53, R40.reuse, R53 ;  /* 0x0000003528357220 */ /* 0x040fe20000410000 */
[----:B------:R-:W-:Y:S02]  /*8b70*/  HADD2.F32 R41, -RZ, R46.H0_H0 ;  /* 0x2000002eff297230 */ /* 0x000fe40000004100 */
[----:B------:R-:W-:Y:S01]  /*8b80*/  FFMA.FTZ R56, R40, R51, -R56 ;  /* 0x0000003328387223 */ /* 0x000fe20000010838 */
[----:B------:R-:W-:-:S02]  /*8b90*/  HADD2.F32 R173, -RZ, R173.H0_H0 ;  /* 0x200000adffad7230 */ /* 0x000fc40000004100 */
[----:B------:R-:W-:Y:S01]  /*8ba0*/  FFMA.FTZ R174, R43, R172, R174 ;  /* 0x000000ac2bae7223 */ /* 0x000fe200000100ae */
[----:B------:R-:W-:Y:S02]  /*8bb0*/  HADD2.F32 R55, -RZ, R55.H0_H0 ;  /* 0x20000037ff377230 */ /* 0x000fe40000004100 */
[----:B------:R-:W-:Y:S01]  /*8bc0*/  FFMA.FTZ R53, R44, R51, R53 ;  /* 0x000000332c357223 */ /* 0x000fe20000010035 */
[----:B------:R-:W-:Y:S02]  /*8bd0*/  HADD2.F32 R40, -RZ, R42.H0_H0 ;  /* 0x2000002aff287230 */ /* 0x000fe40000004100 */
[----:B------:R-:W-:Y:S01]  /*8be0*/  FMUL.FTZ R43, R41, R173 ;  /* 0x000000ad292b7220 */ /* 0x000fe20000410000 */
[----:B------:R-:W-:Y:S01]  /*8bf0*/  HADD2.F32 R46, -RZ, R46.H1_H1 ;  /* 0x3000002eff2e7230 */ /* 0x000fe20000004100 */
[----:B------:R-:W-:Y:S01]  /*8c00*/  F2FP.F16.F32.PACK_AB R71, R84, R71 ;  /* 0x000000475447723e */ /* 0x000fe200000000ff */
[----:B------:R-:W-:Y:S02]  /*8c10*/  HADD2.F32 R42, -RZ, R42.H1_H1 ;  /* 0x3000002aff2a7230 */ /* 0x000fe40000004100 */
[----:B------:R-:W-:Y:S01]  /*8c20*/  FMUL.FTZ R173, R40, R173 ;  /* 0x000000ad28ad7220 */ /* 0x000fe20000410000 */
[----:B------:R-:W-:-:S02]  /*8c30*/  HADD2.F32 R171, -RZ, R171.H0_H0 ;  /* 0x200000abffab7230 */ /* 0x000fc40000004100 */
[-C--:B------:R-:W-:Y:S01]  /*8c40*/  FMUL.FTZ R44, R46, R55.reuse ;  /* 0x000000372e2c7220 */ /* 0x080fe20000410000 */
[----:B------:R-:W-:Y:S02]  /*8c50*/  HADD2.F32 R54, -RZ, R54.H0_H0 ;  /* 0x20000036ff367230 */ /* 0x000fe40000004100 */
[----:B------:R-:W-:Y:S01]  /*8c60*/  FMUL.FTZ R55, R42, R55 ;  /* 0x000000372a377220 */ /* 0x000fe20000410000 */
[----:B------:R-:W-:Y:S01]  /*8c70*/  F2FP.F16.F32.PACK_AB R69, R86, R69 ;  /* 0x000000455645723e */ /* 0x000fe200000000ff */
[-C--:B------:R-:W-:Y:S01]  /*8c80*/  FFMA.FTZ R43, R40, R171.reuse, -R43 ;  /* 0x000000ab282b7223 */ /* 0x080fe2000001082b */
[----:B------:R-:W-:Y:S01]  /*8c90*/  FFMA.FTZ R173, R41, R171, R173 ;  /* 0x000000ab29ad7223 */ /* 0x000fe200000100ad */
[-C--:B------:R-:W-:Y:S01]  /*8ca0*/  FFMA.FTZ R44, R42, R54.reuse, -R44 ;  /* 0x000000362a2c7223 */ /* 0x080fe2000001082c */
[----:B------:R-:W-:Y:S01]  /*8cb0*/  FFMA.FTZ R55, R46, R54, R55 ;  /* 0x000000362e377223 */ /* 0x000fe20000010037 */
[----:B------:R-:W-:Y:S01]  /*8cc0*/  F2FP.F16.F32.PACK_AB R47, R56, R47 ;  /* 0x0000002f382f723e */ /* 0x000fe200000000ff */
[----:B------:R-:W-:Y:S01]  /*8cd0*/  IMAD.MOV.U32 R41, RZ, RZ, R57 ;  /* 0x000000ffff297224 */ /* 0x000fe200078e0039 */
[----:B------:R-:W-:-:S02]  /*8ce0*/  F2FP.F16.F32.PACK_AB R53, R53, R174 ;  /* 0x000000ae3535723e */ /* 0x000fc400000000ff */
[----:B------:R-:W-:Y:S02]  /*8cf0*/  F2FP.F16.F32.PACK_AB R43, R44, R43 ;  /* 0x0000002b2c2b723e */ /* 0x000fe400000000ff */
[----:B------:R-:W-:Y:S01]  /*8d00*/  F2FP.F16.F32.PACK_AB R55, R55, R173 ;  /* 0x000000ad3737723e */ /* 0x000fe200000000ff */
[----:B------:R-:W-:Y:S01]  /*8d10*/  IMAD.MOV.U32 R44, RZ, RZ, R53 ;  /* 0x000000ffff2c7224 */ /* 0x000fe200078e0035 */
[----:B------:R-:W-:Y:S01]  /*8d20*/  F2FP.F16.F32.PACK_AB R59, R45, R59 ;  /* 0x0000003b2d3b723e */ /* 0x000fe200000000ff */
[----:B------:R-:W-:Y:S01]  /*8d30*/  IMAD.MOV.U32 R42, RZ, RZ, R43 ;  /* 0x000000ffff2a7224 */ /* 0x000fe200078e002b */
[----:B------:R-:W-:Y:S01]  /*8d40*/  MOV R40, R47 ;  /* 0x0000002f00287202 */ /* 0x000fe20000000f00 */
[----:B------:R-:W-:Y:S01]  /*8d50*/  IMAD.MOV.U32 R45, RZ, RZ, R71 ;  /* 0x000000ffff2d7224 */ /* 0x000fe200078e0047 */
[----:B------:R-:W-:Y:S01]  /*8d60*/  MOV R43, R59 ;  /* 0x0000003b002b7202 */ /* 0x000fe20000000f00 */
[----:B------:R-:W-:Y:S02]  /*8d70*/  IMAD.MOV.U32 R46, RZ, RZ, R55 ;  /* 0x000000ffff2e7224 */ /* 0x000fe400078e0037 */
[----:B------:R-:W-:-:S07]  /*8d80*/  IMAD.MOV.U32 R47, RZ, RZ, R69 ;  /* 0x000000ffff2f7224 */ /* 0x000fce00078e0045 */
.L_x_520:
[----:B------:R-:W-:Y:S05]  /*8d90*/  BSYNC B2 ;  /* 0x0000000000027941 */ /* 0x000fea0003800000 */
.L_x_519:
[----:B------:R-:W-:-:S13]  /*8da0*/  ISETP.GE.AND P3, PT, R48, R148, PT ;  /* 0x000000943000720c */ /* 0x000fda0003f66270 */
[--C-:B------:R-:W-:Y:S02]  /*8db0*/  @!P3 SHF.R.S32.HI R54, RZ, 0x1f, R48.reuse ;  /* 0x0000001fff36b819 */ /* 0x100fe40000011430 */
[----:B------:R-:W-:-:S04]  /*8dc0*/  @!P3 IADD3 R51, P4, P5, R116, R126, R48 ;  /* 0x0000007e7433b210 */ /* 0x000fc80007d9e030 */
[----:B------:R-:W-:Y:S02]  /*8dd0*/  @!P3 IADD3.X R54, R7, R52, R54, P4, P5 ;  /* 0x000000340736b210 */ /* 0x000fe400027ea436 */
[----:B------:R-:W-:-:S04]  /*8de0*/  LEA R48, P4, R49, R124, 0x1 ;  /* 0x0000007c31307211 */ /* 0x000fc800078808ff */
[----:B------:R-:W-:Y:S02]  /*8df0*/  LEA.HI.X R49, R49, R125, R50, 0x1, P4 ;  /* 0x0000007d31317211 */ /* 0x000fe400020f0c32 */
[----:B------:R-:W-:-:S03]  /*8e00*/  @!P3 LEA R50, P4, R51, R124, 0x1 ;  /* 0x0000007c3332b211 */ /* 0x000fc600078808ff */
[----:B0-----:R0:W-:Y:S01]  /*8e10*/  STG.E.128 desc[UR60][R48.64], R40 ;  /* 0x0000002830007986 */ /* 0x0011e2000c101d3c */
[----:B------:R-:W-:-:S05]  /*8e20*/  @!P3 LEA.HI.X R51, R51, R125, R54, 0x1, P4 ;  /* 0x0000007d3333b211 */ /* 0x000fca00020f0c36 */
[----:B--2---:R0:W-:Y:S04]  /*8e30*/  @!P3 STG.E.128 desc[UR60][R50.64], R44 ;  /* 0x0000002c3200b986 */ /* 0x0041e8000c101d3c */
.L_x_518:
[----:B------:R-:W-:Y:S05]  /*8e40*/  BSYNC B1 ;  /* 0x0000000000017941 */ /* 0x000fea0003800000 */
.L_x_517:
[----:B------:R-:W-:Y:S01]  /*8e50*/  ISETP.NE.AND P3, PT, R32, RZ, PT ;  /* 0x000000ff2000720c */ /* 0x000fe20003f65270 */
[----:B------:R-:W-:-:S12]  /*8e60*/  BSSY B1, `(.L_x_521) ;  /* 0x0000077000017945 */ /* 0x000fd80003800000 */
[----:B------:R-:W-:Y:S05]  /*8e70*/  @!P3 BRA `(.L_x_522) ;  /* 0x0000000400d4b947 */ /* 0x000fea0003800000 */
[----:B0-----:R-:W-:Y:S01]  /*8e80*/  SEL R40, R132, R152, !P1 ;  /* 0x0000009884287207 */ /* 0x001fe20004800000 */
        /* <DEDUP_REMOVED lines=8> */
[----:B------:R-:W-:Y:S01]  /*8f10*/  SHF.R.S32.HI R40, RZ, 0x1f, R41 ;  /* 0x0000001fff287819 */ /* 0x000fe20000011429 */
[----:B------:R-:W-:-:S03]  /*8f20*/  IMAD.SHL.U32 R51, R41, 0x8, RZ ;  /* 0x0000000829337824 */ /* 0x000fc600078e00ff */
[----:B------:R-:W-:-:S04]  /*8f30*/  LEA.HI R40, R40, R41, RZ, 0x3 ;  /* 0x0000002928287211 */ /* 0x000fc800078f18ff */
[----:B------:R-:W-:Y:S02]  /*8f40*/  SHF.R.S32.HI R42, RZ, 0x3, R40 ;  /* 0x00000003ff2a7819 */ /* 0x000fe40000011428 */
[----:B------:R-:W-:-:S03]  /*8f50*/  LOP3.LUT R40, R208, 0x38, R51, 0xf8, !PT ;  /* 0x00000038d0287812 */ /* 0x000fc600078ef833 */
[----:B------:R-:W-:Y:S01]  /*8f60*/  IMAD R41, R42, 0x1c00, R215 ;  /* 0x00001c002a297824 */ /* 0x000fe200078e02d7 */
[----:B------:R-:W-:-:S05]  /*8f70*/  LOP3.LUT R40, R40, R43, RZ, 0x3c, !PT ;  /* 0x0000002b28287212 */ /* 0x000fca00078e3cff */
[----:B------:R-:W-:Y:S02]  /*8f80*/  IMAD.IADD R40, R41, 0x1, R40 ;  /* 0x0000000129287824 */ /* 0x000fe400078e0228 */
[C---:B------:R-:W-:Y:S02]  /*8f90*/  IMAD R41, R17.reuse, 0x5400, R142 ;  /* 0x0000540011297824 */ /* 0x040fe400078e028e */
[----:B------:R-:W-:-:S03]  /*8fa0*/  IMAD R43, R17, 0x5400, R40 ;  /* 0x00005400112b7824 */ /* 0x000fc600078e0228 */
[----:B------:R-:W-:Y:S01]  /*8fb0*/  LEA R41, R41, R16, 0x1 ;  /* 0x0000001029297211 */ /* 0x000fe200078e08ff */
[----:B------:R-:W-:-:S05]  /*8fc0*/  IMAD R44, R43, 0x2, R16 ;  /* 0x000000022b2c7824 */ /* 0x000fca00078e0210 */
[----:B------:R-:W0:Y:S04]  /*8fd0*/  LDS.128 R40, [R41+0x21400] ;  /* 0x0214000029287984 */ /* 0x000e280000000c00 */
[----:B------:R-:W2:Y:S01]  /*8fe0*/  LDS.128 R44, [R44+0x21400] ;  /* 0x021400002c2c7984 */ /* 0x000ea20000000c00 */
[----:B------:R-:W-:Y:S05]  /*8ff0*/  @P3 BRA `(.L_x_524) ;  /* 0x0000000400483947 */ /* 0x000fea0003800000 */
[--C-:B------:R-:W-:Y:S01]  /*9000*/  SHF.R.U64 R53, R80, 0x10, R81.reuse ;  /* 0x0000001050357819 */ /* 0x100fe20000001251 */
[----:B------:R-:W-:Y:S01]  /*9010*/  HADD2.F32 R57, -RZ, R170.H1_H1 ;  /* 0x300000aaff397230 */ /* 0x000fe20000004100 */
[----:B------:R-:W-:Y:S01]  /*9020*/  SHF.R.U32.HI R80, RZ, 0x10, R81 ;  /* 0x00000010ff507819 */ /* 0x000fe20000011651 */
[--C-:B--2---:R-:W-:Y:S01]  /*9030*/  HADD2.F32 R58, -RZ, R45.reuse.H0_H0 ;  /* 0x2000002dff3a7230 */ /* 0x104fe20000004100 */
[--C-:B------:R-:W-:Y:S01]  /*9040*/  SHF.R.U64 R48, R64, 0x10, R65.reuse ;  /* 0x0000001040307819 */ /* 0x100fe20000001241 */
[----:B------:R-:W-:Y:S01]  /*9050*/  HADD2.F32 R59, -RZ, R45.H1_H1 ;  /* 0x3000002dff3b7230 */ /* 0x000fe20000004100 */
[----:B------:R-:W-:Y:S01]  /*9060*/  SHF.R.U32.HI R64, RZ, 0x10, R65 ;  /* 0x00000010ff407819 */ /* 0x000fe20000011641 */
[--C-:B0-----:R-:W-:Y:S02]  /*9070*/  HADD2.F32 R45, -RZ, R41.reuse.H0_H0 ;  /* 0x20000029ff2d7230 */ /* 0x101fe40000004100 */
[----:B------:R-:W-:Y:S01]  /*9080*/  FMUL.FTZ R68, R58, R57 ;  /* 0x000000393a447220 */ /* 0x000fe20000410000 */
[----:B------:R-:W-:Y:S01]  /*9090*/  HADD2.F32 R80, -RZ, R80.H0_H0 ;  /* 0x20000050ff507230 */ /* 0x000fe20000004100 */
[----:B------:R-:W-:Y:S01]  /*90a0*/  SHF.R.U64 R55, R82, 0x10, R83 ;  /* 0x0000001052377819 */ /* 0x000fe20000001253 */
[----:B------:R-:W-:-:S02]  /*90b0*/  HADD2.F32 R41, -RZ, R41.H1_H1 ;  /* 0x30000029ff297230 */ /* 0x000fc40000004100 */
[----:B------:R-:W-:Y:S01]  /*90c0*/  FMUL.FTZ R57, R45, R57 ;  /* 0x000000392d397220 */ /* 0x000fe20000410000 */
[----:B------:R-:W-:Y:S01]  /*90d0*/  HADD2.F32 R56, -RZ, R168.H1_H1 ;  /* 0x300000a8ff387230 */ /* 0x000fe20000004100 */
[----:B------:R-:W-:Y:S01]  /*90e0*/  SHF.R.U32.HI R82, RZ, 0x10, R83 ;  /* 0x00000010ff527819 */ /* 0x000fe20000011653 */
[----:B------:R-:W-:Y:S02]  /*90f0*/  HADD2.F32 R64, -RZ, R64.H0_H0 ;  /* 0x20000040ff407230 */ /* 0x000fe40000004100 */
[-C--:B------:R-:W-:Y:S01]  /*9100*/  FMUL.FTZ R70, R59, R80.reuse ;  /* 0x000000503b467220 */ /* 0x080fe20000410000 */
[----:B------:R-:W-:Y:S01]  /*9110*/  FMUL.FTZ R80, R41, R80 ;  /* 0x0000005029507220 */ /* 0x000fe20000410000 */
[-C--:B------:R-:W-:Y:S01]  /*9120*/  FFMA.FTZ R68, R45, R56.reuse, -R68 ;  /* 0x000000382d447223 */ /* 0x080fe20000010844 */
[----:B------:R-:W-:Y:S01]  /*9130*/  FFMA.FTZ R57, R58, R56, R57 ;  /* 0x000000383a397223 */ /* 0x000fe20000010039 */
[--C-:B------:R-:W-:Y:S01]  /*9140*/  SHF.R.U64 R54, R66, 0x10, R67.reuse ;  /* 0x0000001042367819 */ /* 0x100fe20000001243 */
[----:B------:R-:W-:Y:S01]  /*9150*/  HADD2.F32 R56, -RZ, R47.H0_H0 ;  /* 0x2000002fff387230 */ /* 0x000fe20000004100 */
[----:B------:R-:W-:Y:S01]  /*9160*/  SHF.R.U32.HI R66, RZ, 0x10, R67 ;  /* 0x00000010ff427819 */ /* 0x000fe20000011643 */
[----:B------:R-:W-:Y:S01]  /*9170*/  FFMA.FTZ R80, R59, R64, R80 ;  /* 0x000000403b507223 */ /* 0x000fe20000010050 */
[----:B------:R-:W-:-:S02]  /*9180*/  HADD2.F32 R65, -RZ, R167.H1_H1 ;  /* 0x300000a7ff417230 */ /* 0x000fc40000004100 */
[----:B------:R-:W-:Y:S01]  /*9190*/  FFMA.FTZ R41, R41, R64, -R70 ;  /* 0x0000004029297223 */ /* 0x000fe20000010846 */
[----:B------:R-:W-:Y:S02]  /*91a0*/  HADD2.F32 R47, -RZ, R47.H1_H1 ;  /* 0x3000002fff2f7230 */ /* 0x000fe40000004100 */
[----:B------:R-:W-:Y:S01]  /*91b0*/  HADD2.F32 R82, -RZ, R82.H0_H0 ;  /* 0x20000052ff527230 */ /* 0x000fe20000004100 */
[----:B------:R-:W-:Y:S01]  /*91c0*/  F2FP.F16.F32.PACK_AB R57, R80, R57 ;  /* 0x000000395039723e */ /* 0x000fe200000000ff */
[--C-:B------:R-:W-:Y:S01]  /*91d0*/  HADD2.F32 R58, -RZ, R43.reuse.H0_H0 ;  /* 0x2000002bff3a7230 */ /* 0x100fe20000004100 */
[----:B------:R-:W-:Y:S01]  /*91e0*/  F2FP.F16.F32.PACK_AB R41, R41, R68 ;  /* 0x000000442929723e */ /* 0x000fe200000000ff */
[----:B------:R-:W-:Y:S02]  /*91f0*/  HADD2.F32 R59, -RZ, R43.H1_H1 ;  /* 0x3000002bff3b7230 */ /* 0x000fe40000004100 */
[----:B------:R-:W-:Y:S01]  /*9200*/  FMUL.FTZ R43, R56, R65 ;  /* 0x00000041382b7220 */ /* 0x000fe20000410000 */
[----:B------:R-:W-:-:S02]  /*9210*/  HADD2.F32 R45, -RZ, R169.H1_H1 ;  /* 0x300000a9ff2d7230 */ /* 0x000fc40000004100 */
[-C--:B------:R-:W-:Y:S01]  /*9220*/  FMUL.FTZ R64, R47, R82.reuse ;  /* 0x000000522f407220 */ /* 0x080fe20000410000 */
[----:B------:R-:W-:Y:S02]  /*9230*/  HADD2.F32 R66, -RZ, R66.H0_H0 ;  /* 0x20000042ff427230 */ /* 0x000fe40000004100 */
[C---:B------:R-:W-:Y:S01]  /*9240*/  FMUL.FTZ R65, R58.reuse, R65 ;  /* 0x000000413a417220 */ /* 0x040fe20000410000 */
[----:B------:R-:W-:Y:S01]  /*9250*/  FMUL.FTZ R82, R59, R82 ;  /* 0x000000523b527220 */ /* 0x000fe20000410000 */
[-C--:B------:R-:W-:Y:S01]  /*9260*/  FFMA.FTZ R43, R58, R45.reuse, -R43 ;  /* 0x0000002d3a2b7223 */ /* 0x080fe2000001082b */
[----:B------:R-:W-:Y:S02]  /*9270*/  HADD2.F32 R70, -RZ, R53.H0_H0 ;  /* 0x20000035ff467230 */ /* 0x000fe40000004100 */
[----:B------:R-:W-:Y:S01]  /*9280*/  FFMA.FTZ R45, R56, R45, R65 ;  /* 0x0000002d382d7223 */ /* 0x000fe20000010041 */
[-C--:B------:R-:W-:Y:S01]  /*9290*/  FFMA.FTZ R58, R47, R66.reuse, R82 ;  /* 0x000000422f3a7223 */ /* 0x080fe20000010052 */
[----:B------:R-:W-:Y:S01]  /*92a0*/  FFMA.FTZ R56, R59, R66, -R64 ;  /* 0x000000423b387223 */ /* 0x000fe20000010840 */
[----:B------:R-:W-:-:S02]  /*92b0*/  HADD2.F32 R47, -RZ, R44.H1_H1 ;  /* 0x3000002cff2f7230 */ /* 0x000fc40000004100 */
[----:B------:R-:W-:Y:S01]  /*92c0*/  HADD2.F32 R167, -RZ, R167.H0_H0 ;  /* 0x200000a7ffa77230 */ /* 0x000fe20000004100 */
[----:B------:R-:W-:Y:S01]  /*92d0*/  F2FP.F16.F32.PACK_AB R58, R58, R45 ;  /* 0x0000002d3a3a723e */ /* 0x000fe200000000ff */
[----:B------:R-:W-:Y:S02]  /*92e0*/  HADD2.F32 R64, -RZ, R44.H0_H0 ;  /* 0x2000002cff407230 */ /* 0x000fe40000004100 */
[----:B------:R-:W-:Y:S01]  /*92f0*/  FMUL.FTZ R76, R47, R70 ;  /* 0x000000462f4c7220 */ /* 0x000fe20000410000 */
[--C-:B------:R-:W-:Y:S01]  /*9300*/  HADD2.F32 R53, -RZ, R40.reuse.H1_H1 ;  /* 0x30000028ff357230 */ /* 0x100fe20000004100 */
[----:B------:R-:W-:Y:S01]  /*9310*/  F2FP.F16.F32.PACK_AB R43, R56, R43 ;  /* 0x0000002b382b723e */ /* 0x000fe200000000ff */
[----:B------:R-:W-:Y:S02]  /*9320*/  HADD2.F32 R169, -RZ, R169.H0_H0 ;  /* 0x200000a9ffa97230 */ /* 0x000fe40000004100 */
[----:B------:R-:W-:Y:S01]  /*9330*/  FMUL.FTZ R59, R64, R167 ;  /* 0x000000a7403b7220 */ /* 0x000fe20000410000 */
[----:B------:R-:W-:-:S02]  /*9340*/  HADD2.F32 R66, -RZ, R40.H0_H0 ;  /* 0x20000028ff427230 */ /* 0x000fc40000004100 */
[C---:B------:R-:W-:Y:S01]  /*9350*/  FMUL.FTZ R70, R53.reuse, R70 ;  /* 0x0000004635467220 */ /* 0x040fe20000410000 */
[----:B------:R-:W-:Y:S02]  /*9360*/  HADD2.F32 R48, -RZ, R48.H0_H0 ;  /* 0x20000030ff307230 */ /* 0x000fe40000004100 */
[----:B------:R-:W-:Y:S02]  /*9370*/  HADD2.F32 R168, -RZ, R168.H0_H0 ;  /* 0x200000a8ffa87230 */ /* 0x000fe40000004100 */
[----:B------:R-:W-:Y:S01]  /*9380*/  FFMA.FTZ R40, R66, R169, -R59 ;  /* 0x000000a942287223 */ /* 0x000fe2000001083b */
[----:B------:R-:W-:Y:S02]  /*9390*/  HADD2.F32 R67, -RZ, R55.H0_H0 ;  /* 0x20000037ff437230 */ /* 0x000fe40000004100 */
[-C--:B------:R-:W-:Y:S01]  /*93a0*/  FFMA.FTZ R53, R53, R48.reuse, -R76 ;  /* 0x0000003035357223 */ /* 0x080fe2000001084c */
[----:B------:R-:W-:Y:S01]  /*93b0*/  FFMA.FTZ R47, R47, R48, R70 ;  /* 0x000000302f2f7223 */ /* 0x000fe20000010046 */
[----:B------:R-:W-:-:S02]  /*93c0*/  HADD2.F32 R59, -RZ, R46.H0_H0 ;  /* 0x2000002eff3b7230 */ /* 0x000fc40000004100 */
[----:B------:R-:W-:Y:S01]  /*93d0*/  FMUL.FTZ R167, R66, R167 ;  /* 0x000000a742a77220 */ /* 0x000fe20000410000 */
[----:B------:R-:W-:Y:S01]  /*93e0*/  HADD2.F32 R48, -RZ, R46.H1_H1 ;  /* 0x3000002eff307230 */ /* 0x000fe20000004100 */
[----:B------:R-:W-:Y:S01]  /*93f0*/  F2FP.F16.F32.PACK_AB R40, R53, R40 ;  /* 0x000000283528723e */ /* 0x000fe200000000ff */
[--C-:B------:R-:W-:Y:S02]  /*9400*/  HADD2.F32 R55, -RZ, R42.reuse.H0_H0 ;  /* 0x2000002aff377230 */ /* 0x100fe40000004100 */
[----:B------:R-:W-:Y:S01]  /*9410*/  FFMA.FTZ R44, R64, R169, R167 ;  /* 0x000000a9402c7223 */ /* 0x000fe200000100a7 */
[----:B------:R-:W-:Y:S02]  /*9420*/  HADD2.F32 R46, -RZ, R42.H1_H1 ;  /* 0x3000002aff2e7230 */ /* 0x000fe40000004100 */
[----:B------:R-:W-:Y:S01]  /*9430*/  FMUL.FTZ R42, R59, R168 ;  /* 0x000000a83b2a7220 */ /* 0x000fe20000410000 */
[----:B------:R-:W-:Y:S02]  /*9440*/  HADD2.F32 R170, -RZ, R170.H0_H0 ;  /* 0x200000aaffaa7230 */ /* 0x000fe40000004100 */
[----:B------:R-:W-:Y:S01]  /*9450*/  FMUL.FTZ R69, R48, R67 ;  /* 0x0000004330457220 */ /* 0x000fe20000410000 */
[----:B------:R-:W-:-:S02]  /*9460*/  HADD2.F32 R65, -RZ, R54.H0_H0 ;  /* 0x20000036ff417230 */ /* 0x000fc40000004100 */
[C---:B------:R-:W-:Y:S01]  /*9470*/  FMUL.FTZ R168, R55.reuse, R168 ;  /* 0x000000a837a87220 */ /* 0x040fe20000410000 */
[C---:B------:R-:W-:Y:S01]  /*9480*/  FMUL.FTZ R67, R46.reuse, R67 ;  /* 0x000000432e437220 */ /* 0x040fe20000410000 */
[----:B------:R-:W-:Y:S01]  /*9490*/  FFMA.FTZ R42, R55, R170, -R42 ;  /* 0x000000aa372a7223 */ /* 0x000fe2000001082a */
[----:B------:R-:W-:Y:S01]  /*94a0*/  F2FP.F16.F32.PACK_AB R44, R47, R44 ;  /* 0x0000002c2f2c723e */ /* 0x000fe200000000ff */
[----:B------:R-:W-:Y:S01]  /*94b0*/  FFMA.FTZ R168, R59, R170, R168 ;  /* 0x000000aa3ba87223 */ /* 0x000fe200000100a8 */
[-C--:B------:R-:W-:Y:S01]  /*94c0*/  FFMA.FTZ R69, R46, R65.reuse, -R69 ;  /* 0x000000412e457223 */ /* 0x080fe20000010845 */
[----:B------:R-:W-:Y:S01]  /*94d0*/  FFMA.FTZ R67, R48, R65, R67 ;  /* 0x0000004130437223 */ /* 0x000fe20000010043 */
[----:B------:R-:W-:Y:S02]  /*94e0*/  IMAD.MOV.U32 R45, RZ, RZ, R57 ;  /* 0x000000ffff2d7224 */ /* 0x000fe400078e0039 */
[----:B------:R-:W-:Y:S01]  /*94f0*/  IMAD.MOV.U32 R47, RZ, RZ, R58 ;  /* 0x000000ffff2f7224 */ /* 0x000fe200078e003a */
[----:B------:R-:W-:-:S02]  /*9500*/  F2FP.F16.F32.PACK_AB R42, R69, R42 ;  /* 0x0000002a452a723e */ /* 0x000fc400000000ff */
[----:B------:R-:W-:-:S07]  /*9510*/  F2FP.F16.F32.PACK_AB R46, R67, R168 ;  /* 0x000000a8432e723e */ /* 0x000fce00000000ff */
.L_x_524:
[----:B------:R-:W-:Y:S05]  /*9520*/  BSYNC B2 ;  /* 0x0000000000027941 */ /* 0x000fea0003800000 */
.L_x_523:
        /* <DEDUP_REMOVED lines=10> */
.L_x_522:
[----:B------:R-:W-:Y:S05]  /*95d0*/  BSYNC B1 ;  /* 0x0000000000017941 */ /* 0x000fea0003800000 */
.L_x_521:
[----:B------:R-:W-:-:S13]  /*95e0*/  ISETP.NE.AND P3, PT, R33, RZ, PT ;  /* 0x000000ff2100720c */ /* 0x000fda0003f65270 */
[----:B------:R-:W-:Y:S05]  /*95f0*/  @!P3 BRA `(.L_x_475) ;  /* 0x0000000800ccb947 */ /* 0x000fea0003800000 */
[----:B0---4-:R-:W2:Y:S01]  /*9600*/  LDL R40, [R1+0x10] ;  /* 0x0000100001287983 */ /* 0x011ea20000100800 */
[----:B------:R-:W-:Y:S01]  /*9610*/  SHF.R.U32.HI R43, RZ, 0x3, R208 ;  /* 0x00000003ff2b7819 */ /* 0x000fe200000116d0 */
[----:B------:R-:W-:Y:S01]  /*9620*/  BSSY B1, `(.L_x_525) ;  /* 0x000006e000017945 */ /* 0x000fe20003800000 */
[----:B--2---:R-:W-:Y:S02]  /*9630*/  LOP3.LUT P5, RZ, R40, 0x1, RZ, 0xc0, !PT ;  /* 0x0000000128ff7812 */ /* 0x004fe400078ac0ff */
[----:B------:R-:W-:Y:S02]  /*9640*/  IADD3 R40, P3, P4, R116, R126, R27 ;  /* 0x0000007e74287210 */ /* 0x000fe40007c7e01b */
[----:B------:R-:W-:Y:S02]  /*9650*/  SEL R152, R132, R152, !P5 ;  /* 0x0000009884987207 */ /* 0x000fe40006800000 */
[----:B------:R-:W-:Y:S02]  /*9660*/  IADD3.X R41, R7, R52, R31, P3, P4 ;  /* 0x0000003407297210 */ /* 0x000fe40001fe841f */
[----:B---3--:R-:W-:-:S04]  /*9670*/  LEA R48, P3, R40, R124, 0x1 ;  /* 0x0000007c28307211 */ /* 0x008fc800078608ff */
[----:B------:R-:W-:Y:S02]  /*9680*/  LEA.HI.X R49, R40, R125, R41, 0x1, P3 ;  /* 0x0000007d28317211 */ /* 0x000fe400018f0c29 */
[----:B------:R-:W-:Y:S02]  /*9690*/  SHF.R.S32.HI R41, RZ, 0x1f, R152 ;  /* 0x0000001fff297819 */ /* 0x000fe40000011498 */
[----:B------:R-:W-:Y:S02]  /*96a0*/  ISETP.GE.AND P3, PT, R3, R121, PT ;  /* 0x000000790300720c */ /* 0x000fe40003f66270 */
[----:B------:R-:W-:-:S04]  /*96b0*/  LEA.HI R152, R41, R152, RZ, 0x4 ;  /* 0x0000009829987211 */ /* 0x000fc800078f20ff */
[----:B------:R-:W-:-:S04]  /*96c0*/  LEA.HI.SX32 R152, R152, R99, 0x1c ;  /* 0x0000006398987211 */ /* 0x000fc800078fe2ff */
[----:B------:R-:W-:Y:S01]  /*96d0*/  SHF.R.S32.HI R41, RZ, 0x1f, R152 ;  /* 0x0000001fff297819 */ /* 0x000fe20000011498 */
[----:B------:R-:W-:-:S03]  /*96e0*/  IMAD.SHL.U32 R51, R152, 0x8, RZ ;  /* 0x0000000898337824 */ /* 0x000fc600078e00ff */
[----:B------:R-:W-:Y:S02]  /*96f0*/  LEA.HI R41, R41, R152, RZ, 0x3 ;  /* 0x0000009829297211 */ /* 0x000fe400078f18ff */
[----:B------:R-:W-:Y:S02]  /*9700*/  LOP3.LUT R40, R208, 0x38, R51, 0xf8, !PT ;  /* 0x00000038d0287812 */ /* 0x000fe400078ef833 */
[----:B------:R-:W-:Y:S02]  /*9710*/  SHF.R.S32.HI R42, RZ, 0x3, R41 ;  /* 0x00000003ff2a7819 */ /* 0x000fe40000011429 */
[----:B------:R-:W-:-:S03]  /*9720*/  LOP3.LUT R40, R40, R43, RZ, 0x3c, !PT ;  /* 0x0000002b28287212 */ /* 0x000fc600078e3cff */
[----:B------:R-:W-:-:S05]  /*9730*/  IMAD R41, R42, 0x1c00, R215 ;  /* 0x00001c002a297824 */ /* 0x000fca00078e02d7 */
[----:B------:R-:W-:Y:S01]  /*9740*/  IADD3 R40, R41, R40, RZ ;  /* 0x0000002829287210 */ /* 0x000fe20007ffe0ff */
[----:B------:R-:W-:-:S04]  /*9750*/  IMAD R41, R17, 0x5400, R141 ;  /* 0x0000540011297824 */ /* 0x000fc800078e028d */
[----:B------:R-:W-:Y:S02]  /*9760*/  IMAD R43, R17, 0x5400, R40 ;  /* 0x00005400112b7824 */ /* 0x000fe400078e0228 */
[--C-:B------:R-:W-:Y:S02]  /*9770*/  IMAD R41, R41, 0x2, R16.reuse ;  /* 0x0000000229297824 */ /* 0x100fe400078e0210 */
[----:B------:R-:W-:-:S04]  /*9780*/  IMAD R44, R43, 0x2, R16 ;  /* 0x000000022b2c7824 */ /* 0x000fc800078e0210 */
[----:B------:R-:W0:Y:S04]  /*9790*/  LDS.128 R40, [R41+0x21400] ;  /* 0x0214000029287984 */ /* 0x000e280000000c00 */
[----:B------:R-:W2:Y:S01]  /*97a0*/  LDS.128 R44, [R44+0x21400] ;  /* 0x021400002c2c7984 */ /* 0x000ea20000000c00 */
[----:B------:R-:W-:Y:S05]  /*97b0*/  @P3 BRA `(.L_x_526) ;  /* 0x0000000400503947 */ /* 0x000fea0003800000 */
[----:B------:R-:W-:Y:S01]  /*97c0*/  SHF.R.U64 R50, R60, 0x10, R61 ;  /* 0x000000103c327819 */ /* 0x000fe2000000123d */
[----:B--2---:R-:W-:Y:S01]  /*97d0*/  IMAD.MOV.U32 R56, RZ, RZ, R45 ;  /* 0x000000ffff387224 */ /* 0x004fe200078e002d */
[----:B------:R-:W-:Y:S01]  /*97e0*/  SHF.R.U32.HI R59, RZ, 0x10, R61 ;  /* 0x00000010ff3b7819 */ /* 0x000fe2000001163d */
[----:B0-----:R-:W-:Y:S01]  /*97f0*/  IMAD.MOV.U32 R45, RZ, RZ, R43 ;  /* 0x000000ffff2d7224 */ /* 0x001fe200078e002b */
[----:B------:R-:W-:Y:S01]  /*9800*/  SHF.R.U32.HI R61, RZ, 0x10, R73 ;  /* 0x00000010ff3d7819 */ /* 0x000fe20000011649 */
[----:B------:R-:W-:Y:S01]  /*9810*/  HADD2.F32 R64, -RZ, R160.H1_H1 ;  /* 0x300000a0ff407230 */ /* 0x000fe20000004100 */
[----:B------:R-:W-:Y:S01]  /*9820*/  MOV R57, R47 ;  /* 0x0000002f00397202 */ /* 0x000fe20000000f00 */
[--C-:B------:R-:W-:Y:S01]  /*9830*/  HADD2.F32 R47, -RZ, R56.reuse.H0_H0 ;  /* 0x20000038ff2f7230 */ /* 0x100fe20000004100 */
[--C-:B------:R-:W-:Y:S01]  /*9840*/  SHF.R.U64 R53, R62, 0x10, R63.reuse ;  /* 0x000000103e357819 */ /* 0x100fe2000000123f */
[----:B------:R-:W-:Y:S01]  /*9850*/  HADD2.F32 R58, -RZ, R56.H1_H1 ;  /* 0x30000038ff3a7230 */ /* 0x000fe20000004100 */
[----:B------:R-:W-:Y:S01]  /*9860*/  SHF.R.U32.HI R62, RZ, 0x10, R63 ;  /* 0x00000010ff3e7819 */ /* 0x000fe2000001163f */
[----:B------:R-:W-:Y:S01]  /*9870*/  HADD2.F32 R61, -RZ, R61.H0_H0 ;  /* 0x2000003dff3d7230 */ /* 0x000fe20000004100 */
[--C-:B------:R-:W-:Y:S01]  /*9880*/  SHF.R.U64 R55, R74, 0x10, R75.reuse ;  /* 0x000000104a377819 */ /* 0x100fe2000000124b */
[--C-:B------:R-:W-:Y:S01]  /*9890*/  HADD2.F32 R56, -RZ, R41.reuse.H1_H1 ;  /* 0x30000029ff387230 */ /* 0x100fe20000004100 */
[----:B------:R-:W-:Y:S01]  /*98a0*/  SHF.R.U32.HI R74, RZ, 0x10, R75 ;  /* 0x00000010ff4a7819 */ /* 0x000fe2000001164b */
[----:B------:R-:W-:-:S02]  /*98b0*/  HADD2.F32 R43, -RZ, R41.H0_H0 ;  /* 0x20000029ff2b7230 */ /* 0x000fc40000004100 */
[-C--:B------:R-:W-:Y:S01]  /*98c0*/  FMUL.FTZ R63, R58, R61.reuse ;  /* 0x0000003d3a3f7220 */ /* 0x080fe20000410000 */
[----:B------:R-:W-:Y:S02]  /*98d0*/  HADD2.F32 R59, -RZ, R59.H0_H0 ;  /* 0x2000003bff3b7230 */ /* 0x000fe40000004100 */
[C---:B------:R-:W-:Y:S01]  /*98e0*/  FMUL.FTZ R61, R56.reuse, R61 ;  /* 0x0000003d383d7220 */ /* 0x040fe20000410000 */
[----:B------:R-:W-:Y:S02]  /*98f0*/  HADD2.F32 R60, -RZ, R158.H1_H1 ;  /* 0x3000009eff3c7230 */ /* 0x000fe40000004100 */
[-C--:B------:R-:W-:Y:S01]  /*9900*/  FMUL.FTZ R66, R47, R64.reuse ;  /* 0x000000402f427220 */ /* 0x080fe20000410000 */
[C---:B------:R-:W-:Y:S01]  /*9910*/  FMUL.FTZ R64, R43.reuse, R64 ;  /* 0x000000402b407220 */ /* 0x040fe20000410000 */
[-C--:B------:R-:W-:Y:S01]  /*9920*/  FFMA.FTZ R56, R56, R59.reuse, -R63 ;  /* 0x0000003b38387223 */ /* 0x080fe2000001083f */
[----:B------:R-:W-:Y:S01]  /*9930*/  FFMA.FTZ R58, R58, R59, R61 ;  /* 0x0000003b3a3a7223 */ /* 0x000fe2000001003d */
[----:B------:R-:W-:Y:S01]  /*9940*/  FFMA.FTZ R41, R43, R60, -R66 ;  /* 0x0000003c2b297223 */ /* 0x000fe20000010842 */
[----:B------:R-:W-:-:S02]  /*9950*/  HADD2.F32 R59, -RZ, R57.H0_H0 ;  /* 0x20000039ff3b7230 */ /* 0x000fc40000004100 */
[----:B------:R-:W-:Y:S01]  /*9960*/  FFMA.FTZ R43, R47, R60, R64 ;  /* 0x0000003c2f2b7223 */ /* 0x000fe20000010040 */
[----:B------:R-:W-:Y:S01]  /*9970*/  HADD2.F32 R57, -RZ, R57.H1_H1 ;  /* 0x30000039ff397230 */ /* 0x000fe20000004100 */
[----:B------:R-:W-:Y:S01]  /*9980*/  SHF.R.U64 R54, R72, 0x10, R73 ;  /* 0x0000001048367819 */ /* 0x000fe20000001249 */
[----:B------:R-:W-:Y:S01]  /*9990*/  HADD2.F32 R74, -RZ, R74.H0_H0 ;  /* 0x2000004aff4a7230 */ /* 0x000fe20000004100 */
[----:B------:R-:W-:Y:S01]  /*99a0*/  F2FP.F16.F32.PACK_AB R41, R56, R41 ;  /* 0x000000293829723e */ /* 0x000fe200000000ff */
[----:B------:R-:W-:Y:S02]  /*99b0*/  HADD2.F32 R60, -RZ, R45.H1_H1 ;  /* 0x3000002dff3c7230 */ /* 0x000fe40000004100 */
[----:B------:R-:W-:Y:S02]  /*99c0*/  HADD2.F32 R62, -RZ, R62.H0_H0 ;  /* 0x2000003eff3e7230 */ /* 0x000fe40000004100 */
[----:B------:R-:W-:Y:S01]  /*99d0*/  FMUL.FTZ R61, R57, R74 ;  /* 0x0000004a393d7220 */ /* 0x000fe20000410000 */
[----:B------:R-:W-:-:S02]  /*99e0*/  HADD2.F32 R66, -RZ, R159.H1_H1 ;  /* 0x3000009fff427230 */ /* 0x000fc40000004100 */
[C---:B------:R-:W-:Y:S01]  /*99f0*/  FMUL.FTZ R74, R60.reuse, R74 ;  /* 0x0000004a3c4a7220 */ /* 0x040fe20000410000 */
[----:B------:R-:W-:Y:S02]  /*9a00*/  HADD2.F32 R47, -RZ, R45.H0_H0 ;  /* 0x2000002dff2f7230 */ /* 0x000fe40000004100 */
[-C--:B------:R-:W-:Y:S01]  /*9a10*/  FFMA.FTZ R60, R60, R62.reuse, -R61 ;  /* 0x0000003e3c3c7223 */ /* 0x080fe2000001083d */
[----:B------:R-:W-:Y:S02]  /*9a20*/  HADD2.F32 R64, -RZ, R157.H1_H1 ;  /* 0x3000009dff407230 */ /* 0x000fe40000004100 */
[----:B------:R-:W-:Y:S01]  /*9a30*/  FFMA.FTZ R62, R57, R62, R74 ;  /* 0x0000003e393e7223 */ /* 0x000fe2000001004a */
[-C--:B------:R-:W-:Y:S01]  /*9a40*/  FMUL.FTZ R68, R59, R66.reuse ;  /* 0x000000423b447220 */ /* 0x080fe20000410000 */
[----:B------:R-:W-:Y:S02]  /*9a50*/  HADD2.F32 R61, -RZ, R54.H0_H0 ;  /* 0x20000036ff3d7230 */ /* 0x000fe40000004100 */
[----:B------:R-:W-:Y:S01]  /*9a60*/  FMUL.FTZ R66, R47, R66 ;  /* 0x000000422f427220 */ /* 0x000fe20000410000 */
[----:B------:R-:W-:-:S02]  /*9a70*/  HADD2.F32 R57, -RZ, R44.H0_H0 ;  /* 0x2000002cff397230 */ /* 0x000fc40000004100 */
[-C--:B------:R-:W-:Y:S01]  /*9a80*/  FFMA.FTZ R45, R47, R64.reuse, -R68 ;  /* 0x000000402f2d7223 */ /* 0x080fe20000010844 */
[----:B------:R-:W-:Y:S02]  /*9a90*/  HADD2.F32 R54, -RZ, R40.H0_H0 ;  /* 0x20000028ff367230 */ /* 0x000fe40000004100 */
[----:B------:R-:W-:Y:S01]  /*9aa0*/  FFMA.FTZ R47, R59, R64, R66 ;  /* 0x000000403b2f7223 */ /* 0x000fe20000010042 */
[----:B------:R-:W-:Y:S02]  /*9ab0*/  HADD2.F32 R44, -RZ, R44.H1_H1 ;  /* 0x3000002cff2c7230 */ /* 0x000fe40000004100 */
[----:B------:R-:W-:Y:S01]  /*9ac0*/  HADD2.F32 R40, -RZ, R40.H1_H1 ;  /* 0x30000028ff287230 */ /* 0x000fe20000004100 */
[----:B------:R-:W-:Y:S01]  /*9ad0*/  F2FP.F16.F32.PACK_AB R60, R60, R45 ;  /* 0x0000002d3c3c723e */ /* 0x000fe200000000ff */
[----:B------:R-:W-:Y:S02]  /*9ae0*/  HADD2.F32 R59, -RZ, R50.H0_H0 ;  /* 0x20000032ff3b7230 */ /* 0x000fe40000004100 */
[----:B------:R-:W-:Y:S01]  /*9af0*/  FMUL.FTZ R65, R44, R61 ;  /* 0x0000003d2c417220 */ /* 0x000fe20000410000 */
[----:B------:R-:W-:-:S02]  /*9b00*/  HADD2.F32 R160, -RZ, R160.H0_H0 ;  /* 0x200000a0ffa07230 */ /* 0x000fc40000004100 */
[C---:B------:R-:W-:Y:S01]  /*9b10*/  FMUL.FTZ R61, R40.reuse, R61 ;  /* 0x0000003d283d7220 */ /* 0x040fe20000410000 */
[----:B------:R-:W-:Y:S02]  /*9b20*/  HADD2.F32 R158, -RZ, R158.H0_H0 ;  /* 0x2000009eff9e7230 */ /* 0x000fe40000004100 */
[-C--:B------:R-:W-:Y:S01]  /*9b30*/  FFMA.FTZ R50, R40, R59.reuse, -R65 ;  /* 0x0000003b28327223 */ /* 0x080fe20000010841 */
[----:B------:R-:W-:Y:S02]  /*9b40*/  HADD2.F32 R159, -RZ, R159.H0_H0 ;  /* 0x2000009fff9f7230 */ /* 0x000fe40000004100 */
        /* <DEDUP_REMOVED lines=9> */
[-C--:B------:R-:W-:Y:S01]  /*9be0*/  FMUL.FTZ R57, R44, R159.reuse ;  /* 0x0000009f2c397220 */ /* 0x080fe20000410000 */
        /* <DEDUP_REMOVED lines=15> */
[----:B------:R-:W-:Y:S02]  /*9ce0*/  F2FP.F16.F32.PACK_AB R42, R42, R57 ;  /* 0x000000392a2a723e */ /* 0x000fe400000000ff */
[----:B------:R-:W-:-:S07]  /*9cf0*/  F2FP.F16.F32.PACK_AB R46, R46, R159 ;  /* 0x0000009f2e2e723e */ /* 0x000fce00000000ff */
.L_x_526:
[----:B------:R-:W-:Y:S05]  /*9d00*/  BSYNC B1 ;  /* 0x0000000000017941 */ /* 0x000fea0003800000 */
.L_x_525:
[----:B0-----:R0:W-:Y:S01]  /*9d10*/  STG.E.128 desc[UR60][R48.64], R40 ;  /* 0x0000002830007986 */ /* 0x0011e2000c101d3c */
[----:B------:R-:W-:-:S13]  /*9d20*/  ISETP.GE.AND P3, PT, R51, R148, PT ;  /* 0x000000943300720c */ /* 0x000fda0003f66270 */
[----:B------:R-:W-:Y:S05]  /*9d30*/  @P3 BRA `(.L_x_475) ;  /* 0x0000000000fc3947 */ /* 0x000fea0003800000 */
[--C-:B0-----:R-:W-:Y:S02]  /*9d40*/  SHF.R.S32.HI R40, RZ, 0x1f, R51.reuse ;  /* 0x0000001fff287819 */ /* 0x101fe40000011433 */
[----:B------:R-:W-:-:S04]  /*9d50*/  IADD3 R51, P3, P4, R116, R126, R51 ;  /* 0x0000007e74337210 */ /* 0x000fc80007c7e033 */
[----:B------:R-:W-:Y:S02]  /*9d60*/  IADD3.X R52, R7, R52, R40, P3, P4 ;  /* 0x0000003407347210 */ /* 0x000fe40001fe8428 */
[----:B------:R-:W-:-:S04]  /*9d70*/  LEA R124, P3, R51, R124, 0x1 ;  /* 0x0000007c337c7211 */ /* 0x000fc800078608ff */
[----:B------:R-:W-:-:S05]  /*9d80*/  LEA.HI.X R125, R51, R125, R52, 0x1, P3 ;  /* 0x0000007d337d7211 */ /* 0x000fca00018f0c34 */
[----:B--2---:R0:W-:Y:S01]  /*9d90*/  STG.E.128 desc[UR60][R124.64], R44 ;  /* 0x0000002c7c007986 */ /* 0x0041e2000c101d3c */
[----:B------:R-:W-:Y:S05]  /*9da0*/  BRA `(.L_x_475) ;  /* 0x0000000000e07947 */ /* 0x000fea0003800000 */
.L_x_442:
[----:B------:R-:W2:Y:S02]  /*9db0*/  LDL R40, [R1+0x1c] ;  /* 0x00001c0001287983 */ /* 0x000ea40000100800 */
[----:B--2---:R-:W-:-:S13]  /*9dc0*/  R2UR UR4, R40 ;  /* 0x00000000280472ca */ /* 0x004fda00000e0000 */
[----:B------:R-:W-:-:S06]  /*9dd0*/  UISETP.NE.AND UP0, UPT, UR4, 0x3, UPT ;  /* 0x000000030400788c */ /* 0x000fcc000bf05270 */
[----:B------:R-:W-:-:S13]  /*9de0*/  PLOP3.LUT P2, PT, PT, PT, UP0, 0x80, 0x0 ;  /* 0x000000000000781c */ /* 0x000fda0003f4f008 */
[----:B------:R-:W-:Y:S05]  /*9df0*/  @!P2 BRA `(.L_x_527) ;  /* 0x000000000004a947 */ /* 0x000fea0003800000 */
[----:B------:R-:W-:Y:S01]  /*9e00*/  BPT.TRAP 0x1 ;  /* 0x000000040000795c */ /* 0x000fe20000300000 */
.L_x_527:
[----:B------:R-:W-:Y:S01]  /*9e10*/  IMAD R97, R17, 0x8, R16 ;  /* 0x0000000811617824 */ /* 0x000fe200078e0210 */
[----:B------:R-:W-:Y:S01]  /*9e20*/  SHF.L.U32 R98, R205, 0x1f, RZ ;  /* 0x0000001fcd627819 */ /* 0x000fe200000006ff */
[----:B------:R-:W-:Y:S01]  /*9e30*/  IMAD R96, R24, -0x70, R2 ;  /* 0xffffff9018607824 */ /* 0x000fe200078e0202 */
[----:B------:R-:W-:Y:S02]  /*9e40*/  BSSY B1, `(.L_x_528) ;  /* 0x0000004000017945 */ /* 0x000fe40003800000 */
[----:B------:R-:W1:Y:S02]  /*9e50*/  SYNCS.PHASECHK.TRANS64.TRYWAIT P3, [R97+URZ+0x36890], R98 ;  /* 0x03689062610075a7 */ /* 0x000e64000806017f */
[----:B------:R-:W-:Y:S01]  /*9e60*/  VIMNMX R96, R96, 0x70, PT ;  /* 0x0000007060607848 */ /* 0x000fe20003fe0100 */
[----:B-1----:R-:W-:Y:S06]  /*9e70*/  @!P3 BRA `(.L_x_529) ;  /* 0x000001e80010b947 */ /* 0x002fec0003800000 */
.L_x_811:
[----:B------:R-:W-:Y:S05]  /*9e80*/  BSYNC B1 ;  /* 0x0000000000017941 */ /* 0x000fea0003800000 */
.L_x_528:
[----:B------:R-:W-:Y:S01]  /*9e90*/  ISETP.GE.AND P3, PT, R204, R96, PT ;  /* 0x00000060cc00720c */ /* 0x000fe20003f66270 */
[----:B------:R-:W-:-:S12]  /*9ea0*/  BSSY B1, `(.L_x_530) ;  /* 0x0000014000017945 */ /* 0x000fd80003800000 */
[----:B------:R-:W-:Y:S05]  /*9eb0*/  @P3 BRA `(.L_x_531) ;  /* 0x0000000000483947 */ /* 0x000fea0003800000 */
[----:B------:R-:W-:-:S13]  /*9ec0*/  ISETP.NE.AND P3, PT, R28, RZ, PT ;  /* 0x000000ff1c00720c */ /* 0x000fda0003f65270 */
[----:B0-----:R-:W0:Y:S04]  /*9ed0*/  @P3 LDS.128 R40, [R38+0x21000] ;  /* 0x0210000026283984 */ /* 0x001e280000000c00 */
[----:B0-----:R-:W-:Y:S01]  /*9ee0*/  @P3 STG.E.128 desc[UR60][R46.64], R40 ;  /* 0x000000282e003986 */ /* 0x001fe2000c101d3c */
[----:B------:R-:W-:-:S13]  /*9ef0*/  ISETP.NE.AND P3, PT, R32, RZ, PT ;  /* 0x000000ff2000720c */ /* 0x000fda0003f65270 */
[----:B------:R-:W0:Y:S04]  /*9f00*/  @P3 LDS.128 R40, [R39+0x21000] ;  /* 0x0210000027283984 */ /* 0x000e280000000c00 */
        /* <DEDUP_REMOVED lines=12> */
[----:B0-----:R2:W-:Y:S02]  /*9fd0*/  @P3 STG.E.128 desc[UR60][R46.64+0x140], R40 ;  /* 0x000140282e003986 */ /* 0x0015e4000c101d3c */
.L_x_531:
[----:B------:R-:W-:Y:S05]  /*9fe0*/  BSYNC B1 ;  /* 0x0000000000017941 */ /* 0x000fea0003800000 */
.L_x_530:
[----:B------:R-:W-:-:S13]  /*9ff0*/  ISETP.GE.AND P3, PT, R227, R96, PT ;  /* 0x00000060e300720c */ /* 0x000fda0003f66270 */
[----:B------:R-:W-:Y:S05]  /*a000*/  @P3 BRA `(.L_x_475) ;  /* 0x0000000000483947 */ /* 0x000fea0003800000 */
[----:B------:R-:W-:-:S13]  /*a010*/  ISETP.NE.AND P3, PT, R28, RZ, PT ;  /* 0x000000ff1c00720c */ /* 0x000fda0003f65270 */
[----:B0-2---:R-:W0:Y:S04]  /*a020*/  @P3 LDS.128 R40, [R38+0x23000] ;  /* 0x0230000026283984 */ /* 0x005e280000000c00 */
        /* <DEDUP_REMOVED lines=16> */
.L_x_475:
[----:B------:R-:W-:Y:S05]  /*a130*/  BSYNC B0 ;  /* 0x0000000000007941 */ /* 0x000fea0003800000 */
.L_x_441:
[----:B01234-:R-:W0:Y:S01]  /*a140*/  S2R R40, SR_TID.X ;  /* 0x0000000000287919 */ /* 0x01fe220000002100 */
[----:B------:R-:W-:Y:S01]  /*a150*/  @!PT LDS RZ, [RZ] ;  /* 0x00000000fffff984 */ /* 0x000fe20000000800 */
[----:B------:R-:W-:Y:S01]  /*a160*/  @!PT LDS RZ, [RZ] ;  /* 0x00000000fffff984 */ /* 0x000fe20000000800 */
[----:B------:R-:W-:Y:S01]  /*a170*/  @!PT LDS RZ, [RZ] ;  /* 0x00000000fffff984 */ /* 0x000fe20000000800 */
[----:B------:R-:W-:Y:S01]  /*a180*/  @!PT LDS RZ, [RZ] ;  /* 0x00000000fffff984 */ /* 0x000fe20000000800 */
[----:B------:R1:W-:Y:S06]  /*a190*/  MEMBAR.ALL.CTA ;  /* 0x0000000000007992 */ /* 0x0003ec0000008000 */
[----:B-1----:R-:W1:Y:S01]  /*a1a0*/  FENCE.VIEW.ASYNC.S ;  /* 0x00000000000073c6 */ /* 0x002e620000000000 */
[----:B------:R-:W-:Y:S05]  /*a1b0*/  WARPSYNC.ALL ;  /* 0x0000000000007948 */ /* 0x000fea0003800000 */
[----:B------:R-:W-:Y:S01]  /*a1c0*/  BSSY B0, `(.L_x_532) ;  /* 0x0000009000007945 */ /* 0x000fe20003800000 */
[----:B0-----:R-:W-:Y:S01]  /*a1d0*/  LOP3.LUT R40, R40, 0x7f, RZ, 0xc0, !PT ;  /* 0x0000007f28287812 */ /* 0x001fe200078ec0ff */
[----:B-1----:R0:W-:Y:S03]  /*a1e0*/  BAR.SYNC.DEFER_BLOCKING R179, 0x80 ;  /* 0x000200b30000751d */ /* 0x0021e60000010000 */
[----:B------:R-:W-:-:S13]  /*a1f0*/  ISETP.NE.AND P3, PT, R40, RZ, PT ;  /* 0x000000ff2800720c */ /* 0x000fda0003f65270 */
[----:B------:R-:W-:-:S05]  /*a200*/  @!P3 VIADD R40, R97, 0x368a0 ;  /* 0x000368a06128b836 */ /* 0x000fca0000000000 */
[----:B------:R-:W-:-:S04]  /*a210*/  @!P3 PRMT R40, RZ, 0x654, R40 ;  /* 0x00000654ff28b816 */ /* 0x000fc80000000028 */
[----:B------:R0:W-:Y:S01]  /*a220*/  @!P3 SYNCS.ARRIVE.TRANS64.RED.A1T0 RZ, [R40+URZ], RZ ;  /* 0x000000ff28ffb9a7 */ /* 0x0001e2000810043f */
[----:B------:R-:W-:Y:S05]  /*a230*/  @!P2 BRA `(.L_x_533) ;  /* 0x000000000004a947 */ /* 0x000fea0003800000 */
[----:B------:R-:W-:Y:S01]  /*a240*/  BPT.TRAP 0x1 ;  /* 0x000000040000795c */ /* 0x000fe20000300000 */
.L_x_533:
[----:B------:R-:W-:Y:S05]  /*a250*/  BSYNC B0 ;  /* 0x0000000000007941 */ /* 0x000fea0003800000 */
.L_x_532:
[----:B------:R-:W1:Y:S01]  /*a260*/  SYNCS.PHASECHK.TRANS64.TRYWAIT P2, [R97+URZ+0x368b0], R98 ;  /* 0x0368b062610075a7 */ /* 0x000e62000804017f */
[----:B------:R-:W-:Y:S01]  /*a270*/  ULDC.64 UR6, c[0x0][0x328] ;  /* 0x0000ca0000067ab9 */ /* 0x000fe20000000a00 */
[----:B------:R-:W-:Y:S01]  /*a280*/  ULDC.64 UR4, c[0x0][0x318] ;  /* 0x0000c60000047ab9 */ /* 0x000fe20000000a00 */
[----:B------:R-:W-:Y:S01]  /*a290*/  IMAD.U32 R41, RZ, RZ, UR6 ;  /* 0x00000006ff297e24 */ /* 0x000fe2000f8e00ff */
[----:B0-----:R-:W-:Y:S01]  /*a2a0*/  MOV R40, UR7 ;  /* 0x0000000700287c02 */ /* 0x001fe20008000f00 */
[----:B------:R-:W-:Y:S01]  /*a2b0*/  BSSY B0, `(.L_x_534) ;  /* 0x0000009000007945 */ /* 0x000fe20003800000 */
[----:B------:R-:W-:Y:S02]  /*a2c0*/  IMAD.WIDE R44, R24, 0x70, R122 ;  /* 0x00000070182c7825 */ /* 0x000fe400078e027a */
[----:B------:R0:W-:Y:S04]  /*a2d0*/  STL [R1+0x18], R41 ;  /* 0x0000182901007387 */ /* 0x0001e80000100800 */
[----:B------:R2:W-:Y:S01]  /*a2e0*/  STL [R1+0x14], R40 ;  /* 0x0000142801007387 */ /* 0x0005e20000100800 */
[----:B0-----:R-:W-:-:S02]  /*a2f0*/  IMAD.U32 R41, RZ, RZ, UR4 ;  /* 0x00000004ff297e24 */ /* 0x001fc4000f8e00ff */
[----:B--2---:R-:W-:-:S05]  /*a300*/  IMAD.U32 R40, RZ, RZ, UR5 ;  /* 0x00000005ff287e24 */ /* 0x004fca000f8e00ff */
[----:B------:R0:W-:Y:S04]  /*a310*/  STL [R1+0x8], R40 ;  /* 0x0000082801007387 */ /* 0x0001e80000100800 */
[----:B------:R0:W-:Y:S01]  /*a320*/  STL [R1+0xc], R41 ;  /* 0x00000c2901007387 */ /* 0x0001e20000100800 */
[----:B-1----:R-:W-:Y:S05]  /*a330*/  @!P2 BRA `(.L_x_535) ;  /* 0x000001e000f4a947 */ /* 0x002fea0003800000 */
.L_x_812:
[----:B------:R-:W-:Y:S05]  /*a340*/  BSYNC B0 ;  /* 0x0000000000007941 */ /* 0x000fea0003800000 */
.L_x_534:
[----:B------:R2:W5:Y:S04]  /*a350*/  LDL R51, [R1+0x18] ;  /* 0x0000180001337983 */ /* 0x0005680000100800 */
[----:B------:R2:W5:Y:S04]  /*a360*/  LDL R50, [R1+0x14] ;  /* 0x0000140001327983 */ /* 0x0005680000100800 */
[----:B------:R2:W5:Y:S04]  /*a370*/  LDL R49, [R1+0xc] ;  /* 0x00000c0001317983 */ /* 0x0005680000100800 */
[----:B------:R2:W5:Y:S01]  /*a380*/  LDL R48, [R1+0x8] ;  /* 0x0000080001307983 */ /* 0x0005620000100800 */
[----:B------:R-:W-:Y:S01]  /*a390*/  ISETP.GE.AND P2, PT, R204, R96, PT ;  /* 0x00000060cc00720c */ /* 0x000fe20003f46270 */
[----:B------:R-:W-:-:S12]  /*a3a0*/  BSSY B0, `(.L_x_536) ;  /* 0x0000021000007945 */ /* 0x000fd80003800000 */
[----:B--2---:R-:W-:Y:S05]  /*a3b0*/  @P2 BRA `(.L_x_537) ;  /* 0x00000000007c2947 */ /* 0x004fea0003800000 */
[----:B-----5:R-:W-:Y:S01]  /*a3c0*/  R2UR UR7, R51 ;  /* 0x00000000330772ca */ /* 0x020fe200000e0000 */
[----:B0-----:R-:W-:Y:S01]  /*a3d0*/  IMAD.MOV.U32 R40, RZ, RZ, R114 ;  /* 0x000000ffff287224 */ /* 0x001fe200078e0072 */
[----:B------:R-:W-:Y:S01]  /*a3e0*/  R2UR UR4, R50 ;  /* 0x00000000320472ca */ /* 0x000fe200000e0000 */
[----:B------:R-:W-:Y:S01]  /*a3f0*/  IMAD.MOV.U32 R41, RZ, RZ, R37 ;  /* 0x000000ffff297224 */ /* 0x000fe200078e0025 */
[----:B------:R-:W-:Y:S02]  /*a400*/  R2UR UR6, R49 ;  /* 0x00000000310672ca */ /* 0x000fe400000e0000 */
[----:B------:R-:W-:-:S07]  /*a410*/  R2UR UR5, R48 ;  /* 0x00000000300572ca */ /* 0x000fce00000e0000 */
[----:B------:R-:W-:Y:S02]  /*a420*/  IMAD R43, R45, UR7, RZ ;  /* 0x000000072d2b7c24 */ /* 0x000fe4000f8e02ff */
[----:B------:R-:W-:-:S04]  /*a430*/  IMAD.WIDE.U32 R40, R44, UR7, R40 ;  /* 0x000000072c287c25 */ /* 0x000fc8000f8e0028 */
[----:B------:R-:W-:Y:S01]  /*a440*/  IMAD R43, R44, UR4, R43 ;  /* 0x000000042c2b7c24 */ /* 0x000fe2000f8e022b */
[----:B------:R-:W-:Y:S01]  /*a450*/  LEA R46, P2, R40, UR6, 0x1 ;  /* 0x00000006282e7c11 */ /* 0x000fe2000f8408ff */
[----:B------:R-:W-:-:S03]  /*a460*/  ULDC UR4, c[0x0][0x2f4] ;  /* 0x0000bd0000047ab9 */ /* 0x000fc60000000800 */
[----:B------:R-:W-:-:S04]  /*a470*/  IADD3 R41, R41, R43, RZ ;  /* 0x0000002b29297210 */ /* 0x000fc80007ffe0ff */
[----:B------:R-:W-:Y:S02]  /*a480*/  LEA.HI.X R47, R40, UR5, R41, 0x1, P2 ;  /* 0x00000005282f7c11 */ /* 0x000fe400090f0c29 */
[----:B------:R-:W-:-:S13]  /*a490*/  ISETP.GE.AND P2, PT, R18, UR4, PT ;  /* 0x0000000412007c0c */ /* 0x000fda000bf46270 */
[----:B------:R-:W0:Y:S04]  /*a4a0*/  @!P2 LDS.128 R40, [R38] ;  /* 0x000000002628a984 */ /* 0x000e280000000c00 */
[----:B0-----:R-:W-:Y:S01]  /*a4b0*/  @!P2 STG.E.128 desc[UR60][R46.64], R40 ;  /* 0x000000282e00a986 */ /* 0x001fe2000c101d3c */
[----:B------:R-:W-:-:S13]  /*a4c0*/  ISETP.GE.AND P2, PT, R0, UR4, PT ;  /* 0x0000000400007c0c */ /* 0x000fda000bf46270 */
[----:B------:R-:W0:Y:S04]  /*a4d0*/  @!P2 LDS.128 R40, [R39] ;  /* 0x000000002728a984 */ /* 0x000e280000000c00 */
[----:B0-----:R-:W-:Y:S01]  /*a4e0*/  @!P2 STG.E.128 desc[UR60][R46.64+0x40], R40 ;  /* 0x000040282e00a986 */ /* 0x001fe2000c101d3c */
[----:B------:R-:W-:-:S13]  /*a4f0*/  ISETP.GE.AND P2, PT, R3, UR4, PT ;  /* 0x0000000403007c0c */ /* 0x000fda000bf46270 */
[----:B------:R-:W0:Y:S04]  /*a500*/  @!P2 LDS.128 R40, [R38+0x3800] ;  /* 0x003800002628a984 */ /* 0x000e280000000c00 */
        /* <DEDUP_REMOVED lines=9> */
[----:B0-----:R2:W-:Y:S02]  /*a5a0*/  @!P2 STG.E.128 desc[UR60][R46.64+0x140], R40 ;  /* 0x000140282e00a986 */ /* 0x0015e4000c101d3c */
.L_x_537:
[----:B------:R-:W-:Y:S05]  /*a5b0*/  BSYNC B0 ;  /* 0x0000000000007941 */ /* 0x000fea0003800000 */
.L_x_536:
[----:B------:R-:W-:Y:S01]  /*a5c0*/  ISETP.GE.AND P2, PT, R227, R96, PT ;  /* 0x00000060e300720c */ /* 0x000fe20003f46270 */
[----:B------:R-:W-:-:S12]  /*a5d0*/  BSSY B0, `(.L_x_538) ;  /* 0x0000023000007945 */ /* 0x000fd80003800000 */
[----:B------:R-:W-:Y:S05]  /*a5e0*/  @P2 BRA `(.L_x_539) ;  /* 0x0000000000842947 */ /* 0x000fea0003800000 */
[----:B-----5:R-:W-:Y:S01]  /*a5f0*/  R2UR UR7, R51 ;  /* 0x00000000330772ca */ /* 0x020fe200000e0000 */
[----:B0-2---:R-:W-:Y:S01]  /*a600*/  IMAD.MOV.U32 R40, RZ, RZ, R114 ;  /* 0x000000ffff287224 */ /* 0x005fe200078e0072 */
[----:B------:R-:W-:Y:S01]  /*a610*/  R2UR UR4, R50 ;  /* 0x00000000320472ca */ /* 0x000fe200000e0000 */
[----:B------:R-:W-:Y:S01]  /*a620*/  IMAD.MOV.U32 R41, RZ, RZ, R37 ;  /* 0x000000ffff297224 */ /* 0x000fe200078e0025 */
[----:B------:R-:W-:Y:S02]  /*a630*/  IADD3 R43, P2, R44, 0x40, RZ ;  /* 0x000000402c2b7810 */ /* 0x000fe40007f5e0ff */
[----:B------:R-:W-:Y:S02]  /*a640*/  R2UR UR6, R49 ;  /* 0x00000000310672ca */ /* 0x000fe400000e0000 */
[----:B------:R-:W-:Y:S01]  /*a650*/  R2UR UR5, R48 ;  /* 0x00000000300572ca */ /* 0x000fe200000e0000 */
[----:B------:R-:W-:-:S04]  /*a660*/  IMAD.X R44, RZ, RZ, R45, P2 ;  /* 0x000000ffff2c7224 */ /* 0x000fc800010e062d */
[----:B------:R-:W-:Y:S02]  /*a670*/  IMAD R44, R44, UR7, RZ ;  /* 0x000000072c2c7c24 */ /* 0x000fe4000f8e02ff */
[----:B------:R-:W-:-:S04]  /*a680*/  IMAD.WIDE.U32 R40, R43, UR7, R40 ;  /* 0x000000072b287c25 */ /* 0x000fc8000f8e0028 */
[----:B------:R-:W-:Y:S01]  /*a690*/  IMAD R43, R43, UR4, R44 ;  /* 0x000000042b2b7c24 */ /* 0x000fe2000f8e022c */
[----:B------:R-:W-:Y:S01]  /*a6a0*/  LEA R44, P2, R40, UR6, 0x1 ;  /* 0x00000006282c7c11 */ /* 0x000fe2000f8408ff */
[----:B------:R-:W-:Y:S02]  /*a6b0*/  ULDC UR4, c[0x0][0x2f4] ;  /* 0x0000bd0000047ab9 */ /* 0x000fe40000000800 */
[----:B------:R-:W-:-:S05]  /*a6c0*/  IMAD.IADD R41, R41, 0x1, R43 ;  /* 0x0000000129297824 */ /* 0x000fca00078e022b */
[----:B------:R-:W-:Y:S02]  /*a6d0*/  LEA.HI.X R45, R40, UR5, R41, 0x1, P2 ;  /* 0x00000005282d7c11 */ /* 0x000fe400090f0c29 */
        /* <DEDUP_REMOVED lines=18> */
.L_x_539:
[----:B------:R-:W-:Y:S05]  /*a800*/  BSYNC B0 ;  /* 0x0000000000007941 */ /* 0x000fea0003800000 */
.L_x_538:
[----:B------:R-:W4:Y:S01]  /*a810*/  LDL R38, [R1+0x10] ;  /* 0x0000100001267983 */ /* 0x000f220000100800 */
[----:B------:R-:W-:Y:S01]  /*a820*/  VIADD R17, R17, 0x1 ;  /* 0x0000000111117836 */ /* 0x000fe20000000000 */
[----:B-1----:R-:W-:Y:S01]  /*a830*/  @!P3 IADD3 R97, R97, 0x368c0, RZ ;  /* 0x000368c06161b810 */ /* 0x002fe20007ffe0ff */
[----:B------:R-:W-:Y:S01]  /*a840*/  @!PT LDS RZ, [RZ] ;  /* 0x00000000fffff984 */ /* 0x000fe20000000800 */
[----:B------:R-:W-:Y:S01]  /*a850*/  @!PT LDS RZ, [RZ] ;  /* 0x00000000fffff984 */ /* 0x000fe20000000800 */
[----:B------:R-:W-:Y:S01]  /*a860*/  @!PT LDS RZ, [RZ] ;  /* 0x00000000fffff984 */ /* 0x000fe20000000800 */
[----:B------:R-:W-:Y:S01]  /*a870*/  @!PT LDS RZ, [RZ] ;  /* 0x00000000fffff984 */ /* 0x000fe20000000800 */
[----:B------:R1:W-:Y:S06]  /*a880*/  MEMBAR.ALL.CTA ;  /* 0x0000000000007992 */ /* 0x0003ec0000008000 */
[----:B-1----:R-:W1:Y:S02]  /*a890*/  FENCE.VIEW.ASYNC.S ;  /* 0x00000000000073c6 */ /* 0x002e640000000000 */
[----:B-1----:R1:W-:Y:S01]  /*a8a0*/  BAR.SYNC.DEFER_BLOCKING R179, 0x80 ;  /* 0x000200b30000751d */ /* 0x0023e20000010000 */
[----:B------:R-:W-:-:S02]  /*a8b0*/  ISETP.NE.AND P2, PT, R17, 0x2, PT ;  /* 0x000000021100780c */ /* 0x000fc40003f45270 */
[----:B------:R-:W-:Y:S02]  /*a8c0*/  @!P3 PRMT R97, RZ, 0x654, R97 ;  /* 0x00000654ff61b816 */ /* 0x000fe40000000061 */
[----:B------:R-:W-:Y:S02]  /*a8d0*/  SEL R17, R17, RZ, P2 ;  /* 0x000000ff11117207 */ /* 0x000fe40001000000 */
[----:B------:R1:W-:Y:S01]  /*a8e0*/  @!P3 SYNCS.ARRIVE.TRANS64.RED.A1T0 RZ, [R97+URZ], RZ ;  /* 0x000000ff61ffb9a7 */ /* 0x0003e2000810043f */
[----:B----4-:R-:W-:Y:S02]  /*a8f0*/  LOP3.LUT P4, RZ, R38, 0x2, RZ, 0xc0, !PT ;  /* 0x0000000226ff7812 */ /* 0x010fe4000788c0ff */
[----:B------:R-:W-:Y:S02]  /*a900*/  SEL R38, RZ, 0x1, P2 ;  /* 0x00000001ff267807 */ /* 0x000fe40001000000 */
[----:B------:R-:W-:Y:S02]  /*a910*/  PLOP3.LUT P2, PT, PT, PT, PT, 0x8, 0x0 ;  /* 0x000000000000781c */ /* 0x000fe40003f4e170 */
[----:B------:R-:W-:-:S07]  /*a920*/  LOP3.LUT R205, R205, R38, RZ, 0x3c, !PT ;  /* 0x00000026cdcd7212 */ /* 0x000fce00078e3cff */
[----:B-1----:R-:W-:Y:S05]  /*a930*/  @P4 BRA `(.L_x_540) ;  /* 0xffffff8000544947 */ /* 0x002fea000383ffff */
.L_x_436:
[----:B------:R-:W-:Y:S01]  /*a940*/  BSSY B0, `(.L_x_541) ;  /* 0x0000005000007945 */ /* 0x000fe20003800000 */
[----:B------:R-:W-:-:S03]  /*a950*/  IMAD.MOV.U32 R3, RZ, RZ, RZ ;  /* 0x000000ffff037224 */ /* 0x000fc600078e00ff */
[----:B------:R-:W-:Y:S05]  /*a960*/  @P2 BRA `(.L_x_542) ;  /* 0x0000000000082947 */ /* 0x000fea0003800000 */
[----:B------:R-:W4:Y:S02]  /*a970*/  FENCE.VIEW.ASYNC.G ;  /* 0x00000000000073c6 */ /* 0x000f240000000100 */
[----:B----4-:R-:W-:Y:S06]  /*a980*/  BAR.ARV 0xc, 0x180 ;  /* 0x0306000000007b1d */ /* 0x010fec0000002000 */
.L_x_542:
[----:B------:R-:W-:Y:S05]  /*a990*/  BSYNC B0 ;  /* 0x0000000000007941 */ /* 0x000fea0003800000 */
.L_x_541:
[----:B------:R-:W4:Y:S01]  /*a9a0*/  LDL R0, [R1+0x10] ;  /* 0x0000100001007983 */ /* 0x000f220000100800 */
[----:B------:R-:W-:Y:S01]  /*a9b0*/  BSSY B0, `(.L_x_543) ;  /* 0x0000020000007945 */ /* 0x000fe20003800000 */
[----:B----4-:R-:W-:-:S13]  /*a9c0*/  LOP3.LUT P0, RZ, R0, 0x8, RZ, 0xc0, !PT ;  /* 0x0000000800ff7812 */ /* 0x010fda000780c0ff */
[----:B------:R-:W-:Y:S05]  /*a9d0*/  @!P0 BRA `(.L_x_544) ;  /* 0x0000000000748947 */ /* 0x000fea0003800000 */
[----:B------:R-:W-:Y:S01]  /*a9e0*/  ISETP.NE.AND P0, PT, R222, RZ, PT ;  /* 0x000000ffde00720c */ /* 0x000fe20003f05270 */
[----:B------:R-:W-:-:S03]  /*a9f0*/  ULDC UR4, c[0x0][0x9f0] ;  /* 0x00027c0000047ab9 */ /* 0x000fc60000000800 */
[----:B-1----:R-:W-:-:S04]  /*aa00*/  SEL R6, R222, UR4, P0 ;  /* 0x00000004de067c07 */ /* 0x002fc80008000000 */
[-C--:B------:R-:W-:Y:S02]  /*aa10*/  IABS R5, R6.reuse ;  /* 0x0000000600057213 */ /* 0x080fe40000000000 */
[----:B------:R-:W-:Y:S02]  /*aa20*/  IADD3 R0, R153, -0x1, R6 ;  /* 0xffffffff99007810 */ /* 0x000fe40007ffe006 */
[----:B------:R-:W1:Y:S01]  /*aa30*/  I2F.RP R4, R5 ;  /* 0x0000000500047306 */ /* 0x000e620000209400 */
[----:B------:R-:W-:-:S04]  /*aa40*/  IABS R9, R6 ;  /* 0x0000000600097213 */ /* 0x000fc80000000000 */
[----:B------:R-:W-:-:S03]  /*aa50*/  IADD3 R9, RZ, -R9, RZ ;  /* 0x80000009ff097210 */ /* 0x000fc60007ffe0ff */
[----:B-1----:R-:W1:Y:S02]  /*aa60*/  MUFU.RCP R4, R4 ;  /* 0x0000000400047308 */ /* 0x002e640000001000 */
[----:B-1----:R-:W-:Y:S01]  /*aa70*/  VIADD R2, R4, 0xffffffe ;  /* 0x0ffffffe04027836 */ /* 0x002fe20000000000 */
[----:B------:R-:W-:Y:S02]  /*aa80*/  IABS R4, R0 ;  /* 0x0000000000047213 */ /* 0x000fe40000000000 */
[----:B------:R-:W-:-:S03]  /*aa90*/  LOP3.LUT R0, R0, R6, RZ, 0x3c, !PT ;  /* 0x0000000600007212 */ /* 0x000fc600078e3cff */
[----:B------:R1:W4:Y:S01]  /*aaa0*/  F2I.FTZ.U32.TRUNC.NTZ R3, R2 ;  /* 0x0000000200037305 */ /* 0x000322000021f000 */
[----:B------:R-:W-:Y:S01]  /*aab0*/  ISETP.GE.AND P2, PT, R0, RZ, PT ;  /* 0x000000ff0000720c */ /* 0x000fe20003f46270 */
[----:B-1----:R-:W-:Y:S02]  /*aac0*/  IMAD.MOV.U32 R2, RZ, RZ, RZ ;  /* 0x000000ffff027224 */ /* 0x002fe400078e00ff */
[----:B----4-:R-:W-:-:S04]  /*aad0*/  IMAD.MOV R8, RZ, RZ, -R3 ;  /* 0x000000ffff087224 */ /* 0x010fc800078e0a03 */
[----:B------:R-:W-:-:S04]  /*aae0*/  IMAD R7, R8, R5, RZ ;  /* 0x0000000508077224 */ /* 0x000fc800078e02ff */
[----:B------:R-:W-:-:S04]  /*aaf0*/  IMAD.HI.U32 R3, R3, R7, R2 ;  /* 0x0000000703037227 */ /* 0x000fc800078e0002 */
[----:B------:R-:W-:Y:S02]  /*ab00*/  IMAD.MOV.U32 R2, RZ, RZ, R9 ;  /* 0x000000ffff027224 */ /* 0x000fe400078e0009 */
[----:B------:R-:W-:-:S04]  /*ab10*/  IMAD.HI.U32 R3, R3, R4, RZ ;  /* 0x0000000403037227 */ /* 0x000fc800078e00ff */
[----:B------:R-:W-:-:S05]  /*ab20*/  IMAD R2, R3, R2, R4 ;  /* 0x0000000203027224 */ /* 0x000fca00078e0204 */
[----:B------:R-:W-:-:S13]  /*ab30*/  ISETP.GT.U32.AND P1, PT, R5, R2, PT ;  /* 0x000000020500720c */ /* 0x000fda0003f24070 */
[----:B------:R-:W-:Y:S02]  /*ab40*/  @!P1 IMAD.IADD R2, R2, 0x1, -R5 ;  /* 0x0000000102029824 */ /* 0x000fe400078e0a05 */
[----:B------:R-:W-:Y:S01]  /*ab50*/  @!P1 VIADD R3, R3, 0x1 ;  /* 0x0000000103039836 */ /* 0x000fe20000000000 */
[----:B------:R-:W-:Y:S02]  /*ab60*/  ISETP.NE.AND P1, PT, R6, RZ, PT ;  /* 0x000000ff0600720c */ /* 0x000fe40003f25270 */
[----:B------:R-:W-:-:S13]  /*ab70*/  ISETP.GE.U32.AND P0, PT, R2, R5, PT ;  /* 0x000000050200720c */ /* 0x000fda0003f06070 */
[----:B------:R-:W-:-:S05]  /*ab80*/  @P0 IADD3 R3, R3, 0x1, RZ ;  /* 0x0000000103030810 */ /* 0x000fca0007ffe0ff */
[----:B------:R-:W-:Y:S01]  /*ab90*/  @!P2 IMAD.MOV R3, RZ, RZ, -R3 ;  /* 0x000000ffff03a224 */ /* 0x000fe200078e0a03 */
[----:B------:R-:W-:-:S07]  /*aba0*/  @!P1 LOP3.LUT R3, RZ, R6, RZ, 0x33, !PT ;  /* 0x00000006ff039212 */ /* 0x000fce00078e33ff */
.L_x_544:
[----:B------:R-:W-:Y:S05]  /*abb0*/  BSYNC B0 ;  /* 0x0000000000007941 */ /* 0x000fea0003800000 */
.L_x_543:
[-C--:B------:R-:W-:Y:S01]  /*abc0*/  IMAD R218, R230, R3.reuse, RZ ;  /* 0x00000003e6da7224 */ /* 0x080fe200078e02ff */
[----:B------:R-:W-:Y:S02]  /*abd0*/  PLOP3.LUT P0, PT, PT, PT, PT, 0x80, 0x0 ;  /* 0x000000000000781c */ /* 0x000fe40003f0f070 */
[----:B------:R-:W-:Y:S02]  /*abe0*/  CS2R R118, SRZ ;  /* 0x0000000000767805 */ /* 0x000fe4000001ff00 */
[----:B------:R-:W-:Y:S02]  /*abf0*/  CS2R R116, SRZ ;  /* 0x0000000000747805 */ /* 0x000fe4000001ff00 */
[----:B------:R-:W-:Y:S02]  /*ac00*/  CS2R R114, SRZ ;  /* 0x0000000000727805 */ /* 0x000fe4000001ff00 */
[----:B------:R-:W-:Y:S02]  /*ac10*/  VIADDMNMX R153, R218, R3, R153, PT ;  /* 0x00000003da997246 */ /* 0x000fe40003800199 */
[----:B------:R-:W-:-:S02]  /*ac20*/  CS2R R2, SRZ ;  /* 0x0000000000027805 */ /* 0x000fc4000001ff00 */
[----:B------:R-:W-:Y:S02]  /*ac30*/  CS2R R112, SRZ ;  /* 0x0000000000707805 */ /* 0x000fe4000001ff00 */
[----:B------:R-:W-:Y:S02]  /*ac40*/  CS2R R110, SRZ ;  /* 0x00000000006e7805 */ /* 0x000fe4000001ff00 */
[----:B------:R-:W-:Y:S02]  /*ac50*/  ISETP.GT.AND P1, PT, R153, R218, PT ;  /* 0x000000da9900720c */ /* 0x000fe40003f24270 */
        /* <DEDUP_REMOVED lines=29> */
[----:B-----5:R-:W-:Y:S02]  /*ae30*/  CS2R R50, SRZ ;  /* 0x0000000000327805 */ /* 0x020fe4000001ff00 */
[----:B------:R-:W-:Y:S02]  /*ae40*/  CS2R R48, SRZ ;  /* 0x0000000000307805 */ /* 0x000fe4000001ff00 */
[----:B--2---:R-:W-:Y:S02]  /*ae50*/  CS2R R46, SRZ ;  /* 0x00000000002e7805 */ /* 0x004fe4000001ff00 */
[----:B---3--:R-:W-:-:S02]  /*ae60*/  CS2R R44, SRZ ;  /* 0x00000000002c7805 */ /* 0x008fc4000001ff00 */
[----:B------:R-:W-:Y:S02]  /*ae70*/  CS2R R42, SRZ ;  /* 0x00000000002a7805 */ /* 0x000fe4000001ff00 */
[----:B0-----:R-:W-:Y:S02]  /*ae80*/  CS2R R40, SRZ ;  /* 0x0000000000287805 */ /* 0x001fe4000001ff00 */
[----:B------:R-:W-:Y:S02]  /*ae90*/  CS2R R38, SRZ ;  /* 0x0000000000267805 */ /* 0x000fe4000001ff00 */
[----:B------:R-:W-:Y:S02]  /*aea0*/  CS2R R36, SRZ ;  /* 0x0000000000247805 */ /* 0x000fe4000001ff00 */
[----:B------:R-:W-:Y:S02]  /*aeb0*/  CS2R R34, SRZ ;  /* 0x0000000000227805 */ /* 0x000fe4000001ff00 */
[----:B------:R-:W-:-:S02]  /*aec0*/  CS2R R32, SRZ ;  /* 0x0000000000207805 */ /* 0x000fc4000001ff00 */
[----:B------:R-:W-:Y:S02]  /*aed0*/  CS2R R30, SRZ ;  /* 0x00000000001e7805 */ /* 0x000fe4000001ff00 */
[----:B------:R-:W-:Y:S02]  /*aee0*/  CS2R R28, SRZ ;  /* 0x00000000001c7805 */ /* 0x000fe4000001ff00 */
[----:B-1----:R-:W-:Y:S02]  /*aef0*/  CS2R R26, SRZ ;  /* 0x00000000001a7805 */ /* 0x002fe4000001ff00 */
[----:B------:R-:W-:Y:S01]  /*af00*/  CS2R R24, SRZ ;  /* 0x0000000000187805 */ /* 0x000fe2000001ff00 */
[----:B------:R-:W-:Y:S06]  /*af10*/  @!P1 BRA `(.L_x_545) ;  /* 0x0000011400489947 */ /* 0x000fec0003800000 */
[----:B------:R-:W2:Y:S01]  /*af20*/  LDL R0, [R1+0x50] ;  /* 0x0000500001007983 */ /* 0x000ea20000100800 */
[----:B------:R-:W0:Y:S02]  /*af30*/  S2R R37, SR_TID.X ;  /* 0x0000000000257919 */ /* 0x000e240000002100 */
[----:B0-----:R-:W-:-:S05]  /*af40*/  VIADD R37, R37, 0xffffff80 ;  /* 0xffffff8025257836 */ /* 0x001fca0000000000 */
[----:B------:R-:W-:Y:S02]  /*af50*/  SHF.R.S32.HI R36, RZ, 0x1f, R37 ;  /* 0x0000001fff247819 */ /* 0x000fe40000011425 */
[----:B--2---:R-:W-:Y:S02]  /*af60*/  R2UR UR4, R0 ;  /* 0x00000000000472ca */ /* 0x004fe400000e0000 */
[----:B------:R-:W-:-:S04]  /*af70*/  LEA.HI R0, R36, R37, RZ, 0x7 ;  /* 0x0000002524007211 */ /* 0x000fc800078f38ff */
[----:B------:R-:W-:-:S06]  /*af80*/  SHF.R.S32.HI R0, RZ, 0x7, R0 ;  /* 0x00000007ff007819 */ /* 0x000fcc0000011400 */
[----:B------:R-:W0:Y:S01]  /*af90*/  SHFL.IDX PT, R0, R0, RZ, 0x1f ;  /* 0x00001fff00007589 */ /* 0x000e2200000e0000 */
[----:B------:R-:W-:-:S06]  /*afa0*/  ULOP3.LUT UP0, URZ, UR4, 0x9f, URZ, 0xc0, !UPT ;  /* 0x0000009f043f7892 */ /* 0x000fcc000f80c03f */
[----:B------:R-:W-:Y:S02]  /*afb0*/  PLOP3.LUT P0, PT, PT, PT, UP0, 0x80, 0x0 ;  /* 0x000000000000781c */ /* 0x000fe40003f0f008 */
[----:B0-----:R-:W-:-:S04]  /*afc0*/  LEA.HI R2, R0, R0, RZ, 0x1 ;  /* 0x0000000000027211 */ /* 0x001fc800078f08ff */
[----:B------:R-:W-:-:S05]  /*afd0*/  LOP3.LUT R3, R2, 0x1e, RZ, 0xc0, !PT ;  /* 0x0000001e02037812 */ /* 0x000fca00078ec0ff */
[----:B------:R-:W-:-:S05]  /*afe0*/  IMAD.IADD R3, R0, 0x1, -R3 ;  /* 0x0000000100037824 */ /* 0x000fca00078e0a03 */
[----:B------:R-:W-:-:S04]  /*aff0*/  LEA R3, R3, UR4, 0xd ;  /* 0x0000000403037c11 */ /* 0x000fc8000f8e68ff */
[----:B------:R-:W-:-:S04]  /*b000*/  SHF.R.U32.HI R2, RZ, 0x4, R3 ;  /* 0x00000004ff027819 */ /* 0x000fc80000011603 */
[----:B------:R-:W-:Y:S01]  /*b010*/  LOP3.LUT R2, R2, 0x3fff, RZ, 0xc0, !PT ;  /* 0x00003fff02027812 */ /* 0x000fe200078ec0ff */
[----:B------:R-:W-:Y:S06]  /*b020*/  @!P0 BRA `(.L_x_546) ;  /* 0x0000000000408947 */ /* 0x000fec0003800000 */
[----:B------:R-:W-:Y:S01]  /*b030*/  MOV R0, 0x0 ;  /* 0x0000000000007802 */ /* 0x000fe20000000f00 */
[----:B------:R-:W-:Y:S01]  /*b040*/  ULDC.64 UR4, c[0x4][0xa8] ;  /* 0x01002a0000047ab9 */ /* 0x000fe20000000a00 */
[----:B------:R-:W-:Y:S01]  /*b050*/  ULDC.64 UR6, c[0x4][0xb0] ;  /* 0x01002c0000067ab9 */ /* 0x000fe20000000a00 */
[----:B------:R-:W-:Y:S01]  /*b060*/  IMAD.U32 R4, RZ, RZ, UR4 ;  /* 0x00000004ff047e24 */ /* 0x000fe2000f8e00ff */
[----:B------:R0:W1:Y:S01]  /*b070*/  LDC.64 R14, c[0x4][R0] ;  /* 0x01000000000e7b82 */ /* 0x0000620000000a00 */
[----:B------:R-:W-:Y:S01]  /*b080*/  MOV R5, UR5 ;  /* 0x0000000500057c02 */ /* 0x000fe20008000f00 */
[----:B------:R-:W-:Y:S01]  /*b090*/  ULDC.64 UR4, c[0x4][0x28] ;  /* 0x01000a0000047ab9 */ /* 0x000fe20000000a00 */
[----:B------:R-:W-:Y:S01]  /*b0a0*/  IMAD.U32 R6, RZ, RZ, UR6 ;  /* 0x00000006ff067e24 */ /* 0x000fe2000f8e00ff */
[----:B------:R-:W-:Y:S01]  /*b0b0*/  MOV R8, 0x70 ;  /* 0x0000007000087802 */ /* 0x000fe20000000f00 */
[----:B------:R-:W-:Y:S02]  /*b0c0*/  IMAD.U32 R7, RZ, RZ, UR7 ;  /* 0x00000007ff077e24 */ /* 0x000fe4000f8e00ff */
[----:B------:R-:W-:-:S02]  /*b0d0*/  IMAD.U32 R10, RZ, RZ, UR4 ;  /* 0x00000004ff0a7e24 */ /* 0x000fc4000f8e00ff */
[----:B------:R-:W-:Y:S02]  /*b0e0*/  IMAD.U32 R11, RZ, RZ, UR5 ;  /* 0x00000005ff0b7e24 */ /* 0x000fe4000f8e00ff */
[----:B------:R-:W-:Y:S02]  /*b0f0*/  IMAD.MOV.U32 R12, RZ, RZ, 0x1 ;  /* 0x00000001ff0c7424 */ /* 0x000fe400078e00ff */
[----:B0-----:R-:W-:-:S07]  /*b100*/  IMAD.MOV.U32 R13, RZ, RZ, RZ ;  /* 0x000000ffff0d7224 */ /* 0x001fce00078e00ff */
[----:B------:R-:W-:-:S07]  /*b110*/  LEPC R20, `(.L_x_546) ;  /* 0x000000001014794e */ /* 0x000fce0000000000 */
[----:B-1----:R-:W-:Y:S05]  /*b120*/  CALL.ABS.NOINC R14 ;  /* 0x000000000e007343 */ /* 0x002fea0003c00000 */
.L_x_546:
[----:B------:R-:W-:Y:S02]  /*b130*/  ULDC UR4, c[0x0][0x3f4] ;  /* 0x0000fd0000047ab9 */ /* 0x000fe40000000800 */
[----:B------:R-:W-:-:S13]  /*b140*/  ISETP.LT.AND P0, PT, RZ, UR4, PT ;  /* 0x00000004ff007c0c */ /* 0x000fda000bf01270 */
[----:B------:R-:W-:Y:S05]  /*b150*/  @P0 BRA `(.L_x_547) ;  /* 0x00000000003c0947 */ /* 0x000fea0003800000 */
[----:B------:R-:W-:-:S04]  /*b160*/  LEA.HI R0, R226, R226, RZ, 0x1 ;  /* 0x000000e2e2007211 */ /* 0x000fc800078f08ff */
[----:B------:R-:W-:-:S05]  /*b170*/  LOP3.LUT R3, R0, 0xfffffffe, RZ, 0xc0, !PT ;  /* 0xfffffffe00037812 */ /* 0x000fca00078ec0ff */
[----:B------:R-:W-:-:S05]  /*b180*/  IMAD.IADD R3, R226, 0x1, -R3 ;  /* 0x00000001e2037824 */ /* 0x000fca00078e0a03 */
[----:B------:R-:W-:-:S04]  /*b190*/  SHF.L.U32 R3, R3, 0x1f, RZ ;  /* 0x0000001f03037819 */ /* 0x000fc800000006ff */
[----:B------:R0:W1:Y:S03]  /*b1a0*/  SYNCS.PHASECHK.TRANS64.TRYWAIT P0, [R16+URZ+0x36800], R3 ;  /* 0x03680003100075a7 */ /* 0x000066000800017f */
[----:B-1----:R-:W-:Y:S05]  /*b1b0*/  @!P0 NANOSLEEP.SYNCS 0x989680 ;  /* 0x009896800000895d */ /* 0x002fea0003900000 */
[----:B------:R-:W1:Y:S01]  /*b1c0*/  @!P0 SYNCS.PHASECHK.TRANS64 P0, [R16+URZ+0x36800], R3 ;  /* 0x03680003100085a7 */ /* 0x000e62000800007f */
[----:B------:R-:W-:Y:S04]  /*b1d0*/  BSSY B0, `(.L_x_548) ;  /* 0x0000006000007945 */ /* 0x000fe80003800000 */
[----:B-1----:R-:W-:Y:S05]  /*b1e0*/  @P0 BRA `(.L_x_549) ;  /* 0x0000000000100947 */ /* 0x002fea0003800000 */
.L_x_550:
[----:B-1----:R1:W2:Y:S02]  /*b1f0*/  SYNCS.PHASECHK.TRANS64.TRYWAIT P0, [R16+URZ+0x36800], R3 ;  /* 0x03680003100075a7 */ /* 0x0022a4000800017f */
[----:B--2---:R-:W-:Y:S05]  /*b200*/  @!P0 NANOSLEEP.SYNCS 0x989680 ;  /* 0x009896800000895d */ /* 0x004fea0003900000 */
[----:B------:R-:W2:Y:S02]  /*b210*/  @!P0 SYNCS.PHASECHK.TRANS64 P0, [R16+URZ+0x36800], R3 ;  /* 0x03680003100085a7 */ /* 0x000ea4000800007f */
[----:B--2---:R-:W-:Y:S05]  /*b220*/  @!P0 BRA `(.L_x_550) ;  /* 0xfffffffc00f08947 */ /* 0x004fea000383ffff */
.L_x_549:
[----:B------:R-:W-:Y:S05]  /*b230*/  BSYNC B0 ;  /* 0x0000000000007941 */ /* 0x000fea0003800000 */
.L_x_548:
[----:B------:R-:W-:Y:S05]  /*b240*/  BRA `(.L_x_551) ;  /* 0x0000005c00b07947 */ /* 0x000fea0003800000 */
.L_x_547:
[----:B------:R-:W2:Y:S01]  /*b250*/  LDL R0, [R1+0x50] ;  /* 0x0000500001007983 */ /* 0x000ea20000100800 */
[----:B------:R-:W-:Y:S01]  /*b260*/  ULDC.64 UR4, c[0x0][0x3f8] ;  /* 0x0000fe0000047ab9 */ /* 0x000fe20000000a00 */
[----:B------:R-:W-:Y:S01]  /*b270*/  ULDC.64 UR6, c[0x0][0x408] ;  /* 0x0001020000067ab9 */ /* 0x000fe20000000a00 */
[----:B------:R-:W-:Y:S01]  /*b280*/  IMAD.WIDE.U32 R4, R147, UR4, RZ ;  /* 0x0000000493047c25 */ /* 0x000fe2000f8e00ff */
[----:B--2---:R-:W-:Y:S02]  /*b290*/  R2UR UR8, R0 ;  /* 0x00000000000872ca */ /* 0x004fe400000e0000 */
[----:B------:R-:W-:-:S05]  /*b2a0*/  SHF.R.S32.HI R0, RZ, 0x1f, R147 ;  /* 0x0000001fff007819 */ /* 0x000fca0000011493 */
[C---:B------:R-:W-:Y:S02]  /*b2b0*/  IMAD R6, R0.reuse, UR4, RZ ;  /* 0x0000000400067c24 */ /* 0x040fe4000f8e02ff */
[----:B------:R-:W-:Y:S02]  /*b2c0*/  IMAD R0, R0, UR6, RZ ;  /* 0x0000000600007c24 */ /* 0x000fe4000f8e02ff */
[C---:B------:R-:W-:Y:S01]  /*b2d0*/  IMAD R25, R147.reuse, UR5, R6 ;  /* 0x0000000593197c24 */ /* 0x040fe2000f8e0206 */
[----:B------:R-:W-:Y:S01]  /*b2e0*/  ULDC.64 UR4, c[0x0][0x3e8] ;  /* 0x0000fa0000047ab9 */ /* 0x000fe20000000a00 */
[----:B------:R-:W-:Y:S01]  /*b2f0*/  ULOP3.LUT UP0, URZ, UR8, 0x3ff, URZ, 0xc0, !UPT ;  /* 0x000003ff083f7892 */ /* 0x000fe2000f80c03f */
[C---:B------:R-:W-:Y:S01]  /*b300*/  IMAD R27, R147.reuse, UR7, R0 ;  /* 0x00000007931b7c24 */ /* 0x040fe2000f8e0200 */
[----:B------:R-:W-:Y:S01]  /*b310*/  LEA R24, P0, R4, UR4, 0x1 ;  /* 0x0000000404187c11 */ /* 0x000fe2000f8008ff */
[----:B------:R-:W-:Y:S01]  /*b320*/  IMAD.WIDE.U32 R6, R147, UR6, RZ ;  /* 0x0000000693067c25 */ /* 0x000fe2000f8e00ff */
[----:B------:R-:W-:-:S02]  /*b330*/  ULDC.64 UR6, c[0x0][0x400] ;  /* 0x0001000000067ab9 */ /* 0x000fc40000000a00 */
[----:B------:R-:W-:Y:S01]  /*b340*/  PLOP3.LUT P2, PT, PT, PT, UP0, 0x80, 0x0 ;  /* 0x000000000000781c */ /* 0x000fe20003f4f008 */
[----:B------:R-:W-:Y:S01]  /*b350*/  IMAD.IADD R25, R25, 0x1, R5 ;  /* 0x0000000119197824 */ /* 0x000fe200078e0205 */
[----:B------:R-:W-:Y:S02]  /*b360*/  LEA R26, P1, R6, UR6, 0x1 ;  /* 0x00000006061a7c11 */ /* 0x000fe4000f8208ff */
[----:B------:R-:W-:Y:S02]  /*b370*/  IADD3 R27, R27, R7, RZ ;  /* 0x000000071b1b7210 */ /* 0x000fe40007ffe0ff */
[----:B------:R-:W-:Y:S02]  /*b380*/  LEA.HI.X R25, R4, UR5, R25, 0x1, P0 ;  /* 0x0000000504197c11 */ /* 0x000fe400080f0c19 */
[----:B------:R-:W-:-:S05]  /*b390*/  LEA.HI.X R27, R6, UR7, R27, 0x1, P1 ;  /* 0x00000007061b7c11 */ /* 0x000fca00088f0c1b */
[----:B------:R-:W-:Y:S05]  /*b3a0*/  @!P2 BRA `(.L_x_552) ;  /* 0x000000000040a947 */ /* 0x000fea0003800000 */
[----:B------:R-:W-:Y:S01]  /*b3b0*/  MOV R0, 0x0 ;  /* 0x0000000000007802 */ /* 0x000fe20000000f00 */
[----:B------:R-:W-:Y:S01]  /*b3c0*/  ULDC.64 UR4, c[0x4][0xa8] ;  /* 0x01002a0000047ab9 */ /* 0x000fe20000000a00 */
[----:B------:R-:W-:Y:S01]  /*b3d0*/  ULDC.64 UR6, c[0x4][0xb0] ;  /* 0x01002c0000067ab9 */ /* 0x000fe20000000a00 */
[----:B------:R-:W-:Y:S01]  /*b3e0*/  IMAD.U32 R4, RZ, RZ, UR4 ;  /* 0x00000004ff047e24 */ /* 0x000fe2000f8e00ff */
[----:B------:R0:W1:Y:S01]  /*b3f0*/  LDC.64 R14, c[0x4][R0] ;  /* 0x01000000000e7b82 */ /* 0x0000620000000a00 */
[----:B------:R-:W-:Y:S01]  /*b400*/  IMAD.U32 R5, RZ, RZ, UR5 ;  /* 0x00000005ff057e24 */ /* 0x000fe2000f8e00ff */
[----:B------:R-:W-:Y:S01]  /*b410*/  ULDC.64 UR4, c[0x4][0x20] ;  /* 0x0100080000047ab9 */ /* 0x000fe20000000a00 */
[----:B------:R-:W-:Y:S01]  /*b420*/  IMAD.U32 R6, RZ, RZ, UR6 ;  /* 0x00000006ff067e24 */ /* 0x000fe2000f8e00ff */
[----:B------:R-:W-:Y:S01]  /*b430*/  MOV R10, UR4 ;  /* 0x00000004000a7c02 */ /* 0x000fe20008000f00 */
[----:B------:R-:W-:Y:S02]  /*b440*/  IMAD.U32 R7, RZ, RZ, UR7 ;  /* 0x00000007ff077e24 */ /* 0x000fe4000f8e00ff */
[----:B------:R-:W-:-:S02]  /*b450*/  IMAD.U32 R11, RZ, RZ, UR5 ;  /* 0x00000005ff0b7e24 */ /* 0x000fc4000f8e00ff */
[----:B------:R-:W-:Y:S02]  /*b460*/  IMAD.MOV.U32 R8, RZ, RZ, 0x70 ;  /* 0x00000070ff087424 */ /* 0x000fe400078e00ff */
[----:B------:R-:W-:Y:S02]  /*b470*/  IMAD.MOV.U32 R12, RZ, RZ, 0x1 ;  /* 0x00000001ff0c7424 */ /* 0x000fe400078e00ff */
[----:B0-----:R-:W-:-:S07]  /*b480*/  IMAD.MOV.U32 R13, RZ, RZ, RZ ;  /* 0x000000ffff0d7224 */ /* 0x001fce00078e00ff */
[----:B------:R-:W-:-:S07]  /*b490*/  LEPC R20, `(.L_x_552) ;  /* 0x000000001014794e */ /* 0x000fce0000000000 */
[----:B-1----:R-:W-:Y:S05]  /*b4a0*/  CALL.ABS.NOINC R14 ;  /* 0x000000000e007343 */ /* 0x002fea0003c00000 */
.L_x_552:
[----:B------:R-:W-:Y:S01]  /*b4b0*/  ULDC.U8 UR4, c[0x0][0x410] ;  /* 0x0001040000047ab9 */ /* 0x000fe20000000000 */
[----:B------:R-:W-:Y:S01]  /*b4c0*/  BSSY B0, `(.L_x_553) ;  /* 0x00005bc000007945 */ /* 0x000fe20003800000 */
[----:B------:R-:W-:Y:S02]  /*b4d0*/  ISETP.NE.AND P0, PT, RZ, UR4, PT ;  /* 0x00000004ff007c0c */ /* 0x000fe4000bf05270 */
[----:B------:R-:W-:-:S11]  /*b4e0*/  LEA R4, R149, R204, 0x7 ;  /* 0x000000cc95047211 */ /* 0x000fd600078e38ff */
[----:B------:R-:W-:Y:S05]  /*b4f0*/  @!P0 BRA `(.L_x_554) ;  /* 0x0000002800f08947 */ /* 0x000fea0003800000 */
[----:B------:R-:W-:-:S03]  /*b500*/  UMOV UR4, 0xffffffff ;  /* 0xffffffff00047882 */ /* 0x000fc60000000000 */
[----:B------:R-:W-:Y:S05]  /*b510*/  BRA.DIV UR4, `(.L_x_555) ;  /* 0x000001d204907947 */ /* 0x000fea000b800000 */
[----:B------:R0:W1:Y:S04]  /*b520*/  SHFL.IDX PT, R3, R25, RZ, 0x1c1f ;  /* 0x001c1fff19037589 */ /* 0x00006800000e0000 */
[----:B------:R0:W2:Y:S04]  /*b530*/  SHFL.IDX PT, R0, R24, RZ, 0x1c1f ;  /* 0x001c1fff18007589 */ /* 0x0000a800000e0000 */
[----:B------:R0:W3:Y:S04]  /*b540*/  SHFL.IDX PT, R5, R27, RZ, 0x1c1f ;  /* 0x001c1fff1b057589 */ /* 0x0000e800000e0000 */
[----:B------:R0:W4:Y:S02]  /*b550*/  SHFL.IDX PT, R14, R26, RZ, 0x1c1f ;  /* 0x001c1fff1a0e7589 */ /* 0x00012400000e0000 */
.L_x_818:
[----:B------:R-:W-:Y:S01]  /*b560*/  ULDC UR4, c[0x0][0x448] ;  /* 0x0001120000047ab9 */ /* 0x000fe20000000800 */
[----:B------:R-:W-:Y:S01]  /*b570*/  LEA.HI R36, R36, R37, RZ, 0x2 ;  /* 0x0000002524247211 */ /* 0x000fe200078f10ff */
[----:B------:R-:W-:Y:S01]  /*b580*/  IMAD R15, R154, UR4, RZ ;  /* 0x000000049a0f7c24 */ /* 0x000fe2000f8e02ff */
[----:B------:R-:W-:Y:S01]  /*b590*/  BSSY B1, `(.L_x_556) ;  /* 0x000005c000017945 */ /* 0x000fe20003800000 */
[----:B------:R-:W-:Y:S02]  /*b5a0*/  CS2R R12, SRZ ;  /* 0x00000000000c7805 */ /* 0x000fe4000001ff00 */
[----:B------:R-:W-:Y:S02]  /*b5b0*/  SHF.R.S32.HI R7, RZ, 0x1f, R36 ;  /* 0x0000001fff077819 */ /* 0x000fe40000011424 */
[----:B------:R-:W-:Y:S02]  /*b5c0*/  CS2R R10, SRZ ;  /* 0x00000000000a7805 */ /* 0x000fe4000001ff00 */
[----:B------:R-:W-:Y:S01]  /*b5d0*/  ISETP.GE.AND P0, PT, R4, R15, PT ;  /* 0x0000000f0400720c */ /* 0x000fe20003f06270 */
[----:B------:R-:W-:Y:S01]  /*b5e0*/  IMAD R15, R149, -0x80, R15 ;  /* 0xffffff80950f7824 */ /* 0x000fe200078e020f */
[----:B------:R-:W-:-:S02]  /*b5f0*/  LEA.HI R4, R7, R204, RZ, 0x3 ;  /* 0x000000cc07047211 */ /* 0x000fc400078f18ff */
[----:B------:R-:W-:Y:S02]  /*b600*/  CS2R R36, SRZ ;  /* 0x0000000000247805 */ /* 0x000fe4000001ff00 */
[----:B------:R-:W-:Y:S02]  /*b610*/  CS2R R38, SRZ ;  /* 0x0000000000267805 */ /* 0x000fe4000001ff00 */
[----:B------:R-:W-:Y:S02]  /*b620*/  CS2R R44, SRZ ;  /* 0x00000000002c7805 */ /* 0x000fe4000001ff00 */
[----:B------:R-:W-:Y:S02]  /*b630*/  LOP3.LUT R21, R4, 0xfffffff8, RZ, 0xc0, !PT ;  /* 0xfffffff804157812 */ /* 0x000fe400078ec0ff */
[----:B------:R-:W-:Y:S02]  /*b640*/  CS2R R42, SRZ ;  /* 0x00000000002a7805 */ /* 0x000fe4000001ff00 */
[----:B------:R-:W-:-:S02]  /*b650*/  CS2R R8, SRZ ;  /* 0x0000000000087805 */ /* 0x000fc4000001ff00 */
[----:B------:R-:W-:Y:S02]  /*b660*/  CS2R R6, SRZ ;  /* 0x0000000000067805 */ /* 0x000fe4000001ff00 */
[----:B0-----:R-:W-:Y:S02]  /*b670*/  CS2R R26, SRZ ;  /* 0x00000000001a7805 */ /* 0x001fe4000001ff00 */
[----:B------:R-:W-:Y:S02]  /*b680*/  CS2R R46, SRZ ;  /* 0x00000000002e7805 */ /* 0x000fe4000001ff00 */
[----:B------:R-:W-:Y:S01]  /*b690*/  CS2R R48, SRZ ;  /* 0x0000000000307805 */ /* 0x000fe2000001ff00 */
[----:B------:R-:W-:Y:S01]  /*b6a0*/  IMAD.IADD R52, R204, 0x1, -R21 ;  /* 0x00000001cc347824 */ /* 0x000fe200078e0a15 */
[----:B------:R-:W-:Y:S01]  /*b6b0*/  CS2R R50, SRZ ;  /* 0x0000000000327805 */ /* 0x000fe2000001ff00 */
[----:B------:R-:W-:Y:S06]  /*b6c0*/  @P0 BRA `(.L_x_557) ;  /* 0x0000000400200947 */ /* 0x000fec0003800000 */
[----:B------:R-:W-:Y:S01]  /*b6d0*/  ULDC UR4, c[0x0][0x3f4] ;  /* 0x0000fd0000047ab9 */ /* 0x000fe20000000800 */
[C---:B------:R-:W-:Y:S01]  /*b6e0*/  IMAD.SHL.U32 R43, R210.reuse, 0x2, RZ ;  /* 0x00000002d22b7824 */ /* 0x040fe200078e00ff */
[----:B------:R-:W-:Y:S01]  /*b6f0*/  ISETP.GE.AND P3, PT, R210, UR4, PT ;  /* 0x00000004d2007c0c */ /* 0x000fe2000bf66270 */
[C---:B------:R-:W-:Y:S01]  /*b700*/  IMAD.SHL.U32 R35, R207.reuse, 0x2, RZ ;  /* 0x00000002cf237824 */ /* 0x040fe200078e00ff */
[----:B------:R-:W-:Y:S01]  /*b710*/  ISETP.GE.AND P2, PT, R207, UR4, PT ;  /* 0x00000004cf007c0c */ /* 0x000fe2000bf46270 */
[C---:B------:R-:W-:Y:S01]  /*b720*/  IMAD.SHL.U32 R31, R209.reuse, 0x2, RZ ;  /* 0x00000002d11f7824 */ /* 0x040fe200078e00ff */
[----:B------:R-:W-:Y:S02]  /*b730*/  ISETP.GE.AND P1, PT, R209, UR4, PT ;  /* 0x00000004d1007c0c */ /* 0x000fe4000bf26270 */
[----:B------:R-:W-:Y:S02]  /*b740*/  CS2R R12, SRZ ;  /* 0x00000000000c7805 */ /* 0x000fe4000001ff00 */
[----:B------:R-:W-:-:S02]  /*b750*/  SHF.R.S32.HI R7, RZ, 0x1f, R210 ;  /* 0x0000001fff077819 */ /* 0x000fc400000114d2 */
[----:B------:R-:W-:Y:S02]  /*b760*/  SHF.R.S32.HI R6, RZ, 0x1f, R207 ;  /* 0x0000001fff067819 */ /* 0x000fe400000114cf */
[----:B------:R-:W-:Y:S01]  /*b770*/  SHF.L.U64.HI R4, R210, 0x1, R7 ;  /* 0x00000001d2047819 */ /* 0x000fe20000010207 */
[----:B------:R-:W-:Y:S01]  /*b780*/  IMAD.SHL.U32 R7, R211, 0x2, RZ ;  /* 0x00000002d3077824 */ /* 0x000fe200078e00ff */
[----:B------:R-:W-:Y:S02]  /*b790*/  ISETP.GE.AND P0, PT, R206, UR4, PT ;  /* 0x00000004ce007c0c */ /* 0x000fe4000bf06270 */
[C---:B--2---:R-:W-:Y:S02]  /*b7a0*/  @!P3 IADD3 R44, P4, R0.reuse, R43, RZ ;  /* 0x0000002b002cb210 */ /* 0x044fe40007f9e0ff */
[----:B------:R-:W-:Y:S02]  /*b7b0*/  SHF.L.U64.HI R6, R207, 0x1, R6 ;  /* 0x00000001cf067819 */ /* 0x000fe40000010206 */
[----:B------:R-:W-:Y:S01]  /*b7c0*/  @!P2 IADD3 R40, P6, R0, R35, RZ ;  /* 0x000000230028a210 */ /* 0x000fe20007fde0ff */
[----:B-1----:R-:W-:Y:S01]  /*b7d0*/  @!P3 IMAD.X R45, R3, 0x1, R4, P4 ;  /* 0x00000001032db824 */ /* 0x002fe200020e0604 */
[----:B------:R-:W-:-:S02]  /*b7e0*/  SHF.R.S32.HI R8, RZ, 0x1f, R209 ;  /* 0x0000001fff087819 */ /* 0x000fc400000114d1 */
[C---:B----4-:R-:W-:Y:S01]  /*b7f0*/  @!P3 IADD3 R42, P5, R14.reuse, R43, RZ ;  /* 0x0000002b0e2ab210 */ /* 0x050fe20007fbe0ff */
[----:B------:R-:W-:Y:S01]  /*b800*/  @!P2 IMAD.X R41, R3, 0x1, R6, P6 ;  /* 0x000000010329a824 */ /* 0x000fe200030e0606 */
[C---:B------:R-:W-:Y:S02]  /*b810*/  @!P2 IADD3 R34, P4, R14.reuse, R35, RZ ;  /* 0x000000230e22a210 */ /* 0x040fe40007f9e0ff */
[----:B------:R-:W-:Y:S01]  /*b820*/  SHF.L.U64.HI R8, R209, 0x1, R8 ;  /* 0x00000001d1087819 */ /* 0x000fe20000010208 */
[C---:B---3--:R-:W-:Y:S01]  /*b830*/  @!P3 IMAD.X R43, R5.reuse, 0x1, R4, P5 ;  /* 0x00000001052bb824 */ /* 0x048fe200028e0604 */
[----:B------:R-:W-:Y:S01]  /*b840*/  @!P1 IADD3 R30, P6, R14, R31, RZ ;  /* 0x0000001f0e1e9210 */ /* 0x000fe20007fde0ff */
[----:B------:R-:W-:Y:S01]  /*b850*/  @!P2 IMAD.X R35, R5, 0x1, R6, P4 ;  /* 0x000000010523a824 */ /* 0x000fe200020e0606 */
[----:B------:R-:W-:Y:S02]  /*b860*/  SHF.R.S32.HI R9, RZ, 0x1f, R206 ;  /* 0x0000001fff097819 */ /* 0x000fe400000114ce */
[----:B------:R-:W-:-:S02]  /*b870*/  SHF.L.U32 R21, R206, 0x1, RZ ;  /* 0x00000001ce157819 */ /* 0x000fc400000006ff */
[----:B------:R-:W-:Y:S01]  /*b880*/  @!P1 IADD3 R32, P5, R0, R31, RZ ;  /* 0x0000001f00209210 */ /* 0x000fe20007fbe0ff */
[----:B------:R-:W-:Y:S01]  /*b890*/  @!P1 IMAD.X R31, R5, 0x1, R8, P6 ;  /* 0x00000001051f9824 */ /* 0x000fe200030e0608 */
[----:B------:R-:W-:Y:S02]  /*b8a0*/  ISETP.GE.AND P4, PT, R211, UR4, PT ;  /* 0x00000004d3007c0c */ /* 0x000fe4000bf86270 */
[----:B------:R-:W-:Y:S02]  /*b8b0*/  SHF.L.U64.HI R10, R206, 0x1, R9 ;  /* 0x00000001ce0a7819 */ /* 0x000fe40000010209 */
[----:B------:R-:W-:Y:S02]  /*b8c0*/  @!P0 IADD3 R28, P6, R0, R21, RZ ;  /* 0x00000015001c8210 */ /* 0x000fe40007fde0ff */
[----:B------:R-:W-:Y:S02]  /*b8d0*/  @!P1 IADD3.X R33, R3, R8, RZ, P5, !PT ;  /* 0x0000000803219210 */ /* 0x000fe40002ffe4ff */
[----:B------:R-:W-:-:S02]  /*b8e0*/  CS2R R8, SRZ ;  /* 0x0000000000087805 */ /* 0x000fc4000001ff00 */
[----:B------:R-:W-:Y:S01]  /*b8f0*/  ISETP.GE.AND P5, PT, R22, UR4, PT ;  /* 0x0000000416007c0c */ /* 0x000fe2000bfa6270 */
[----:B------:R-:W-:Y:S01]  /*b900*/  @!P0 IMAD.X R29, R3, 0x1, R10, P6 ;  /* 0x00000001031d8824 */ /* 0x000fe200030e060a */
[----:B------:R-:W-:Y:S02]  /*b910*/  @!P0 IADD3 R20, P6, R14, R21, RZ ;  /* 0x000000150e148210 */ /* 0x000fe40007fde0ff */
[----:B------:R-:W-:-:S03]  /*b920*/  SHF.R.S32.HI R4, RZ, 0x1f, R211 ;  /* 0x0000001fff047819 */ /* 0x000fc600000114d3 */
[----:B------:R-:W-:Y:S01]  /*b930*/  @!P0 IMAD.X R21, R5, 0x1, R10, P6 ;  /* 0x0000000105158824 */ /* 0x000fe200030e060a */
[----:B------:R-:W-:Y:S02]  /*b940*/  SHF.L.U64.HI R26, R211, 0x1, R4 ;  /* 0x00000001d31a7819 */ /* 0x000fe40000010204 */
[----:B------:R-:W-:-:S03]  /*b950*/  @!P4 IADD3 R24, P6, R0, R7, RZ ;  /* 0x000000070018c210 */ /* 0x000fc60007fde0ff */
[----:B------:R-:W-:Y:S01]  /*b960*/  @!P5 IMAD.MOV.U32 R6, RZ, RZ, R14 ;  /* 0x000000ffff06d224 */ /* 0x000fe200078e000e */
[----:B------:R-:W-:Y:S01]  /*b970*/  @!P5 MOV R48, R0 ;  /* 0x000000000030d202 */ /* 0x000fe20000000f00 */
[----:B------:R-:W-:Y:S01]  /*b980*/  @!P4 IMAD.X R25, R3, 0x1, R26, P6 ;  /* 0x000000010319c824 */ /* 0x000fe200030e061a */
[----:B------:R-:W-:Y:S01]  /*b990*/  @!P4 IADD3 R4, P6, R14, R7, RZ ;  /* 0x000000070e04c210 */ /* 0x000fe20007fde0ff */
[----:B------:R-:W-:Y:S02]  /*b9a0*/  @!P5 IMAD.MOV.U32 R7, RZ, RZ, R5 ;  /* 0x000000ffff07d224 */ /* 0x000fe400078e0005 */
[----:B------:R-:W-:Y:S01]  /*b9b0*/  @!P5 IMAD.MOV.U32 R49, RZ, RZ, R3 ;  /* 0x000000ffff31d224 */ /* 0x000fe200078e0003 */
[----:B------:R-:W-:Y:S01]  /*b9c0*/  CS2R R10, SRZ ;  /* 0x00000000000a7805 */ /* 0x000fe2000001ff00 */
[C---:B------:R-:W-:Y:S01]  /*b9d0*/  @!P5 IMAD.WIDE R50, R22.reuse, 0x2, R6 ;  /* 0x000000021632d825 */ /* 0x040fe200078e0206 */
[----:B------:R-:W-:Y:S02]  /*b9e0*/  CS2R R6, SRZ ;  /* 0x0000000000067805 */ /* 0x000fe4000001ff00 */
[----:B------:R-:W-:Y:S01]  /*b9f0*/  @!P4 IADD3.X R5, R5, R26, RZ, P6, !PT ;  /* 0x0000001a0505c210 */ /* 0x000fe200037fe4ff */
[----:B------:R-:W-:Y:S01]  /*ba00*/  @!P5 IMAD.WIDE R48, R22, 0x2, R48 ;  /* 0x000000021630d825 */ /* 0x000fe200078e0230 */
[----:B------:R0:W5:Y:S01]  /*ba10*/  @!P5 LD.E.64 R12, desc[UR60][R50.64] ;  /* 0x0000003c320cd980 */ /* 0x000162000c101b00 */
[----:B------:R-:W-:-:S02]  /*ba20*/  CS2R R26, SRZ ;  /* 0x00000000001a7805 */ /* 0x000fc4000001ff00 */
[----:B------:R-:W-:Y:S02]  /*ba30*/  CS2R R36, SRZ ;  /* 0x0000000000247805 */ /* 0x000fe4000001ff00 */
[----:B------:R-:W-:Y:S01]  /*ba40*/  CS2R R46, SRZ ;  /* 0x00000000002e7805 */ /* 0x000fe2000001ff00 */
[----:B------:R1:W5:Y:S01]  /*ba50*/  @!P5 LD.E.64 R8, desc[UR60][R48.64] ;  /* 0x0000003c3008d980 */ /* 0x000362000c101b00 */
[----:B------:R-:W-:-:S03]  /*ba60*/  CS2R R38, SRZ ;  /* 0x0000000000267805 */ /* 0x000fc6000001ff00 */
[----:B------:R2:W5:Y:S01]  /*ba70*/  @!P3 LD.E.64 R6, desc[UR60][R44.64] ;  /* 0x0000003c2c06b980 */ /* 0x000562000c101b00 */
[----:B0-----:R-:W-:-:S03]  /*ba80*/  CS2R R50, SRZ ;  /* 0x0000000000327805 */ /* 0x001fc6000001ff00 */
[----:B------:R0:W5:Y:S01]  /*ba90*/  @!P3 LD.E.64 R10, desc[UR60][R42.64] ;  /* 0x0000003c2a0ab980 */ /* 0x000162000c101b00 */
[----:B-1----:R-:W-:-:S03]  /*baa0*/  CS2R R48, SRZ ;  /* 0x0000000000307805 */ /* 0x002fc6000001ff00 */
[----:B------:R1:W5:Y:S01]  /*bab0*/  @!P2 LD.E.64 R26, desc[UR60][R40.64] ;  /* 0x0000003c281aa980 */ /* 0x000362000c101b00 */
[----:B--2---:R-:W-:-:S03]  /*bac0*/  CS2R R44, SRZ ;  /* 0x00000000002c7805 */ /* 0x004fc6000001ff00 */
[----:B------:R1:W5:Y:S01]  /*bad0*/  @!P2 LD.E.64 R36, desc[UR60][R34.64] ;  /* 0x0000003c2224a980 */ /* 0x000362000c101b00 */
[----:B0-----:R-:W-:-:S03]  /*bae0*/  CS2R R42, SRZ ;  /* 0x00000000002a7805 */ /* 0x001fc6000001ff00 */
[----:B------:R1:W5:Y:S04]  /*baf0*/  @!P1 LD.E.64 R46, desc[UR60][R32.64] ;  /* 0x0000003c202e9980 */ /* 0x000368000c101b00 */
[----:B------:R1:W5:Y:S04]  /*bb00*/  @!P1 LD.E.64 R38, desc[UR60][R30.64] ;  /* 0x0000003c1e269980 */ /* 0x000368000c101b00 */
[----:B------:R1:W5:Y:S04]  /*bb10*/  @!P0 LD.E.64 R48, desc[UR60][R28.64] ;  /* 0x0000003c1c308980 */ /* 0x000368000c101b00 */
[----:B------:R1:W5:Y:S04]  /*bb20*/  @!P0 LD.E.64 R44, desc[UR60][R20.64] ;  /* 0x0000003c142c8980 */ /* 0x000368000c101b00 */
[----:B------:R1:W5:Y:S04]  /*bb30*/  @!P4 LD.E.64 R50, desc[UR60][R24.64] ;  /* 0x0000003c1832c980 */ /* 0x000368000c101b00 */
[----:B------:R1:W5:Y:S02]  /*bb40*/  @!P4 LD.E.64 R42, desc[UR60][R4.64] ;  /* 0x0000003c042ac980 */ /* 0x000364000c101b00 */
.L_x_557:
[----:B------:R-:W-:Y:S05]  /*bb50*/  BSYNC B1 ;  /* 0x0000000000017941 */ /* 0x000fea0003800000 */
.L_x_556:
[----:B--2---:R-:W-:Y:S01]  /*bb60*/  LOP3.LUT R0, R212, 0x18, R18, 0xf8, !PT ;  /* 0x00000018d4007812 */ /* 0x004fe200078ef812 */
[----:B-1---5:R-:W-:Y:S01]  /*bb70*/  IMAD.MOV.U32 R35, RZ, RZ, R8 ;  /* 0x000000ffff237224 */ /* 0x022fe200078e0008 */
[--C-:B---3--:R-:W-:Y:S01]  /*bb80*/  SHF.R.U64 R5, R8, 0x10, R9.reuse ;  /* 0x0000001008057819 */ /* 0x108fe20000001209 */
[--C-:B------:R-:W-:Y:S01]  /*bb90*/  IMAD.MOV.U32 R4, RZ, RZ, R9.reuse ;  /* 0x000000ffff047224 */ /* 0x100fe200078e0009 */
[----:B------:R-:W-:Y:S01]  /*bba0*/  LOP3.LUT R3, R0, R213, RZ, 0x3c, !PT ;  /* 0x000000d500037212 */ /* 0x000fe200078e3cff */
[----:B------:R-:W-:Y:S01]  /*bbb0*/  IMAD.MOV.U32 R29, RZ, RZ, R36 ;  /* 0x000000ffff1d7224 */ /* 0x000fe200078e0024 */
[----:B------:R-:W-:Y:S01]  /*bbc0*/  SHF.R.U32.HI R28, RZ, 0x10, R9 ;  /* 0x00000010ff1c7819 */ /* 0x000fe20000011609 */
[----:B------:R-:W-:Y:S01]  /*bbd0*/  IMAD.MOV.U32 R8, RZ, RZ, R11 ;  /* 0x000000ffff087224 */ /* 0x000fe200078e000b */
[----:B------:R-:W-:Y:S01]  /*bbe0*/  PRMT R35, R35, 0x5410, R4 ;  /* 0x0000541023237816 */ /* 0x000fe20000000004 */
[----:B------:R-:W-:Y:S01]  /*bbf0*/  IMAD.IADD R3, R214, 0x1, R3 ;  /* 0x00000001d6037824 */ /* 0x000fe200078e0203 */
[----:B------:R-:W-:Y:S01]  /*bc00*/  LEA.HI R4, R226, R226, RZ, 0x1 ;  /* 0x000000e2e2047211 */ /* 0x000fe200078f08ff */
[----:B------:R-:W-:Y:S01]  /*bc10*/  IMAD.MOV.U32 R31, RZ, RZ, R6 ;  /* 0x000000ffff1f7224 */ /* 0x000fe200078e0006 */
[----:B------:R-:W-:Y:S01]  /*bc20*/  LOP3.LUT P0, RZ, R52, 0x4, RZ, 0xc0, !PT ;  /* 0x0000000434ff7812 */ /* 0x000fe2000780c0ff */
[----:B------:R-:W-:Y:S01]  /*bc30*/  IMAD R3, R3, 0x2, R16 ;  /* 0x0000000203037824 */ /* 0x000fe200078e0210 */
[----:B------:R-:W-:Y:S01]  /*bc40*/  SHF.R.U64 R61, R36, 0x10, R37 ;  /* 0x00000010243d7819 */ /* 0x000fe20000001225 */
[----:B------:R-:W-:Y:S01]  /*bc50*/  IMAD.MOV.U32 R21, RZ, RZ, R27 ;  /* 0x000000ffff157224 */ /* 0x000fe200078e001b */
[----:B------:R-:W-:Y:S01]  /*bc60*/  PRMT R36, R5, 0x5410, R28 ;  /* 0x0000541005247816 */ /* 0x000fe2000000001c */
[C---:B------:R-:W-:Y:S01]  /*bc70*/  VIADD R0, R3.reuse, 0x15440 ;  /* 0x0001544003007836 */ /* 0x040fe20000000000 */
[----:B------:R-:W-:Y:S01]  /*bc80*/  LOP3.LUT R5, R4, 0xfffffffe, RZ, 0xc0, !PT ;  /* 0xfffffffe04057812 */ /* 0x000fe200078ec0ff */
[----:B------:R-:W-:Y:S01]  /*bc90*/  IMAD.MOV.U32 R24, RZ, RZ, R46 ;  /* 0x000000ffff187224 */ /* 0x000fe200078e002e */
[----:B------:R-:W-:Y:S01]  /*bca0*/  MOV R33, R10 ;  /* 0x0000000a00217202 */ /* 0x000fe20000000f00 */
[----:B------:R-:W-:Y:S01]  /*bcb0*/  IMAD.MOV.U32 R9, RZ, RZ, R7 ;  /* 0x000000ffff097224 */ /* 0x000fe200078e0007 */
[----:B------:R-:W-:Y:S01]  /*bcc0*/  IADD3 R5, R226, -R5, RZ ;  /* 0x80000005e2057210 */ /* 0x000fe20007ffe0ff */
[----:B------:R-:W-:Y:S01]  /*bcd0*/  IMAD.MOV.U32 R30, RZ, RZ, R48 ;  /* 0x000000ffff1e7224 */ /* 0x000fe200078e0030 */
[----:B------:R-:W-:Y:S01]  /*bce0*/  SHF.R.U64 R59, R10, 0x10, R11 ;  /* 0x000000100a3b7819 */ /* 0x000fe2000000120b */
[----:B------:R-:W-:Y:S01]  /*bcf0*/  IMAD.MOV.U32 R20, RZ, RZ, R44 ;  /* 0x000000ffff147224 */ /* 0x000fe200078e002c */
[----:B------:R-:W-:Y:S01]  /*bd00*/  IADD3 R10, R3, 0x15400, RZ ;  /* 0x00015400030a7810 */ /* 0x000fe20007ffe0ff */
[----:B------:R-:W-:Y:S01]  /*bd10*/  IMAD.MOV.U32 R40, RZ, RZ, R42 ;  /* 0x000000ffff287224 */ /* 0x000fe200078e002a */
[----:B------:R-:W-:Y:S01]  /*bd20*/  SHF.L.U32 R5, R5, 0x1f, RZ ;  /* 0x0000001f05057819 */ /* 0x000fe200000006ff */
[----:B------:R-:W-:Y:S01]  /*bd30*/  IMAD.MOV.U32 R41, RZ, RZ, R43 ;  /* 0x000000ffff297224 */ /* 0x000fe200078e002b */
[----:B------:R-:W-:Y:S01]  /*bd40*/  SHF.R.U64 R32, R6, 0x10, R7 ;  /* 0x0000001006207819 */ /* 0x000fe20000001207 */
[----:B------:R-:W-:Y:S01]  /*bd50*/  @P0 VIADD R0, R10, 0xffffffc0 ;  /* 0xffffffc00a000836 */ /* 0x000fe20000000000 */
[----:B------:R-:W0:Y:S01]  /*bd60*/  SYNCS.PHASECHK.TRANS64.TRYWAIT P0, [R16+URZ+0x36800], R5 ;  /* 0x03680005100075a7 */ /* 0x000e22000800017f */
[----:B------:R-:W-:Y:S01]  /*bd70*/  IMAD.MOV.U32 R6, RZ, RZ, R12 ;  /* 0x000000ffff067224 */ /* 0x000fe200078e000c */
[----:B------:R-:W-:Y:S01]  /*bd80*/  SHF.R.U64 R57, R12, 0x10, R13 ;  /* 0x000000100c397819 */ /* 0x000fe2000000120d */
[----:B------:R-:W-:Y:S01]  /*bd90*/  IMAD.MOV.U32 R12, RZ, RZ, R39 ;  /* 0x000000ffff0c7224 */ /* 0x000fe200078e0027 */
[----:B----4-:R-:W-:Y:S01]  /*bda0*/  MOV R14, R26 ;  /* 0x0000001a000e7202 */ /* 0x010fe20000000f00 */
[----:B------:R-:W-:Y:S01]  /*bdb0*/  BSSY B1, `(.L_x_558) ;  /* 0x0000033000017945 */ /* 0x000fe20003800000 */
[----:B------:R-:W-:Y:S01]  /*bdc0*/  SHF.R.U64 R53, R26, 0x10, R27 ;  /* 0x000000101a357819 */ /* 0x000fe2000000121b */
[--C-:B------:R-:W-:Y:S01]  /*bdd0*/  IMAD.MOV.U32 R26, RZ, RZ, R47.reuse ;  /* 0x000000ffff1a7224 */ /* 0x100fe200078e002f */
[----:B------:R-:W-:Y:S01]  /*bde0*/  SHF.R.U64 R55, R46, 0x10, R47 ;  /* 0x000000102e377819 */ /* 0x000fe2000000122f */
[----:B------:R-:W-:Y:S01]  /*bdf0*/  IMAD.MOV.U32 R46, RZ, RZ, R50 ;  /* 0x000000ffff2e7224 */ /* 0x000fe200078e0032 */
[----:B------:R-:W-:Y:S01]  /*be00*/  SHF.R.U32.HI R60, RZ, 0x10, R11 ;  /* 0x00000010ff3c7819 */ /* 0x000fe2000001160b */
[----:B------:R-:W-:Y:S01]  /*be10*/  IMAD.MOV.U32 R11, RZ, RZ, R37 ;  /* 0x000000ffff0b7224 */ /* 0x000fe200078e0025 */
[----:B------:R-:W-:-:S02]  /*be20*/  SHF.R.U64 R63, R38, 0x10, R39 ;  /* 0x00000010263f7819 */ /* 0x000fc40000001227 */
[----:B------:R-:W-:Y:S01]  /*be30*/  SHF.R.U32.HI R64, RZ, 0x10, R39 ;  /* 0x00000010ff407819 */ /* 0x000fe20000011627 */
[----:B------:R-:W-:Y:S01]  /*be40*/  IMAD.MOV.U32 R39, RZ, RZ, R45 ;  /* 0x000000ffff277224 */ /* 0x000fe200078e002d */
[----:B------:R-:W-:Y:S01]  /*be50*/  SHF.R.U32.HI R52, RZ, 0x10, R7 ;  /* 0x00000010ff347819 */ /* 0x000fe20000011607 */
[----:B------:R-:W-:Y:S01]  /*be60*/  IMAD.MOV.U32 R7, RZ, RZ, R13 ;  /* 0x000000ffff077224 */ /* 0x000fe200078e000d */
[----:B------:R-:W-:Y:S01]  /*be70*/  SHF.R.U32.HI R56, RZ, 0x10, R47 ;  /* 0x00000010ff387819 */ /* 0x000fe2000001162f */
[----:B------:R-:W-:Y:S01]  /*be80*/  IMAD.MOV.U32 R47, RZ, RZ, R51 ;  /* 0x000000ffff2f7224 */ /* 0x000fe200078e0033 */
[----:B------:R-:W-:Y:S02]  /*be90*/  MOV R34, R49 ;  /* 0x0000003100227202 */ /* 0x000fe40000000f00 */
[----:B------:R-:W-:Y:S02]  /*bea0*/  SHF.R.U64 R48, R48, 0x10, R49 ;  /* 0x0000001030307819 */ /* 0x000fe40000001231 */
[----:B------:R-:W-:-:S02]  /*beb0*/  SHF.R.U64 R50, R50, 0x10, R51 ;  /* 0x0000001032327819 */ /* 0x000fc40000001233 */
[----:B------:R-:W-:Y:S02]  /*bec0*/  SHF.R.U64 R44, R44, 0x10, R45 ;  /* 0x000000102c2c7819 */ /* 0x000fe4000000122d */
[----:B------:R-:W-:Y:S02]  /*bed0*/  PRMT R33, R33, 0x5410, R8 ;  /* 0x0000541021217816 */ /* 0x000fe40000000008 */
[----:B------:R-:W-:Y:S02]  /*bee0*/  SHF.R.U32.HI R54, RZ, 0x10, R27 ;  /* 0x00000010ff367819 */ /* 0x000fe4000001161b */
[----:B------:R-:W-:Y:S02]  /*bef0*/  SHF.R.U32.HI R49, RZ, 0x10, R49 ;  /* 0x00000010ff317819 */ /* 0x000fe40000011631 */
[----:B------:R-:W-:Y:S02]  /*bf00*/  SHF.R.U32.HI R51, RZ, 0x10, R51 ;  /* 0x00000010ff337819 */ /* 0x000fe40000011633 */
[----:B------:R-:W-:-:S02]  /*bf10*/  SHF.R.U32.HI R58, RZ, 0x10, R13 ;  /* 0x00000010ff3a7819 */ /* 0x000fc4000001160d */
[----:B------:R-:W-:Y:S02]  /*bf20*/  SHF.R.U32.HI R62, RZ, 0x10, R37 ;  /* 0x00000010ff3e7819 */ /* 0x000fe40000011625 */
[----:B------:R-:W-:Y:S02]  /*bf30*/  MOV R25, R38 ;  /* 0x0000002600197202 */ /* 0x000fe40000000f00 */
[----:B------:R-:W-:Y:S02]  /*bf40*/  SHF.R.U32.HI R45, RZ, 0x10, R45 ;  /* 0x00000010ff2d7819 */ /* 0x000fe4000001162d */
[----:B------:R-:W-:Y:S02]  /*bf50*/  VIMNMX R8, R15, 0x80, PT ;  /* 0x000000800f087848 */ /* 0x000fe40003fe0100 */
[----:B------:R-:W-:Y:S02]  /*bf60*/  PRMT R27, R14, 0x5410, R21 ;  /* 0x000054100e1b7816 */ /* 0x000fe40000000015 */
[----:B------:R-:W-:-:S02]  /*bf70*/  SHF.R.U64 R42, R42, 0x10, R43 ;  /* 0x000000102a2a7819 */ /* 0x000fc4000000122b */
[----:B------:R-:W-:Y:S02]  /*bf80*/  PRMT R31, R31, 0x5410, R9 ;  /* 0x000054101f1f7816 */ /* 0x000fe40000000009 */
[----:B------:R-:W-:Y:S02]  /*bf90*/  PRMT R21, R24, 0x5410, R26 ;  /* 0x0000541018157816 */ /* 0x000fe4000000001a */
[----:B------:R-:W-:Y:S02]  /*bfa0*/  PRMT R13, R30, 0x5410, R34 ;  /* 0x000054101e0d7816 */ /* 0x000fe40000000022 */
[----:B------:R-:W-:Y:S02]  /*bfb0*/  PRMT R29, R29, 0x5410, R11 ;  /* 0x000054101d1d7816 */ /* 0x000fe4000000000b */
[----:B------:R-:W-:Y:S02]  /*bfc0*/  PRMT R15, R20, 0x5410, R39 ;  /* 0x00005410140f7816 */ /* 0x000fe40000000027 */
[----:B------:R-:W-:-:S02]  /*bfd0*/  SHF.R.U32.HI R43, RZ, 0x10, R43 ;  /* 0x00000010ff2b7819 */ /* 0x000fc4000001162b */
[----:B------:R-:W-:Y:S02]  /*bfe0*/  PRMT R32, R32, 0x5410, R52 ;  /* 0x0000541020207816 */ /* 0x000fe40000000034 */
[----:B------:R-:W-:Y:S02]  /*bff0*/  PRMT R28, R53, 0x5410, R54 ;  /* 0x00005410351c7816 */ /* 0x000fe40000000036 */
[----:B------:R-:W-:Y:S02]  /*c000*/  PRMT R24, R55, 0x5410, R56 ;  /* 0x0000541037187816 */ /* 0x000fe40000000038 */
[----:B------:R-:W-:Y:S02]  /*c010*/  PRMT R14, R48, 0x5410, R49 ;  /* 0x00005410300e7816 */ /* 0x000fe40000000031 */
[----:B------:R-:W-:Y:S02]  /*c020*/  PRMT R9, R46, 0x5410, R47 ;  /* 0x000054102e097816 */ /* 0x000fe4000000002f */
[----:B------:R-:W-:-:S02]  /*c030*/  PRMT R10, R50, 0x5410, R51 ;  /* 0x00005410320a7816 */ /* 0x000fc40000000033 */
[----:B------:R-:W-:Y:S02]  /*c040*/  PRMT R37, R6, 0x5410, R7 ;  /* 0x0000541006257816 */ /* 0x000fe40000000007 */
[----:B------:R-:W-:Y:S02]  /*c050*/  PRMT R38, R57, 0x5410, R58 ;  /* 0x0000541039267816 */ /* 0x000fe4000000003a */
[----:B------:R-:W-:Y:S02]  /*c060*/  PRMT R34, R59, 0x5410, R60 ;  /* 0x000054103b227816 */ /* 0x000fe4000000003c */
[----:B------:R-:W-:Y:S02]  /*c070*/  PRMT R30, R61, 0x5410, R62 ;  /* 0x000054103d1e7816 */ /* 0x000fe4000000003e */
[----:B------:R-:W-:Y:S02]  /*c080*/  PRMT R25, R25, 0x5410, R12 ;  /* 0x0000541019197816 */ /* 0x000fe4000000000c */
[----:B------:R-:W-:-:S02]  /*c090*/  PRMT R26, R63, 0x5410, R64 ;  /* 0x000054103f1a7816 */ /* 0x000fc40000000040 */
[----:B------:R-:W-:Y:S02]  /*c0a0*/  ISETP.GE.AND P1, PT, R204, R8, PT ;  /* 0x00000008cc00720c */ /* 0x000fe40003f26270 */
[----:B------:R-:W-:Y:S02]  /*c0b0*/  PRMT R20, R44, 0x5410, R45 ;  /* 0x000054102c147816 */ /* 0x000fe4000000002d */
[----:B------:R-:W-:Y:S01]  /*c0c0*/  PRMT R11, R40, 0x5410, R41 ;  /* 0x00005410280b7816 */ /* 0x000fe20000000029 */
[----:B0-----:R-:W-:Y:S08]  /*c0d0*/  @!P0 BRA `(.L_x_559) ;  /* 0x000001c800108947 */ /* 0x001ff00003800000 */
.L_x_819:
[----:B------:R-:W-:Y:S05]  /*c0e0*/  BSYNC B1 ;  /* 0x0000000000017941 */ /* 0x000fea0003800000 */
.L_x_558:
[----:B------:R-:W-:Y:S01]  /*c0f0*/  BSSY B1, `(.L_x_560) ;  /* 0x00000fe000017945 */ /* 0x000fe20003800000 */
[----:B------:R-:W-:-:S03]  /*c100*/  PRMT R12, R42, 0x5410, R43 ;  /* 0x000054102a0c7816 */ /* 0x000fc6000000002b */
[----:B------:R-:W-:Y:S05]  /*c110*/  @P1 BRA `(.L_x_561) ;  /* 0x0000000c00ec1947 */ /* 0x000fea0003800000 */
[----:B------:R-:W1:Y:S01]  /*c120*/  LDC R4, c[0x0][0x3f4] ;  /* 0x0000fd00ff047b82 */ /* 0x000e620000000800 */
[----:B------:R-:W-:Y:S01]  /*c130*/  BSSY B2, `(.L_x_562) ;  /* 0x000002e000027945 */ /* 0x000fe20003800000 */
[-C--:B-1----:R-:W-:Y:S02]  /*c140*/  ISETP.GE.AND P0, PT, R22, R4.reuse, PT ;  /* 0x000000041600720c */ /* 0x082fe40003f06270 */
[-C--:B------:R-:W-:Y:S02]  /*c150*/  ISETP.GE.AND P1, PT, R210, R4.reuse, PT ;  /* 0x00000004d200720c */ /* 0x080fe40003f26270 */
[-C--:B------:R-:W-:Y:S02]  /*c160*/  ISETP.GE.AND P2, PT, R207, R4.reuse, PT ;  /* 0x00000004cf00720c */ /* 0x080fe40003f46270 */
[-C--:B------:R-:W-:Y:S02]  /*c170*/  ISETP.GE.AND P3, PT, R209, R4.reuse, PT ;  /* 0x00000004d100720c */ /* 0x080fe40003f66270 */
[----:B------:R-:W-:-:S02]  /*c180*/  ISETP.GE.AND P4, PT, R206, R4, PT ;  /* 0x00000004ce00720c */ /* 0x000fc40003f86270 */
[----:B------:R-:W-:-:S03]  /*c190*/  ISETP.GE.AND P5, PT, R211, R4, PT ;  /* 0x00000004d300720c */ /* 0x000fc60003fa6270 */
[----:B------:R-:W-:Y:S10]  /*c1a0*/  @P0 BRA `(.L_x_563) ;  /* 0x0000000000980947 */ /* 0x000ff40003800000 */
[----:B0-----:R-:W0:Y:S01]  /*c1b0*/  LDS.128 R4, [R3+0x15400] ;  /* 0x0154000003047984 */ /* 0x001e220000000c00 */
[----:B------:R-:W-:Y:S02]  /*c1c0*/  HADD2.F32 R45, -RZ, R37.H0_H0 ;  /* 0x20000025ff2d7230 */ /* 0x000fe40000004100 */
[----:B------:R-:W-:Y:S02]  /*c1d0*/  HADD2.F32 R43, -RZ, R35.H0_H0 ;  /* 0x20000023ff2b7230 */ /* 0x000fe40000004100 */
[----:B------:R-:W-:Y:S02]  /*c1e0*/  HADD2.F32 R44, -RZ, R36.H0_H0 ;  /* 0x20000024ff2c7230 */ /* 0x000fe40000004100 */
[----:B------:R-:W-:Y:S02]  /*c1f0*/  HADD2.F32 R46, -RZ, R38.H0_H0 ;  /* 0x20000026ff2e7230 */ /* 0x000fe40000004100 */
[--C-:B0-----:R-:W-:Y:S02]  /*c200*/  HADD2.F32 R39, -RZ, R4.reuse.H0_H0 ;  /* 0x20000004ff277230 */ /* 0x101fe40000004100 */
[----:B------:R-:W-:-:S02]  /*c210*/  HADD2.F32 R4, -RZ, R4.H1_H1 ;  /* 0x30000004ff047230 */ /* 0x000fc40000004100 */
[--C-:B------:R-:W-:Y:S02]  /*c220*/  HADD2.F32 R40, -RZ, R5.reuse.H0_H0 ;  /* 0x20000005ff287230 */ /* 0x100fe40000004100 */
[----:B------:R-:W-:Y:S02]  /*c230*/  HADD2.F32 R5, -RZ, R5.H1_H1 ;  /* 0x30000005ff057230 */ /* 0x000fe40000004100 */
[C---:B------:R-:W-:Y:S01]  /*c240*/  FMUL.FTZ R48, R4.reuse, R45 ;  /* 0x0000002d04307220 */ /* 0x040fe20000410000 */
[-C--:B------:R-:W-:Y:S01]  /*c250*/  FMUL.FTZ R4, R4, R43.reuse ;  /* 0x0000002b04047220 */ /* 0x080fe20000410000 */
[--C-:B------:R-:W-:Y:S02]  /*c260*/  HADD2.F32 R41, -RZ, R6.reuse.H0_H0 ;  /* 0x20000006ff297230 */ /* 0x100fe40000004100 */
[----:B------:R-:W-:Y:S02]  /*c270*/  HADD2.F32 R42, -RZ, R7.H0_H0 ;  /* 0x20000007ff2a7230 */ /* 0x000fe40000004100 */
[----:B------:R-:W-:Y:S01]  /*c280*/  FMUL.FTZ R47, R5, R46 ;  /* 0x0000002e052f7220 */ /* 0x000fe20000410000 */
[C---:B------:R-:W-:Y:S01]  /*c290*/  FFMA.FTZ R48, R39.reuse, R43, -R48 ;  /* 0x0000002b27307223 */ /* 0x040fe20000010830 */
[----:B------:R-:W-:Y:S01]  /*c2a0*/  FFMA.FTZ R45, R39, R45, R4 ;  /* 0x0000002d272d7223 */ /* 0x000fe20000010004 */
[----:B------:R-:W-:Y:S01]  /*c2b0*/  FMUL.FTZ R49, R5, R44 ;  /* 0x0000002c05317220 */ /* 0x000fe20000410000 */
[----:B------:R-:W-:-:S02]  /*c2c0*/  HADD2.F32 R6, -RZ, R6.H1_H1 ;  /* 0x30000006ff067230 */ /* 0x000fc40000004100 */
[C---:B------:R-:W-:Y:S01]  /*c2d0*/  FFMA.FTZ R47, R40.reuse, R44, -R47 ;  /* 0x0000002c282f7223 */ /* 0x040fe2000001082f */
[----:B------:R-:W-:Y:S02]  /*c2e0*/  HADD2.F32 R7, -RZ, R7.H1_H1 ;  /* 0x30000007ff077230 */ /* 0x000fe40000004100 */
[----:B------:R-:W-:Y:S01]  /*c2f0*/  FFMA.FTZ R40, R40, R46, R49 ;  /* 0x0000002e28287223 */ /* 0x000fe20000010031 */
[----:B------:R-:W-:Y:S02]  /*c300*/  HADD2.F32 R39, -RZ, R37.H1_H1 ;  /* 0x30000025ff277230 */ /* 0x000fe40000004100 */
[----:B------:R-:W-:Y:S02]  /*c310*/  HADD2.F32 R4, -RZ, R35.H1_H1 ;  /* 0x30000023ff047230 */ /* 0x000fe40000004100 */
[----:B------:R-:W-:Y:S02]  /*c320*/  HADD2.F32 R43, -RZ, R38.H1_H1 ;  /* 0x30000026ff2b7230 */ /* 0x000fe40000004100 */
[----:B------:R-:W-:Y:S01]  /*c330*/  FMUL.FTZ R44, R6, R39 ;  /* 0x00000027062c7220 */ /* 0x000fe20000410000 */
[----:B------:R-:W-:-:S02]  /*c340*/  HADD2.F32 R5, -RZ, R36.H1_H1 ;  /* 0x30000024ff057230 */ /* 0x000fc40000004100 */
[-C--:B------:R-:W-:Y:S01]  /*c350*/  FMUL.FTZ R46, R6, R4.reuse ;  /* 0x00000004062e7220 */ /* 0x080fe20000410000 */
[----:B------:R-:W-:Y:S01]  /*c360*/  FMUL.FTZ R49, R7, R43 ;  /* 0x0000002b07317220 */ /* 0x000fe20000410000 */
[----:B------:R-:W-:Y:S01]  /*c370*/  FFMA.FTZ R6, R41, R4, -R44 ;  /* 0x0000000429067223 */ /* 0x000fe2000001082c */
[----:B------:R-:W-:Y:S01]  /*c380*/  FMUL.FTZ R50, R7, R5 ;  /* 0x0000000507327220 */ /* 0x000fe20000410000 */
[----:B------:R-:W-:Y:S01]  /*c390*/  FFMA.FTZ R39, R41, R39, R46 ;  /* 0x0000002729277223 */ /* 0x000fe2000001002e */
[C---:B------:R-:W-:Y:S01]  /*c3a0*/  FFMA.FTZ R7, R42.reuse, R5, -R49 ;  /* 0x000000052a077223 */ /* 0x040fe20000010831 */
[----:B------:R-:W-:Y:S01]  /*c3b0*/  F2FP.F16.F32.PACK_AB R4, R45, R48 ;  /* 0x000000302d04723e */ /* 0x000fe200000000ff */
[----:B------:R-:W-:Y:S01]  /*c3c0*/  FFMA.FTZ R50, R42, R43, R50 ;  /* 0x0000002b2a327223 */ /* 0x000fe20000010032 */
[----:B------:R-:W-:Y:S02]  /*c3d0*/  F2FP.F16.F32.PACK_AB R5, R40, R47 ;  /* 0x0000002f2805723e */ /* 0x000fe400000000ff */
[----:B------:R-:W-:-:S02]  /*c3e0*/  F2FP.F16.F32.PACK_AB R6, R39, R6 ;  /* 0x000000062706723e */ /* 0x000fc400000000ff */
[----:B------:R-:W-:-:S05]  /*c3f0*/  F2FP.F16.F32.PACK_AB R7, R50, R7 ;  /* 0x000000073207723e */ /* 0x000fca00000000ff */
[----:B------:R1:W-:Y:S02]  /*c400*/  STS.128 [R3+0x15400], R4 ;  /* 0x0154000403007388 */ /* 0x0003e40000000c00 */
.L_x_563:
[----:B------:R-:W-:Y:S05]  /*c410*/  BSYNC B2 ;  /* 0x0000000000027941 */ /* 0x000fea0003800000 */
.L_x_562:
[----:B------:R-:W-:Y:S04]  /*c420*/  BSSY B2, `(.L_x_564) ;  /* 0x0000028000027945 */ /* 0x000fe80003800000 */
[----:B------:R-:W-:Y:S05]  /*c430*/  @P1 BRA `(.L_x_565) ;  /* 0x0000000000981947 */ /* 0x000fea0003800000 */
[----:B01----:R-:W0:Y:S01]  /*c440*/  LDS.128 R4, [R0] ;  /* 0x0000000000047984 */ /* 0x003e220000000c00 */
        /* <DEDUP_REMOVED lines=36> */
[----:B------:R2:W-:Y:S02]  /*c690*/  STS.128 [R0], R4 ;  /* 0x0000000400007388 */ /* 0x0005e40000000c00 */
.L_x_565:
[----:B------:R-:W-:Y:S05]  /*c6a0*/  BSYNC B2 ;  /* 0x0000000000027941 */ /* 0x000fea0003800000 */
.L_x_564:
[----:B------:R-:W-:Y:S04]  /*c6b0*/  BSSY B2, `(.L_x_566) ;  /* 0x0000028000027945 */ /* 0x000fe80003800000 */
[----:B------:R-:W-:Y:S05]  /*c6c0*/  @P2 BRA `(.L_x_567) ;  /* 0x0000000000982947 */ /* 0x000fea0003800000 */
[----:B012---:R-:W0:Y:S01]  /*c6d0*/  LDS.128 R4, [R3+0x19400] ;  /* 0x0194000003047984 */ /* 0x007e220000000c00 */
        /* <DEDUP_REMOVED lines=37> */
.L_x_567:
[----:B------:R-:W-:Y:S05]  /*c930*/  BSYNC B2 ;  /* 0x0000000000027941 */ /* 0x000fea0003800000 */
.L_x_566:
[----:B------:R-:W-:Y:S04]  /*c940*/  BSSY B2, `(.L_x_568) ;  /* 0x0000028000027945 */ /* 0x000fe80003800000 */
[----:B------:R-:W-:Y:S05]  /*c950*/  @P3 BRA `(.L_x_569) ;  /* 0x0000000000983947 */ /* 0x000fea0003800000 */
[----:B0123--:R-:W0:Y:S01]  /*c960*/  LDS.128 R4, [R0+0x4000] ;  /* 0x0040000000047984 */ /* 0x00fe220000000c00 */
        /* <DEDUP_REMOVED lines=37> */
.L_x_569:
[----:B------:R-:W-:Y:S05]  /*cbc0*/  BSYNC B2 ;  /* 0x0000000000027941 */ /* 0x000fea0003800000 */
.L_x_568:
[----:B------:R-:W-:Y:S04]  /*cbd0*/  BSSY B2, `(.L_x_570) ;  /* 0x0000028000027945 */ /* 0x000fe80003800000 */
[----:B------:R-:W-:Y:S05]  /*cbe0*/  @P4 BRA `(.L_x_571) ;  /* 0x0000000000984947 */ /* 0x000fea0003800000 */
[----:B01234-:R-:W0:Y:S01]  /*cbf0*/  LDS.128 R4, [R3+0x1d400] ;  /* 0x01d4000003047984 */ /* 0x01fe220000000c00 */
        /* <DEDUP_REMOVED lines=37> */
.L_x_571:
[----:B------:R-:W-:Y:S05]  /*ce50*/  BSYNC B2 ;  /* 0x0000000000027941 */ /* 0x000fea0003800000 */
.L_x_570:
        /* <DEDUP_REMOVED lines=39> */
.L_x_561:
[----:B------:R-:W-:Y:S05]  /*d0d0*/  BSYNC B1 ;  /* 0x0000000000017941 */ /* 0x000fea0003800000 */
.L_x_560:
[----:B------:R-:W-:-:S13]  /*d0e0*/  ISETP.GE.AND P0, PT, R227, R8, PT ;  /* 0x00000008e300720c */ /* 0x000fda0003f06270 */
[----:B------:R-:W-:Y:S05]  /*d0f0*/  @P0 BRA `(.L_x_572) ;  /* 0x0000003c00e00947 */ /* 0x000fea0003800000 */
[----:B01234-:R-:W0:Y:S01]  /*d100*/  LDC R4, c[0x0][0x3f4] ;  /* 0x0000fd00ff047b82 */ /* 0x01fe220000000800 */
[----:B------:R-:W-:Y:S01]  /*d110*/  BSSY B1, `(.L_x_573) ;  /* 0x000002e000017945 */ /* 0x000fe20003800000 */
[-C--:B0-----:R-:W-:Y:S02]  /*d120*/  ISETP.GE.AND P0, PT, R22, R4.reuse, PT ;  /* 0x000000041600720c */ /* 0x081fe40003f06270 */
[-C--:B------:R-:W-:Y:S02]  /*d130*/  ISETP.GE.AND P1, PT, R210, R4.reuse, PT ;  /* 0x00000004d200720c */ /* 0x080fe40003f26270 */
[-C--:B------:R-:W-:Y:S02]  /*d140*/  ISETP.GE.AND P2, PT, R207, R4.reuse, PT ;  /* 0x00000004cf00720c */ /* 0x080fe40003f46270 */
[-C--:B------:R-:W-:Y:S02]  /*d150*/  ISETP.GE.AND P3, PT, R209, R4.reuse, PT ;  /* 0x00000004d100720c */ /* 0x080fe40003f66270 */
[----:B------:R-:W-:-:S02]  /*d160*/  ISETP.GE.AND P4, PT, R206, R4, PT ;  /* 0x00000004ce00720c */ /* 0x000fc40003f86270 */
[----:B------:R-:W-:-:S03]  /*d170*/  ISETP.GE.AND P5, PT, R211, R4, PT ;  /* 0x00000004d300720c */ /* 0x000fc60003fa6270 */
[----:B------:R-:W-:Y:S10]  /*d180*/  @P0 BRA `(.L_x_574) ;  /* 0x0000000000980947 */ /* 0x000ff40003800000 */
[----:B------:R-:W0:Y:S01]  /*d190*/  LDS.128 R4, [R3+0x17400] ;  /* 0x0174000003047984 */ /* 0x000e220000000c00 */
        /* <DEDUP_REMOVED lines=8> */
[-C--:B------:R-:W-:Y:S01]  /*d220*/  FMUL.FTZ R43, R46, R4.reuse ;  /* 0x000000042e2b7220 */ /* 0x080fe20000410000 */
[C---:B------:R-:W-:Y:S01]  /*d230*/  FMUL.FTZ R45, R44.reuse, R4 ;  /* 0x000000042c2d7220 */ /* 0x040fe20000410000 */
[----:B------:R-:W-:Y:S02]  /*d240*/  HADD2.F32 R40, -RZ, R6.H0_H0 ;  /* 0x20000006ff287230 */ /* 0x000fe40000004100 */
[-C--:B------:R-:W-:Y:S01]  /*d250*/  FMUL.FTZ R42, R49, R5.reuse ;  /* 0x00000005312a7220 */ /* 0x080fe20000410000 */
[-C--:B------:R-:W-:Y:S01]  /*d260*/  FFMA.FTZ R4, R44, R8.reuse, -R43 ;  /* 0x000000082c047223 */ /* 0x080fe2000001082b */
        /* <DEDUP_REMOVED lines=9> */
[----:B------:R-:W-:Y:S01]  /*d300*/  HADD2.F32 R42, -RZ, R35.H1_H1 ;  /* 0x30000023ff2a7230 */ /* 0x000fe20000004100 */
[----:B------:R-:W-:Y:S01]  /*d310*/  F2FP.F16.F32.PACK_AB R5, R8, R5 ;  /* 0x000000050805723e */ /* 0x000fe200000000ff */
[----:B------:R-:W-:-:S02]  /*d320*/  HADD2.F32 R47, -RZ, R38.H1_H1 ;  /* 0x30000026ff2f7230 */ /* 0x000fc40000004100 */
[-C--:B------:R-:W-:Y:S01]  /*d330*/  FMUL.FTZ R35, R44, R6.reuse ;  /* 0x000000062c237220 */ /* 0x080fe20000410000 */
[----:B------:R-:W-:Y:S02]  /*d340*/  HADD2.F32 R43, -RZ, R36.H1_H1 ;  /* 0x30000024ff2b7230 */ /* 0x000fe40000004100 */
[C---:B------:R-:W-:Y:S01]  /*d350*/  FMUL.FTZ R37, R42.reuse, R6 ;  /* 0x000000062a257220 */ /* 0x040fe20000410000 */
[-C--:B------:R-:W-:Y:S01]  /*d360*/  FMUL.FTZ R36, R47, R7.reuse ;  /* 0x000000072f247220 */ /* 0x080fe20000410000 */
[-C--:B------:R-:W-:Y:S01]  /*d370*/  FFMA.FTZ R6, R42, R40.reuse, -R35 ;  /* 0x000000282a067223 */ /* 0x080fe20000010823 */
[C---:B------:R-:W-:Y:S01]  /*d380*/  FMUL.FTZ R38, R43.reuse, R7 ;  /* 0x000000072b267220 */ /* 0x040fe20000410000 */
[----:B------:R-:W-:Y:S01]  /*d390*/  FFMA.FTZ R37, R44, R40, R37 ;  /* 0x000000282c257223 */ /* 0x000fe20000010025 */
[-C--:B------:R-:W-:Y:S02]  /*d3a0*/  FFMA.FTZ R7, R43, R41.reuse, -R36 ;  /* 0x000000292b077223 */ /* 0x080fe40000010824 */
[----:B------:R-:W-:-:S02]  /*d3b0*/  FFMA.FTZ R38, R47, R41, R38 ;  /* 0x000000292f267223 */ /* 0x000fc40000010026 */
[----:B------:R-:W-:-:S03]  /*d3c0*/  F2FP.F16.F32.PACK_AB R6, R37, R6 ;  /* 0x000000062506723e */ /* 0x000fc600000000ff */
[----:B------:R-:W-:-:S05]  /*d3d0*/  F2FP.F16.F32.PACK_AB R7, R38, R7 ;  /* 0x000000072607723e */ /* 0x000fca00000000ff */
[----:B------:R0:W-:Y:S02]  /*d3e0*/  STS.128 [R3+0x17400], R4 ;  /* 0x0174000403007388 */ /* 0x0001e40000000c00 */
.L_x_574:
[----:B------:R-:W-:Y:S05]  /*d3f0*/  BSYNC B1 ;  /* 0x0000000000017941 */ /* 0x000fea0003800000 */
.L_x_573:
[----:B------:R-:W-:Y:S04]  /*d400*/  BSSY B1, `(.L_x_575) ;  /* 0x0000028000017945 */ /* 0x000fe80003800000 */
[----:B------:R-:W-:Y:S05]  /*d410*/  @P1 BRA `(.L_x_576) ;  /* 0x0000000000981947 */ /* 0x000fea0003800000 */
        /* <DEDUP_REMOVED lines=38> */
.L_x_576:
[----:B------:R-:W-:Y:S05]  /*d680*/  BSYNC B1 ;  /* 0x0000000000017941 */ /* 0x000fea0003800000 */
.L_x_575:
[----:B------:R-:W-:Y:S04]  /*d690*/  BSSY B1, `(.L_x_577) ;  /* 0x0000028000017945 */ /* 0x000fe80003800000 */
[----:B------:R-:W-:Y:S05]  /*d6a0*/  @P2 BRA `(.L_x_578) ;  /* 0x0000000000982947 */ /* 0x000fea0003800000 */
[----:B01----:R-:W0:Y:S01]  /*d6b0*/  LDS.128 R4, [R3+0x1b400] ;  /* 0x01b4000003047984 */ /* 0x003e220000000c00 */
        /* <DEDUP_REMOVED lines=37> */
.L_x_578:
[----:B------:R-:W-:Y:S05]  /*d910*/  BSYNC B1 ;  /* 0x0000000000017941 */ /* 0x000fea0003800000 */
.L_x_577:
        /* <DEDUP_REMOVED lines=40> */
.L_x_580:
[----:B------:R-:W-:Y:S05]  /*dba0*/  BSYNC B1 ;  /* 0x0000000000017941 */ /* 0x000fea0003800000 */
.L_x_579:
        /* <DEDUP_REMOVED lines=40> */
.L_x_582:
[----:B------:R-:W-:Y:S05]  /*de30*/  BSYNC B1 ;  /* 0x0000000000017941 */ /* 0x000fea0003800000 */
.L_x_581:
        /* <DEDUP_REMOVED lines=13> */
[----:B------:R-:W-:Y:S01]  /*df10*/  FMUL.FTZ R15, R28, R5 ;  /* 0x000000051c0f7220 */ /* 0x000fe20000410000 */
[----:B------:R-:W-:Y:S01]  /*df20*/  FFMA.FTZ R4, R21, R3, -R20 ;  /* 0x0000000315047223 */ /* 0x000fe20000010814 */
[----:B------:R-:W-:-:S02]  /*df30*/  HADD2.F32 R14, -RZ, R7.H0_H0 ;  /* 0x20000007ff0e7230 */ /* 0x000fc40000004100 */
[----:B------:R-:W-:Y:S01]  /*df40*/  FFMA.FTZ R3, R25, R3, R24 ;  /* 0x0000000319037223 */ /* 0x000fe20000010018 */
[C---:B------:R-:W-:Y:S01]  /*df50*/  FMUL.FTZ R21, R26.reuse, R5 ;  /* 0x000000051a157220 */ /* 0x040fe20000410000 */
[----:B------:R-:W-:Y:S02]  /*df60*/  HADD2.F32 R6, -RZ, R6.H1_H1 ;  /* 0x30000006ff067230 */ /* 0x000fe40000004100 */
[-C--:B------:R-:W-:Y:S01]  /*df70*/  FFMA.FTZ R5, R26, R8.reuse, -R15 ;  /* 0x000000081a057223 */ /* 0x080fe2000001080f */
[----:B------:R-:W-:Y:S02]  /*df80*/  HADD2.F32 R7, -RZ, R7.H1_H1 ;  /* 0x30000007ff077230 */ /* 0x000fe40000004100 */
[----:B------:R-:W-:Y:S01]  /*df90*/  FFMA.FTZ R8, R28, R8, R21 ;  /* 0x000000081c087223 */ /* 0x000fe20000010015 */
[----:B------:R-:W-:Y:S01]  /*dfa0*/  HADD2.F32 R25, -RZ, R11.H1_H1 ;  /* 0x3000000bff197230 */ /* 0x000fe20000004100 */
[----:B------:R-:W-:Y:S01]  /*dfb0*/  F2FP.F16.F32.PACK_AB R4, R3, R4 ;  /* 0x000000040304723e */ /* 0x000fe200000000ff */
[----:B------:R-:W-:-:S02]  /*dfc0*/  HADD2.F32 R24, -RZ, R12.H1_H1 ;  /* 0x3000000cff187230 */ /* 0x000fc40000004100 */
[----:B------:R-:W-:Y:S01]  /*dfd0*/  HADD2.F32 R15, -RZ, R9.H1_H1 ;  /* 0x30000009ff0f7230 */ /* 0x000fe20000004100 */
[----:B------:R-:W-:Y:S01]  /*dfe0*/  F2FP.F16.F32.PACK_AB R5, R8, R5 ;  /* 0x000000050805723e */ /* 0x000fe200000000ff */
[----:B------:R-:W-:Y:S02]  /*dff0*/  HADD2.F32 R20, -RZ, R10.H1_H1 ;  /* 0x3000000aff147230 */ /* 0x000fe40000004100 */
[-C--:B------:R-:W-:Y:S01]  /*e000*/  FMUL.FTZ R10, R25, R6.reuse ;  /* 0x00000006190a7220 */ /* 0x080fe20000410000 */
[-C--:B------:R-:W-:Y:S01]  /*e010*/  FMUL.FTZ R9, R24, R7.reuse ;  /* 0x0000000718097220 */ /* 0x080fe20000410000 */
[C---:B------:R-:W-:Y:S01]  /*e020*/  FMUL.FTZ R12, R15.reuse, R6 ;  /* 0x000000060f0c7220 */ /* 0x040fe20000410000 */
[C---:B------:R-:W-:Y:S01]  /*e030*/  FMUL.FTZ R11, R20.reuse, R7 ;  /* 0x00000007140b7220 */ /* 0x040fe20000410000 */
[-C--:B------:R-:W-:Y:S01]  /*e040*/  FFMA.FTZ R6, R15, R13.reuse, -R10 ;  /* 0x0000000d0f067223 */ /* 0x080fe2000001080a */
[-C--:B------:R-:W-:Y:S01]  /*e050*/  FFMA.FTZ R7, R20, R14.reuse, -R9 ;  /* 0x0000000e14077223 */ /* 0x080fe20000010809 */
[----:B------:R-:W-:Y:S01]  /*e060*/  FFMA.FTZ R13, R25, R13, R12 ;  /* 0x0000000d190d7223 */ /* 0x000fe2000001000c */
[----:B------:R-:W-:-:S04]  /*e070*/  FFMA.FTZ R14, R24, R14, R11 ;  /* 0x0000000e180e7223 */ /* 0x000fc8000001000b */
[----:B------:R-:W-:Y:S02]  /*e080*/  F2FP.F16.F32.PACK_AB R6, R13, R6 ;  /* 0x000000060d06723e */ /* 0x000fe400000000ff */
[----:B------:R-:W-:-:S05]  /*e090*/  F2FP.F16.F32.PACK_AB R7, R14, R7 ;  /* 0x000000070e07723e */ /* 0x000fca00000000ff */
[----:B------:R0:W-:Y:S01]  /*e0a0*/  STS.128 [R0+0xa000], R4 ;  /* 0x00a0000400007388 */ /* 0x0001e20000000c00 */
[----:B------:R-:W-:Y:S05]  /*e0b0*/  BRA `(.L_x_572) ;  /* 0x0000002c00f07947 */ /* 0x000fea0003800000 */
.L_x_554:
[----:B------:R-:W-:-:S03]  /*e0c0*/  UMOV UR4, 0xffffffff ;  /* 0xffffffff00047882 */ /* 0x000fc60000000000 */
[----:B------:R-:W-:Y:S05]  /*e0d0*/  BRA.DIV UR4, `(.L_x_583) ;  /* 0x000001aa04247947 */ /* 0x000fea000b800000 */
[----:B------:R-:W0:Y:S04]  /*e0e0*/  SHFL.IDX PT, R3, R25, RZ, 0x1c1f ;  /* 0x001c1fff19037589 */ /* 0x000e2800000e0000 */
[----:B------:R-:W1:Y:S04]  /*e0f0*/  SHFL.IDX PT, R0, R24, RZ, 0x1c1f ;  /* 0x001c1fff18007589 */ /* 0x000e6800000e0000 */
[----:B------:R2:W3:Y:S04]  /*e100*/  SHFL.IDX PT, R5, R27, RZ, 0x1c1f ;  /* 0x001c1fff1b057589 */ /* 0x0004e800000e0000 */
[----:B------:R2:W4:Y:S01]  /*e110*/  SHFL.IDX PT, R14, R26, RZ, 0x1c1f ;  /* 0x001c1fff1a0e7589 */ /* 0x00052200000e0000 */
[----:B0-----:R-:W-:-:S02]  /*e120*/  IMAD.MOV.U32 R21, RZ, RZ, R3 ;  /* 0x000000ffff157224 */ /* 0x001fc400078e0003 */
[----:B-12---:R-:W-:-:S07]  /*e130*/  IMAD.MOV.U32 R20, RZ, RZ, R0 ;  /* 0x000000ffff147224 */ /* 0x006fce00078e0000 */
.L_x_825:
[----:B------:R-:W-:Y:S01]  /*e140*/  ULDC UR4, c[0x0][0x448] ;  /* 0x0001120000047ab9 */ /* 0x000fe20000000800 */
[----:B------:R-:W-:Y:S01]  /*e150*/  BSSY B1, `(.L_x_584) ;  /* 0x000003b000017945 */ /* 0x000fe20003800000 */
[----:B------:R-:W-:Y:S01]  /*e160*/  IMAD R0, R154, UR4, RZ ;  /* 0x000000049a007c24 */ /* 0x000fe2000f8e02ff */
[----:B------:R-:W-:Y:S01]  /*e170*/  CS2R R6, SRZ ;  /* 0x0000000000067805 */ /* 0x000fe2000001ff00 */
[----:B----4-:R-:W-:Y:S01]  /*e180*/  IMAD.MOV.U32 R38, RZ, RZ, R14 ;  /* 0x000000ffff267224 */ /* 0x010fe200078e000e */
[----:B------:R-:W-:Y:S01]  /*e190*/  CS2R R8, SRZ ;  /* 0x0000000000087805 */ /* 0x000fe2000001ff00 */
[----:B---3--:R-:W-:Y:S01]  /*e1a0*/  IMAD.MOV.U32 R39, RZ, RZ, R5 ;  /* 0x000000ffff277224 */ /* 0x008fe200078e0005 */
[----:B------:R-:W-:Y:S01]  /*e1b0*/  ISETP.GE.AND P0, PT, R4, R0, PT ;  /* 0x000000000400720c */ /* 0x000fe20003f06270 */
[----:B------:R-:W-:Y:S01]  /*e1c0*/  IMAD R0, R149, -0x80, R0 ;  /* 0xffffff8095007824 */ /* 0x000fe200078e0200 */
        /* <DEDUP_REMOVED lines=10> */
[----:B------:R-:W-:Y:S06]  /*e270*/  @P0 BRA `(.L_x_585) ;  /* 0x0000000000a00947 */ /* 0x000fec0003800000 */
[C---:B------:R-:W-:Y:S01]  /*e280*/  IADD3 R3, R18.reuse, 0x20, RZ ;  /* 0x0000002012037810 */ /* 0x040fe20007ffe0ff */
[----:B------:R-:W-:Y:S01]  /*e290*/  ULDC UR4, c[0x0][0x3f4] ;  /* 0x0000fd0000047ab9 */ /* 0x000fe20000000800 */
[C---:B------:R-:W-:Y:S01]  /*e2a0*/  VIADD R4, R18.reuse, 0x40 ;  /* 0x0000004012047836 */ /* 0x040fe20000000000 */
[----:B------:R-:W-:Y:S01]  /*e2b0*/  ISETP.GE.AND P0, PT, R18, UR4, PT ;  /* 0x0000000412007c0c */ /* 0x000fe2000bf06270 */
[C---:B------:R-:W-:Y:S01]  /*e2c0*/  IMAD.IADD R5, R22.reuse, 0x1, R207 ;  /* 0x0000000116057824 */ /* 0x040fe200078e02cf */
[----:B------:R-:W-:Y:S01]  /*e2d0*/  ISETP.GE.AND P1, PT, R3, UR4, PT ;  /* 0x0000000403007c0c */ /* 0x000fe2000bf26270 */
[----:B------:R-:W-:Y:S01]  /*e2e0*/  IMAD.IADD R3, R22, 0x1, R206 ;  /* 0x0000000116037824 */ /* 0x000fe200078e02ce */
[----:B------:R-:W-:Y:S02]  /*e2f0*/  ISETP.GE.AND P2, PT, R4, UR4, PT ;  /* 0x0000000404007c0c */ /* 0x000fe4000bf46270 */
[----:B------:R-:W-:Y:S02]  /*e300*/  CS2R R24, SRZ ;  /* 0x0000000000187805 */ /* 0x000fe4000001ff00 */
[----:B------:R-:W-:-:S02]  /*e310*/  SHF.R.S32.HI R6, RZ, 0x1f, R5 ;  /* 0x0000001fff067819 */ /* 0x000fc40000011405 */
[----:B------:R-:W-:Y:S02]  /*e320*/  CS2R R26, SRZ ;  /* 0x00000000001a7805 */ /* 0x000fe4000001ff00 */
[----:B------:R-:W-:Y:S02]  /*e330*/  SHF.R.S32.HI R4, RZ, 0x1f, R3 ;  /* 0x0000001fff047819 */ /* 0x000fe40000011403 */
[----:B------:R-:W-:Y:S02]  /*e340*/  LEA.HI R6, R6, R5, RZ, 0x3 ;  /* 0x0000000506067211 */ /* 0x000fe400078f18ff */
[----:B------:R-:W-:Y:S01]  /*e350*/  LEA.HI R3, R4, R3, RZ, 0x3 ;  /* 0x0000000304037211 */ /* 0x000fe200078f18ff */
[----:B------:R-:W-:Y:S01]  /*e360*/  @!P0 IMAD.WIDE R12, R18, 0x2, R20 ;  /* 0x00000002120c8825 */ /* 0x000fe200078e0214 */
[----:B------:R-:W-:Y:S02]  /*e370*/  SHF.R.S32.HI R8, RZ, 0x3, R6 ;  /* 0x00000003ff087819 */ /* 0x000fe40000011406 */
[----:B------:R-:W-:-:S02]  /*e380*/  SHF.R.S32.HI R45, RZ, 0x3, R3 ;  /* 0x00000003ff2d7819 */ /* 0x000fc40000011403 */
[----:B------:R-:W-:Y:S01]  /*e390*/  CS2R R4, SRZ ;  /* 0x0000000000047805 */ /* 0x000fe2000001ff00 */
[----:B------:R0:W5:Y:S01]  /*e3a0*/  @!P0 LD.E.128 R24, desc[UR60][R12.64] ;  /* 0x0000003c0c188980 */ /* 0x000162000c101d00 */
[----:B------:R-:W-:Y:S01]  /*e3b0*/  @!P1 IMAD.SHL.U32 R3, R8, 0x8, RZ ;  /* 0x0000000808039824 */ /* 0x000fe200078e00ff */
[----:B------:R-:W-:Y:S02]  /*e3c0*/  @!P2 SHF.L.U32 R45, R45, 0x3, RZ ;  /* 0x000000032d2da819 */ /* 0x000fe400000006ff */
[----:B------:R-:W-:Y:S02]  /*e3d0*/  CS2R R6, SRZ ;  /* 0x0000000000067805 */ /* 0x000fe4000001ff00 */
[----:B------:R-:W-:Y:S01]  /*e3e0*/  CS2R R28, SRZ ;  /* 0x00000000001c7805 */ /* 0x000fe2000001ff00 */
[----:B------:R-:W-:Y:S01]  /*e3f0*/  @!P1 IMAD.WIDE R40, R3, 0x2, R20 ;  /* 0x0000000203289825 */ /* 0x000fe200078e0214 */
[----:B------:R-:W-:Y:S02]  /*e400*/  CS2R R30, SRZ ;  /* 0x00000000001e7805 */ /* 0x000fe4000001ff00 */
[----:B------:R-:W-:-:S02]  /*e410*/  CS2R R8, SRZ ;  /* 0x0000000000087805 */ /* 0x000fc4000001ff00 */
[----:B------:R-:W-:Y:S01]  /*e420*/  CS2R R10, SRZ ;  /* 0x00000000000a7805 */ /* 0x000fe2000001ff00 */
[----:B------:R-:W-:Y:S01]  /*e430*/  @!P2 IMAD.WIDE R42, R45, 0x2, R20 ;  /* 0x000000022d2aa825 */ /* 0x000fe200078e0214 */
[----:B------:R-:W-:Y:S02]  /*e440*/  CS2R R32, SRZ ;  /* 0x0000000000207805 */ /* 0x000fe4000001ff00 */
[----:B------:R-:W-:Y:S02]  /*e450*/  CS2R R34, SRZ ;  /* 0x0000000000227805 */ /* 0x000fe4000001ff00 */
[----:B0-----:R-:W-:Y:S01]  /*e460*/  CS2R R12, SRZ ;  /* 0x00000000000c7805 */ /* 0x001fe2000001ff00 */
[--C-:B------:R-:W-:Y:S01]  /*e470*/  @!P1 IMAD.WIDE R20, R3, 0x2, R38.reuse ;  /* 0x0000000203149825 */ /* 0x100fe200078e0226 */
[----:B------:R-:W-:Y:S01]  /*e480*/  CS2R R14, SRZ ;  /* 0x00000000000e7805 */ /* 0x000fe2000001ff00 */
[----:B------:R0:W5:Y:S02]  /*e490*/  @!P1 LD.E.128 R28, desc[UR60][R40.64] ;  /* 0x0000003c281c9980 */ /* 0x000164000c101d00 */
[----:B------:R-:W-:-:S02]  /*e4a0*/  @!P2 IMAD.WIDE R44, R45, 0x2, R38 ;  /* 0x000000022d2ca825 */ /* 0x000fc400078e0226 */
[----:B------:R0:W5:Y:S02]  /*e4b0*/  @!P1 LD.E.128 R8, desc[UR60][R20.64] ;  /* 0x0000003c14089980 */ /* 0x000164000c101d00 */
[----:B------:R-:W-:Y:S02]  /*e4c0*/  @!P0 IMAD.WIDE R38, R18, 0x2, R38 ;  /* 0x0000000212268825 */ /* 0x000fe400078e0226 */
[----:B------:R0:W5:Y:S04]  /*e4d0*/  @!P2 LD.E.128 R32, desc[UR60][R42.64] ;  /* 0x0000003c2a20a980 */ /* 0x000168000c101d00 */
[----:B------:R0:W5:Y:S04]  /*e4e0*/  @!P0 LD.E.128 R4, desc[UR60][R38.64] ;  /* 0x0000003c26048980 */ /* 0x000168000c101d00 */
[----:B------:R0:W5:Y:S02]  /*e4f0*/  @!P2 LD.E.128 R12, desc[UR60][R44.64] ;  /* 0x0000003c2c0ca980 */ /* 0x000164000c101d00 */
.L_x_585:
[----:B------:R-:W-:Y:S05]  /*e500*/  BSYNC B1 ;  /* 0x0000000000017941 */ /* 0x000fea0003800000 */
.L_x_584:
[----:B-----5:R-:W-:Y:S01]  /*e510*/  IMAD.MOV.U32 R3, RZ, RZ, R24 ;  /* 0x000000ffff037224 */ /* 0x020fe200078e0018 */
[----:B0-----:R-:W-:Y:S01]  /*e520*/  MOV R42, R33 ;  /* 0x00000021002a7202 */ /* 0x001fe20000000f00 */
[----:B------:R-:W-:Y:S01]  /*e530*/  IMAD.MOV.U32 R38, RZ, RZ, R25 ;  /* 0x000000ffff267224 */ /* 0x000fe200078e0019 */
[----:B------:R-:W-:Y:S01]  /*e540*/  SHF.R.U64 R51, R32, 0x10, R33 ;  /* 0x0000001020337819 */ /* 0x000fe20000001221 */
[----:B------:R-:W-:Y:S01]  /*e550*/  IMAD.MOV.U32 R44, RZ, RZ, R35 ;  /* 0x000000ffff2c7224 */ /* 0x000fe200078e0023 */
[----:B------:R-:W-:Y:S01]  /*e560*/  SHF.R.U32.HI R52, RZ, 0x10, R33 ;  /* 0x00000010ff347819 */ /* 0x000fe20000011621 */
[----:B------:R-:W-:Y:S01]  /*e570*/  IMAD.MOV.U32 R33, RZ, RZ, R34 ;  /* 0x000000ffff217224 */ /* 0x000fe200078e0022 */
[----:B------:R-:W-:Y:S01]  /*e580*/  SHF.R.U64 R34, R34, 0x10, R35 ;  /* 0x0000001022227819 */ /* 0x000fe20000001223 */
[----:B------:R-:W-:Y:S01]  /*e590*/  IMAD.MOV.U32 R20, RZ, RZ, R5 ;  /* 0x000000ffff147224 */ /* 0x000fe200078e0005 */
[----:B------:R-:W-:Y:S01]  /*e5a0*/  SHF.R.U32.HI R53, RZ, 0x10, R35 ;  /* 0x00000010ff357819 */ /* 0x000fe20000011623 */
[----:B------:R-:W-:Y:S01]  /*e5b0*/  IMAD.MOV.U32 R39, RZ, RZ, R26 ;  /* 0x000000ffff277224 */ /* 0x000fe200078e001a */
[----:B------:R-:W-:Y:S01]  /*e5c0*/  PRMT R35, R3, 0x5410, R38 ;  /* 0x0000541003237816 */ /* 0x000fe20000000026 */
[----:B------:R-:W-:Y:S01]  /*e5d0*/  IMAD.MOV.U32 R41, RZ, RZ, R4 ;  /* 0x000000ffff297224 */ /* 0x000fe200078e0004 */
[----:B------:R-:W-:Y:S01]  /*e5e0*/  LEA.HI R3, R226, R226, RZ, 0x1 ;  /* 0x000000e2e2037211 */ /* 0x000fe200078f08ff */
[----:B------:R-:W-:Y:S01]  /*e5f0*/  IMAD.MOV.U32 R21, RZ, RZ, R14 ;  /* 0x000000ffff157224 */ /* 0x000fe200078e000e */
[----:B------:R-:W-:Y:S01]  /*e600*/  SHF.R.U64 R54, R4, 0x10, R5 ;  /* 0x0000001004367819 */ /* 0x000fe20000001205 */
[----:B------:R-:W-:Y:S01]  /*e610*/  IMAD.MOV.U32 R4, RZ, RZ, R7 ;  /* 0x000000ffff047224 */ /* 0x000fe200078e0007 */
[----:B------:R-:W-:Y:S01]  /*e620*/  LOP3.LUT R3, R3, 0xfffffffe, RZ, 0xc0, !PT ;  /* 0xfffffffe03037812 */ /* 0x000fe200078ec0ff */
[----:B------:R-:W-:Y:S01]  /*e630*/  BSSY B1, `(.L_x_586) ;  /* 0x000003e000017945 */ /* 0x000fe20003800000 */
[----:B------:R-:W-:-:S02]  /*e640*/  SHF.R.U32.HI R55, RZ, 0x10, R5 ;  /* 0x00000010ff377819 */ /* 0x000fc40000011605 */
[----:B------:R-:W-:Y:S02]  /*e650*/  IADD3 R3, R226, -R3, RZ ;  /* 0x80000003e2037210 */ /* 0x000fe40007ffe0ff */
[----:B------:R-:W-:Y:S01]  /*e660*/  SHF.R.U64 R40, R24, 0x10, R25 ;  /* 0x0000001018287819 */ /* 0x000fe20000001219 */
[----:B------:R-:W-:Y:S01]  /*e670*/  IMAD.MOV.U32 R24, RZ, RZ, R27 ;  /* 0x000000ffff187224 */ /* 0x000fe200078e001b */
[----:B------:R-:W-:Y:S02]  /*e680*/  SHF.L.U32 R5, R3, 0x1f, RZ ;  /* 0x0000001f03057819 */ /* 0x000fe400000006ff */
[----:B------:R-:W-:Y:S01]  /*e690*/  SHF.R.U32.HI R45, RZ, 0x10, R25 ;  /* 0x00000010ff2d7819 */ /* 0x000fe20000011619 */
[----:B------:R-:W-:Y:S01]  /*e6a0*/  IMAD.MOV.U32 R25, RZ, RZ, R29 ;  /* 0x000000ffff197224 */ /* 0x000fe200078e001d */
[----:B------:R-:W0:Y:S01]  /*e6b0*/  SYNCS.PHASECHK.TRANS64.TRYWAIT P0, [R16+URZ+0x36800], R5 ;  /* 0x03680005100075a7 */ /* 0x000e22000800017f */
[----:B------:R-:W-:Y:S02]  /*e6c0*/  SHF.R.U64 R46, R26, 0x10, R27 ;  /* 0x000000101a2e7819 */ /* 0x000fe4000000121b */
[----:B------:R-:W-:-:S02]  /*e6d0*/  SHF.R.U64 R47, R28, 0x10, R29 ;  /* 0x000000101c2f7819 */ /* 0x000fc4000000121d */
[----:B------:R-:W-:Y:S01]  /*e6e0*/  SHF.R.U32.HI R48, RZ, 0x10, R29 ;  /* 0x00000010ff307819 */ /* 0x000fe2000001161d */
[--C-:B------:R-:W-:Y:S01]  /*e6f0*/  IMAD.MOV.U32 R29, RZ, RZ, R31.reuse ;  /* 0x000000ffff1d7224 */ /* 0x100fe200078e001f */
[----:B------:R-:W-:Y:S01]  /*e700*/  MOV R26, R28 ;  /* 0x0000001c001a7202 */ /* 0x000fe20000000f00 */
[----:B------:R-:W-:Y:S01]  /*e710*/  IMAD.MOV.U32 R28, RZ, RZ, R30 ;  /* 0x000000ffff1c7224 */ /* 0x000fe200078e001e */
[--C-:B------:R-:W-:Y:S01]  /*e720*/  SHF.R.U64 R49, R30, 0x10, R31.reuse ;  /* 0x000000101e317819 */ /* 0x100fe2000000121f */
[----:B------:R-:W-:Y:S01]  /*e730*/  IMAD.MOV.U32 R30, RZ, RZ, R8 ;  /* 0x000000ffff1e7224 */ /* 0x000fe200078e0008 */
[----:B------:R-:W-:Y:S01]  /*e740*/  SHF.R.U32.HI R50, RZ, 0x10, R31 ;  /* 0x00000010ff327819 */ /* 0x000fe2000001161f */
[----:B------:R-:W-:Y:S01]  /*e750*/  IMAD.MOV.U32 R31, RZ, RZ, R32 ;  /* 0x000000ffff1f7224 */ /* 0x000fe200078e0020 */
[----:B------:R-:W-:Y:S01]  /*e760*/  MOV R43, R6 ;  /* 0x00000006002b7202 */ /* 0x000fe20000000f00 */
[----:B------:R-:W-:Y:S01]  /*e770*/  IMAD.MOV.U32 R32, RZ, RZ, R10 ;  /* 0x000000ffff207224 */ /* 0x000fe200078e000a */
[----:B------:R-:W-:Y:S01]  /*e780*/  SHF.R.U64 R56, R6, 0x10, R7 ;  /* 0x0000001006387819 */ /* 0x000fe20000001207 */
[----:B------:R-:W-:Y:S01]  /*e790*/  IMAD.MOV.U32 R6, RZ, RZ, R9 ;  /* 0x000000ffff067224 */ /* 0x000fe200078e0009 */
[----:B------:R-:W-:-:S02]  /*e7a0*/  SHF.R.U32.HI R57, RZ, 0x10, R7 ;  /* 0x00000010ff397819 */ /* 0x000fc40000011607 */
[--C-:B------:R-:W-:Y:S01]  /*e7b0*/  SHF.R.U64 R58, R8, 0x10, R9.reuse ;  /* 0x00000010083a7819 */ /* 0x100fe20000001209 */
[----:B------:R-:W-:Y:S01]  /*e7c0*/  IMAD.MOV.U32 R8, RZ, RZ, R12 ;  /* 0x000000ffff087224 */ /* 0x000fe200078e000c */
[----:B------:R-:W-:Y:S01]  /*e7d0*/  SHF.R.U32.HI R59, RZ, 0x10, R9 ;  /* 0x00000010ff3b7819 */ /* 0x000fe20000011609 */
[----:B------:R-:W-:Y:S01]  /*e7e0*/  IMAD.MOV.U32 R9, RZ, RZ, R13 ;  /* 0x000000ffff097224 */ /* 0x000fe200078e000d */
[----:B------:R-:W-:Y:S01]  /*e7f0*/  SHF.R.U64 R60, R10, 0x10, R11 ;  /* 0x000000100a3c7819 */ /* 0x000fe2000000120b */
[----:B------:R-:W-:Y:S01]  /*e800*/  IMAD.MOV.U32 R10, RZ, RZ, R15 ;  /* 0x000000ffff0a7224 */ /* 0x000fe200078e000f */
[----:B------:R-:W-:Y:S02]  /*e810*/  SHF.R.U32.HI R27, RZ, 0x10, R27 ;  /* 0x00000010ff1b7819 */ /* 0x000fe4000001161b */
[----:B------:R-:W-:Y:S02]  /*e820*/  MOV R7, R11 ;  /* 0x0000000b00077202 */ /* 0x000fe40000000f00 */
[----:B------:R-:W-:-:S02]  /*e830*/  SHF.R.U32.HI R11, RZ, 0x10, R11 ;  /* 0x00000010ff0b7819 */ /* 0x000fc4000001160b */
[--C-:B------:R-:W-:Y:S02]  /*e840*/  SHF.R.U64 R61, R12, 0x10, R13.reuse ;  /* 0x000000100c3d7819 */ /* 0x100fe4000000120d */
[----:B------:R-:W-:Y:S02]  /*e850*/  SHF.R.U32.HI R62, RZ, 0x10, R13 ;  /* 0x00000010ff3e7819 */ /* 0x000fe4000001160d */
[----:B------:R-:W-:Y:S02]  /*e860*/  VIMNMX R0, R0, 0x80, PT ;  /* 0x0000008000007848 */ /* 0x000fe40003fe0100 */
[----:B------:R-:W-:Y:S02]  /*e870*/  PRMT R38, R40, 0x5410, R45 ;  /* 0x0000541028267816 */ /* 0x000fe4000000002d */
[--C-:B------:R-:W-:Y:S02]  /*e880*/  SHF.R.U64 R63, R14, 0x10, R15.reuse ;  /* 0x000000100e3f7819 */ /* 0x100fe4000000120f */
        /* <DEDUP_REMOVED lines=21> */
[----:B------:R-:W-:Y:S02]  /*e9e0*/  PRMT R20, R61, 0x5410, R62 ;  /* 0x000054103d147816 */ /* 0x000fe4000000003e */
[----:B------:R-:W-:Y:S01]  /*e9f0*/  PRMT R21, R21, 0x5410, R10 ;  /* 0x0000541015157816 */ /* 0x000fe2000000000a */
[----:B0-----:R-:W-:Y:S06]  /*ea00*/  @!P0 BRA `(.L_x_587) ;  /* 0x000001a000508947 */ /* 0x001fec0003800000 */
.L_x_826:
[----:B------:R-:W-:Y:S05]  /*ea10*/  BSYNC B1 ;  /* 0x0000000000017941 */ /* 0x000fea0003800000 */
.L_x_586:
[----:B------:R-:W-:Y:S01]  /*ea20*/  BSSY B1, `(.L_x_588) ;  /* 0x0000133000017945 */ /* 0x000fe20003800000 */
[----:B------:R-:W-:-:S03]  /*ea30*/  PRMT R24, R63, 0x5410, R64 ;  /* 0x000054103f187816 */ /* 0x000fc60000000040 */
[----:B------:R-:W-:Y:S05]  /*ea40*/  @P1 BRA `(.L_x_589) ;  /* 0x0000001000c01947 */ /* 0x000fea0003800000 */
[----:B------:R-:W1:Y:S01]  /*ea50*/  LDC R25, c[0x0][0x3f4] ;  /* 0x0000fd00ff197b82 */ /* 0x000e620000000800 */
[C---:B------:R-:W-:Y:S01]  /*ea60*/  VIADD R4, R18.reuse, 0x20 ;  /* 0x0000002012047836 */ /* 0x040fe20000000000 */
[----:B------:R-:W-:Y:S01]  /*ea70*/  BSSY B2, `(.L_x_590) ;  /* 0x0000063000027945 */ /* 0x000fe20003800000 */
[C---:B------:R-:W-:Y:S01]  /*ea80*/  VIADD R6, R18.reuse, 0x40 ;  /* 0x0000004012067836 */ /* 0x040fe20000000000 */
[-C--:B-1----:R-:W-:Y:S02]  /*ea90*/  ISETP.GE.AND P0, PT, R18, R25.reuse, PT ;  /* 0x000000191200720c */ /* 0x082fe40003f06270 */
[-C--:B------:R-:W-:Y:S02]  /*eaa0*/  ISETP.GE.AND P1, PT, R4, R25.reuse, PT ;  /* 0x000000190400720c */ /* 0x080fe40003f26270 */
[----:B------:R-:W-:-:S09]  /*eab0*/  ISETP.GE.AND P2, PT, R6, R25, PT ;  /* 0x000000190600720c */ /* 0x000fd20003f46270 */
[----:B------:R-:W-:Y:S05]  /*eac0*/  @P0 BRA `(.L_x_591) ;  /* 0x0000000400740947 */ /* 0x000fea0003800000 */
[----:B------:R-:W-:Y:S01]  /*ead0*/  LEA.HI R4, R36, R37, RZ, 0x2 ;  /* 0x0000002524047211 */ /* 0x000fe200078f10ff */
[----:B------:R-:W-:Y:S02]  /*eae0*/  HADD2.F32 R54, -RZ, R35.H0_H0 ;  /* 0x20000023ff367230 */ /* 0x000fe40000004100 */
[--C-:B------:R-:W-:Y:S01]  /*eaf0*/  HADD2.F32 R56, -RZ, R41.reuse.H0_H0 ;  /* 0x20000029ff387230 */ /* 0x100fe20000004100 */
[----:B------:R-:W-:Y:S01]  /*eb00*/  LOP3.LUT R4, R4, 0xfffffffc, RZ, 0xc0, !PT ;  /* 0xfffffffc04047812 */ /* 0x000fe200078ec0ff */
[----:B------:R-:W-:Y:S02]  /*eb10*/  HADD2.F32 R53, -RZ, R42.H0_H0 ;  /* 0x2000002aff357230 */ /* 0x000fe40000004100 */
[----:B------:R-:W-:Y:S02]  /*eb20*/  HADD2.F32 R55, -RZ, R41.H1_H1 ;  /* 0x30000029ff377230 */ /* 0x000fe40000004100 */
[----:B------:R-:W-:-:S05]  /*eb30*/  IMAD.IADD R4, R37, 0x1, -R4 ;  /* 0x0000000125047824 */ /* 0x000fca00078e0a04 */
[----:B------:R-:W-:Y:S02]  /*eb40*/  LEA.HI R6, R25, R4, RZ, 0x1d ;  /* 0x0000000419067211 */ /* 0x000fe400078fe8ff */
[----:B------:R-:W-:Y:S02]  /*eb50*/  LOP3.LUT R4, R212, 0x38, R18, 0xf8, !PT ;  /* 0x00000038d4047812 */ /* 0x000fe400078ef812 */
[----:B------:R-:W-:Y:S01]  /*eb60*/  SHF.R.S32.HI R9, RZ, 0x1f, R6 ;  /* 0x0000001fff097819 */ /* 0x000fe20000011406 */
[----:B------:R-:W-:Y:S01]  /*eb70*/  IMAD.SHL.U32 R7, R6, 0x8, RZ ;  /* 0x0000000806077824 */ /* 0x000fe200078e00ff */
[----:B0-----:R-:W-:Y:S02]  /*eb80*/  LOP3.LUT R5, R4, R213, RZ, 0x3c, !PT ;  /* 0x000000d504057212 */ /* 0x001fe400078e3cff */
[----:B------:R-:W-:Y:S02]  /*eb90*/  LEA.HI R9, R9, R6, RZ, 0x3 ;  /* 0x0000000609097211 */ /* 0x000fe400078f18ff */
[----:B------:R-:W-:-:S02]  /*eba0*/  LOP3.LUT R4, R212, 0x38, R7, 0xf8, !PT ;  /* 0x00000038d4047812 */ /* 0x000fc400078ef807 */
[----:B------:R-:W-:Y:S01]  /*ebb0*/  IADD3 R5, R214, R5, RZ ;  /* 0x00000005d6057210 */ /* 0x000fe20007ffe0ff */
[----:B------:R-:W-:Y:S01]  /*ebc0*/  IMAD.SHL.U32 R9, R9, 0x400, RZ ;  /* 0x0000040009097824 */ /* 0x000fe200078e00ff */
[----:B------:R-:W-:-:S03]  /*ebd0*/  LOP3.LUT R8, R4, R213, RZ, 0x3c, !PT ;  /* 0x000000d504087212 */ /* 0x000fc600078e3cff */
[----:B------:R-:W-:Y:S01]  /*ebe0*/  IMAD R34, R5, 0x2, R16 ;  /* 0x0000000205227824 */ /* 0x000fe200078e0210 */
[----:B------:R-:W-:-:S04]  /*ebf0*/  LOP3.LUT R9, R9, 0x7fffe000, RZ, 0xc0, !PT ;  /* 0x7fffe00009097812 */ /* 0x000fc800078ec0ff */
[----:B------:R-:W-:Y:S01]  /*ec00*/  IADD3 R9, R8, R9, R214 ;  /* 0x0000000908097210 */ /* 0x000fe20007ffe0d6 */
[----:B------:R-:W0:Y:S04]  /*ec10*/  LDS.128 R4, [R34+0x15400] ;  /* 0x0154000022047984 */ /* 0x000e280000000c00 */
[----:B------:R-:W-:-:S05]  /*ec20*/  IMAD R61, R9, 0x2, R16 ;  /* 0x00000002093d7824 */ /* 0x000fca00078e0210 */
[----:B------:R-:W1:Y:S01]  /*ec30*/  LDS.128 R8, [R61+0x15400] ;  /* 0x015400003d087984 */ /* 0x000e620000000c00 */
[--C-:B0-----:R-:W-:Y:S02]  /*ec40*/  HADD2.F32 R45, -RZ, R4.reuse.H0_H0 ;  /* 0x20000004ff2d7230 */ /* 0x101fe40000004100 */
[----:B------:R-:W-:Y:S02]  /*ec50*/  HADD2.F32 R4, -RZ, R4.H1_H1 ;  /* 0x30000004ff047230 */ /* 0x000fe40000004100 */
[--C-:B------:R-:W-:Y:S02]  /*ec60*/  HADD2.F32 R46, -RZ, R5.reuse.H0_H0 ;  /* 0x20000005ff2e7230 */ /* 0x100fe40000004100 */
[----:B------:R-:W-:Y:S02]  /*ec70*/  HADD2.F32 R5, -RZ, R5.H1_H1 ;  /* 0x30000005ff057230 */ /* 0x000fe40000004100 */
[----:B------:R-:W-:Y:S02]  /*ec80*/  HADD2.F32 R47, -RZ, R6.H0_H0 ;  /* 0x20000006ff2f7230 */ /* 0x000fe40000004100 */
[----:B-1----:R-:W-:-:S02]  /*ec90*/  HADD2.F32 R49, -RZ, R8.H0_H0 ;  /* 0x20000008ff317230 */ /* 0x002fc40000004100 */
[----:B------:R-:W-:Y:S02]  /*eca0*/  HADD2.F32 R8, -RZ, R8.H1_H1 ;  /* 0x30000008ff087230 */ /* 0x000fe40000004100 */
[----:B------:R-:W-:Y:S02]  /*ecb0*/  HADD2.F32 R50, -RZ, R9.H0_H0 ;  /* 0x20000009ff327230 */ /* 0x000fe40000004100 */
[C---:B------:R-:W-:Y:S01]  /*ecc0*/  FMUL.FTZ R58, R49.reuse, R56 ;  /* 0x00000038313a7220 */ /* 0x040fe20000410000 */
[-C--:B------:R-:W-:Y:S01]  /*ecd0*/  FMUL.FTZ R60, R49, R54.reuse ;  /* 0x00000036313c7220 */ /* 0x080fe20000410000 */
[----:B------:R-:W-:Y:S02]  /*ece0*/  HADD2.F32 R49, -RZ, R38.H0_H0 ;  /* 0x20000026ff317230 */ /* 0x000fe40000004100 */
[----:B------:R-:W-:Y:S01]  /*ecf0*/  FMUL.FTZ R57, R8, R53 ;  /* 0x0000003508397220 */ /* 0x000fe20000410000 */
[C---:B------:R-:W-:Y:S01]  /*ed00*/  FFMA.FTZ R58, R45.reuse, R54, -R58 ;  /* 0x000000362d3a7223 */ /* 0x040fe2000001083a */
[----:B------:R-:W-:Y:S01]  /*ed10*/  FFMA.FTZ R60, R45, R56, R60 ;  /* 0x000000382d3c7223 */ /* 0x000fe2000001003c */
[----:B------:R-:W-:-:S02]  /*ed20*/  HADD2.F32 R45, -RZ, R35.H1_H1 ;  /* 0x30000023ff2d7230 */ /* 0x000fc40000004100 */
[-C--:B------:R-:W-:Y:S01]  /*ed30*/  FMUL.FTZ R59, R8, R49.reuse ;  /* 0x00000031083b7220 */ /* 0x080fe20000410000 */
[----:B------:R-:W-:Y:S01]  /*ed40*/  FFMA.FTZ R57, R4, R49, -R57 ;  /* 0x0000003104397223 */ /* 0x000fe20000010839 */
[C---:B------:R-:W-:Y:S01]  /*ed50*/  FMUL.FTZ R49, R50.reuse, R55 ;  /* 0x0000003732317220 */ /* 0x040fe20000410000 */
[----:B------:R-:W-:Y:S02]  /*ed60*/  HADD2.F32 R9, -RZ, R9.H1_H1 ;  /* 0x30000009ff097230 */ /* 0x000fe40000004100 */
[----:B------:R-:W-:Y:S01]  /*ed70*/  FMUL.FTZ R50, R50, R45 ;  /* 0x0000002d32327220 */ /* 0x000fe20000410000 */
[----:B------:R-:W-:Y:S02]  /*ed80*/  HADD2.F32 R54, -RZ, R42.H1_H1 ;  /* 0x3000002aff367230 */ /* 0x000fe40000004100 */
[----:B------:R-:W-:Y:S01]  /*ed90*/  FFMA.FTZ R59, R4, R53, R59 ;  /* 0x00000035043b7223 */ /* 0x000fe2000001003b */
[----:B------:R-:W-:Y:S02]  /*eda0*/  HADD2.F32 R4, -RZ, R38.H1_H1 ;  /* 0x30000026ff047230 */ /* 0x000fe40000004100 */
[C---:B------:R-:W-:Y:S01]  /*edb0*/  FFMA.FTZ R49, R46.reuse, R45, -R49 ;  /* 0x0000002d2e317223 */ /* 0x040fe20000010831 */
[----:B------:R-:W-:Y:S01]  /*edc0*/  FFMA.FTZ R50, R46, R55, R50 ;  /* 0x000000372e327223 */ /* 0x000fe20000010032 */
[----:B------:R-:W-:-:S02]  /*edd0*/  HADD2.F32 R51, -RZ, R10.H0_H0 ;  /* 0x2000000aff337230 */ /* 0x000fc40000004100 */
[C---:B------:R-:W-:Y:S01]  /*ede0*/  FMUL.FTZ R56, R9.reuse, R54 ;  /* 0x0000003609387220 */ /* 0x040fe20000410000 */
[----:B------:R-:W-:Y:S02]  /*edf0*/  HADD2.F32 R8, -RZ, R39.H0_H0 ;  /* 0x20000027ff087230 */ /* 0x000fe40000004100 */
[-C--:B------:R-:W-:Y:S01]  /*ee00*/  FMUL.FTZ R62, R9, R4.reuse ;  /* 0x00000004093e7220 */ /* 0x080fe20000410000 */
[----:B------:R-:W-:Y:S02]  /*ee10*/  HADD2.F32 R46, -RZ, R43.H0_H0 ;  /* 0x2000002bff2e7230 */ /* 0x000fe40000004100 */
[----:B------:R-:W-:Y:S01]  /*ee20*/  FFMA.FTZ R56, R5, R4, -R56 ;  /* 0x0000000405387223 */ /* 0x000fe20000010838 */
[----:B------:R-:W-:Y:S02]  /*ee30*/  HADD2.F32 R10, -RZ, R10.H1_H1 ;  /* 0x3000000aff0a7230 */ /* 0x000fe40000004100 */
[----:B------:R-:W-:Y:S01]  /*ee40*/  FMUL.FTZ R55, R51, R8 ;  /* 0x0000000833377220 */ /* 0x000fe20000410000 */
[----:B------:R-:W-:-:S02]  /*ee50*/  HADD2.F32 R45, -RZ, R44.H0_H0 ;  /* 0x2000002cff2d7230 */ /* 0x000fc40000004100 */
[----:B------:R-:W-:Y:S01]  /*ee60*/  FMUL.FTZ R4, R51, R46 ;  /* 0x0000002e33047220 */ /* 0x000fe20000410000 */
[----:B------:R-:W-:Y:S02]  /*ee70*/  HADD2.F32 R9, -RZ, R40.H0_H0 ;  /* 0x20000028ff097230 */ /* 0x000fe40000004100 */
[----:B------:R-:W-:Y:S01]  /*ee80*/  FFMA.FTZ R51, R5, R54, R62 ;  /* 0x0000003605337223 */ /* 0x000fe2000001003e */
[----:B------:R-:W-:Y:S02]  /*ee90*/  HADD2.F32 R6, -RZ, R6.H1_H1 ;  /* 0x30000006ff067230 */ /* 0x000fe40000004100 */
[C---:B------:R-:W-:Y:S01]  /*eea0*/  FMUL.FTZ R5, R10.reuse, R45 ;  /* 0x0000002d0a057220 */ /* 0x040fe20000410000 */
[C---:B------:R-:W-:Y:S01]  /*eeb0*/  FFMA.FTZ R53, R47.reuse, R8, -R4 ;  /* 0x000000082f357223 */ /* 0x040fe20000010804 */
[----:B------:R-:W-:Y:S01]  /*eec0*/  FFMA.FTZ R55, R47, R46, R55 ;  /* 0x0000002e2f377223 */ /* 0x000fe20000010037 */
[-C--:B------:R-:W-:Y:S01]  /*eed0*/  FMUL.FTZ R47, R10, R9.reuse ;  /* 0x000000090a2f7220 */ /* 0x080fe20000410000 */
[----:B------:R-:W-:Y:S01]  /*eee0*/  FFMA.FTZ R10, R6, R9, -R5 ;  /* 0x00000009060a7223 */ /* 0x000fe20000010805 */
[----:B------:R-:W-:-:S02]  /*eef0*/  HADD2.F32 R52, -RZ, R11.H0_H0 ;  /* 0x2000000bff347230 */ /* 0x000fc40000004100 */
[----:B------:R-:W-:Y:S02]  /*ef00*/  HADD2.F32 R9, -RZ, R43.H1_H1 ;  /* 0x3000002bff097230 */ /* 0x000fe40000004100 */
[----:B------:R-:W-:Y:S01]  /*ef10*/  FFMA.FTZ R46, R6, R45, R47 ;  /* 0x0000002d062e7223 */ /* 0x000fe2000001002f */
[----:B------:R-:W-:Y:S02]  /*ef20*/  HADD2.F32 R5, -RZ, R39.H1_H1 ;  /* 0x30000027ff057230 */ /* 0x000fe40000004100 */
[----:B------:R-:W-:Y:S02]  /*ef30*/  HADD2.F32 R11, -RZ, R11.H1_H1 ;  /* 0x3000000bff0b7230 */ /* 0x000fe40000004100 */
[C---:B------:R-:W-:Y:S01]  /*ef40*/  FMUL.FTZ R45, R52.reuse, R9 ;  /* 0x00000009342d7220 */ /* 0x040fe20000410000 */
[----:B------:R-:W-:Y:S02]  /*ef50*/  HADD2.F32 R8, -RZ, R44.H1_H1 ;  /* 0x3000002cff087230 */ /* 0x000fe40000004100 */
[----:B------:R-:W-:Y:S01]  /*ef60*/  FMUL.FTZ R52, R52, R5 ;  /* 0x0000000534347220 */ /* 0x000fe20000410000 */
[----:B------:R-:W-:-:S02]  /*ef70*/  HADD2.F32 R4, -RZ, R40.H1_H1 ;  /* 0x30000028ff047230 */ /* 0x000fc40000004100 */
[--C-:B------:R-:W-:Y:S02]  /*ef80*/  HADD2.F32 R48, -RZ, R7.reuse.H0_H0 ;  /* 0x20000007ff307230 */ /* 0x100fe40000004100 */
[C---:B------:R-:W-:Y:S01]  /*ef90*/  FMUL.FTZ R6, R11.reuse, R8 ;  /* 0x000000080b067220 */ /* 0x040fe20000410000 */
[----:B------:R-:W-:Y:S02]  /*efa0*/  HADD2.F32 R7, -RZ, R7.H1_H1 ;  /* 0x30000007ff077230 */ /* 0x000fe40000004100 */
[-C--:B------:R-:W-:Y:S01]  /*efb0*/  FMUL.FTZ R47, R11, R4.reuse ;  /* 0x000000040b2f7220 */ /* 0x080fe20000410000 */
[C---:B------:R-:W-:Y:S01]  /*efc0*/  FFMA.FTZ R45, R48.reuse, R5, -R45 ;  /* 0x00000005302d7223 */ /* 0x040fe2000001082d */
[----:B------:R-:W-:Y:S01]  /*efd0*/  FFMA.FTZ R11, R48, R9, R52 ;  /* 0x00000009300b7223 */ /* 0x000fe20000010034 */
[C---:B------:R-:W-:Y:S01]  /*efe0*/  FFMA.FTZ R48, R7.reuse, R4, -R6 ;  /* 0x0000000407307223 */ /* 0x040fe20000010806 */
[----:B------:R-:W-:Y:S01]  /*eff0*/  FFMA.FTZ R52, R7, R8, R47 ;  /* 0x0000000807347223 */ /* 0x000fe2000001002f */
[----:B------:R-:W-:-:S02]  /*f000*/  F2FP.F16.F32.PACK_AB R4, R57, R58 ;  /* 0x0000003a3904723e */ /* 0x000fc400000000ff */
[----:B------:R-:W-:Y:S02]  /*f010*/  F2FP.F16.F32.PACK_AB R5, R56, R49 ;  /* 0x000000313805723e */ /* 0x000fe400000000ff */
[----:B------:R-:W-:Y:S02]  /*f020*/  F2FP.F16.F32.PACK_AB R6, R10, R53 ;  /* 0x000000350a06723e */ /* 0x000fe400000000ff */
[----:B------:R-:W-:Y:S02]  /*f030*/  F2FP.F16.F32.PACK_AB R7, R48, R45 ;  /* 0x0000002d3007723e */ /* 0x000fe400000000ff */
[----:B------:R-:W-:Y:S02]  /*f040*/  F2FP.F16.F32.PACK_AB R8, R59, R60 ;  /* 0x0000003c3b08723e */ /* 0x000fe400000000ff */
[----:B------:R-:W-:Y:S01]  /*f050*/  F2FP.F16.F32.PACK_AB R9, R51, R50 ;  /* 0x000000323309723e */ /* 0x000fe200000000ff */
[----:B------:R1:W-:Y:S01]  /*f060*/  STS.128 [R34+0x15400], R4 ;  /* 0x0154000422007388 */ /* 0x0003e20000000c00 */
[----:B------:R-:W-:-:S02]  /*f070*/  F2FP.F16.F32.PACK_AB R10, R46, R55 ;  /* 0x000000372e0a723e */ /* 0x000fc400000000ff */
[----:B------:R-:W-:-:S05]  /*f080*/  F2FP.F16.F32.PACK_AB R11, R52, R11 ;  /* 0x0000000b340b723e */ /* 0x000fca00000000ff */
[----:B------:R1:W-:Y:S02]  /*f090*/  STS.128 [R61+0x15400], R8 ;  /* 0x015400083d007388 */ /* 0x0003e40000000c00 */
.L_x_591:
[----:B------:R-:W-:Y:S05]  /*f0a0*/  BSYNC B2 ;  /* 0x0000000000027941 */ /* 0x000fea0003800000 */
.L_x_590:
[----:B------:R-:W-:Y:S04]  /*f0b0*/  BSSY B2, `(.L_x_592) ;  /* 0x0000065000027945 */ /* 0x000fe80003800000 */
[----:B------:R-:W-:Y:S05]  /*f0c0*/  @P1 BRA `(.L_x_593) ;  /* 0x00000004008c1947 */ /* 0x000fea0003800000 */
[----:B-1----:R-:W2:Y:S01]  /*f0d0*/  LDL R4, [R1+0x50] ;  /* 0x0000500001047983 */ /* 0x002ea20000100800 */
[----:B------:R-:W-:Y:S02]  /*f0e0*/  HADD2.F32 R57, -RZ, R30.H0_H0 ;  /* 0x2000001eff397230 */ /* 0x000fe40000004100 */
[----:B------:R-:W-:Y:S02]  /*f0f0*/  HADD2.F32 R55, -RZ, R26.H0_H0 ;  /* 0x2000001aff377230 */ /* 0x000fe40000004100 */
[----:B------:R-:W-:Y:S01]  /*f100*/  HADD2.F32 R59, -RZ, R31.H0_H0 ;  /* 0x2000001fff3b7230 */ /* 0x000fe20000004100 */
[----:B--2---:R-:W-:Y:S01]  /*f110*/  R2UR UR4, R4 ;  /* 0x00000000040472ca */ /* 0x004fe200000e0000 */
[----:B------:R-:W-:-:S05]  /*f120*/  IMAD.IADD R4, R22, 0x1, R207 ;  /* 0x0000000116047824 */ /* 0x000fca00078e02cf */
[----:B0-----:R-:W-:-:S04]  /*f130*/  SHF.R.S32.HI R5, RZ, 0x1f, R4 ;  /* 0x0000001fff057819 */ /* 0x001fc80000011404 */
[CC--:B------:R-:W-:Y:S02]  /*f140*/  LEA.HI R7, R5.reuse, R4.reuse, RZ, 0x3 ;  /* 0x0000000405077211 */ /* 0x0c0fe400078f18ff */
[----:B------:R-:W-:Y:S02]  /*f150*/  LEA.HI R5, R5, R4, RZ, 0x6 ;  /* 0x0000000405057211 */ /* 0x000fe400078f30ff */
[--C-:B------:R-:W-:Y:S02]  /*f160*/  SHF.R.S32.HI R6, RZ, 0x3, R7.reuse ;  /* 0x00000003ff067819 */ /* 0x100fe40000011407 */
[----:B------:R-:W-:Y:S02]  /*f170*/  SHF.L.U32 R5, R5, 0x7, RZ ;  /* 0x0000000705057819 */ /* 0x000fe400000006ff */
[----:B------:R-:W-:Y:S02]  /*f180*/  LEA.HI R4, R25, R6, RZ, 0x1d ;  /* 0x0000000619047211 */ /* 0x000fe400078fe8ff */
[----:B------:R-:W-:-:S02]  /*f190*/  LOP3.LUT R6, R212, 0x38, R7, 0xf8, !PT ;  /* 0x00000038d4067812 */ /* 0x000fc400078ef807 */
[----:B------:R-:W-:Y:S02]  /*f1a0*/  SHF.R.S32.HI R7, RZ, 0x1f, R4 ;  /* 0x0000001fff077819 */ /* 0x000fe40000011404 */
[----:B------:R-:W-:Y:S01]  /*f1b0*/  LOP3.LUT R9, R5, 0xffffe000, RZ, 0xc0, !PT ;  /* 0xffffe00005097812 */ /* 0x000fe200078ec0ff */
[----:B------:R-:W-:Y:S01]  /*f1c0*/  IMAD.SHL.U32 R5, R4, 0x8, RZ ;  /* 0x0000000804057824 */ /* 0x000fe200078e00ff */
[----:B------:R-:W-:Y:S02]  /*f1d0*/  LEA.HI R7, R7, R4, RZ, 0x3 ;  /* 0x0000000407077211 */ /* 0x000fe400078f18ff */
[----:B------:R-:W-:Y:S02]  /*f1e0*/  LOP3.LUT R6, R6, R213, RZ, 0x3c, !PT ;  /* 0x000000d506067212 */ /* 0x000fe400078e3cff */
[----:B------:R-:W-:Y:S01]  /*f1f0*/  LOP3.LUT R4, R212, 0x38, R5, 0xf8, !PT ;  /* 0x00000038d4047812 */ /* 0x000fe200078ef805 */
[----:B------:R-:W-:Y:S01]  /*f200*/  IMAD.SHL.U32 R7, R7, 0x400, RZ ;  /* 0x0000040007077824 */ /* 0x000fe200078e00ff */
[----:B------:R-:W-:-:S02]  /*f210*/  IADD3 R6, R6, R9, R214 ;  /* 0x0000000906067210 */ /* 0x000fc40007ffe0d6 */
[----:B------:R-:W-:Y:S02]  /*f220*/  LOP3.LUT R8, R4, R213, RZ, 0x3c, !PT ;  /* 0x000000d504087212 */ /* 0x000fe400078e3cff */
[----:B------:R-:W-:Y:S02]  /*f230*/  LOP3.LUT R9, R7, 0x7fffe000, RZ, 0xc0, !PT ;  /* 0x7fffe00007097812 */ /* 0x000fe400078ec0ff */
[----:B------:R-:W-:Y:S02]  /*f240*/  LEA R34, R6, UR4, 0x1 ;  /* 0x0000000406227c11 */ /* 0x000fe4000f8e08ff */
[----:B------:R-:W-:-:S03]  /*f250*/  IADD3 R9, R8, R9, R214 ;  /* 0x0000000908097210 */ /* 0x000fc60007ffe0d6 */
[----:B------:R-:W0:Y:S02]  /*f260*/  LDS.128 R4, [R34] ;  /* 0x0000000022047984 */ /* 0x000e240000000c00 */
[----:B------:R-:W-:-:S05]  /*f270*/  IMAD R45, R9, 0x2, R16 ;  /* 0x00000002092d7824 */ /* 0x000fca00078e0210 */
[----:B------:R-:W1:Y:S01]  /*f280*/  LDS.128 R8, [R45+0x15400] ;  /* 0x015400002d087984 */ /* 0x000e620000000c00 */
[--C-:B0-----:R-:W-:Y:S02]  /*f290*/  HADD2.F32 R46, -RZ, R4.reuse.H0_H0 ;  /* 0x20000004ff2e7230 */ /* 0x101fe40000004100 */
[----:B------:R-:W-:Y:S02]  /*f2a0*/  HADD2.F32 R4, -RZ, R4.H1_H1 ;  /* 0x30000004ff047230 */ /* 0x000fe40000004100 */
[--C-:B------:R-:W-:Y:S02]  /*f2b0*/  HADD2.F32 R47, -RZ, R5.reuse.H0_H0 ;  /* 0x20000005ff2f7230 */ /* 0x100fe40000004100 */
[----:B------:R-:W-:Y:S02]  /*f2c0*/  HADD2.F32 R5, -RZ, R5.H1_H1 ;  /* 0x30000005ff057230 */ /* 0x000fe40000004100 */
[--C-:B-1----:R-:W-:Y:S02]  /*f2d0*/  HADD2.F32 R50, -RZ, R8.reuse.H0_H0 ;  /* 0x20000008ff327230 */ /* 0x102fe40000004100 */
[----:B------:R-:W-:-:S02]  /*f2e0*/  HADD2.F32 R8, -RZ, R8.H1_H1 ;  /* 0x30000008ff087230 */ /* 0x000fc40000004100 */
[----:B------:R-:W-:Y:S02]  /*f2f0*/  HADD2.F32 R51, -RZ, R9.H0_H0 ;  /* 0x20000009ff337230 */ /* 0x000fe40000004100 */
[C---:B------:R-:W-:Y:S01]  /*f300*/  FMUL.FTZ R61, R50.reuse, R57 ;  /* 0x00000039323d7220 */ /* 0x040fe20000410000 */
[----:B------:R-:W-:Y:S01]  /*f310*/  FMUL.FTZ R63, R50, R55 ;  /* 0x00000037323f7220 */ /* 0x000fe20000410000 */
[----:B------:R-:W-:Y:S02]  /*f320*/  HADD2.F32 R50, -RZ, R30.H1_H1 ;  /* 0x3000001eff327230 */ /* 0x000fe40000004100 */
[----:B------:R-:W-:Y:S01]  /*f330*/  FMUL.FTZ R65, R8, R59 ;  /* 0x0000003b08417220 */ /* 0x000fe20000410000 */
[C---:B------:R-:W-:Y:S01]  /*f340*/  FFMA.FTZ R61, R46.reuse, R55, -R61 ;  /* 0x000000372e3d7223 */ /* 0x040fe2000001083d */
[----:B------:R-:W-:Y:S02]  /*f350*/  HADD2.F32 R55, -RZ, R27.H0_H0 ;  /* 0x2000001bff377230 */ /* 0x000fe40000004100 */
[----:B------:R-:W-:Y:S01]  /*f360*/  FFMA.FTZ R63, R46, R57, R63 ;  /* 0x000000392e3f7223 */ /* 0x000fe2000001003f */
[----:B------:R-:W-:-:S02]  /*f370*/  HADD2.F32 R46, -RZ, R26.H1_H1 ;  /* 0x3000001aff2e7230 */ /* 0x000fc40000004100 */
[C---:B------:R-:W-:Y:S01]  /*f380*/  FMUL.FTZ R58, R51.reuse, R50 ;  /* 0x00000032333a7220 */ /* 0x040fe20000410000 */
[----:B------:R-:W-:Y:S02]  /*f390*/  HADD2.F32 R9, -RZ, R9.H1_H1 ;  /* 0x30000009ff097230 */ /* 0x000fe40000004100 */
[-C--:B------:R-:W-:Y:S01]  /*f3a0*/  FMUL.FTZ R57, R8, R55.reuse ;  /* 0x0000003708397220 */ /* 0x080fe20000410000 */
[C---:B------:R-:W-:Y:S01]  /*f3b0*/  FFMA.FTZ R54, R4.reuse, R55, -R65 ;  /* 0x0000003704367223 */ /* 0x040fe20000010841 */
[----:B------:R-:W-:Y:S01]  /*f3c0*/  FMUL.FTZ R51, R51, R46 ;  /* 0x0000002e33337220 */ /* 0x000fe20000410000 */
[----:B------:R-:W-:Y:S02]  /*f3d0*/  HADD2.F32 R8, -RZ, R31.H1_H1 ;  /* 0x3000001fff087230 */ /* 0x000fe40000004100 */
[----:B------:R-:W-:Y:S01]  /*f3e0*/  FFMA.FTZ R56, R4, R59, R57 ;  /* 0x0000003b04387223 */ /* 0x000fe20000010039 */
[----:B------:R-:W-:Y:S02]  /*f3f0*/  HADD2.F32 R4, -RZ, R27.H1_H1 ;  /* 0x3000001bff047230 */ /* 0x000fe40000004100 */
[----:B------:R-:W-:Y:S01]  /*f400*/  FFMA.FTZ R50, R47, R50, R51 ;  /* 0x000000322f327223 */ /* 0x000fe20000010033 */
[----:B------:R-:W-:-:S02]  /*f410*/  HADD2.F32 R52, -RZ, R10.H0_H0 ;  /* 0x2000000aff347230 */ /* 0x000fc40000004100 */
[----:B------:R-:W-:Y:S01]  /*f420*/  FFMA.FTZ R58, R47, R46, -R58 ;  /* 0x0000002e2f3a7223 */ /* 0x000fe2000001083a */
[----:B------:R-:W-:Y:S02]  /*f430*/  HADD2.F32 R51, -RZ, R32.H0_H0 ;  /* 0x20000020ff337230 */ /* 0x000fe40000004100 */
[C---:B------:R-:W-:Y:S01]  /*f440*/  FMUL.FTZ R46, R9.reuse, R8 ;  /* 0x00000008092e7220 */ /* 0x040fe20000410000 */
[----:B------:R-:W-:Y:S02]  /*f450*/  HADD2.F32 R48, -RZ, R6.H0_H0 ;  /* 0x20000006ff307230 */ /* 0x000fe40000004100 */
[----:B------:R-:W-:Y:S01]  /*f460*/  FMUL.FTZ R60, R9, R4 ;  /* 0x00000004093c7220 */ /* 0x000fe20000410000 */
[----:B------:R-:W-:Y:S02]  /*f470*/  HADD2.F32 R47, -RZ, R28.H0_H0 ;  /* 0x2000001cff2f7230 */ /* 0x000fe40000004100 */
[----:B------:R-:W-:Y:S01]  /*f480*/  FMUL.FTZ R65, R52, R51 ;  /* 0x0000003334417220 */ /* 0x000fe20000410000 */
[----:B------:R-:W-:-:S02]  /*f490*/  HADD2.F32 R10, -RZ, R10.H1_H1 ;  /* 0x3000000aff0a7230 */ /* 0x000fc40000004100 */
[C---:B------:R-:W-:Y:S01]  /*f4a0*/  FFMA.FTZ R57, R5.reuse, R4, -R46 ;  /* 0x0000000405397223 */ /* 0x040fe2000001082e */
[----:B------:R-:W-:Y:S02]  /*f4b0*/  HADD2.F32 R55, -RZ, R33.H0_H0 ;  /* 0x20000021ff377230 */ /* 0x000fe40000004100 */
[-C--:B------:R-:W-:Y:S01]  /*f4c0*/  FMUL.FTZ R52, R52, R47.reuse ;  /* 0x0000002f34347220 */ /* 0x080fe20000410000 */
[----:B------:R-:W-:Y:S02]  /*f4d0*/  HADD2.F32 R9, -RZ, R29.H0_H0 ;  /* 0x2000001dff097230 */ /* 0x000fe40000004100 */
[----:B------:R-:W-:Y:S01]  /*f4e0*/  FFMA.FTZ R59, R5, R8, R60 ;  /* 0x00000008053b7223 */ /* 0x000fe2000001003c */
[----:B------:R-:W-:Y:S01]  /*f4f0*/  FFMA.FTZ R65, R48, R47, -R65 ;  /* 0x0000002f30417223 */ /* 0x000fe20000010841 */
[----:B------:R-:W-:Y:S02]  /*f500*/  HADD2.F32 R6, -RZ, R6.H1_H1 ;  /* 0x30000006ff067230 */ /* 0x000fe40000004100 */
[----:B------:R-:W-:Y:S01]  /*f510*/  FMUL.FTZ R5, R10, R55 ;  /* 0x000000370a057220 */ /* 0x000fe20000410000 */
[----:B------:R-:W-:-:S02]  /*f520*/  HADD2.F32 R53, -RZ, R11.H0_H0 ;  /* 0x2000000bff357230 */ /* 0x000fc40000004100 */
[----:B------:R-:W-:Y:S01]  /*f530*/  FMUL.FTZ R47, R10, R9 ;  /* 0x000000090a2f7220 */ /* 0x000fe20000410000 */
[----:B------:R-:W-:Y:S02]  /*f540*/  HADD2.F32 R11, -RZ, R11.H1_H1 ;  /* 0x3000000bff0b7230 */ /* 0x000fe40000004100 */
[----:B------:R-:W-:Y:S01]  /*f550*/  FFMA.FTZ R52, R48, R51, R52 ;  /* 0x0000003330347223 */ /* 0x000fe20000010034 */
[----:B------:R-:W-:Y:S02]  /*f560*/  HADD2.F32 R10, -RZ, R32.H1_H1 ;  /* 0x30000020ff0a7230 */ /* 0x000fe40000004100 */
[C---:B------:R-:W-:Y:S01]  /*f570*/  FFMA.FTZ R48, R6.reuse, R9, -R5 ;  /* 0x0000000906307223 */ /* 0x040fe20000010805 */
[----:B------:R-:W-:Y:S02]  /*f580*/  HADD2.F32 R46, -RZ, R33.H1_H1 ;  /* 0x30000021ff2e7230 */ /* 0x000fe40000004100 */
[----:B------:R-:W-:Y:S01]  /*f590*/  FFMA.FTZ R47, R6, R55, R47 ;  /* 0x00000037062f7223 */ /* 0x000fe2000001002f */
[----:B------:R-:W-:-:S02]  /*f5a0*/  HADD2.F32 R4, -RZ, R28.H1_H1 ;  /* 0x3000001cff047230 */ /* 0x000fc40000004100 */
[----:B------:R-:W-:Y:S01]  /*f5b0*/  FMUL.FTZ R6, R53, R10 ;  /* 0x0000000a35067220 */ /* 0x000fe20000410000 */
[----:B------:R-:W-:Y:S02]  /*f5c0*/  HADD2.F32 R8, -RZ, R29.H1_H1 ;  /* 0x3000001dff087230 */ /* 0x000fe40000004100 */
[----:B------:R-:W-:Y:S01]  /*f5d0*/  FMUL.FTZ R60, R11, R46 ;  /* 0x0000002e0b3c7220 */ /* 0x000fe20000410000 */
[--C-:B------:R-:W-:Y:S02]  /*f5e0*/  HADD2.F32 R49, -RZ, R7.reuse.H0_H0 ;  /* 0x20000007ff317230 */ /* 0x100fe40000004100 */
[----:B------:R-:W-:Y:S01]  /*f5f0*/  FMUL.FTZ R53, R53, R4 ;  /* 0x0000000435357220 */ /* 0x000fe20000410000 */
[----:B------:R-:W-:Y:S02]  /*f600*/  HADD2.F32 R7, -RZ, R7.H1_H1 ;  /* 0x30000007ff077230 */ /* 0x000fe40000004100 */
[----:B------:R-:W-:Y:S01]  /*f610*/  FMUL.FTZ R5, R11, R8 ;  /* 0x000000080b057220 */ /* 0x000fe20000410000 */
[----:B------:R-:W-:Y:S01]  /*f620*/  F2FP.F16.F32.PACK_AB R9, R59, R50 ;  /* 0x000000323b09723e */ /* 0x000fe200000000ff */
        /* <DEDUP_REMOVED lines=10> */
[----:B------:R2:W-:Y:S01]  /*f6d0*/  STS.128 [R34], R4 ;  /* 0x0000000422007388 */ /* 0x0005e20000000c00 */
[----:B------:R-:W-:-:S05]  /*f6e0*/  F2FP.F16.F32.PACK_AB R11, R46, R53 ;  /* 0x000000352e0b723e */ /* 0x000fca00000000ff */
[----:B------:R2:W-:Y:S02]  /*f6f0*/  STS.128 [R45+0x15400], R8 ;  /* 0x015400082d007388 */ /* 0x0005e40000000c00 */
.L_x_593:
[----:B------:R-:W-:Y:S05]  /*f700*/  BSYNC B2 ;  /* 0x0000000000027941 */ /* 0x000fea0003800000 */
.L_x_592:
[----:B------:R-:W-:Y:S05]  /*f710*/  @P2 BRA `(.L_x_589) ;  /* 0x00000004008c2947 */ /* 0x000fea0003800000 */
[----:B-12---:R-:W2:Y:S01]  /*f720*/  LDL R4, [R1+0x50] ;  /* 0x0000500001047983 */ /* 0x006ea20000100800 */
[----:B------:R-:W-:Y:S02]  /*f730*/  HADD2.F32 R54, -RZ, R3.H0_H0 ;  /* 0x20000003ff367230 */ /* 0x000fe40000004100 */
[--C-:B------:R-:W-:Y:S02]  /*f740*/  HADD2.F32 R56, -RZ, R15.reuse.H0_H0 ;  /* 0x2000000fff387230 */ /* 0x100fe40000004100 */
[----:B------:R-:W-:Y:S02]  /*f750*/  HADD2.F32 R53, -RZ, R20.H0_H0 ;  /* 0x20000014ff357230 */ /* 0x000fe40000004100 */
[----:B------:R-:W-:Y:S01]  /*f760*/  HADD2.F32 R55, -RZ, R15.H1_H1 ;  /* 0x3000000fff377230 */ /* 0x000fe20000004100 */
        /* <DEDUP_REMOVED lines=32> */
[-C--:B------:R-:W-:Y:S01]  /*f970*/  FMUL.FTZ R60, R49, R54.reuse ;  /* 0x00000036313c7220 */ /* 0x080fe20000410000 */
[----:B------:R-:W-:Y:S02]  /*f980*/  HADD2.F32 R49, -RZ, R12.H0_H0 ;  /* 0x2000000cff317230 */ /* 0x000fe40000004100 */
[C---:B------:R-:W-:Y:S01]  /*f990*/  FMUL.FTZ R57, R8.reuse, R53 ;  /* 0x0000003508397220 */ /* 0x040fe20000410000 */
[C---:B------:R-:W-:Y:S01]  /*f9a0*/  FFMA.FTZ R58, R45.reuse, R54, -R58 ;  /* 0x000000362d3a7223 */ /* 0x040fe2000001083a */
[----:B------:R-:W-:Y:S01]  /*f9b0*/  FFMA.FTZ R60, R45, R56, R60 ;  /* 0x000000382d3c7223 */ /* 0x000fe2000001003c */
[----:B------:R-:W-:Y:S02]  /*f9c0*/  HADD2.F32 R45, -RZ, R3.H1_H1 ;  /* 0x30000003ff2d7230 */ /* 0x000fe40000004100 */
[-C--:B------:R-:W-:Y:S01]  /*f9d0*/  FMUL.FTZ R59, R8, R49.reuse ;  /* 0x00000031083b7220 */ /* 0x080fe20000410000 */
[----:B------:R-:W-:Y:S01]  /*f9e0*/  FFMA.FTZ R57, R4, R49, -R57 ;  /* 0x0000003104397223 */ /* 0x000fe20000010839 */
[----:B------:R-:W-:Y:S01]  /*f9f0*/  FMUL.FTZ R49, R50, R55 ;  /* 0x0000003732317220 */ /* 0x000fe20000410000 */
[----:B------:R-:W-:-:S02]  /*fa00*/  HADD2.F32 R9, -RZ, R9.H1_H1 ;  /* 0x30000009ff097230 */ /* 0x000fc40000004100 */
[----:B------:R-:W-:Y:S01]  /*fa10*/  FMUL.FTZ R50, R50, R45 ;  /* 0x0000002d32327220 */ /* 0x000fe20000410000 */
[----:B------:R-:W-:Y:S02]  /*fa20*/  HADD2.F32 R54, -RZ, R20.H1_H1 ;  /* 0x30000014ff367230 */ /* 0x000fe40000004100 */
[----:B------:R-:W-:Y:S01]  /*fa30*/  FFMA.FTZ R59, R4, R53, R59 ;  /* 0x00000035043b7223 */ /* 0x000fe2000001003b */
[----:B------:R-:W-:Y:S02]  /*fa40*/  HADD2.F32 R4, -RZ, R12.H1_H1 ;  /* 0x3000000cff047230 */ /* 0x000fe40000004100 */
[C---:B------:R-:W-:Y:S01]  /*fa50*/  FFMA.FTZ R49, R46.reuse, R45, -R49 ;  /* 0x0000002d2e317223 */ /* 0x040fe20000010831 */
[----:B------:R-:W-:Y:S01]  /*fa60*/  FFMA.FTZ R50, R46, R55, R50 ;  /* 0x000000372e327223 */ /* 0x000fe20000010032 */
[----:B------:R-:W-:Y:S02]  /*fa70*/  HADD2.F32 R51, -RZ, R10.H0_H0 ;  /* 0x2000000aff337230 */ /* 0x000fe40000004100 */
[----:B------:R-:W-:Y:S01]  /*fa80*/  FMUL.FTZ R56, R9, R54 ;  /* 0x0000003609387220 */ /* 0x000fe20000410000 */
[----:B------:R-:W-:-:S02]  /*fa90*/  HADD2.F32 R8, -RZ, R13.H0_H0 ;  /* 0x2000000dff087230 */ /* 0x000fc40000004100 */
[-C--:B------:R-:W-:Y:S01]  /*faa0*/  FMUL.FTZ R62, R9, R4.reuse ;  /* 0x00000004093e7220 */ /* 0x080fe20000410000 */
[----:B------:R-:W-:Y:S02]  /*fab0*/  HADD2.F32 R46, -RZ, R21.H0_H0 ;  /* 0x20000015ff2e7230 */ /* 0x000fe40000004100 */
[----:B------:R-:W-:Y:S01]  /*fac0*/  FFMA.FTZ R56, R5, R4, -R56 ;  /* 0x0000000405387223 */ /* 0x000fe20000010838 */
[----:B------:R-:W-:Y:S02]  /*fad0*/  HADD2.F32 R10, -RZ, R10.H1_H1 ;  /* 0x3000000aff0a7230 */ /* 0x000fe40000004100 */
[C---:B------:R-:W-:Y:S01]  /*fae0*/  FMUL.FTZ R55, R51.reuse, R8 ;  /* 0x0000000833377220 */ /* 0x040fe20000410000 */
[----:B------:R-:W-:Y:S02]  /*faf0*/  HADD2.F32 R45, -RZ, R24.H0_H0 ;  /* 0x20000018ff2d7230 */ /* 0x000fe40000004100 */
[----:B------:R-:W-:Y:S01]  /*fb00*/  FMUL.FTZ R4, R51, R46 ;  /* 0x0000002e33047220 */ /* 0x000fe20000410000 */
[----:B------:R-:W-:-:S02]  /*fb10*/  HADD2.F32 R47, -RZ, R6.H0_H0 ;  /* 0x20000006ff2f7230 */ /* 0x000fc40000004100 */
[----:B------:R-:W-:Y:S01]  /*fb20*/  FFMA.FTZ R51, R5, R54, R62 ;  /* 0x0000003605337223 */ /* 0x000fe2000001003e */
[----:B------:R-:W-:Y:S02]  /*fb30*/  HADD2.F32 R9, -RZ, R14.H0_H0 ;  /* 0x2000000eff097230 */ /* 0x000fe40000004100 */
[C---:B------:R-:W-:Y:S01]  /*fb40*/  FMUL.FTZ R5, R10.reuse, R45 ;  /* 0x0000002d0a057220 */ /* 0x040fe20000410000 */
[----:B------:R-:W-:Y:S02]  /*fb50*/  HADD2.F32 R6, -RZ, R6.H1_H1 ;  /* 0x30000006ff067230 */ /* 0x000fe40000004100 */
[C---:B------:R-:W-:Y:S01]  /*fb60*/  FFMA.FTZ R53, R47.reuse, R8, -R4 ;  /* 0x000000082f357223 */ /* 0x040fe20000010804 */
[----:B------:R-:W-:Y:S01]  /*fb70*/  FFMA.FTZ R55, R47, R46, R55 ;  /* 0x0000002e2f377223 */ /* 0x000fe20000010037 */
[-C--:B------:R-:W-:Y:S01]  /*fb80*/  FMUL.FTZ R47, R10, R9.reuse ;  /* 0x000000090a2f7220 */ /* 0x080fe20000410000 */
[----:B------:R-:W-:Y:S02]  /*fb90*/  HADD2.F32 R52, -RZ, R11.H0_H0 ;  /* 0x2000000bff347230 */ /* 0x000fe40000004100 */
[----:B------:R-:W-:Y:S01]  /*fba0*/  FFMA.FTZ R10, R6, R9, -R5 ;  /* 0x00000009060a7223 */ /* 0x000fe20000010805 */
[----:B------:R-:W-:-:S02]  /*fbb0*/  HADD2.F32 R9, -RZ, R21.H1_H1 ;  /* 0x30000015ff097230 */ /* 0x000fc40000004100 */
[----:B------:R-:W-:Y:S01]  /*fbc0*/  FFMA.FTZ R46, R6, R45, R47 ;  /* 0x0000002d062e7223 */ /* 0x000fe2000001002f */
[----:B------:R-:W-:Y:S02]  /*fbd0*/  HADD2.F32 R5, -RZ, R13.H1_H1 ;  /* 0x3000000dff057230 */ /* 0x000fe40000004100 */
[----:B------:R-:W-:Y:S02]  /*fbe0*/  HADD2.F32 R11, -RZ, R11.H1_H1 ;  /* 0x3000000bff0b7230 */ /* 0x000fe40000004100 */
[C---:B------:R-:W-:Y:S01]  /*fbf0*/  FMUL.FTZ R45, R52.reuse, R9 ;  /* 0x00000009342d7220 */ /* 0x040fe20000410000 */
[----:B------:R-:W-:Y:S02]  /*fc00*/  HADD2.F32 R8, -RZ, R24.H1_H1 ;  /* 0x30000018ff087230 */ /* 0x000fe40000004100 */
[----:B------:R-:W-:Y:S01]  /*fc10*/  FMUL.FTZ R52, R52, R5 ;  /* 0x0000000534347220 */ /* 0x000fe20000410000 */
[----:B------:R-:W-:Y:S02]  /*fc20*/  HADD2.F32 R4, -RZ, R14.H1_H1 ;  /* 0x3000000eff047230 */ /* 0x000fe40000004100 */
[----:B------:R-:W-:-:S02]  /*fc30*/  HADD2.F32 R48, -RZ, R7.H0_H0 ;  /* 0x20000007ff307230 */ /* 0x000fc40000004100 */
[C---:B------:R-:W-:Y:S01]  /*fc40*/  FMUL.FTZ R6, R11.reuse, R8 ;  /* 0x000000080b067220 */ /* 0x040fe20000410000 */
[----:B------:R-:W-:Y:S02]  /*fc50*/  HADD2.F32 R7, -RZ, R7.H1_H1 ;  /* 0x30000007ff077230 */ /* 0x000fe40000004100 */
[-C--:B------:R-:W-:Y:S01]  /*fc60*/  FMUL.FTZ R47, R11, R4.reuse ;  /* 0x000000040b2f7220 */ /* 0x080fe20000410000 */
[C---:B------:R-:W-:Y:S01]  /*fc70*/  FFMA.FTZ R45, R48.reuse, R5, -R45 ;  /* 0x00000005302d7223 */ /* 0x040fe2000001082d */
[----:B------:R-:W-:Y:S01]  /*fc80*/  FFMA.FTZ R11, R48, R9, R52 ;  /* 0x00000009300b7223 */ /* 0x000fe20000010034 */
[C---:B------:R-:W-:Y:S01]  /*fc90*/  FFMA.FTZ R48, R7.reuse, R4, -R6 ;  /* 0x0000000407307223 */ /* 0x040fe20000010806 */
[----:B------:R-:W-:Y:S01]  /*fca0*/  FFMA.FTZ R52, R7, R8, R47 ;  /* 0x0000000807347223 */ /* 0x000fe2000001002f */
[----:B------:R-:W-:Y:S02]  /*fcb0*/  F2FP.F16.F32.PACK_AB R4, R57, R58 ;  /* 0x0000003a3904723e */ /* 0x000fe400000000ff */
[----:B------:R-:W-:-:S02]  /*fcc0*/  F2FP.F16.F32.PACK_AB R5, R56, R49 ;  /* 0x000000313805723e */ /* 0x000fc400000000ff */
[----:B------:R-:W-:Y:S02]  /*fcd0*/  F2FP.F16.F32.PACK_AB R6, R10, R53 ;  /* 0x000000350a06723e */ /* 0x000fe400000000ff */
[----:B------:R-:W-:Y:S02]  /*fce0*/  F2FP.F16.F32.PACK_AB R7, R48, R45 ;  /* 0x0000002d3007723e */ /* 0x000fe400000000ff */
[----:B------:R-:W-:Y:S02]  /*fcf0*/  F2FP.F16.F32.PACK_AB R8, R59, R60 ;  /* 0x0000003c3b08723e */ /* 0x000fe400000000ff */
[----:B------:R-:W-:Y:S01]  /*fd00*/  F2FP.F16.F32.PACK_AB R9, R51, R50 ;  /* 0x000000323309723e */ /* 0x000fe200000000ff */
[----:B------:R3:W-:Y:S01]  /*fd10*/  STS.128 [R25], R4 ;  /* 0x0000000419007388 */ /* 0x0007e20000000c00 */
[----:B------:R-:W-:Y:S02]  /*fd20*/  F2FP.F16.F32.PACK_AB R10, R46, R55 ;  /* 0x000000372e0a723e */ /* 0x000fe400000000ff */
[----:B------:R-:W-:-:S05]  /*fd30*/  F2FP.F16.F32.PACK_AB R11, R52, R11 ;  /* 0x0000000b340b723e */ /* 0x000fca00000000ff */
[----:B------:R3:W-:Y:S02]  /*fd40*/  STS.128 [R34+0x15400], R8 ;  /* 0x0154000822007388 */ /* 0x0007e40000000c00 */
.L_x_589:
[----:B------:R-:W-:Y:S05]  /*fd50*/  BSYNC B1 ;  /* 0x0000000000017941 */ /* 0x000fea0003800000 */
.L_x_588:
[----:B------:R-:W-:-:S13]  /*fd60*/  ISETP.GE.AND P0, PT, R227, R0, PT ;  /* 0x00000000e300720c */ /* 0x000fda0003f06270 */
[----:B------:R-:W-:Y:S05]  /*fd70*/  @P0 BRA `(.L_x_572) ;  /* 0x0000001000c00947 */ /* 0x000fea0003800000 */
[----:B------:R4:W5:Y:S01]  /*fd80*/  LDL R58, [R1+0x50] ;  /* 0x00005000013a7983 */ /* 0x0009620000100800 */
[----:B---3--:R-:W3:Y:S01]  /*fd90*/  LDC R25, c[0x0][0x3f4] ;  /* 0x0000fd00ff197b82 */ /* 0x008ee20000000800 */
[C---:B------:R-:W-:Y:S01]  /*fda0*/  VIADD R0, R18.reuse, 0x20 ;  /* 0x0000002012007836 */ /* 0x040fe20000000000 */
[C---:B-12---:R-:W-:Y:S01]  /*fdb0*/  IADD3 R4, R18.reuse, 0x40, RZ ;  /* 0x0000004012047810 */ /* 0x046fe20007ffe0ff */
[----:B------:R-:W-:Y:S01]  /*fdc0*/  BSSY B1, `(.L_x_594) ;  /* 0x0000063000017945 */ /* 0x000fe20003800000 */
[----:B------:R-:W-:Y:S02]  /*fdd0*/  SHF.R.U32.HI R57, RZ, 0x3, R208 ;  /* 0x00000003ff397819 */ /* 0x000fe400000116d0 */
[-C--:B---3--:R-:W-:Y:S02]  /*fde0*/  ISETP.GE.AND P0, PT, R18, R25.reuse, PT ;  /* 0x000000191200720c */ /* 0x088fe40003f06270 */
[-C--:B------:R-:W-:Y:S02]  /*fdf0*/  ISETP.GE.AND P1, PT, R0, R25.reuse, PT ;  /* 0x000000190000720c */ /* 0x080fe40003f26270 */
[----:B------:R-:W-:-:S09]  /*fe00*/  ISETP.GE.AND P2, PT, R4, R25, PT ;  /* 0x000000190400720c */ /* 0x000fd20003f46270 */
[----:B----4-:R-:W-:Y:S05]  /*fe10*/  @P0 BRA `(.L_x_595) ;  /* 0x0000000400740947 */ /* 0x010fea0003800000 */
[----:B------:R-:W-:Y:S01]  /*fe20*/  LEA.HI R36, R36, R37, RZ, 0x2 ;  /* 0x0000002524247211 */ /* 0x000fe200078f10ff */
[----:B------:R-:W-:Y:S01]  /*fe30*/  HADD2.F32 R54, -RZ, R41.H0_H0 ;  /* 0x20000029ff367230 */ /* 0x000fe20000004100 */
[----:B------:R-:W-:Y:S01]  /*fe40*/  LOP3.LUT R4, R208, 0x38, R18, 0xf8, !PT ;  /* 0x00000038d0047812 */ /* 0x000fe200078ef812 */
[----:B------:R-:W-:Y:S01]  /*fe50*/  HADD2.F32 R52, -RZ, R35.H0_H0 ;  /* 0x20000023ff347230 */ /* 0x000fe20000004100 */
[----:B------:R-:W-:Y:S01]  /*fe60*/  LOP3.LUT R36, R36, 0xfffffffc, RZ, 0xc0, !PT ;  /* 0xfffffffc24247812 */ /* 0x000fe200078ec0ff */
[----:B------:R-:W-:Y:S01]  /*fe70*/  HADD2.F32 R56, -RZ, R42.H0_H0 ;  /* 0x2000002aff387230 */ /* 0x000fe20000004100 */
[----:B-----5:R-:W-:Y:S01]  /*fe80*/  R2UR UR4, R58 ;  /* 0x000000003a0472ca */ /* 0x020fe200000e0000 */
[----:B------:R-:W-:Y:S02]  /*fe90*/  HADD2.F32 R55, -RZ, R41.H1_H1 ;  /* 0x30000029ff377230 */ /* 0x000fe40000004100 */
[----:B------:R-:W-:Y:S02]  /*fea0*/  IMAD.IADD R0, R37, 0x1, -R36 ;  /* 0x0000000125007824 */ /* 0x000fe400078e0a24 */
[----:B------:R-:W-:-:S03]  /*feb0*/  HADD2.F32 R53, -RZ, R35.H1_H1 ;  /* 0x30000023ff357230 */ /* 0x000fc60000004100 */
[----:B------:R-:W-:-:S04]  /*fec0*/  LEA.HI R0, R25, R0, RZ, 0x1d ;  /* 0x0000000019007211 */ /* 0x000fc800078fe8ff */
[----:B------:R-:W-:Y:S01]  /*fed0*/  SHF.R.S32.HI R7, RZ, 0x1f, R0 ;  /* 0x0000001fff077819 */ /* 0x000fe20000011400 */
[----:B0-----:R-:W-:-:S03]  /*fee0*/  IMAD.SHL.U32 R5, R0, 0x8, RZ ;  /* 0x0000000800057824 */ /* 0x001fc600078e00ff */
[----:B------:R-:W-:Y:S02]  /*fef0*/  LEA.HI R7, R7, R0, RZ, 0x3 ;  /* 0x0000000007077211 */ /* 0x000fe400078f18ff */
[----:B------:R-:W-:Y:S02]  /*ff00*/  LOP3.LUT R0, R215, R4, R57, 0xf6, !PT ;  /* 0x00000004d7007212 */ /* 0x000fe400078ef639 */
[----:B------:R-:W-:Y:S01]  /*ff10*/  LOP3.LUT R4, R208, 0x38, R5, 0xf8, !PT ;  /* 0x00000038d0047812 */ /* 0x000fe200078ef805 */
[----:B------:R-:W-:Y:S01]  /*ff20*/  IMAD.SHL.U32 R7, R7, 0x400, RZ ;  /* 0x0000040007077824 */ /* 0x000fe200078e00ff */
[----:B------:R-:W-:Y:S02]  /*ff30*/  LEA R0, R0, UR4, 0x1 ;  /* 0x0000000400007c11 */ /* 0x000fe4000f8e08ff */
[----:B------:R-:W-:Y:S02]  /*ff40*/  LOP3.LUT R8, R4, R57, RZ, 0x3c, !PT ;  /* 0x0000003904087212 */ /* 0x000fe400078e3cff */
[----:B------:R-:W-:-:S02]  /*ff50*/  LOP3.LUT R9, R7, 0x7fffe000, RZ, 0xc0, !PT ;  /* 0x7fffe00007097812 */ /* 0x000fc400078ec0ff */
[----:B------:R-:W0:Y:S02]  /*ff60*/  LDS.128 R4, [R0] ;  /* 0x0000000000047984 */ /* 0x000e240000000c00 */
[----:B------:R-:W-:-:S05]  /*ff70*/  IADD3 R9, R8, R9, R215 ;  /* 0x0000000908097210 */ /* 0x000fca0007ffe0d7 */
[----:B------:R-:W-:-:S05]  /*ff80*/  IMAD R34, R9, 0x2, R16 ;  /* 0x0000000209227824 */ /* 0x000fca00078e0210 */
[----:B------:R-:W1:Y:S01]  /*ff90*/  LDS.128 R8, [R34+0x15400] ;  /* 0x0154000022087984 */ /* 0x000e620000000c00 */
[--C-:B0-----:R-:W-:Y:S02]  /*ffa0*/  HADD2.F32 R36, -RZ, R4.reuse.H0_H0 ;  /* 0x20000004ff247230 */ /* 0x101fe40000004100 */
[----:B------:R-:W-:Y:S02]  /*ffb0*/  HADD2.F32 R4, -RZ, R4.H1_H1 ;  /* 0x30000004ff047230 */ /* 0x000fe40000004100 */
[--C-:B------:R-:W-:Y:S02]  /*ffc0*/  HADD2.F32 R37, -RZ, R5.reuse.H0_H0 ;  /* 0x20000005ff257230 */ /* 0x100fe40000004100 */
[----:B------:R-:W-:Y:S02]  /*ffd0*/  HADD2.F32 R5, -RZ, R5.H1_H1 ;  /* 0x30000005ff057230 */ /* 0x000fe40000004100 */
[--C-:B------:R-:W-:Y:S02]  /*ffe0*/  HADD2.F32 R45, -RZ, R6.reuse.H0_H0 ;  /* 0x20000006ff2d7230 */ /* 0x100fe40000004100 */
[----:B------:R-:W-:-:S02]  /*fff0*/  HADD2.F32 R6, -RZ, R6.H1_H1 ;  /* 0x30000006ff067230 */ /* 0x000fc40000004100 */
[--C-:B-1----:R-:W-:Y:S02]  /*10000*/  HADD2.F32 R47, -RZ, R8.reuse.H0_H0 ;  /* 0x20000008ff2f7230 */ /* 0x102fe40000004100 */
[----:B------:R-:W-:Y:S02]  /*10010*/  HADD2.F32 R8, -RZ, R8.H1_H1 ;  /* 0x30000008ff087230 */ /* 0x000fe40000004100 */
[--C-:B------:R-:W-:Y:S02]  /*10020*/  HADD2.F32 R48, -RZ, R9.reuse.H0_H0 ;  /* 0x20000009ff307230 */ /* 0x100fe40000004100 */
[-C--:B------:R-:W-:Y:S01]  /*10030*/  FMUL.FTZ R51, R54, R47.reuse ;  /* 0x0000002f36337220 */ /* 0x080fe20000410000 */
[----:B------:R-:W-:Y:S01]  /*10040*/  FMUL.FTZ R47, R52, R47 ;  /* 0x0000002f342f7220 */ /* 0x000fe20000410000 */
[----:B------:R-:W-:Y:S01]  /*10050*/  FMUL.FTZ R41, R56, R8 ;  /* 0x0000000838297220 */ /* 0x000fe20000410000 */
[----:B------:R-:W-:Y:S02]  /*10060*/  HADD2.F32 R9, -RZ, R9.H1_H1 ;  /* 0x30000009ff097230 */ /* 0x000fe40000004100 */
[----:B------:R-:W-:Y:S01]  /*10070*/  FFMA.FTZ R51, R52, R36, -R51 ;  /* 0x0000002434337223 */ /* 0x000fe20000010833 */
[----:B------:R-:W-:-:S02]  /*10080*/  HADD2.F32 R52, -RZ, R38.H0_H0 ;  /* 0x20000026ff347230 */ /* 0x000fc40000004100 */
[----:B------:R-:W-:Y:S01]  /*10090*/  FFMA.FTZ R47, R54, R36, R47 ;  /* 0x00000024362f7223 */ /* 0x000fe2000001002f */
[--C-:B------:R-:W-:Y:S02]  /*100a0*/  HADD2.F32 R49, -RZ, R10.reuse.H0_H0 ;  /* 0x2000000aff317230 */ /* 0x100fe40000004100 */
[----:B------:R-:W-:Y:S02]  /*100b0*/  HADD2.F32 R10, -RZ, R10.H1_H1 ;  /* 0x3000000aff0a7230 */ /* 0x000fe40000004100 */
[C---:B------:R-:W-:Y:S01]  /*100c0*/  FMUL.FTZ R35, R52.reuse, R8 ;  /* 0x0000000834237220 */ /* 0x040fe20000410000 */
[----:B------:R-:W-:Y:S01]  /*100d0*/  FFMA.FTZ R8, R52, R4, -R41 ;  /* 0x0000000434087223 */ /* 0x000fe20000010829 */
[----:B------:R-:W-:Y:S02]  /*100e0*/  HADD2.F32 R41, -RZ, R42.H1_H1 ;  /* 0x3000002aff297230 */ /* 0x000fe40000004100 */
[----:B------:R-:W-:Y:S01]  /*100f0*/  FMUL.FTZ R52, R55, R48 ;  /* 0x0000003037347220 */ /* 0x000fe20000410000 */
[----:B------:R-:W-:Y:S01]  /*10100*/  FFMA.FTZ R36, R56, R4, R35 ;  /* 0x0000000438247223 */ /* 0x000fe20000010023 */
[----:B------:R-:W-:-:S02]  /*10110*/  HADD2.F32 R35, -RZ, R38.H1_H1 ;  /* 0x30000026ff237230 */ /* 0x000fc40000004100 */
[----:B------:R-:W-:Y:S01]  /*10120*/  FMUL.FTZ R48, R53, R48 ;  /* 0x0000003035307220 */ /* 0x000fe20000410000 */
[----:B------:R-:W-:Y:S01]  /*10130*/  FMUL.FTZ R4, R41, R9 ;  /* 0x0000000929047220 */ /* 0x000fe20000410000 */
[-C--:B------:R-:W-:Y:S01]  /*10140*/  FFMA.FTZ R52, R53, R37.reuse, -R52 ;  /* 0x0000002535347223 */ /* 0x080fe20000010834 */
[----:B------:R-:W-:Y:S02]  /*10150*/  HADD2.F32 R56, -RZ, R44.H0_H0 ;  /* 0x2000002cff387230 */ /* 0x000fe40000004100 */
[----:B------:R-:W-:Y:S01]  /*10160*/  FFMA.FTZ R48, R55, R37, R48 ;  /* 0x0000002537307223 */ /* 0x000fe20000010030 */
[C---:B------:R-:W-:Y:S01]  /*10170*/  FMUL.FTZ R38, R35.reuse, R9 ;  /* 0x0000000923267220 */ /* 0x040fe20000410000 */
[----:B------:R-:W-:Y:S02]  /*10180*/  HADD2.F32 R37, -RZ, R39.H0_H0 ;  /* 0x20000027ff257230 */ /* 0x000fe40000004100 */
[----:B------:R-:W-:Y:S01]  /*10190*/  FFMA.FTZ R9, R35, R5, -R4 ;  /* 0x0000000523097223 */ /* 0x000fe20000010804 */
[----:B------:R-:W-:-:S02]  /*101a0*/  HADD2.F32 R53, -RZ, R43.H0_H0 ;  /* 0x2000002bff357230 */ /* 0x000fc40000004100 */
[----:B------:R-:W-:Y:S01]  /*101b0*/  FFMA.FTZ R35, R41, R5, R38 ;  /* 0x0000000529237223 */ /* 0x000fe20000010026 */
[----:B------:R-:W-:Y:S02]  /*101c0*/  HADD2.F32 R54, -RZ, R40.H0_H0 ;  /* 0x20000028ff367230 */ /* 0x000fe40000004100 */
[-C--:B------:R-:W-:Y:S01]  /*101d0*/  FMUL.FTZ R5, R56, R10.reuse ;  /* 0x0000000a38057220 */ /* 0x080fe20000410000 */
[-C--:B------:R-:W-:Y:S01]  /*101e0*/  FMUL.FTZ R42, R37, R49.reuse ;  /* 0x00000031252a7220 */ /* 0x080fe20000410000 */
[----:B------:R-:W-:Y:S01]  /*101f0*/  FMUL.FTZ R4, R53, R49 ;  /* 0x0000003135047220 */ /* 0x000fe20000410000 */
[----:B------:R-:W-:Y:S02]  /*10200*/  HADD2.F32 R50, -RZ, R11.H0_H0 ;  /* 0x2000000bff327230 */ /* 0x000fe40000004100 */
[C---:B------:R-:W-:Y:S01]  /*10210*/  FMUL.FTZ R41, R54.reuse, R10 ;  /* 0x0000000a36297220 */ /* 0x040fe20000410000 */
[----:B------:R-:W-:Y:S01]  /*10220*/  FFMA.FTZ R10, R54, R6, -R5 ;  /* 0x00000006360a7223 */ /* 0x000fe20000010805 */
[-C--:B------:R-:W-:Y:S01]  /*10230*/  FFMA.FTZ R37, R37, R45.reuse, -R4 ;  /* 0x0000002d25257223 */ /* 0x080fe20000010804 */
[----:B------:R-:W-:Y:S01]  /*10240*/  FFMA.FTZ R42, R53, R45, R42 ;  /* 0x0000002d352a7223 */ /* 0x000fe2000001002a */
[----:B------:R-:W-:-:S02]  /*10250*/  HADD2.F32 R54, -RZ, R43.H1_H1 ;  /* 0x3000002bff367230 */ /* 0x000fc40000004100 */
[----:B------:R-:W-:Y:S01]  /*10260*/  FFMA.FTZ R41, R56, R6, R41 ;  /* 0x0000000638297223 */ /* 0x000fe20000010029 */
[----:B------:R-:W-:Y:S02]  /*10270*/  HADD2.F32 R11, -RZ, R11.H1_H1 ;  /* 0x3000000bff0b7230 */ /* 0x000fe40000004100 */
[----:B------:R-:W-:Y:S02]  /*10280*/  HADD2.F32 R45, -RZ, R44.H1_H1 ;  /* 0x3000002cff2d7230 */ /* 0x000fe40000004100 */
[----:B------:R-:W-:Y:S01]  /*10290*/  FMUL.FTZ R5, R54, R50 ;  /* 0x0000003236057220 */ /* 0x000fe20000410000 */
[----:B------:R-:W-:Y:S02]  /*102a0*/  HADD2.F32 R38, -RZ, R39.H1_H1 ;  /* 0x30000027ff267230 */ /* 0x000fe40000004100 */
[----:B------:R-:W-:Y:S02]  /*102b0*/  HADD2.F32 R43, -RZ, R40.H1_H1 ;  /* 0x30000028ff2b7230 */ /* 0x000fe40000004100 */
[----:B------:R-:W-:Y:S01]  /*102c0*/  FMUL.FTZ R4, R45, R11 ;  /* 0x0000000b2d047220 */ /* 0x000fe20000410000 */
[----:B------:R-:W-:-:S02]  /*102d0*/  HADD2.F32 R46, -RZ, R7.H0_H0 ;  /* 0x20000007ff2e7230 */ /* 0x000fc40000004100 */
[C---:B------:R-:W-:Y:S01]  /*102e0*/  FMUL.FTZ R39, R38.reuse, R50 ;  /* 0x0000003226277220 */ /* 0x040fe20000410000 */
[----:B------:R-:W-:Y:S02]  /*102f0*/  HADD2.F32 R7, -RZ, R7.H1_H1 ;  /* 0x30000007ff077230 */ /* 0x000fe40000004100 */
[C---:B------:R-:W-:Y:S01]  /*10300*/  FMUL.FTZ R6, R43.reuse, R11 ;  /* 0x0000000b2b067220 */ /* 0x040fe20000410000 */
[-C--:B------:R-:W-:Y:S01]  /*10310*/  FFMA.FTZ R11, R38, R46.reuse, -R5 ;  /* 0x0000002e260b7223 */ /* 0x080fe20000010805 */
[----:B------:R-:W-:Y:S01]  /*10320*/  FFMA.FTZ R39, R54, R46, R39 ;  /* 0x0000002e36277223 */ /* 0x000fe20000010027 */
[-C--:B------:R-:W-:Y:S01]  /*10330*/  FFMA.FTZ R38, R43, R7.reuse, -R4 ;  /* 0x000000072b267223 */ /* 0x080fe20000010804 */
        /* <DEDUP_REMOVED lines=11> */
.L_x_595:
[----:B------:R-:W-:Y:S05]  /*103f0*/  BSYNC B1 ;  /* 0x0000000000017941 */ /* 0x000fea0003800000 */
.L_x_594:
[----:B------:R-:W-:Y:S04]  /*10400*/  BSSY B1, `(.L_x_596) ;  /* 0x0000064000017945 */ /* 0x000fe80003800000 */
[----:B------:R-:W-:Y:S05]  /*10410*/  @P1 BRA `(.L_x_597) ;  /* 0x0000000400881947 */ /* 0x000fea0003800000 */
[----:B-1----:R-:W-:Y:S01]  /*10420*/  IADD3 R0, R22, R207, RZ ;  /* 0x000000cf16007210 */ /* 0x002fe20007ffe0ff */
[----:B------:R-:W-:Y:S01]  /*10430*/  HADD2.F32 R42, -RZ, R26.H0_H0 ;  /* 0x2000001aff2a7230 */ /* 0x000fe20000004100 */
[----:B-----5:R-:W-:Y:S01]  /*10440*/  R2UR UR4, R58 ;  /* 0x000000003a0472ca */ /* 0x020fe200000e0000 */
[----:B------:R-:W-:Y:S01]  /*10450*/  HADD2.F32 R44, -RZ, R30.H0_H0 ;  /* 0x2000001eff2c7230 */ /* 0x000fe20000004100 */
[----:B0-----:R-:W-:Y:S01]  /*10460*/  SHF.R.S32.HI R5, RZ, 0x1f, R0 ;  /* 0x0000001fff057819 */ /* 0x001fe20000011400 */
[----:B------:R-:W-:Y:S02]  /*10470*/  HADD2.F32 R46, -RZ, R31.H0_H0 ;  /* 0x2000001fff2e7230 */ /* 0x000fe40000004100 */
[----:B------:R-:W-:Y:S01]  /*10480*/  HADD2.F32 R51, -RZ, R26.H1_H1 ;  /* 0x3000001aff337230 */ /* 0x000fe20000004100 */
[CC--:B------:R-:W-:Y:S01]  /*10490*/  LEA.HI R7, R5.reuse, R0.reuse, RZ, 0x3 ;  /* 0x0000000005077211 */ /* 0x0c0fe200078f18ff */
[----:B------:R-:W-:Y:S01]  /*104a0*/  HADD2.F32 R53, -RZ, R30.H1_H1 ;  /* 0x3000001eff357230 */ /* 0x000fe20000004100 */
[----:B------:R-:W-:-:S02]  /*104b0*/  LEA.HI R5, R5, R0, RZ, 0x6 ;  /* 0x0000000005057211 */ /* 0x000fc400078f30ff */
[--C-:B------:R-:W-:Y:S02]  /*104c0*/  SHF.R.S32.HI R4, RZ, 0x3, R7.reuse ;  /* 0x00000003ff047819 */ /* 0x100fe40000011407 */
[----:B------:R-:W-:Y:S01]  /*104d0*/  LOP3.LUT R6, R208, 0x38, R7, 0xf8, !PT ;  /* 0x00000038d0067812 */ /* 0x000fe200078ef807 */
[----:B------:R-:W-:Y:S01]  /*104e0*/  IMAD.SHL.U32 R5, R5, 0x80, RZ ;  /* 0x0000008005057824 */ /* 0x000fe200078e00ff */
[----:B------:R-:W-:Y:S02]  /*104f0*/  LEA.HI R0, R25, R4, RZ, 0x1d ;  /* 0x0000000419007211 */ /* 0x000fe400078fe8ff */
[----:B------:R-:W-:Y:S02]  /*10500*/  LOP3.LUT R6, R6, R57, RZ, 0x3c, !PT ;  /* 0x0000003906067212 */ /* 0x000fe400078e3cff */
[----:B------:R-:W-:Y:S02]  /*10510*/  SHF.R.S32.HI R7, RZ, 0x1f, R0 ;  /* 0x0000001fff077819 */ /* 0x000fe40000011400 */
[----:B------:R-:W-:Y:S01]  /*10520*/  LOP3.LUT R4, R5, 0xffffe000, RZ, 0xc0, !PT ;  /* 0xffffe00005047812 */ /* 0x000fe200078ec0ff */
[----:B------:R-:W-:Y:S01]  /*10530*/  IMAD.SHL.U32 R5, R0, 0x8, RZ ;  /* 0x0000000800057824 */ /* 0x000fe200078e00ff */
[----:B------:R-:W-:-:S02]  /*10540*/  LEA.HI R7, R7, R0, RZ, 0x3 ;  /* 0x0000000007077211 */ /* 0x000fc400078f18ff */
[----:B------:R-:W-:Y:S02]  /*10550*/  IADD3 R4, R6, R4, R215 ;  /* 0x0000000406047210 */ /* 0x000fe40007ffe0d7 */
[----:B------:R-:W-:Y:S01]  /*10560*/  LOP3.LUT R0, R208, 0x38, R5, 0xf8, !PT ;  /* 0x00000038d0007812 */ /* 0x000fe200078ef805 */
[----:B------:R-:W-:Y:S01]  /*10570*/  IMAD.SHL.U32 R7, R7, 0x400, RZ ;  /* 0x0000040007077824 */ /* 0x000fe200078e00ff */
[----:B------:R-:W-:Y:S02]  /*10580*/  LEA R48, R4, UR4, 0x1 ;  /* 0x0000000404307c11 */ /* 0x000fe4000f8e08ff */
[----:B------:R-:W-:Y:S02]  /*10590*/  LOP3.LUT R0, R0, R57, RZ, 0x3c, !PT ;  /* 0x0000003900007212 */ /* 0x000fe400078e3cff */
[----:B------:R-:W-:Y:S02]  /*105a0*/  LOP3.LUT R9, R7, 0x7fffe000, RZ, 0xc0, !PT ;  /* 0x7fffe00007097812 */ /* 0x000fe400078ec0ff */
        /* <DEDUP_REMOVED lines=12> */
[----:B------:R-:W-:Y:S02]  /*10670*/  HADD2.F32 R39, -RZ, R9.H0_H0 ;  /* 0x20000009ff277230 */ /* 0x000fe40000004100 */
[-C--:B------:R-:W-:Y:S01]  /*10680*/  FMUL.FTZ R43, R44, R38.reuse ;  /* 0x000000262c2b7220 */ /* 0x080fe20000410000 */
[----:B------:R-:W-:Y:S01]  /*10690*/  FMUL.FTZ R45, R42, R38 ;  /* 0x000000262a2d7220 */ /* 0x000fe20000410000 */
[----:B------:R-:W-:Y:S02]  /*106a0*/  HADD2.F32 R38, -RZ, R27.H0_H0 ;  /* 0x2000001bff267230 */ /* 0x000fe40000004100 */
[----:B------:R-:W-:Y:S01]  /*106b0*/  FMUL.FTZ R47, R46, R8 ;  /* 0x000000082e2f7220 */ /* 0x000fe20000410000 */
[----:B------:R-:W-:-:S02]  /*106c0*/  HADD2.F32 R9, -RZ, R9.H1_H1 ;  /* 0x30000009ff097230 */ /* 0x000fc40000004100 */
[----:B------:R-:W-:Y:S01]  /*106d0*/  FFMA.FTZ R43, R42, R34, -R43 ;  /* 0x000000222a2b7223 */ /* 0x000fe2000001082b */
[----:B------:R-:W-:Y:S02]  /*106e0*/  HADD2.F32 R27, -RZ, R27.H1_H1 ;  /* 0x3000001bff1b7230 */ /* 0x000fe40000004100 */
[C---:B------:R-:W-:Y:S01]  /*106f0*/  FMUL.FTZ R49, R38.reuse, R8 ;  /* 0x0000000826317220 */ /* 0x040fe20000410000 */
[----:B------:R-:W-:Y:S01]  /*10700*/  FFMA.FTZ R8, R38, R4, -R47 ;  /* 0x0000000426087223 */ /* 0x000fe2000001082f */
[----:B------:R-:W-:Y:S02]  /*10710*/  HADD2.F32 R47, -RZ, R31.H1_H1 ;  /* 0x3000001fff2f7230 */ /* 0x000fe40000004100 */
[----:B------:R-:W-:Y:S01]  /*10720*/  FFMA.FTZ R45, R44, R34, R45 ;  /* 0x000000222c2d7223 */ /* 0x000fe2000001002d */
[----:B------:R-:W-:Y:S01]  /*10730*/  FFMA.FTZ R26, R46, R4, R49 ;  /* 0x000000042e1a7223 */ /* 0x000fe20000010031 */
[--C-:B------:R-:W-:Y:S02]  /*10740*/  HADD2.F32 R40, -RZ, R10.reuse.H0_H0 ;  /* 0x2000000aff287230 */ /* 0x100fe40000004100 */
[-C--:B------:R-:W-:Y:S01]  /*10750*/  FMUL.FTZ R38, R27, R9.reuse ;  /* 0x000000091b267220 */ /* 0x080fe20000410000 */
[----:B------:R-:W-:Y:S01]  /*10760*/  FMUL.FTZ R4, R47, R9 ;  /* 0x000000092f047220 */ /* 0x000fe20000410000 */
[----:B------:R-:W-:-:S02]  /*10770*/  HADD2.F32 R10, -RZ, R10.H1_H1 ;  /* 0x3000000aff0a7230 */ /* 0x000fc40000004100 */
[----:B------:R-:W-:Y:S01]  /*10780*/  FMUL.FTZ R30, R53, R39 ;  /* 0x00000027351e7220 */ /* 0x000fe20000410000 */
[----:B------:R-:W-:Y:S02]  /*10790*/  HADD2.F32 R46, -RZ, R33.H0_H0 ;  /* 0x20000021ff2e7230 */ /* 0x000fe40000004100 */
[-C--:B------:R-:W-:Y:S01]  /*107a0*/  FFMA.FTZ R9, R27, R5.reuse, -R4 ;  /* 0x000000051b097223 */ /* 0x080fe20000010804 */
[----:B------:R-:W-:Y:S02]  /*107b0*/  HADD2.F32 R4, -RZ, R29.H0_H0 ;  /* 0x2000001dff047230 */ /* 0x000fe40000004100 */
[----:B------:R-:W-:Y:S01]  /*107c0*/  FFMA.FTZ R27, R47, R5, R38 ;  /* 0x000000052f1b7223 */ /* 0x000fe20000010026 */
[----:B------:R-:W-:Y:S01]  /*107d0*/  FMUL.FTZ R34, R51, R39 ;  /* 0x0000002733227220 */ /* 0x000fe20000410000 */
[----:B------:R-:W-:Y:S02]  /*107e0*/  HADD2.F32 R42, -RZ, R28.H0_H0 ;  /* 0x2000001cff2a7230 */ /* 0x000fe40000004100 */
[----:B------:R-:W-:Y:S01]  /*107f0*/  FMUL.FTZ R5, R46, R10 ;  /* 0x0000000a2e057220 */ /* 0x000fe20000410000 */
[----:B------:R-:W-:-:S02]  /*10800*/  HADD2.F32 R44, -RZ, R32.H0_H0 ;  /* 0x20000020ff2c7230 */ /* 0x000fc40000004100 */
[C---:B------:R-:W-:Y:S01]  /*10810*/  FMUL.FTZ R39, R4.reuse, R10 ;  /* 0x0000000a04277220 */ /* 0x040fe20000410000 */
[--C-:B------:R-:W-:Y:S02]  /*10820*/  HADD2.F32 R41, -RZ, R11.reuse.H0_H0 ;  /* 0x2000000bff297230 */ /* 0x100fe40000004100 */
[-C--:B------:R-:W-:Y:S01]  /*10830*/  FFMA.FTZ R30, R51, R35.reuse, -R30 ;  /* 0x00000023331e7223 */ /* 0x080fe2000001081e */
[----:B------:R-:W-:Y:S02]  /*10840*/  HADD2.F32 R11, -RZ, R11.H1_H1 ;  /* 0x3000000bff0b7230 */ /* 0x000fe40000004100 */
[----:B------:R-:W-:Y:S01]  /*10850*/  FFMA.FTZ R34, R53, R35, R34 ;  /* 0x0000002335227223 */ /* 0x000fe20000010022 */
[----:B------:R-:W-:Y:S01]  /*10860*/  FFMA.FTZ R10, R4, R6, -R5 ;  /* 0x00000006040a7223 */ /* 0x000fe20000010805 */
[----:B------:R-:W-:Y:S02]  /*10870*/  HADD2.F32 R47, -RZ, R32.H1_H1 ;  /* 0x30000020ff2f7230 */ /* 0x000fe40000004100 */
[----:B------:R-:W-:Y:S01]  /*10880*/  FMUL.FTZ R31, R44, R40 ;  /* 0x000000282c1f7220 */ /* 0x000fe20000410000 */
[----:B------:R-:W-:-:S02]  /*10890*/  HADD2.F32 R33, -RZ, R33.H1_H1 ;  /* 0x30000021ff217230 */ /* 0x000fc40000004100 */
[C---:B------:R-:W-:Y:S01]  /*108a0*/  FMUL.FTZ R35, R42.reuse, R40 ;  /* 0x000000282a237220 */ /* 0x040fe20000410000 */
[----:B------:R-:W-:Y:S02]  /*108b0*/  HADD2.F32 R5, -RZ, R28.H1_H1 ;  /* 0x3000001cff057230 */ /* 0x000fe40000004100 */
[-C--:B------:R-:W-:Y:S01]  /*108c0*/  FFMA.FTZ R31, R42, R36.reuse, -R31 ;  /* 0x000000242a1f7223 */ /* 0x080fe2000001081f */
[----:B------:R-:W-:Y:S02]  /*108d0*/  HADD2.F32 R29, -RZ, R29.H1_H1 ;  /* 0x3000001dff1d7230 */ /* 0x000fe40000004100 */
[----:B------:R-:W-:Y:S01]  /*108e0*/  FFMA.FTZ R35, R44, R36, R35 ;  /* 0x000000242c237223 */ /* 0x000fe20000010023 */
[--C-:B------:R-:W-:Y:S02]  /*108f0*/  HADD2.F32 R37, -RZ, R7.reuse.H0_H0 ;  /* 0x20000007ff257230 */ /* 0x100fe40000004100 */
[----:B------:R-:W-:Y:S01]  /*10900*/  FFMA.FTZ R28, R46, R6, R39 ;  /* 0x000000062e1c7223 */ /* 0x000fe20000010027 */
[----:B------:R-:W-:-:S02]  /*10910*/  HADD2.F32 R7, -RZ, R7.H1_H1 ;  /* 0x30000007ff077230 */ /* 0x000fc40000004100 */
[----:B------:R-:W-:Y:S01]  /*10920*/  FMUL.FTZ R4, R47, R41 ;  /* 0x000000292f047220 */ /* 0x000fe20000410000 */
[----:B------:R-:W-:Y:S01]  /*10930*/  FMUL.FTZ R32, R33, R11 ;  /* 0x0000000b21207220 */ /* 0x000fe20000410000 */
[----:B------:R-:W-:Y:S01]  /*10940*/  FMUL.FTZ R6, R5, R41 ;  /* 0x0000002905067220 */ /* 0x000fe20000410000 */
[----:B------:R-:W-:Y:S01]  /*10950*/  FMUL.FTZ R36, R29, R11 ;  /* 0x0000000b1d247220 */ /* 0x000fe20000410000 */
[----:B------:R-:W-:Y:S01]  /*10960*/  FFMA.FTZ R11, R5, R37, -R4 ;  /* 0x00000025050b7223 */ /* 0x000fe20000010804 */
[----:B------:R-:W-:Y:S01]  /*10970*/  FFMA.FTZ R32, R29, R7, -R32 ;  /* 0x000000071d207223 */ /* 0x000fe20000010820 */
[----:B------:R-:W-:Y:S01]  /*10980*/  FFMA.FTZ R37, R47, R37, R6 ;  /* 0x000000252f257223 */ /* 0x000fe20000010006 */
        /* <DEDUP_REMOVED lines=11> */
.L_x_597:
[----:B------:R-:W-:Y:S05]  /*10a40*/  BSYNC B1 ;  /* 0x0000000000017941 */ /* 0x000fea0003800000 */
.L_x_596:
[----:B------:R-:W-:Y:S05]  /*10a50*/  @P2 BRA `(.L_x_572) ;  /* 0x0000000400882947 */ /* 0x000fea0003800000 */
[----:B-12---:R-:W-:Y:S01]  /*10a60*/  IADD3 R0, R22, R206, RZ ;  /* 0x000000ce16007210 */ /* 0x006fe20007ffe0ff */
[----:B------:R-:W-:Y:S01]  /*10a70*/  HADD2.F32 R33, -RZ, R3.H0_H0 ;  /* 0x20000003ff217230 */ /* 0x000fe20000004100 */
[----:B-----5:R-:W-:Y:S01]  /*10a80*/  R2UR UR4, R58 ;  /* 0x000000003a0472ca */ /* 0x020fe200000e0000 */
[--C-:B------:R-:W-:Y:S01]  /*10a90*/  HADD2.F32 R35, -RZ, R15.reuse.H0_H0 ;  /* 0x2000000fff237230 */ /* 0x100fe20000004100 */
[----:B0-----:R-:W-:Y:S01]  /*10aa0*/  SHF.R.S32.HI R5, RZ, 0x1f, R0 ;  /* 0x0000001fff057819 */ /* 0x001fe20000011400 */
[----:B------:R-:W-:Y:S02]  /*10ab0*/  HADD2.F32 R42, -RZ, R20.H0_H0 ;  /* 0x20000014ff2a7230 */ /* 0x000fe40000004100 */
[----:B------:R-:W-:Y:S01]  /*10ac0*/  HADD2.F32 R38, -RZ, R12.H0_H0 ;  /* 0x2000000cff267230 */ /* 0x000fe20000004100 */
[CC--:B------:R-:W-:Y:S01]  /*10ad0*/  LEA.HI R7, R5.reuse, R0.reuse, RZ, 0x3 ;  /* 0x0000000005077211 */ /* 0x0c0fe200078f18ff */
[----:B------:R-:W-:Y:S01]  /*10ae0*/  HADD2.F32 R44, -RZ, R15.H1_H1 ;  /* 0x3000000fff2c7230 */ /* 0x000fe20000004100 */
[----:B------:R-:W-:Y:S01]  /*10af0*/  LEA.HI R0, R5, R0, RZ, 0x6 ;  /* 0x0000000005007211 */ /* 0x000fe200078f30ff */
[----:B------:R-:W-:Y:S01]  /*10b00*/  HADD2.F32 R40, -RZ, R3.H1_H1 ;  /* 0x30000003ff287230 */ /* 0x000fe20000004100 */
[--C-:B------:R-:W-:Y:S01]  /*10b10*/  SHF.R.S32.HI R4, RZ, 0x3, R7.reuse ;  /* 0x00000003ff047819 */ /* 0x100fe20000011407 */
[----:B------:R-:W-:Y:S01]  /*10b20*/  HADD2.F32 R37, -RZ, R20.H1_H1 ;  /* 0x30000014ff257230 */ /* 0x000fe20000004100 */
[----:B------:R-:W-:Y:S01]  /*10b30*/  LOP3.LUT R7, R208, 0x38, R7, 0xf8, !PT ;  /* 0x00000038d0077812 */ /* 0x000fe200078ef807 */
[----:B------:R-:W-:Y:S01]  /*10b40*/  HADD2.F32 R39, -RZ, R21.H0_H0 ;  /* 0x20000015ff277230 */ /* 0x000fe20000004100 */
[----:B------:R-:W-:Y:S01]  /*10b50*/  LEA.HI R25, R25, R4, RZ, 0x1d ;  /* 0x0000000419197211 */ /* 0x000fe200078fe8ff */
[----:B------:R-:W-:Y:S01]  /*10b60*/  IMAD.SHL.U32 R4, R0, 0x80, RZ ;  /* 0x0000008000047824 */ /* 0x000fe200078e00ff */
[----:B------:R-:W-:-:S02]  /*10b70*/  LOP3.LUT R7, R7, R57, RZ, 0x3c, !PT ;  /* 0x0000003907077212 */ /* 0x000fc400078e3cff */
[----:B------:R-:W-:Y:S01]  /*10b80*/  SHF.R.S32.HI R0, RZ, 0x1f, R25 ;  /* 0x0000001fff007819 */ /* 0x000fe20000011419 */
[----:B------:R-:W-:Y:S01]  /*10b90*/  IMAD.SHL.U32 R5, R25, 0x8, RZ ;  /* 0x0000000819057824 */ /* 0x000fe200078e00ff */
[----:B------:R-:W-:Y:S02]  /*10ba0*/  LOP3.LUT R4, R4, 0xffffe000, RZ, 0xc0, !PT ;  /* 0xffffe00004047812 */ /* 0x000fe400078ec0ff */
[----:B------:R-:W-:Y:S02]  /*10bb0*/  LEA.HI R25, R0, R25, RZ, 0x3 ;  /* 0x0000001900197211 */ /* 0x000fe400078f18ff */
[----:B------:R-:W-:Y:S02]  /*10bc0*/  LOP3.LUT R0, R208, 0x38, R5, 0xf8, !PT ;  /* 0x00000038d0007812 */ /* 0x000fe400078ef805 */
[----:B------:R-:W-:Y:S01]  /*10bd0*/  IADD3 R4, R7, R4, R215 ;  /* 0x0000000407047210 */ /* 0x000fe20007ffe0d7 */
[----:B------:R-:W-:Y:S01]  /*10be0*/  IMAD.SHL.U32 R25, R25, 0x400, RZ ;  /* 0x0000040019197824 */ /* 0x000fe200078e00ff */
[----:B------:R-:W-:-:S02]  /*10bf0*/  LOP3.LUT R0, R0, R57, RZ, 0x3c, !PT ;  /* 0x0000003900007212 */ /* 0x000fc400078e3cff */
[----:B------:R-:W-:Y:S02]  /*10c00*/  LEA R41, R4, UR4, 0x1 ;  /* 0x0000000404297c11 */ /* 0x000fe4000f8e08ff */
[----:B------:R-:W-:-:S03]  /*10c10*/  LOP3.LUT R9, R25, 0x7fffe000, RZ, 0xc0, !PT ;  /* 0x7fffe00019097812 */ /* 0x000fc600078ec0ff */
[----:B------:R-:W0:Y:S01]  /*10c20*/  LDS.128 R4, [R41] ;  /* 0x0000000029047984 */ /* 0x000e220000000c00 */
        /* <DEDUP_REMOVED lines=13> */
[C---:B------:R-:W-:Y:S01]  /*10d00*/  FMUL.FTZ R36, R33.reuse, R29 ;  /* 0x0000001d21247220 */ /* 0x040fe20000410000 */
[----:B------:R-:W-:Y:S02]  /*10d10*/  HADD2.F32 R9, -RZ, R9.H1_H1 ;  /* 0x30000009ff097230 */ /* 0x000fe40000004100 */
[-C--:B------:R-:W-:Y:S01]  /*10d20*/  FMUL.FTZ R15, R42, R8.reuse ;  /* 0x000000082a0f7220 */ /* 0x080fe20000410000 */
[-C--:B------:R-:W-:Y:S01]  /*10d30*/  FFMA.FTZ R34, R33, R25.reuse, -R34 ;  /* 0x0000001921227223 */ /* 0x080fe20000010822 */
[----:B------:R-:W-:Y:S01]  /*10d40*/  FFMA.FTZ R36, R35, R25, R36 ;  /* 0x0000001923247223 */ /* 0x000fe20000010024 */
[----:B------:R-:W-:Y:S01]  /*10d50*/  FMUL.FTZ R3, R38, R8 ;  /* 0x0000000826037220 */ /* 0x000fe20000410000 */
[----:B------:R-:W-:Y:S01]  /*10d60*/  FMUL.FTZ R25, R44, R30 ;  /* 0x0000001e2c197220 */ /* 0x000fe20000410000 */
[----:B------:R-:W-:-:S02]  /*10d70*/  HADD2.F32 R33, -RZ, R12.H1_H1 ;  /* 0x3000000cff217230 */ /* 0x000fc40000004100 */
[----:B------:R-:W-:Y:S01]  /*10d80*/  FFMA.FTZ R15, R38, R4, -R15 ;  /* 0x00000004260f7223 */ /* 0x000fe2000001080f */
[--C-:B------:R-:W-:Y:S02]  /*10d90*/  HADD2.F32 R31, -RZ, R10.reuse.H0_H0 ;  /* 0x2000000aff1f7230 */ /* 0x100fe40000004100 */
[----:B------:R-:W-:Y:S01]  /*10da0*/  FMUL.FTZ R29, R40, R30 ;  /* 0x0000001e281d7220 */ /* 0x000fe20000410000 */
[----:B------:R-:W-:Y:S01]  /*10db0*/  FFMA.FTZ R3, R42, R4, R3 ;  /* 0x000000042a037223 */ /* 0x000fe20000010003 */
[----:B------:R-:W-:Y:S01]  /*10dc0*/  FFMA.FTZ R25, R40, R26, -R25 ;  /* 0x0000001a28197223 */ /* 0x000fe20000010819 */
[----:B------:R-:W-:Y:S02]  /*10dd0*/  HADD2.F32 R10, -RZ, R10.H1_H1 ;  /* 0x3000000aff0a7230 */ /* 0x000fe40000004100 */
[-C--:B------:R-:W-:Y:S01]  /*10de0*/  FMUL.FTZ R4, R37, R9.reuse ;  /* 0x0000000925047220 */ /* 0x080fe20000410000 */
[----:B------:R-:W-:Y:S02]  /*10df0*/  HADD2.F32 R35, -RZ, R13.H0_H0 ;  /* 0x2000000dff237230 */ /* 0x000fe40000004100 */
[----:B------:R-:W-:Y:S01]  /*10e00*/  FMUL.FTZ R8, R33, R9 ;  /* 0x0000000921087220 */ /* 0x000fe20000410000 */
[----:B------:R-:W-:-:S02]  /*10e10*/  HADD2.F32 R40, -RZ, R24.H0_H0 ;  /* 0x20000018ff287230 */ /* 0x000fc40000004100 */
[-C--:B------:R-:W-:Y:S01]  /*10e20*/  FFMA.FTZ R12, R33, R5.reuse, -R4 ;  /* 0x00000005210c7223 */ /* 0x080fe20000010804 */
[----:B------:R-:W-:Y:S02]  /*10e30*/  HADD2.F32 R38, -RZ, R14.H0_H0 ;  /* 0x2000000eff267230 */ /* 0x000fe40000004100 */
[----:B------:R-:W-:Y:S01]  /*10e40*/  FFMA.FTZ R20, R37, R5, R8 ;  /* 0x0000000525147223 */ /* 0x000fe20000010008 */
[--C-:B------:R-:W-:Y:S02]  /*10e50*/  HADD2.F32 R32, -RZ, R11.reuse.H0_H0 ;  /* 0x2000000bff207230 */ /* 0x100fe40000004100 */
[-C--:B------:R-:W-:Y:S01]  /*10e60*/  FMUL.FTZ R4, R39, R31.reuse ;  /* 0x0000001f27047220 */ /* 0x080fe20000410000 */
[----:B------:R-:W-:Y:S01]  /*10e70*/  FMUL.FTZ R30, R35, R31 ;  /* 0x0000001f231e7220 */ /* 0x000fe20000410000 */
[-C--:B------:R-:W-:Y:S01]  /*10e80*/  FMUL.FTZ R5, R40, R10.reuse ;  /* 0x0000000a28057220 */ /* 0x080fe20000410000 */
[----:B------:R-:W-:Y:S01]  /*10e90*/  FMUL.FTZ R9, R38, R10 ;  /* 0x0000000a26097220 */ /* 0x000fe20000410000 */
[----:B------:R-:W-:-:S02]  /*10ea0*/  HADD2.F32 R11, -RZ, R11.H1_H1 ;  /* 0x3000000bff0b7230 */ /* 0x000fc40000004100 */
[----:B------:R-:W-:Y:S01]  /*10eb0*/  FFMA.FTZ R29, R44, R26, R29 ;  /* 0x0000001a2c1d7223 */ /* 0x000fe2000001001d */
[----:B------:R-:W-:Y:S02]  /*10ec0*/  HADD2.F32 R10, -RZ, R21.H1_H1 ;  /* 0x30000015ff0a7230 */ /* 0x000fe40000004100 */
[-C--:B------:R-:W-:Y:S01]  /*10ed0*/  FFMA.FTZ R26, R35, R27.reuse, -R4 ;  /* 0x0000001b231a7223 */ /* 0x080fe20000010804 */
[----:B------:R-:W-:Y:S02]  /*10ee0*/  HADD2.F32 R31, -RZ, R24.H1_H1 ;  /* 0x30000018ff1f7230 */ /* 0x000fe40000004100 */
[----:B------:R-:W-:Y:S01]  /*10ef0*/  FFMA.FTZ R30, R39, R27, R30 ;  /* 0x0000001b271e7223 */ /* 0x000fe2000001001e */
[----:B------:R-:W-:Y:S02]  /*10f00*/  HADD2.F32 R8, -RZ, R13.H1_H1 ;  /* 0x3000000dff087230 */ /* 0x000fe40000004100 */
[----:B------:R-:W-:Y:S01]  /*10f10*/  FFMA.FTZ R27, R38, R6, -R5 ;  /* 0x00000006261b7223 */ /* 0x000fe20000010805 */
[----:B------:R-:W-:-:S02]  /*10f20*/  HADD2.F32 R21, -RZ, R14.H1_H1 ;  /* 0x3000000eff157230 */ /* 0x000fc40000004100 */
[----:B------:R-:W-:Y:S01]  /*10f30*/  FFMA.FTZ R13, R40, R6, R9 ;  /* 0x00000006280d7223 */ /* 0x000fe20000010009 */
[--C-:B------:R-:W-:Y:S02]  /*10f40*/  HADD2.F32 R28, -RZ, R7.reuse.H0_H0 ;  /* 0x20000007ff1c7230 */ /* 0x100fe40000004100 */
[-C--:B------:R-:W-:Y:S01]  /*10f50*/  FMUL.FTZ R5, R10, R32.reuse ;  /* 0x000000200a057220 */ /* 0x080fe20000410000 */
[----:B------:R-:W-:Y:S02]  /*10f60*/  HADD2.F32 R7, -RZ, R7.H1_H1 ;  /* 0x30000007ff077230 */ /* 0x000fe40000004100 */
[-C--:B------:R-:W-:Y:S01]  /*10f70*/  FMUL.FTZ R4, R31, R11.reuse ;  /* 0x0000000b1f047220 */ /* 0x080fe20000410000 */
[C---:B------:R-:W-:Y:S01]  /*10f80*/  FMUL.FTZ R9, R8.reuse, R32 ;  /* 0x0000002008097220 */ /* 0x040fe20000410000 */
[C---:B------:R-:W-:Y:S01]  /*10f90*/  FMUL.FTZ R6, R21.reuse, R11 ;  /* 0x0000000b15067220 */ /* 0x040fe20000410000 */
[-C--:B------:R-:W-:Y:S01]  /*10fa0*/  FFMA.FTZ R11, R8, R28.reuse, -R5 ;  /* 0x0000001c080b7223 */ /* 0x080fe20000010805 */
[-C--:B------:R-:W-:Y:S01]  /*10fb0*/  FFMA.FTZ R14, R21, R7.reuse, -R4 ;  /* 0x00000007150e7223 */ /* 0x080fe20000010804 */
[----:B------:R-:W-:Y:S01]  /*10fc0*/  FFMA.FTZ R28, R10, R28, R9 ;  /* 0x0000001c0a1c7223 */ /* 0x000fe20000010009 */
        /* <DEDUP_REMOVED lines=8> */
[----:B------:R-:W-:-:S02]  /*11050*/  F2FP.F16.F32.PACK_AB R10, R13, R30 ;  /* 0x0000001e0d0a723e */ /* 0x000fc400000000ff */
[----:B------:R-:W-:-:S05]  /*11060*/  F2FP.F16.F32.PACK_AB R11, R21, R28 ;  /* 0x0000001c150b723e */ /* 0x000fca00000000ff */
[----:B------:R0:W-:Y:S02]  /*11070*/  STS.128 [R0+0x15400], R8 ;  /* 0x0154000800007388 */ /* 0x0001e40000000c00 */
.L_x_572:
[----:B------:R-:W-:Y:S05]  /*11080*/  BSYNC B0 ;  /* 0x0000000000007941 */ /* 0x000fea0003800000 */
.L_x_553:
[----:B------:R-:W-:Y:S01]  /*11090*/  @!PT LDS RZ, [RZ] ;  /* 0x00000000fffff984 */ /* 0x000fe20000000800 */
[----:B------:R-:W-:Y:S01]  /*110a0*/  @!PT LDS RZ, [RZ] ;  /* 0x00000000fffff984 */ /* 0x000fe20000000800 */
[----:B------:R-:W-:Y:S01]  /*110b0*/  @!PT LDS RZ, [RZ] ;  /* 0x00000000fffff984 */ /* 0x000fe20000000800 */
[----:B------:R-:W-:Y:S01]  /*110c0*/  @!PT LDS RZ, [RZ] ;  /* 0x00000000fffff984 */ /* 0x000fe20000000800 */
[----:B------:R1:W-:Y:S06]  /*110d0*/  MEMBAR.ALL.CTA ;  /* 0x0000000000007992 */ /* 0x0003ec0000008000 */
[----:B-1----:R-:W1:Y:S01]  /*110e0*/  FENCE.VIEW.ASYNC.S ;  /* 0x00000000000073c6 */ /* 0x002e620000000000 */
[----:B------:R-:W-:Y:S05]  /*110f0*/  WARPSYNC.ALL ;  /* 0x0000000000007948 */ /* 0x000fea0003800000 */
[----:B-1----:R-:W-:Y:S06]  /*11100*/  BAR.SYNC.DEFER_BLOCKING 0xd, 0x100 ;  /* 0x0344000000007b1d */ /* 0x002fec0000010000 */
.L_x_551:
[----:B0-234-:R-:W2:Y:S02]  /*11110*/  LDL R0, [R1+0x1c] ;  /* 0x00001c0001007983 */ /* 0x01dea40000100800 */
[----:B--2---:R-:W-:-:S13]  /*11120*/  R2UR UR4, R0 ;  /* 0x00000000000472ca */ /* 0x004fda00000e0000 */
[----:B------:R-:W-:-:S04]  /*11130*/  MOV R0, UR4 ;  /* 0x0000000400007c02 */ /* 0x000fc80008000f00 */
[----:B------:R-:W-:-:S13]  /*11140*/  ISETP.NE.AND P0, PT, R0, 0x3, PT ;  /* 0x000000030000780c */ /* 0x000fda0003f05270 */
[----:B------:R-:W-:Y:S05]  /*11150*/  @!P0 BRA `(.L_x_598) ;  /* 0x0000000000048947 */ /* 0x000fea0003800000 */
[----:B------:R-:W-:Y:S01]  /*11160*/  BPT.TRAP 0x1 ;  /* 0x000000040000795c */ /* 0x000fe20000300000 */
.L_x_598:
[----:B-1----:R-:W-:Y:S01]  /*11170*/  IMAD R3, R216, 0x8, R16 ;  /* 0x00000008d8037824 */ /* 0x002fe200078e0210 */
[----:B------:R-:W-:-:S04]  /*11180*/  SHF.L.U32 R0, R217, 0x1f, RZ ;  /* 0x0000001fd9007819 */ /* 0x000fc800000006ff */
[----:B------:R0:W1:Y:S01]  /*11190*/  SYNCS.PHASECHK.TRANS64.TRYWAIT P2, [R3+URZ+0x36830], R0 ;  /* 0x03683000030075a7 */ /* 0x000062000804017f */
[----:B------:R-:W-:Y:S05]  /*111a0*/  @!P0 BRA `(.L_x_599) ;  /* 0x0000000000048947 */ /* 0x000fea0003800000 */
[----:B------:R-:W-:Y:S01]  /*111b0*/  BPT.TRAP 0x1 ;  /* 0x000000040000795c */ /* 0x000fe20000300000 */
.L_x_599:
[----:B------:R-:W2:Y:S01]  /*111c0*/  S2R R4, SR_TID.X ;  /* 0x0000000000047919 */ /* 0x000ea20000002100 */
[----:B------:R-:W-:Y:S01]  /*111d0*/  IMAD.MOV.U32 R119, RZ, RZ, RZ ;  /* 0x000000ffff777224 */ /* 0x000fe200078e00ff */
[----:B--2---:R-:W-:-:S04]  /*111e0*/  LOP3.LUT R4, R4, 0x7f, RZ, 0xc0, !PT ;  /* 0x0000007f04047812 */ /* 0x004fc800078ec0ff */
[----:B------:R-:W-:Y:S01]  /*111f0*/  ISETP.NE.AND P1, PT, R4, RZ, PT ;  /* 0x000000ff0400720c */ /* 0x000fe20003f25270 */
[----:B-1----:R-:W-:-:S12]  /*11200*/  @P2 BRA `(.L_x_600) ;  /* 0x0000000000082947 */ /* 0x002fd80003800000 */
[----:B------:R-:W1:Y:S02]  /*11210*/  SYNCS.PHASECHK.TRANS64.TRYWAIT P2, [R3+URZ+0x36830], R0 ;  /* 0x03683000030075a7 */ /* 0x000e64000804017f */
[----:B-1----:R-:W-:Y:S05]  /*11220*/  @!P2 BRA `(.L_x_601) ;  /* 0x00000178005ca947 */ /* 0x002fea0003800000 */
.L_x_600:
[----:B------:R-:W-:Y:S05]  /*11230*/  WARPSYNC.ALL ;  /* 0x0000000000007948 */ /* 0x000fea0003800000 */
[----:B01----:R-:W-:Y:S01]  /*11240*/  VIADD R0, R16, 0x21400 ;  /* 0x0002140010007836 */ /* 0x003fe20000000000 */
[----:B------:R-:W-:Y:S01]  /*11250*/  R2UR UR20, R2 ;  /* 0x00000000021472ca */ /* 0x000fe200000e0000 */
[----:B------:R-:W-:Y:S01]  /*11260*/  IMAD.MOV.U32 R5, RZ, RZ, 0x40000040 ;  /* 0x40000040ff057424 */ /* 0x000fe200078e00ff */
[----:B------:R-:W-:Y:S01]  /*11270*/  WARPGROUP.ARRIVE ;  /* 0x00000000000079c5 */ /* 0x000fe20000000000 */
[----:B------:R-:W-:Y:S01]  /*11280*/  UMOV UR5, 0x40000040 ;  /* 0x4000004000057882 */ /* 0x000fe20000000000 */
[----:B------:R-:W-:Y:S01]  /*11290*/  SHF.R.U32.HI R0, RZ, 0x4, R0 ;  /* 0x00000004ff007819 */ /* 0x000fe20000011600 */
[----:B------:R-:W-:Y:S01]  /*112a0*/  IMAD.MOV.U32 R7, RZ, RZ, 0x40000040 ;  /* 0x40000040ff077424 */ /* 0x000fe200078e00ff */
[----:B------:R-:W-:Y:S01]  /*112b0*/  R2UR UR7, R5 ;  /* 0x00000000050772ca */ /* 0x000fe200000e0000 */
[----:B------:R-:W-:Y:S01]  /*112c0*/  UMOV UR23, UR5 ;  /* 0x0000000500177c82 */ /* 0x000fe20008000000 */
[----:B------:R-:W-:Y:S01]  /*112d0*/  LOP3.LUT R0, R0, 0x3fff, RZ, 0xc0, !PT ;  /* 0x00003fff00007812 */ /* 0x000fe200078ec0ff */
[----:B------:R-:W-:Y:S01]  /*112e0*/  IMAD.U32 R15, RZ, RZ, UR5 ;  /* 0x00000005ff0f7e24 */ /* 0x000fe2000f8e00ff */
[----:B------:R-:W-:Y:S01]  /*112f0*/  UMOV UR9, UR23 ;  /* 0x0000001700097c82 */ /* 0x000fe20008000000 */
[----:B------:R-:W-:Y:S01]  /*11300*/  IMAD.MOV.U32 R9, RZ, RZ, 0x40000040 ;  /* 0x40000040ff097424 */ /* 0x000fe200078e00ff */
[----:B------:R-:W-:Y:S01]  /*11310*/  LOP3.LUT R219, R0, 0x10000, RZ, 0xfc, !PT ;  /* 0x0001000000db7812 */ /* 0x000fe200078efcff */
[----:B------:R-:W-:Y:S01]  /*11320*/  ULOP3.LUT UR20, UR20, 0x10000, URZ, 0xfc, !UPT ;  /* 0x0001000014147892 */ /* 0x000fe2000f8efc3f */
[----:B------:R-:W-:Y:S01]  /*11330*/  IMAD.MOV.U32 R11, RZ, RZ, 0x40000040 ;  /* 0x40000040ff0b7424 */ /* 0x000fe200078e00ff */
[----:B------:R-:W-:Y:S01]  /*11340*/  UMOV UR13, UR23 ;  /* 0x00000017000d7c82 */ /* 0x000fe20008000000 */
[----:B------:R-:W-:Y:S01]  /*11350*/  R2UR UR15, R9 ;  /* 0x00000000090f72ca */ /* 0x000fe200000e0000 */
[----:B------:R-:W-:Y:S01]  /*11360*/  IMAD R4, R216, 0xa80, R219 ;  /* 0x00000a80d8047824 */ /* 0x000fe200078e02db */
[----:B------:R-:W-:Y:S01]  /*11370*/  UMOV UR17, UR23 ;  /* 0x0000001700117c82 */ /* 0x000fe20008000000 */
[----:B------:R-:W-:Y:S01]  /*11380*/  MOV R9, 0x40000040 ;  /* 0x4000004000097802 */ /* 0x000fe20000000f00 */
[----:B------:R-:W-:Y:S01]  /*11390*/  UMOV UR4, UR20 ;  /* 0x0000001400047c82 */ /* 0x000fe20008000000 */
[C---:B------:R-:W-:Y:S01]  /*113a0*/  VIADD R10, R4.reuse, 0x280 ;  /* 0x00000280040a7836 */ /* 0x040fe20000000000 */
[C---:B------:R-:W-:Y:S01]  /*113b0*/  R2UR UR6, R4.reuse ;  /* 0x00000000040672ca */ /* 0x040fe200000e0000 */
[----:B------:R-:W-:Y:S01]  /*113c0*/  UMOV UR22, UR4 ;  /* 0x0000000400167c82 */ /* 0x000fe20008000000 */
[C---:B------:R-:W-:Y:S01]  /*113d0*/  IADD3 R6, R4.reuse, 0x80, RZ ;  /* 0x0000008004067810 */ /* 0x040fe20007ffe0ff */
[----:B------:R-:W-:Y:S01]  /*113e0*/  IMAD.U32 R14, RZ, RZ, UR4 ;  /* 0x00000004ff0e7e24 */ /* 0x000fe2000f8e00ff */
[----:B------:R-:W-:Y:S01]  /*113f0*/  UMOV UR8, UR22 ;  /* 0x0000001600087c82 */ /* 0x000fe20008000000 */
[----:B------:R-:W-:Y:S01]  /*11400*/  IADD3 R8, R4, 0x180, RZ ;  /* 0x0000018004087810 */ /* 0x000fe20007ffe0ff */
[----:B------:R-:W-:Y:S01]  /*11410*/  UMOV UR12, UR22 ;  /* 0x00000016000c7c82 */ /* 0x000fe20008000000 */
[----:B------:R-:W-:Y:S01]  /*11420*/  UMOV UR16, UR22 ;  /* 0x0000001600107c82 */ /* 0x000fe20008000000 */
[----:B------:R-:W-:Y:S01]  /*11430*/  R2UR UR27, R9 ;  /* 0x00000000091b72ca */ /* 0x000fe200000e0000 */
[----:B------:R-:W-:Y:S01]  /*11440*/  UMOV UR25, 0x40000040 ;  /* 0x4000004000197882 */ /* 0x000fe20000000000 */
[----:B------:R-:W-:Y:S01]  /*11450*/  R2UR UR14, R8 ;  /* 0x00000000080e72ca */ /* 0x000fe200000e0000 */
[----:B------:R-:W-:Y:S01]  /*11460*/  VIADD R8, R4, 0x2 ;  /* 0x0000000204087836 */ /* 0x000fe20000000000 */
[----:B------:R0:W-:Y:S01]  /*11470*/  STL.64 [R1], R14 ;  /* 0x0000000e01007387 */ /* 0x0001e20000100a00 */
[----:B------:R-:W-:Y:S01]  /*11480*/  HGMMA.64x16x16.F32 R72, gdesc[UR4], RZ, !UPT, gsb0 ;  /* 0x00200000044879f0 */ /* 0x000fe2000c0008ff */
[----:B------:R-:W-:Y:S01]  /*11490*/  R2UR UR6, R6 ;  /* 0x00000000060672ca */ /* 0x000fe200000e0000 */
[----:B------:R-:W-:Y:S01]  /*114a0*/  UMOV UR4, UR22 ;  /* 0x0000001600047c82 */ /* 0x000fe20008000000 */
[----:B------:R-:W-:Y:S01]  /*114b0*/  R2UR UR7, R7 ;  /* 0x00000000070772ca */ /* 0x000fe200000e0000 */
[----:B------:R-:W-:Y:S01]  /*114c0*/  UMOV UR5, UR23 ;  /* 0x0000001700057c82 */ /* 0x000fe20008000000 */
[----:B------:R-:W-:Y:S01]  /*114d0*/  VIADD R6, R4, 0x100 ;  /* 0x0000010004067836 */ /* 0x000fe20000000000 */
[----:B------:R-:W-:Y:S01]  /*114e0*/  R2UR UR26, R8 ;  /* 0x00000000081a72ca */ /* 0x000fe200000e0000 */
[----:B------:R-:W-:Y:S01]  /*114f0*/  IMAD.MOV.U32 R7, RZ, RZ, 0x40000040 ;  /* 0x40000040ff077424 */ /* 0x000fe200078e00ff */
[----:B------:R-:W-:Y:S01]  /*11500*/  IADD3 R8, R4, 0x102, RZ ;  /* 0x0000010204087810 */ /* 0x000fe20007ffe0ff */
[----:B------:R-:W-:Y:S01]  /*11510*/  IMAD.MOV.U32 R9, RZ, RZ, 0x40000040 ;  /* 0x40000040ff097424 */ /* 0x000fe200078e00ff */
[----:B------:R-:W-:Y:S01]  /*11520*/  R2UR UR10, R6 ;  /* 0x00000000060a72ca */ /* 0x000fe200000e0000 */
[----:B------:R-:W-:Y:S01]  /*11530*/  VIADD R6, R4, 0x200 ;  /* 0x0000020004067836 */ /* 0x000fe20000000000 */
[----:B------:R-:W-:Y:S01]  /*11540*/  R2UR UR11, R7 ;  /* 0x00000000070b72ca */ /* 0x000fe200000e0000 */
[----:B0-----:R-:W-:Y:S01]  /*11550*/  IMAD.U32 R15, RZ, RZ, UR25 ;  /* 0x00000019ff0f7e24 */ /* 0x001fe2000f8e00ff */
[----:B------:R-:W-:Y:S01]  /*11560*/  MOV R7, 0x40000040 ;  /* 0x4000004000077802 */ /* 0x000fe20000000f00 */
[----:B------:R-:W-:Y:S01]  /*11570*/  UIADD3 UR52, UR20, 0x406, URZ ;  /* 0x0000040614347890 */ /* 0x000fe2000fffe03f */
[----:B------:R-:W-:Y:S01]  /*11580*/  R2UR UR18, R6 ;  /* 0x00000000061272ca */ /* 0x000fe200000e0000 */
[----:B------:R-:W-:Y:S01]  /*11590*/  VIADD R6, R4, 0x300 ;  /* 0x0000030004067836 */ /* 0x000fe20000000000 */
[----:B------:R-:W-:Y:S01]  /*115a0*/  R2UR UR19, R7 ;  /* 0x00000000071372ca */ /* 0x000fe200000e0000 */
[----:B------:R-:W-:Y:S01]  /*115b0*/  IMAD.MOV.U32 R7, RZ, RZ, 0x40000040 ;  /* 0x40000040ff077424 */ /* 0x000fe200078e00ff */
[----:B------:R-:W-:Y:S01]  /*115c0*/  UMOV UR53, 0x40000040 ;  /* 0x4000004000357882 */ /* 0x000fe20000000000 */
[----:B------:R-:W-:Y:S01]  /*115d0*/  UIADD3 UR48, UR20, 0x800, URZ ;  /* 0x0000080014307890 */ /* 0x000fe2000fffe03f */
[----:B------:R-:W-:Y:S01]  /*115e0*/  IADD3 R2, R155, 0x70, -R221 ;  /* 0x000000709b027810 */ /* 0x000fe20007ffe8dd */
[----:B------:R-:W-:Y:S01]  /*115f0*/  UMOV UR49, 0x40000040 ;  /* 0x4000004000317882 */ /* 0x000fe20000000000 */
[----:B------:R-:W-:Y:S01]  /*11600*/  UIADD3 UR44, UR20, 0x802, URZ ;  /* 0x00000802142c7890 */ /* 0x000fe2000fffe03f */
[----:B------:R-:W-:Y:S01]  /*11610*/  IMAD.MOV.U32 R5, RZ, RZ, 0x40000040 ;  /* 0x40000040ff057424 */ /* 0x000fe200078e00ff */
[----:B------:R-:W-:Y:S01]  /*11620*/  UMOV UR45, 0x40000040 ;  /* 0x40000040002d7882 */ /* 0x000fe20000000000 */
[----:B------:R-:W-:Y:S01]  /*11630*/  UIADD3 UR40, UR20, 0x804, URZ ;  /* 0x0000080414287890 */ /* 0x000fe2000fffe03f */
[----:B------:R-:W-:Y:S01]  /*11640*/  IMAD R2, R153, -0x70, R2 ;  /* 0xffffff9099027824 */ /* 0x000fe200078e0202 */
[----:B------:R-:W-:Y:S01]  /*11650*/  UMOV UR41, 0x40000040 ;  /* 0x4000004000297882 */ /* 0x000fe20000000000 */
[----:B------:R-:W-:Y:S01]  /*11660*/  UIADD3 UR36, UR20, 0x806, URZ ;  /* 0x0000080614247890 */ /* 0x000fe2000fffe03f */
[----:B------:R-:W-:Y:S01]  /*11670*/  P2R R13, PR, RZ, 0x2 ;  /* 0x00000002ff0d7803 */ /* 0x000fe20000000000 */
[----:B------:R-:W-:Y:S01]  /*11680*/  UMOV UR37, 0x40000040 ;  /* 0x4000004000257882 */ /* 0x000fe20000000000 */
[C---:B------:R-:W-:Y:S01]  /*11690*/  ISETP.GT.AND P2, PT, R2.reuse, RZ, PT ;  /* 0x000000ff0200720c */ /* 0x040fe20003f44270 */
[----:B------:R-:W-:Y:S01]  /*116a0*/  BSSY B0, `(.L_x_602) ;  /* 0x00009b4000007945 */ /* 0x000fe20003800000 */
        /* <DEDUP_REMOVED lines=10> */
[----:B------:R-:W-:Y:S01]  /*11750*/  P2R R12, PR, RZ, 0x1 ;  /* 0x00000001ff0c7803 */ /* 0x000fe20000000000 */
[--C-:B------:R-:W-:Y:S01]  /*11760*/  IMAD.MOV.U32 R104, RZ, RZ, R119.reuse ;  /* 0x000000ffff687224 */ /* 0x100fe200078e0077 */
[----:B------:R-:W-:Y:S01]  /*11770*/  ISETP.GT.AND P0, PT, R2, 0x50, PT ;  /* 0x000000500200780c */ /* 0x000fe20003f04270 */
[--C-:B------:R-:W-:Y:S01]  /*11780*/  IMAD.MOV.U32 R102, RZ, RZ, R119.reuse ;  /* 0x000000ffff667224 */ /* 0x100fe200078e0077 */
[-C--:B------:R-:W-:Y:S01]  /*11790*/  MOV R118, R119.reuse ;  /* 0x0000007700767202 */ /* 0x080fe20000000f00 */
[----:B------:R-:W-:Y:S01]  /*117a0*/  IMAD.MOV.U32 R100, RZ, RZ, R119 ;  /* 0x000000ffff647224 */ /* 0x000fe200078e0077 */
[----:B------:R-:W-:Y:S01]  /*117b0*/  MOV R108, R119 ;  /* 0x00000077006c7202 */ /* 0x000fe20000000f00 */
[----:B------:R-:W-:-:S02]  /*117c0*/  WARPGROUP.DEPBAR.LE gsb0, 0x0 ;  /* 0x00008000000079c5 */ /* 0x000fc40000010000 */
[----:B------:R-:W-:Y:S01]  /*117d0*/  WARPGROUP.ARRIVE ;  /* 0x00000000000079c5 */ /* 0x000fe20000000000 */
[-C--:B------:R-:W-:Y:S01]  /*117e0*/  MOV R98, R119.reuse ;  /* 0x0000007700627202 */ /* 0x080fe20000000f00 */
[--C-:B------:R-:W-:Y:S01]  /*117f0*/  IMAD.MOV.U32 R96, RZ, RZ, R119.reuse ;  /* 0x000000ffff607224 */ /* 0x100fe200078e0077 */
[----:B------:R-:W-:Y:S01]  /*11800*/  MOV R88, R119 ;  /* 0x0000007700587202 */ /* 0x000fe20000000f00 */
[----:B------:R-:W-:Y:S02]  /*11810*/  IMAD.MOV.U32 R94, RZ, RZ, R119 ;  /* 0x000000ffff5e7224 */ /* 0x000fe400078e0077 */
[----:B------:R-:W-:Y:S01]  /*11820*/  HGMMA.64x16x16.F32 R64, gdesc[UR4], RZ, !UPT, gsb0 ;  /* 0x00200000044079f0 */ /* 0x000fe2000c0008ff */
[----:B------:R-:W-:Y:S01]  /*11830*/  R2UR UR6, R10 ;  /* 0x000000000a0672ca */ /* 0x000fe200000e0000 */
[----:B------:R-:W-:Y:S01]  /*11840*/  UMOV UR4, UR22 ;  /* 0x0000001600047c82 */ /* 0x000fe20008000000 */
[----:B------:R-:W-:Y:S01]  /*11850*/  R2UR UR7, R11 ;  /* 0x000000000b0772ca */ /* 0x000fe200000e0000 */
[----:B------:R-:W-:Y:S01]  /*11860*/  UMOV UR5, UR23 ;  /* 0x0000001700057c82 */ /* 0x000fe20008000000 */
[----:B------:R-:W-:-:S02]  /*11870*/  VIADD R10, R4, 0x282 ;  /* 0x00000282040a7836 */ /* 0x000fc40000000000 */
[----:B------:R-:W-:Y:S02]  /*11880*/  IMAD.MOV.U32 R11, RZ, RZ, 0x40000040 ;  /* 0x40000040ff0b7424 */ /* 0x000fe400078e00ff */
[--C-:B------:R-:W-:Y:S02]  /*11890*/  IMAD.MOV.U32 R92, RZ, RZ, R119.reuse ;  /* 0x000000ffff5c7224 */ /* 0x100fe400078e0077 */
[--C-:B------:R-:W-:Y:S02]  /*118a0*/  IMAD.MOV.U32 R90, RZ, RZ, R119.reuse ;  /* 0x000000ffff5a7224 */ /* 0x100fe400078e0077 */
[--C-:B------:R-:W-:Y:S02]  /*118b0*/  IMAD.MOV.U32 R86, RZ, RZ, R119.reuse ;  /* 0x000000ffff567224 */ /* 0x100fe400078e0077 */
[--C-:B------:R-:W-:Y:S02]  /*118c0*/  IMAD.MOV.U32 R84, RZ, RZ, R119.reuse ;  /* 0x000000ffff547224 */ /* 0x100fe400078e0077 */
[----:B------:R-:W-:-:S02]  /*118d0*/  IMAD.MOV.U32 R82, RZ, RZ, R119 ;  /* 0x000000ffff527224 */ /* 0x000fc400078e0077 */
[----:B------:R-:W-:Y:S01]  /*118e0*/  IMAD.MOV.U32 R80, RZ, RZ, R119 ;  /* 0x000000ffff507224 */ /* 0x000fe200078e0077 */
[----:B------:R-:W-:Y:S02]  /*118f0*/  WARPGROUP.DEPBAR.LE gsb0, 0x0 ;  /* 0x00008000000079c5 */ /* 0x000fe40000010000 */
[----:B-----5:R-:W-:-:S06]  /*11900*/  WARPGROUP.ARRIVE ;  /* 0x00000000000079c5 */ /* 0x020fcc0000000000 */
[----:B------:R-:W-:Y:S01]  /*11910*/  HGMMA.64x16x16.F32 R56, gdesc[UR8], RZ, !UPT, gsb0 ;  /* 0x00200000083879f0 */ /* 0x000fe2000c0008ff */
[----:B------:R-:W-:Y:S01]  /*11920*/  R2UR UR10, R6 ;  /* 0x00000000060a72ca */ /* 0x000fe200000e0000 */
[----:B------:R-:W-:Y:S01]  /*11930*/  UMOV UR8, UR22 ;  /* 0x0000001600087c82 */ /* 0x000fe20008000000 */
[----:B------:R-:W-:Y:S01]  /*11940*/  R2UR UR11, R7 ;  /* 0x00000000070b72ca */ /* 0x000fe200000e0000 */
[----:B------:R-:W-:Y:S01]  /*11950*/  UMOV UR9, UR23 ;  /* 0x0000001700097c82 */ /* 0x000fe20008000000 */
[----:B------:R-:W-:Y:S01]  /*11960*/  VIADD R6, R4, 0x82 ;  /* 0x0000008204067836 */ /* 0x000fe20000000000 */
[----:B------:R-:W-:Y:S01]  /*11970*/  UMOV UR23, UR25 ;  /* 0x0000001900177c82 */ /* 0x000fe20008000000 */
[----:B------:R-:W-:Y:S01]  /*11980*/  IMAD.MOV.U32 R7, RZ, RZ, 0x40000040 ;  /* 0x40000040ff077424 */ /* 0x000fe200078e00ff */
[----:B------:R-:W-:Y:S02]  /*11990*/  WARPGROUP.DEPBAR.LE gsb0, 0x0 ;  /* 0x00008000000079c5 */ /* 0x000fe40000010000 */
[----:B------:R-:W-:-:S06]  /*119a0*/  WARPGROUP.ARRIVE ;  /* 0x00000000000079c5 */ /* 0x000fcc0000000000 */
[----:B------:R-:W-:Y:S01]  /*119b0*/  HGMMA.64x16x16.F32 R48, gdesc[UR12], RZ, !UPT, gsb0 ;  /* 0x002000000c3079f0 */ /* 0x000fe2000c0008ff */
[----:B------:R-:W-:Y:S01]  /*119c0*/  UIADD3 UR12, UR20, 0x2, URZ ;  /* 0x00000002140c7890 */ /* 0x000fe2000fffe03f */
[----:B------:R-:W-:Y:S01]  /*119d0*/  R2UR UR14, R8 ;  /* 0x00000000080e72ca */ /* 0x000fe200000e0000 */
[----:B------:R-:W-:Y:S01]  /*119e0*/  UMOV UR13, UR23 ;  /* 0x00000017000d7c82 */ /* 0x000fe20008000000 */
[----:B------:R-:W-:Y:S01]  /*119f0*/  R2UR UR15, R9 ;  /* 0x00000000090f72ca */ /* 0x000fe200000e0000 */
[----:B------:R-:W-:Y:S02]  /*11a00*/  VIADD R8, R4, 0x202 ;  /* 0x0000020204087836 */ /* 0x000fe40000000000 */
[----:B------:R-:W-:Y:S01]  /*11a10*/  IMAD.MOV.U32 R9, RZ, RZ, 0x40000040 ;  /* 0x40000040ff097424 */ /* 0x000fe200078e00ff */
[----:B------:R-:W-:Y:S02]  /*11a20*/  UMOV UR24, UR12 ;  /* 0x0000000c00187c82 */ /* 0x000fe40008000000 */
[----:B------:R-:W-:Y:S01]  /*11a30*/  UMOV UR22, UR24 ;  /* 0x0000001800167c82 */ /* 0x000fe20008000000 */
[----:B------:R-:W-:Y:S01]  /*11a40*/  IMAD.U32 R14, RZ, RZ, UR24 ;  /* 0x00000018ff0e7e24 */ /* 0x000fe2000f8e00ff */
[----:B------:R-:W-:-:S04]  /*11a50*/  UMOV UR12, UR22 ;  /* 0x00000016000c7c82 */ /* 0x000fc80008000000 */
[----:B------:R0:W-:Y:S01]  /*11a60*/  STL.64 [R1+0x48], R14 ;  /* 0x0000480e01007387 */ /* 0x0001e20000100a00 */
[----:B------:R-:W-:Y:S02]  /*11a70*/  WARPGROUP.DEPBAR.LE gsb0, 0x0 ;  /* 0x00008000000079c5 */ /* 0x000fe40000010000 */
[----:B------:R-:W-:-:S06]  /*11a80*/  WARPGROUP.ARRIVE ;  /* 0x00000000000079c5 */ /* 0x000fcc0000000000 */
[----:B------:R-:W-:Y:S01]  /*11a90*/  HGMMA.64x16x16.F32 R40, gdesc[UR16], RZ, !UPT, gsb0 ;  /* 0x00200000102879f0 */ /* 0x000fe2000c0008ff */
[----:B------:R-:W-:Y:S01]  /*11aa0*/  UMOV UR16, UR22 ;  /* 0x0000001600107c82 */ /* 0x000fe20008000000 */
[----:B------:R-:W-:Y:S01]  /*11ab0*/  UMOV UR17, UR23 ;  /* 0x0000001700117c82 */ /* 0x000fe20008000000 */
[----:B------:R-:W-:Y:S02]  /*11ac0*/  WARPGROUP.DEPBAR.LE gsb0, 0x0 ;  /* 0x00008000000079c5 */ /* 0x000fe40000010000 */
[----:B------:R-:W-:-:S06]  /*11ad0*/  WARPGROUP.ARRIVE ;  /* 0x00000000000079c5 */ /* 0x000fcc0000000000 */
[----:B------:R-:W-:Y:S01]  /*11ae0*/  HGMMA.64x16x16.F32 R32, gdesc[UR4], RZ, !UPT, gsb0 ;  /* 0x00200000042079f0 */ /* 0x000fe2000c0008ff */
[----:B------:R-:W-:Y:S01]  /*11af0*/  R2UR UR6, R6 ;  /* 0x00000000060672ca */ /* 0x000fe200000e0000 */
[----:B------:R-:W-:Y:S01]  /*11b00*/  UMOV UR4, UR22 ;  /* 0x0000001600047c82 */ /* 0x000fe20008000000 */
[----:B------:R-:W-:Y:S01]  /*11b10*/  R2UR UR7, R7 ;  /* 0x00000000070772ca */ /* 0x000fe200000e0000 */
[----:B------:R-:W-:Y:S01]  /*11b20*/  UMOV UR5, UR23 ;  /* 0x0000001700057c82 */ /* 0x000fe20008000000 */
[----:B------:R-:W-:Y:S01]  /*11b30*/  VIADD R6, R4, 0x182 ;  /* 0x0000018204067836 */ /* 0x000fe20000000000 */
[----:B------:R-:W-:-:S04]  /*11b40*/  MOV R7, 0x40000040 ;  /* 0x4000004000077802 */ /* 0x000fc80000000f00 */
[----:B------:R-:W-:Y:S01]  /*11b50*/  R2UR UR18, R6 ;  /* 0x00000000061272ca */ /* 0x000fe200000e0000 */
[----:B------:R-:W-:Y:S01]  /*11b60*/  VIADD R6, R4, 0x302 ;  /* 0x0000030204067836 */ /* 0x000fe20000000000 */
[----:B------:R-:W-:Y:S02]  /*11b70*/  R2UR UR19, R7 ;  /* 0x00000000071372ca */ /* 0x000fe400000e0000 */
[----:B------:R-:W-:Y:S01]  /*11b80*/  MOV R7, 0x40000040 ;  /* 0x4000004000077802 */ /* 0x000fe20000000f00 */
[----:B------:R-:W-:Y:S02]  /*11b90*/  WARPGROUP.DEPBAR.LE gsb0, 0x0 ;  /* 0x00008000000079c5 */ /* 0x000fe40000010000 */
[----:B------:R-:W-:-:S06]  /*11ba0*/  WARPGROUP.ARRIVE ;  /* 0x00000000000079c5 */ /* 0x000fcc0000000000 */
[----:B------:R-:W-:Y:S01]  /*11bb0*/  HGMMA.64x16x16.F32 R24, gdesc[UR8], RZ, !UPT, gsb0 ;  /* 0x00200000081879f0 */ /* 0x000fe2000c0008ff */
[----:B------:R-:W-:Y:S01]  /*11bc0*/  R2UR UR10, R10 ;  /* 0x000000000a0a72ca */ /* 0x000fe200000e0000 */
[----:B------:R-:W-:Y:S01]  /*11bd0*/  UMOV UR8, UR22 ;  /* 0x0000001600087c82 */ /* 0x000fe20008000000 */
[----:B------:R-:W-:Y:S01]  /*11be0*/  R2UR UR11, R11 ;  /* 0x000000000b0b72ca */ /* 0x000fe200000e0000 */
[----:B------:R-:W-:Y:S01]  /*11bf0*/  UMOV UR9, UR23 ;  /* 0x0000001700097c82 */ /* 0x000fe20008000000 */
[----:B------:R-:W-:Y:S01]  /*11c00*/  IMAD.MOV.U32 R11, RZ, RZ, 0x40000040 ;  /* 0x40000040ff0b7424 */ /* 0x000fe200078e00ff */
[----:B------:R-:W-:Y:S01]  /*11c10*/  IADD3 R10, R4, 0x284, RZ ;  /* 0x00000284040a7810 */ /* 0x000fe20007ffe0ff */
[----:B------:R-:W-:Y:S02]  /*11c20*/  WARPGROUP.DEPBAR.LE gsb0, 0x0 ;  /* 0x00008000000079c5 */ /* 0x000fe40000010000 */
[----:B------:R-:W-:-:S06]  /*11c30*/  WARPGROUP.ARRIVE ;  /* 0x00000000000079c5 */ /* 0x000fcc0000000000 */
[----:B------:R-:W-:Y:S01]  /*11c40*/  HGMMA.64x16x16.F32 R72, gdesc[UR24], R72, gsb0 ;  /* 0x00200000184879f0 */ /* 0x000fe20008000848 */
[----:B------:R-:W-:Y:S02]  /*11c50*/  UMOV UR25, 0x40000040 ;  /* 0x4000004000197882 */ /* 0x000fe40000000000 */
[----:B0-----:R-:W-:Y:S01]  /*11c60*/  IMAD.U32 R15, RZ, RZ, UR25 ;  /* 0x00000019ff0f7e24 */ /* 0x001fe2000f8e00ff */
[----:B------:R-:W-:Y:S02]  /*11c70*/  WARPGROUP.DEPBAR.LE gsb0, 0x0 ;  /* 0x00008000000079c5 */ /* 0x000fe40000010000 */
[----:B------:R-:W-:-:S06]  /*11c80*/  WARPGROUP.ARRIVE ;  /* 0x00000000000079c5 */ /* 0x000fcc0000000000 */
[----:B------:R-:W-:Y:S01]  /*11c90*/  HGMMA.64x16x16.F32 R64, gdesc[UR4], R64, gsb0 ;  /* 0x00200000044079f0 */ /* 0x000fe20008000840 */
[----:B------:R-:W-:Y:S01]  /*11ca0*/  R2UR UR6, R8 ;  /* 0x00000000080672ca */ /* 0x000fe200000e0000 */
[----:B------:R-:W-:Y:S01]  /*11cb0*/  UMOV UR4, UR22 ;  /* 0x0000001600047c82 */ /* 0x000fe20008000000 */
[----:B------:R-:W-:Y:S01]  /*11cc0*/  R2UR UR7, R9 ;  /* 0x00000000090772ca */ /* 0x000fe200000e0000 */
[----:B------:R-:W-:Y:S01]  /*11cd0*/  UMOV UR5, UR23 ;  /* 0x0000001700057c82 */ /* 0x000fe20008000000 */
[----:B------:R-:W-:Y:S02]  /*11ce0*/  VIADD R8, R4, 0x4 ;  /* 0x0000000404087836 */ /* 0x000fe40000000000 */
[----:B------:R-:W-:-:S03]  /*11cf0*/  IMAD.MOV.U32 R9, RZ, RZ, 0x40000040 ;  /* 0x40000040ff097424 */ /* 0x000fc600078e00ff */
[----:B------:R-:W-:Y:S01]  /*11d00*/  R2UR UR26, R8 ;  /* 0x00000000081a72ca */ /* 0x000fe200000e0000 */
[----:B------:R-:W-:Y:S01]  /*11d10*/  VIADD R8, R4, 0x104 ;  /* 0x0000010404087836 */ /* 0x000fe20000000000 */
[----:B------:R-:W-:Y:S01]  /*11d20*/  R2UR UR27, R9 ;  /* 0x00000000091b72ca */ /* 0x000fe200000e0000 */
[----:B------:R-:W-:Y:S01]  /*11d30*/  IMAD.MOV.U32 R9, RZ, RZ, 0x40000040 ;  /* 0x40000040ff097424 */ /* 0x000fe200078e00ff */
[----:B------:R-:W-:Y:S02]  /*11d40*/  WARPGROUP.DEPBAR.LE gsb0, 0x0 ;  /* 0x00008000000079c5 */ /* 0x000fe40000010000 */
[----:B------:R-:W-:-:S06]  /*11d50*/  WARPGROUP.ARRIVE ;  /* 0x00000000000079c5 */ /* 0x000fcc0000000000 */
[----:B------:R-:W-:Y:S01]  /*11d60*/  HGMMA.64x16x16.F32 R56, gdesc[UR12], R56, gsb0 ;  /* 0x002000000c3879f0 */ /* 0x000fe20008000838 */
[----:B------:R-:W-:Y:S01]  /*11d70*/  R2UR UR14, R6 ;  /* 0x00000000060e72ca */ /* 0x000fe200000e0000 */
[----:B------:R-:W-:Y:S01]  /*11d80*/  UMOV UR12, UR22 ;  /* 0x00000016000c7c82 */ /* 0x000fe20008000000 */
[----:B------:R-:W-:Y:S01]  /*11d90*/  R2UR UR15, R7 ;  /* 0x00000000070f72ca */ /* 0x000fe200000e0000 */
[----:B------:R-:W-:Y:S01]  /*11da0*/  UMOV UR13, UR23 ;  /* 0x00000017000d7c82 */ /* 0x000fe20008000000 */
[----:B------:R-:W-:Y:S01]  /*11db0*/  VIADD R6, R4, 0x84 ;  /* 0x0000008404067836 */ /* 0x000fe20000000000 */
[----:B------:R-:W-:Y:S01]  /*11dc0*/  MOV R7, 0x40000040 ;  /* 0x4000004000077802 */ /* 0x000fe20000000f00 */
[----:B------:R-:W-:Y:S01]  /*11dd0*/  UMOV UR23, UR25 ;  /* 0x0000001900177c82 */ /* 0x000fe20008000000 */
[----:B------:R-:W-:Y:S02]  /*11de0*/  WARPGROUP.DEPBAR.LE gsb0, 0x0 ;  /* 0x00008000000079c5 */ /* 0x000fe40000010000 */
[----:B------:R-:W-:-:S06]  /*11df0*/  WARPGROUP.ARRIVE ;  /* 0x00000000000079c5 */ /* 0x000fcc0000000000 */
[----:B------:R-:W-:Y:S01]  /*11e00*/  HGMMA.64x16x16.F32 R48, gdesc[UR16], R48, gsb0 ;  /* 0x00200000103079f0 */ /* 0x000fe20008000830 */
[----:B------:R-:W-:Y:S02]  /*11e10*/  UMOV UR17, UR23 ;  /* 0x0000001700117c82 */ /* 0x000fe40008000000 */
[----:B------:R-:W-:Y:S02]  /*11e20*/  WARPGROUP.DEPBAR.LE gsb0, 0x0 ;  /* 0x00008000000079c5 */ /* 0x000fe40000010000 */
[----:B------:R-:W-:-:S06]  /*11e30*/  WARPGROUP.ARRIVE ;  /* 0x00000000000079c5 */ /* 0x000fcc0000000000 */
[----:B------:R-:W-:Y:S01]  /*11e40*/  HGMMA.64x16x16.F32 R40, gdesc[UR4], R40, gsb0 ;  /* 0x00200000042879f0 */ /* 0x000fe20008000828 */
        /* <DEDUP_REMOVED lines=8> */
[----:B------:R-:W-:Y:S01]  /*11ed0*/  R2UR UR18, R6 ;  /* 0x00000000061272ca */ /* 0x000fe200000e0000 */
[----:B------:R-:W-:Y:S01]  /*11ee0*/  UMOV UR4, UR22 ;  /* 0x0000001600047c82 */ /* 0x000fe20008000000 */
[----:B------:R-:W-:Y:S01]  /*11ef0*/  R2UR UR19, R7 ;  /* 0x00000000071372ca */ /* 0x000fe200000e0000 */
[----:B------:R-:W-:Y:S01]  /*11f00*/  UMOV UR16, UR22 ;  /* 0x0000001600107c82 */ /* 0x000fe20008000000 */
[----:B------:R-:W-:-:S02]  /*11f10*/  VIADD R6, R4, 0x304 ;  /* 0x0000030404067836 */ /* 0x000fc40000000000 */
[----:B------:R-:W-:Y:S02]  /*11f20*/  IMAD.MOV.U32 R7, RZ, RZ, 0x40000040 ;  /* 0x40000040ff077424 */ /* 0x000fe400078e00ff */
[----:B------:R-:W-:-:S05]  /*11f30*/  IMAD.U32 R14, RZ, RZ, UR24 ;  /* 0x00000018ff0e7e24 */ /* 0x000fca000f8e00ff */
[----:B------:R0:W-:Y:S01]  /*11f40*/  STL.64 [R1+0x40], R14 ;  /* 0x0000400e01007387 */ /* 0x0001e20000100a00 */
        /* <DEDUP_REMOVED lines=17> */
[----:B------:R-:W-:Y:S01]  /*12060*/  IMAD.MOV.U32 R9, RZ, RZ, 0x40000040 ;  /* 0x40000040ff097424 */ /* 0x000fe200078e00ff */
[----:B------:R-:W-:Y:S02]  /*12070*/  WARPGROUP.DEPBAR.LE gsb0, 0x0 ;  /* 0x00008000000079c5 */ /* 0x000fe40000010000 */
[----:B------:R-:W-:-:S06]  /*12080*/  WARPGROUP.ARRIVE ;  /* 0x00000000000079c5 */ /* 0x000fcc0000000000 */
[----:B------:R-:W-:Y:S01]  /*12090*/  HGMMA.64x16x16.F32 R72, gdesc[UR24], R72, gsb0 ;  /* 0x00200000184879f0 */ /* 0x000fe20008000848 */
[----:B------:R-:W-:Y:S02]  /*120a0*/  UMOV UR25, 0x40000040 ;  /* 0x4000004000197882 */ /* 0x000fe40000000000 */
[----:B0-----:R-:W-:Y:S01]  /*120b0*/  MOV R15, UR25 ;  /* 0x00000019000f7c02 */ /* 0x001fe20008000f00 */
[----:B------:R-:W-:Y:S02]  /*120c0*/  WARPGROUP.DEPBAR.LE gsb0, 0x0 ;  /* 0x00008000000079c5 */ /* 0x000fe40000010000 */
[----:B------:R-:W-:-:S06]  /*120d0*/  WARPGROUP.ARRIVE ;  /* 0x00000000000079c5 */ /* 0x000fcc0000000000 */
[----:B------:R-:W-:Y:S01]  /*120e0*/  HGMMA.64x16x16.F32 R64, gdesc[UR4], R64, gsb0 ;  /* 0x00200000044079f0 */ /* 0x000fe20008000840 */
[----:B------:R-:W-:Y:S01]  /*120f0*/  R2UR UR6, R8 ;  /* 0x00000000080672ca */ /* 0x000fe200000e0000 */
[----:B------:R-:W-:Y:S01]  /*12100*/  UMOV UR4, UR22 ;  /* 0x0000001600047c82 */ /* 0x000fe20008000000 */
[----:B------:R-:W-:Y:S01]  /*12110*/  R2UR UR7, R9 ;  /* 0x00000000090772ca */ /* 0x000fe200000e0000 */
[----:B------:R-:W-:Y:S01]  /*12120*/  UMOV UR5, UR23 ;  /* 0x0000001700057c82 */ /* 0x000fe20008000000 */
[----:B------:R-:W-:Y:S01]  /*12130*/  IMAD.MOV.U32 R9, RZ, RZ, 0x40000040 ;  /* 0x40000040ff097424 */ /* 0x000fe200078e00ff */
[----:B------:R-:W-:-:S04]  /*12140*/  IADD3 R8, R4, 0x6, RZ ;  /* 0x0000000604087810 */ /* 0x000fc80007ffe0ff */
        /* <DEDUP_REMOVED lines=71> */
[----:B------:R-:W-:Y:S02]  /*125c0*/  R2UR UR27, R9 ;  /* 0x00000000091b72ca */ /* 0x000fe400000e0000 */
        /* <DEDUP_REMOVED lines=30> */
[----:B------:R-:W-:Y:S01]  /*127b0*/  IMAD.MOV.U32 R7, RZ, RZ, 0x40000040 ;  /* 0x40000040ff077424 */ /* 0x000fe200078e00ff */
[----:B------:R-:W-:-:S02]  /*127c0*/  IADD3 R6, R4, 0x680, RZ ;  /* 0x0000068004067810 */ /* 0x000fc40007ffe0ff */
[----:B------:R-:W-:-:S05]  /*127d0*/  MOV R14, UR24 ;  /* 0x00000018000e7c02 */ /* 0x000fca0008000f00 */
        /* <DEDUP_REMOVED lines=58> */
[----:B------:R-:W-:Y:S01]  /*12b80*/  IMAD.MOV.U32 R7, RZ, RZ, 0x40000040 ;  /* 0x40000040ff077424 */ /* 0x000fe200078e00ff */
[----:B------:R-:W-:Y:S02]  /*12b90*/  IADD3 R6, R4, 0x502, RZ ;  /* 0x0000050204067810 */ /* 0x000fe40007ffe0ff */
        /* <DEDUP_REMOVED lines=41> */
[----:B------:R-:W-:-:S04]  /*12e30*/  MOV R9, 0x40000040 ;  /* 0x4000004000097802 */ /* 0x000fc80000000f00 */
[----:B------:R-:W-:Y:S02]  /*12e40*/  R2UR UR26, R8 ;  /* 0x00000000081a72ca */ /* 0x000fe400000e0000 */
[----:B------:R-:W-:Y:S01]  /*12e50*/  R2UR UR27, R9 ;  /* 0x00000000091b72ca */ /* 0x000fe200000e0000 */
[----:B------:R-:W-:Y:S01]  /*12e60*/  IMAD.MOV.U32 R9, RZ, RZ, 0x40000040 ;  /* 0x40000040ff097424 */ /* 0x000fe200078e00ff */
[----:B------:R-:W-:Y:S01]  /*12e70*/  IADD3 R8, R4, 0x484, RZ ;  /* 0x0000048404087810 */ /* 0x000fe20007ffe0ff */
        /* <DEDUP_REMOVED lines=21> */
[----:B------:R-:W-:Y:S01]  /*12fd0*/  VIADD R6, R4, 0x504 ;  /* 0x0000050404067836 */ /* 0x000fe20000000000 */
[----:B------:R-:W-:Y:S02]  /*12fe0*/  MOV R7, 0x40000040 ;  /* 0x4000004000077802 */ /* 0x000fe40000000f00 */
[----:B------:R-:W-:Y:S02]  /*12ff0*/  UMOV UR24, UR4 ;  /* 0x0000000400187c82 */ /* 0x000fe40008000000 */
[----:B------:R-:W-:Y:S01]  /*13000*/  UMOV UR22, UR24 ;  /* 0x0000001800167c82 */ /* 0x000fe20008000000 */
[----:B------:R-:W-:Y:S01]  /*13010*/  R2UR UR18, R6 ;  /* 0x00000000061272ca */ /* 0x000fe200000e0000 */
[----:B------:R-:W-:Y:S01]  /*13020*/  UMOV UR4, UR22 ;  /* 0x0000001600047c82 */ /* 0x000fe20008000000 */
[----:B------:R-:W-:Y:S01]  /*13030*/  R2UR UR19, R7 ;  /* 0x00000000071372ca */ /* 0x000fe200000e0000 */
[----:B------:R-:W-:Y:S01]  /*13040*/  UMOV UR16, UR22 ;  /* 0x0000001600107c82 */ /* 0x000fe20008000000 */
[----:B------:R-:W-:Y:S01]  /*13050*/  VIADD R6, R4, 0x684 ;  /* 0x0000068404067836 */ /* 0x000fe20000000000 */
[----:B------:R-:W-:Y:S01]  /*13060*/  MOV R7, 0x40000040 ;  /* 0x4000004000077802 */ /* 0x000fe20000000f00 */
        /* <DEDUP_REMOVED lines=22> */
[----:B------:R-:W-:Y:S03]  /*131d0*/  HGMMA.64x16x16.F32 R72, gdesc[UR24], R72, gsb0 ;  /* 0x00200000184879f0 */ /* 0x000fe60008000848 */
        /* <DEDUP_REMOVED lines=25> */
[----:B------:R-:W-:Y:S01]  /*13370*/  UMOV UR16, UR52 ;  /* 0x0000003400107c82 */ /* 0x000fe20008000000 */
[----:B------:R-:W-:Y:S01]  /*13380*/  UMOV UR17, UR53 ;  /* 0x0000003500117c82 */ /* 0x000fe20008000000 */
        /* <DEDUP_REMOVED lines=220> */
[----:B------:R-:W-:Y:S02]  /*14150*/  R2UR UR18, R8 ;  /* 0x00000000081272ca */ /* 0x000fe400000e0000 */
[----:B------:R-:W-:Y:S01]  /*14160*/  R2UR UR19, R9 ;  /* 0x00000000091372ca */ /* 0x000fe200000e0000 */
[----:B------:R-:W-:Y:S01]  /*14170*/  IMAD.MOV.U32 R9, RZ, RZ, 0x40000040 ;  /* 0x40000040ff097424 */ /* 0x000fe200078e00ff */
[----:B------:R-:W-:-:S04]  /*14180*/  IADD3 R8, R4, 0x706, RZ ;  /* 0x0000070604087810 */ /* 0x000fc80007ffe0ff */
        /* <DEDUP_REMOVED lines=41> */
[----:B------:R-:W-:Y:S01]  /*14420*/  WARPGROUP.ARRIVE ;  /* 0x00000000000079c5 */ /* 0x000fe20000000000 */
[----:B------:R-:W-:Y:S01]  /*14430*/  FSEL R81, R72, -INF , P2 ;  /* 0xff80000048517808 */ /* 0x000fe20001000000 */
[--C-:B------:R-:W-:Y:S01]  /*14440*/  IMAD.MOV.U32 R72, RZ, RZ, R119.reuse ;  /* 0x000000ffff487224 */ /* 0x100fe200078e0077 */
[----:B------:R-:W-:Y:S02]  /*14450*/  FSEL R8, R73, -INF , P3 ;  /* 0xff80000049087808 */ /* 0x000fe40001800000 */
[----:B------:R-:W-:Y:S01]  /*14460*/  FSEL R73, R76, -INF , P4 ;  /* 0xff8000004c497808 */ /* 0x000fe20002000000 */
[----:B------:R-:W-:Y:S01]  /*14470*/  HGMMA.64x16x16.F32 R64, gdesc[UR4], R64, gsb0 ;  /* 0x00200000044079f0 */ /* 0x000fe20008000840 */
[----:B------:R-:W-:Y:S01]  /*14480*/  R2UR UR6, R6 ;  /* 0x00000000060672ca */ /* 0x000fe200000e0000 */
[----:B------:R-:W-:Y:S01]  /*14490*/  UMOV UR4, UR36 ;  /* 0x0000002400047c82 */ /* 0x000fe20008000000 */
[----:B------:R-:W-:Y:S01]  /*144a0*/  R2UR UR7, R7 ;  /* 0x00000000070772ca */ /* 0x000fe200000e0000 */
[----:B------:R-:W-:Y:S01]  /*144b0*/  UMOV UR5, UR37 ;  /* 0x0000002500057c82 */ /* 0x000fe20008000000 */
[----:B------:R-:W-:Y:S01]  /*144c0*/  VIADD R6, R4, 0x886 ;  /* 0x0000088604067836 */ /* 0x000fe20000000000 */
[----:B------:R-:W-:Y:S01]  /*144d0*/  FMNMX.FTZ R0, R81, R8, !PT ;  /* 0x0000000851007209 */ /* 0x000fe20007810000 */
[----:B------:R-:W-:Y:S01]  /*144e0*/  IMAD.MOV.U32 R7, RZ, RZ, 0x40000040 ;  /* 0x40000040ff077424 */ /* 0x000fe200078e00ff */
[----:B------:R-:W-:Y:S01]  /*144f0*/  FSEL R77, R77, -INF , P5 ;  /* 0xff8000004d4d7808 */ /* 0x000fe20002800000 */
[----:B------:R-:W-:Y:S01]  /*14500*/  IMAD.MOV.U32 R76, RZ, RZ, R119 ;  /* 0x000000ffff4c7224 */ /* 0x000fe200078e0077 */
[----:B------:R-:W-:-:S02]  /*14510*/  FMNMX.FTZ R0, R73, R0, !PT ;  /* 0x0000000049007209 */ /* 0x000fc40007810000 */
[----:B------:R-:W-:Y:S02]  /*14520*/  FSEL R75, R75, -INF , P3 ;  /* 0xff8000004b4b7808 */ /* 0x000fe40001800000 */
[----:B------:R-:W-:Y:S02]  /*14530*/  ISETP.GT.AND P3, PT, R2, 0x11, PT ;  /* 0x000000110200780c */ /* 0x000fe40003f64270 */
[----:B------:R-:W-:Y:S02]  /*14540*/  FMNMX.FTZ R0, R77, R0, !PT ;  /* 0x000000004d007209 */ /* 0x000fe40007810000 */
[----:B------:R-:W-:Y:S02]  /*14550*/  FSEL R11, R78, -INF , P4 ;  /* 0xff8000004e0b7808 */ /* 0x000fe40002000000 */
[----:B------:R-:W-:Y:S02]  /*14560*/  ISETP.GT.AND P4, PT, R2, 0x18, PT ;  /* 0x000000180200780c */ /* 0x000fe40003f84270 */
[----:B------:R-:W-:-:S02]  /*14570*/  FSEL R79, R79, -INF , P5 ;  /* 0xff8000004f4f7808 */ /* 0x000fc40002800000 */
[----:B------:R-:W-:Y:S02]  /*14580*/  ISETP.GT.AND P5, PT, R2, 0x19, PT ;  /* 0x000000190200780c */ /* 0x000fe40003fa4270 */
[----:B------:R-:W-:Y:S01]  /*14590*/  FSEL R9, R74, -INF , P2 ;  /* 0xff8000004a097808 */ /* 0x000fe20001000000 */
[--C-:B------:R-:W-:Y:S01]  /*145a0*/  IMAD.MOV.U32 R74, RZ, RZ, R119.reuse ;  /* 0x000000ffff4a7224 */ /* 0x100fe200078e0077 */
        /* <DEDUP_REMOVED lines=9> */
[----:B------:R-:W-:Y:S01]  /*14640*/  R2UR UR6, R6 ;  /* 0x00000000060672ca */ /* 0x000fe200000e0000 */
[----:B------:R-:W-:Y:S01]  /*14650*/  UMOV UR4, UR36 ;  /* 0x0000002400047c82 */ /* 0x000fe20008000000 */
[----:B------:R-:W-:Y:S01]  /*14660*/  R2UR UR7, R7 ;  /* 0x00000000070772ca */ /* 0x000fe200000e0000 */
[----:B------:R-:W-:Y:S01]  /*14670*/  UMOV UR5, UR37 ;  /* 0x0000002500057c82 */ /* 0x000fe20008000000 */
[----:B------:R-:W-:Y:S01]  /*14680*/  VIADD R6, R4, 0x986 ;  /* 0x0000098604067836 */ /* 0x000fe20000000000 */
[----:B------:R-:W-:Y:S01]  /*14690*/  FSEL R93, R68, -INF , P4 ;  /* 0xff800000445d7808 */ /* 0x000fe20002000000 */
[----:B------:R-:W-:Y:S01]  /*146a0*/  IMAD.MOV.U32 R7, RZ, RZ, 0x40000040 ;  /* 0x40000040ff077424 */ /* 0x000fe200078e00ff */
[----:B------:R-:W-:Y:S01]  /*146b0*/  FMNMX.FTZ R0, R89, R0, !PT ;  /* 0x0000000059007209 */ /* 0x000fe20007810000 */
[----:B------:R-:W-:Y:S01]  /*146c0*/  VIADD R4, R4, 0xa06 ;  /* 0x00000a0604047836 */ /* 0x000fe20000000000 */
[----:B------:R-:W-:-:S02]  /*146d0*/  R2UR UR10, R6 ;  /* 0x00000000060a72ca */ /* 0x000fc400000e0000 */
[----:B------:R-:W-:Y:S02]  /*146e0*/  R2UR UR11, R7 ;  /* 0x00000000070b72ca */ /* 0x000fe400000e0000 */
[----:B------:R-:W-:Y:S02]  /*146f0*/  FSEL R69, R69, -INF , P5 ;  /* 0xff80000045457808 */ /* 0x000fe40002800000 */
[----:B------:R-:W-:Y:S02]  /*14700*/  FMNMX.FTZ R0, R93, R0, !PT ;  /* 0x000000005d007209 */ /* 0x000fe40007810000 */
[----:B------:R-:W-:Y:S01]  /*14710*/  FSEL R7, R66, -INF , P6 ;  /* 0xff80000042077808 */ /* 0x000fe20003000000 */
[----:B------:R-:W-:Y:S01]  /*14720*/  IMAD.MOV.U32 R66, RZ, RZ, R119 ;  /* 0x000000ffff427224 */ /* 0x000fe200078e0077 */
[----:B------:R-:W-:Y:S02]  /*14730*/  ISETP.GT.AND P6, PT, R2, 0x21, PT ;  /* 0x000000210200780c */ /* 0x000fe40003fc4270 */
[----:B------:R-:W-:-:S02]  /*14740*/  FMNMX.FTZ R0, R69, R0, !PT ;  /* 0x0000000045007209 */ /* 0x000fc40007810000 */
[----:B------:R-:W-:Y:S02]  /*14750*/  FSEL R71, R71, -INF , P5 ;  /* 0xff80000047477808 */ /* 0x000fe40002800000 */
[----:B------:R-:W-:Y:S02]  /*14760*/  ISETP.GT.AND P5, PT, R2, 0x28, PT ;  /* 0x000000280200780c */ /* 0x000fe40003fa4270 */
[----:B0-----:R-:W-:Y:S01]  /*14770*/  FSEL R15, R70, -INF , P4 ;  /* 0xff800000460f7808 */ /* 0x001fe20002000000 */
[----:B------:R-:W-:Y:S01]  /*14780*/  IMAD.MOV.U32 R70, RZ, RZ, R119 ;  /* 0x000000ffff467224 */ /* 0x000fe200078e0077 */
[C---:B------:R-:W-:Y:S02]  /*14790*/  ISETP.GT.AND P4, PT, R2.reuse, 0x29, PT ;  /* 0x000000290200780c */ /* 0x040fe40003f84270 */
[----:B------:R-:W-:Y:S02]  /*147a0*/  FSEL R67, R67, -INF , P3 ;  /* 0xff80000043437808 */ /* 0x000fe40001800000 */
[----:B------:R-:W-:-:S02]  /*147b0*/  ISETP.GT.AND P3, PT, R2, 0x30, PT ;  /* 0x000000300200780c */ /* 0x000fc40003f64270 */
        /* <DEDUP_REMOVED lines=8> */
[----:B------:R-:W-:Y:S01]  /*14840*/  R2UR UR6, R4 ;  /* 0x00000000040672ca */ /* 0x000fe200000e0000 */
[----:B------:R-:W-:Y:S01]  /*14850*/  UMOV UR4, UR36 ;  /* 0x0000002400047c82 */ /* 0x000fe20008000000 */
[----:B------:R-:W-:Y:S01]  /*14860*/  R2UR UR7, R5 ;  /* 0x00000000050772ca */ /* 0x000fe200000e0000 */
[----:B------:R-:W-:Y:S01]  /*14870*/  UMOV UR5, UR37 ;  /* 0x0000002500057c82 */ /* 0x000fe20008000000 */
[----:B------:R-:W-:Y:S01]  /*14880*/  FSEL R65, R60, -INF , P5 ;  /* 0xff8000003c417808 */ /* 0x000fe20002800000 */
[----:B------:R-:W-:Y:S01]  /*14890*/  IMAD.MOV.U32 R60, RZ, RZ, R119 ;  /* 0x000000ffff3c7224 */ /* 0x000fe200078e0077 */
[----:B------:R-:W-:-:S02]  /*148a0*/  FMNMX.FTZ R0, R87, R0, !PT ;  /* 0x0000000057007209 */ /* 0x000fc40007810000 */
[----:B------:R-:W-:Y:S02]  /*148b0*/  FSEL R85, R61, -INF , P4 ;  /* 0xff8000003d557808 */ /* 0x000fe40002000000 */
[----:B------:R-:W-:Y:S02]  /*148c0*/  FMNMX.FTZ R0, R65, R0, !PT ;  /* 0x0000000041007209 */ /* 0x000fe40007810000 */
[----:B------:R-:W-:Y:S02]  /*148d0*/  FSEL R21, R58, -INF , P2 ;  /* 0xff8000003a157808 */ /* 0x000fe40001000000 */
[----:B------:R-:W-:Y:S02]  /*148e0*/  ISETP.GT.AND P2, PT, R2, 0x31, PT ;  /* 0x000000310200780c */ /* 0x000fe40003f44270 */
[----:B------:R-:W-:Y:S02]  /*148f0*/  FMNMX.FTZ R0, R85, R0, !PT ;  /* 0x0000000055007209 */ /* 0x000fe40007810000 */
[----:B------:R-:W-:-:S02]  /*14900*/  FSEL R59, R59, -INF , P6 ;  /* 0xff8000003b3b7808 */ /* 0x000fc40003000000 */
[C---:B------:R-:W-:Y:S02]  /*14910*/  ISETP.GT.AND P6, PT, R2.reuse, 0x38, PT ;  /* 0x000000380200780c */ /* 0x040fe40003fc4270 */
[----:B------:R-:W-:Y:S02]  /*14920*/  FSEL R63, R63, -INF , P4 ;  /* 0xff8000003f3f7808 */ /* 0x000fe40002000000 */
[----:B------:R-:W-:Y:S02]  /*14930*/  ISETP.GT.AND P4, PT, R2, 0x40, PT ;  /* 0x000000400200780c */ /* 0x000fe40003f84270 */
[----:B------:R-:W-:Y:S01]  /*14940*/  MOV R58, R119 ;  /* 0x00000077003a7202 */ /* 0x000fe20000000f00 */
[----:B------:R-:W-:Y:S02]  /*14950*/  WARPGROUP.DEPBAR.LE gsb0, 0x0 ;  /* 0x00008000000079c5 */ /* 0x000fe40000010000 */
[----:B------:R-:W-:Y:S01]  /*14960*/  WARPGROUP.ARRIVE ;  /* 0x00000000000079c5 */ /* 0x000fe20000000000 */
[----:B------:R-:W-:-:S02]  /*14970*/  FSEL R61, R48, -INF , P3 ;  /* 0xff800000303d7808 */ /* 0x000fc40001800000 */
[----:B------:R-:W-:Y:S02]  /*14980*/  FSEL R57, R49, -INF , P2 ;  /* 0xff80000031397808 */ /* 0x000fe40001000000 */
[----:B------:R-:W-:Y:S01]  /*14990*/  FMNMX.FTZ R0, R61, R0, !PT ;  /* 0x000000003d007209 */ /* 0x000fe20007810000 */
[----:B------:R-:W-:Y:S01]  /*149a0*/  HGMMA.64x16x16.F32 R40, gdesc[UR12], R40, gsb0 ;  /* 0x002000000c2879f0 */ /* 0x000fe20008000828 */
[----:B------:R-:W-:Y:S01]  /*149b0*/  FSEL R49, R62, -INF , P5 ;  /* 0xff8000003e317808 */ /* 0x000fe20002800000 */
[--C-:B------:R-:W-:Y:S01]  /*149c0*/  IMAD.MOV.U32 R62, RZ, RZ, R119.reuse ;  /* 0x000000ffff3e7224 */ /* 0x100fe200078e0077 */
[----:B------:R-:W-:Y:S02]  /*149d0*/  ISETP.GT.AND P5, PT, R2, 0x39, PT ;  /* 0x000000390200780c */ /* 0x000fe40003fa4270 */
[----:B------:R-:W-:Y:S01]  /*149e0*/  FSEL R83, R52, -INF , P6 ;  /* 0xff80000034537808 */ /* 0x000fe20003000000 */
[----:B------:R-:W-:Y:S01]  /*149f0*/  IMAD.MOV.U32 R52, RZ, RZ, R119 ;  /* 0x000000ffff347224 */ /* 0x000fe200078e0077 */
[----:B------:R-:W-:-:S02]  /*14a00*/  FMNMX.FTZ R0, R57, R0, !PT ;  /* 0x0000000039007209 */ /* 0x000fc40007810000 */
[----:B------:R-:W-:Y:S02]  /*14a10*/  FSEL R95, R53, -INF , P5 ;  /* 0xff800000355f7808 */ /* 0x000fe40002800000 */
[----:B------:R-:W-:Y:S02]  /*14a20*/  FMNMX.FTZ R0, R83, R0, !PT ;  /* 0x0000000053007209 */ /* 0x000fe40007810000 */
[----:B------:R-:W-:Y:S01]  /*14a30*/  FSEL R53, R50, -INF , P3 ;  /* 0xff80000032357808 */ /* 0x000fe20001800000 */
[----:B------:R-:W-:Y:S01]  /*14a40*/  IMAD.MOV.U32 R50, RZ, RZ, R119 ;  /* 0x000000ffff327224 */ /* 0x000fe200078e0077 */
        /* <DEDUP_REMOVED lines=14> */
[----:B------:R-:W-:Y:S01]  /*14b30*/  FSEL R103, R44, -INF , P2 ;  /* 0xff8000002c677808 */ /* 0x000fe20001000000 */
[----:B------:R-:W-:Y:S01]  /*14b40*/  IMAD.MOV.U32 R44, RZ, RZ, R119 ;  /* 0x000000ffff2c7224 */ /* 0x000fe200078e0077 */
[----:B------:R-:W-:Y:S02]  /*14b50*/  FMNMX.FTZ R0, R101, R0, !PT ;  /* 0x0000000065007209 */ /* 0x000fe40007810000 */
[----:B------:R-:W-:Y:S02]  /*14b60*/  FSEL R105, R45, -INF , P1 ;  /* 0xff8000002d697808 */ /* 0x000fe40000800000 */
[----:B------:R-:W-:Y:S02]  /*14b70*/  FMNMX.FTZ R0, R103, R0, !PT ;  /* 0x0000000067007209 */ /* 0x000fe40007810000 */
[----:B------:R-:W-:-:S02]  /*14b80*/  ISETP.GT.AND P1, PT, R2, 0x51, PT ;  /* 0x000000510200780c */ /* 0x000fc40003f24270 */
[----:B------:R-:W-:Y:S02]  /*14b90*/  FMNMX.FTZ R0, R105, R0, !PT ;  /* 0x0000000069007209 */ /* 0x000fe40007810000 */
[----:B------:R-:W-:Y:S02]  /*14ba0*/  FSEL R43, R43, -INF , P3 ;  /* 0xff8000002b2b7808 */ /* 0x000fe40001800000 */
[----:B------:R-:W-:Y:S02]  /*14bb0*/  ISETP.GT.AND P3, PT, R2, 0x60, PT ;  /* 0x000000600200780c */ /* 0x000fe40003f64270 */
[----:B------:R-:W-:Y:S01]  /*14bc0*/  FSEL R45, R42, -INF , P4 ;  /* 0xff8000002a2d7808 */ /* 0x000fe20002000000 */
[--C-:B------:R-:W-:Y:S01]  /*14bd0*/  IMAD.MOV.U32 R42, RZ, RZ, R119.reuse ;  /* 0x000000ffff2a7224 */ /* 0x100fe200078e0077 */
[----:B------:R-:W-:Y:S02]  /*14be0*/  ISETP.GT.AND P4, PT, R2, 0x61, PT ;  /* 0x000000610200780c */ /* 0x000fe40003f84270 */
[----:B------:R-:W-:Y:S01]  /*14bf0*/  FSEL R41, R54, -INF , P6 ;  /* 0xff80000036297808 */ /* 0x000fe20003000000 */
[----:B------:R-:W-:Y:S01]  /*14c00*/  IMAD.MOV.U32 R54, RZ, RZ, R119 ;  /* 0x000000ffff367224 */ /* 0x000fe200078e0077 */
[----:B------:R-:W-:Y:S01]  /*14c10*/  ISETP.GT.AND P6, PT, R2, 0x69, PT ;  /* 0x000000690200780c */ /* 0x000fe20003fc4270 */
        /* <DEDUP_REMOVED lines=8> */
[----:B------:R-:W-:Y:S01]  /*14ca0*/  FSEL R33, R46, -INF , P2 ;  /* 0xff8000002e217808 */ /* 0x000fe20001000000 */
[----:B------:R-:W-:Y:S01]  /*14cb0*/  IMAD.MOV.U32 R46, RZ, RZ, R119 ;  /* 0x000000ffff2e7224 */ /* 0x000fe200078e0077 */
        /* <DEDUP_REMOVED lines=8> */
[----:B------:R-:W-:Y:S02]  /*14d40*/  P2R R32, PR, RZ, 0x2 ;  /* 0x00000002ff207803 */ /* 0x000fe40000000000 */
[----:B------:R-:W-:Y:S02]  /*14d50*/  ISETP.GT.AND P1, PT, R2, 0x50, PT ;  /* 0x000000500200780c */ /* 0x000fe40003f24270 */
[----:B------:R-:W-:Y:S02]  /*14d60*/  FSEL R47, R47, -INF , P0 ;  /* 0xff8000002f2f7808 */ /* 0x000fe40000000000 */
[----:B------:R-:W-:Y:S02]  /*14d70*/  P2R R14, PR, RZ, 0x4 ;  /* 0x00000004ff0e7803 */ /* 0x000fe40000000000 */
[----:B------:R-:W-:Y:S01]  /*14d80*/  ISETP.NE.AND P0, PT, R20, RZ, PT ;  /* 0x000000ff1400720c */ /* 0x000fe20003f05270 */
[----:B------:R-:W-:-:S02]  /*14d90*/  WARPGROUP.DEPBAR.LE gsb0, 0x0 ;  /* 0x00008000000079c5 */ /* 0x000fc40000010000 */
[----:B------:R-:W-:Y:S02]  /*14da0*/  FSEL R115, R24, -INF , P3 ;  /* 0xff80000018737808 */ /* 0x000fe40001800000 */
[----:B------:R-:W-:Y:S02]  /*14db0*/  FSEL R121, R25, -INF , P4 ;  /* 0xff80000019797808 */ /* 0x000fe40002000000 */
[----:B------:R-:W-:Y:S02]  /*14dc0*/  FMNMX.FTZ R0, R115, R0, !PT ;  /* 0x0000000073007209 */ /* 0x000fe40007810000 */
[----:B------:R-:W-:Y:S02]  /*14dd0*/  FSEL R117, R28, -INF , P5 ;  /* 0xff8000001c757808 */ /* 0x000fe40002800000 */
[----:B------:R-:W-:Y:S02]  /*14de0*/  FMNMX.FTZ R0, R121, R0, !PT ;  /* 0x0000000079007209 */ /* 0x000fe40007810000 */
[----:B------:R-:W-:-:S02]  /*14df0*/  FSEL R123, R29, -INF , P6 ;  /* 0xff8000001d7b7808 */ /* 0x000fc40003000000 */
[----:B------:R-:W-:Y:S02]  /*14e00*/  FMNMX.FTZ R0, R117, R0, !PT ;  /* 0x0000000075007209 */ /* 0x000fe40007810000 */
[----:B------:R-:W-:Y:S02]  /*14e10*/  FSEL R25, R34, -INF , P1 ;  /* 0xff80000022197808 */ /* 0x000fe40000800000 */
[----:B------:R-:W-:Y:S02]  /*14e20*/  FMNMX.FTZ R4, R123, R0, !PT ;  /* 0x000000007b047209 */ /* 0x000fe40007810000 */
[----:B------:R-:W-:Y:S02]  /*14e30*/  MOV R0, UR4 ;  /* 0x0000000400007c02 */ /* 0x000fe40008000f00 */
[----:B------:R-:W-:Y:S01]  /*14e40*/  ISETP.NE.AND P1, PT, R32, RZ, PT ;  /* 0x000000ff2000720c */ /* 0x000fe20003f25270 */
[----:B------:R-:W0:Y:S01]  /*14e50*/  SHFL.BFLY PT, R5, R4, 0x2, 0x1f ;  /* 0x0c401f0004057f89 */ /* 0x000e2200000e0000 */
[----:B------:R-:W-:-:S02]  /*14e60*/  FSEL R27, R27, -INF , P4 ;  /* 0xff8000001b1b7808 */ /* 0x000fc40002000000 */
[----:B------:R-:W-:Y:S02]  /*14e70*/  FSEL R35, R35, -INF , P1 ;  /* 0xff80000023237808 */ /* 0x000fe40000800000 */
[----:B------:R-:W-:Y:S02]  /*14e80*/  ISETP.NE.AND P1, PT, R13, RZ, PT ;  /* 0x000000ff0d00720c */ /* 0x000fe40003f25270 */
[----:B------:R-:W-:Y:S02]  /*14e90*/  FSEL R13, R38, -INF , P0 ;  /* 0xff800000260d7808 */ /* 0x000fe40000000000 */
[----:B------:R-:W-:-:S09]  /*14ea0*/  ISETP.NE.AND P0, PT, R12, RZ, PT ;  /* 0x000000ff0c00720c */ /* 0x000fd20003f05270 */
[----:B------:R-:W-:-:S05]  /*14eb0*/  @!P1 VIADD R3, R3, 0x36840 ;  /* 0x0003684003039836 */ /* 0x000fca0000000000 */
[----:B------:R-:W-:Y:S02]  /*14ec0*/  @!P1 PRMT R3, RZ, 0x654, R3 ;  /* 0x00000654ff039816 */ /* 0x000fe40000000003 */
[----:B0-----:R-:W-:Y:S02]  /*14ed0*/  FMNMX.FTZ R6, R4, R5, !PT ;  /* 0x0000000504067209 */ /* 0x001fe40007810000 */
[----:B------:R-:W-:Y:S01]  /*14ee0*/  FMNMX.FTZ R4, R9, R75, !PT ;  /* 0x0000004b09047209 */ /* 0x000fe20007810000 */
[----:B------:R0:W-:Y:S02]  /*14ef0*/  @!P1 SYNCS.ARRIVE.TRANS64.RED.A1T0 RZ, [R3+URZ], RZ ;  /* 0x000000ff03ff99a7 */ /* 0x0001e4000810043f */
[----:B------:R-:W1:Y:S01]  /*14f00*/  SHFL.BFLY PT, R5, R6, 0x1, 0x1f ;  /* 0x0c201f0006057f89 */ /* 0x000e6200000e0000 */
[----:B------:R-:W-:-:S04]  /*14f10*/  FMNMX.FTZ R4, R11, R4, !PT ;  /* 0x000000040b047209 */ /* 0x000fc80007810000 */
[----:B------:R-:W-:-:S04]  /*14f20*/  FMNMX.FTZ R4, R79, R4, !PT ;  /* 0x000000044f047209 */ /* 0x000fc80007810000 */
[----:B------:R-:W-:-:S04]  /*14f30*/  FMNMX.FTZ R4, R7, R4, !PT ;  /* 0x0000000407047209 */ /* 0x000fc80007810000 */
[----:B------:R-:W-:-:S04]  /*14f40*/  FMNMX.FTZ R4, R67, R4, !PT ;  /* 0x0000000443047209 */ /* 0x000fc80007810000 */
[----:B------:R-:W-:-:S04]  /*14f50*/  FMNMX.FTZ R4, R15, R4, !PT ;  /* 0x000000040f047209 */ /* 0x000fc80007810000 */
[----:B------:R-:W-:Y:S02]  /*14f60*/  FMNMX.FTZ R4, R71, R4, !PT ;  /* 0x0000000447047209 */ /* 0x000fe40007810000 */
[----:B-1----:R-:W-:Y:S02]  /*14f70*/  FMNMX.FTZ R5, R6, R5, !PT ;  /* 0x0000000506057209 */ /* 0x002fe40007810000 */
        /* <DEDUP_REMOVED lines=16> */
[----:B------:R1:W-:Y:S01]  /*15080*/  MUFU.EX2 R39, R85 ;  /* 0x0000005500277308 */ /* 0x0003e20000000800 */
[----:B------:R-:W-:Y:S01]  /*15090*/  FMNMX.FTZ R4, R41, R4, !PT ;  /* 0x0000000429047209 */ /* 0x000fe20007810000 */
[-CC-:B------:R-:W-:Y:S01]  /*150a0*/  FFMA.FTZ R202, R73, R0.reuse, -R2.reuse ;  /* 0x0000000049ca7223 */ /* 0x180fe20000010802 */
[----:B------:R-:W-:Y:S01]  /*150b0*/  FSEL R61, R30, -INF , P5 ;  /* 0xff8000001e3d7808 */ /* 0x000fe20002800000 */
[--C-:B------:R-:W-:Y:S01]  /*150c0*/  FFMA.FTZ R73, R89, R0, -R2.reuse ;  /* 0x0000000059497223 */ /* 0x100fe20000010802 */
[----:B------:R-:W-:Y:S01]  /*150d0*/  FMNMX.FTZ R4, R55, R4, !PT ;  /* 0x0000000437047209 */ /* 0x000fe20007810000 */
[-CC-:B------:R-:W-:Y:S01]  /*150e0*/  FFMA.FTZ R6, R57, R0.reuse, -R2.reuse ;  /* 0x0000000039067223 */ /* 0x180fe20000010802 */
[-CC-:B------:R-:W-:Y:S01]  /*150f0*/  FFMA.FTZ R198, R93, R0.reuse, -R2.reuse ;  /* 0x000000005dc67223 */ /* 0x180fe20000010802 */
[--C-:B------:R-:W-:Y:S01]  /*15100*/  FFMA.FTZ R29, R8, R0, -R2.reuse ;  /* 0x00000000081d7223 */ /* 0x100fe20000010802 */
[----:B------:R-:W-:Y:S01]  /*15110*/  FMNMX.FTZ R4, R45, R4, !PT ;  /* 0x000000042d047209 */ /* 0x000fe20007810000 */
[----:B------:R-:W-:Y:S01]  /*15120*/  MUFU.EX2 R200, R200 ;  /* 0x000000c800c87308 */ /* 0x000fe20000000800 */
[----:B-1----:R-:W-:Y:S01]  /*15130*/  FSEL R85, R31, -INF , P6 ;  /* 0xff8000001f557808 */ /* 0x002fe20003000000 */
[--C-:B------:R-:W-:Y:S01]  /*15140*/  FFMA.FTZ R37, R77, R0, -R2.reuse ;  /* 0x000000004d257223 */ /* 0x100fe20000010802 */
[----:B------:R-:W-:Y:S01]  /*15150*/  FMNMX.FTZ R4, R43, R4, !PT ;  /* 0x000000042b047209 */ /* 0x000fe20007810000 */
[-CC-:B------:R-:W-:Y:S01]  /*15160*/  FFMA.FTZ R196, R97, R0.reuse, -R2.reuse ;  /* 0x0000000061c47223 */ /* 0x180fe20000010802 */
[-CC-:B------:R-:W-:Y:S01]  /*15170*/  FFMA.FTZ R192, R91, R0.reuse, -R2.reuse ;  /* 0x000000005bc07223 */ /* 0x180fe20000010802 */
[--C-:B------:R-:W-:Y:S01]  /*15180*/  FFMA.FTZ R77, R87, R0, -R2.reuse ;  /* 0x00000000574d7223 */ /* 0x100fe20000010802 */
[----:B------:R-:W-:Y:S01]  /*15190*/  FMNMX.FTZ R4, R33, R4, !PT ;  /* 0x0000000421047209 */ /* 0x000fe20007810000 */
[----:B------:R1:W-:Y:S01]  /*151a0*/  MUFU.EX2 R31, R6 ;  /* 0x00000006001f7308 */ /* 0x0003e20000000800 */
[-CC-:B------:R-:W-:Y:S01]  /*151b0*/  FFMA.FTZ R190, R83, R0.reuse, -R2.reuse ;  /* 0x0000000053be7223 */ /* 0x180fe20000010802 */
[--C-:B------:R-:W-:Y:S01]  /*151c0*/  FFMA.FTZ R57, R95, R0, -R2.reuse ;  /* 0x000000005f397223 */ /* 0x100fe20000010802 */
[----:B------:R-:W-:Y:S01]  /*151d0*/  FMNMX.FTZ R4, R47, R4, !PT ;  /* 0x000000042f047209 */ /* 0x000fe20007810000 */
[-CC-:B------:R-:W-:Y:S01]  /*151e0*/  FFMA.FTZ R69, R69, R0.reuse, -R2.reuse ;  /* 0x0000000045457223 */ /* 0x180fe20000010802 */
[-CC-:B------:R-:W-:Y:S01]  /*151f0*/  FFMA.FTZ R184, R99, R0.reuse, -R2.reuse ;  /* 0x0000000063b87223 */ /* 0x180fe20000010802 */
[--C-:B------:R-:W-:Y:S01]  /*15200*/  FFMA.FTZ R83, R101, R0, -R2.reuse ;  /* 0x0000000065537223 */ /* 0x100fe20000010802 */
[----:B------:R-:W-:Y:S01]  /*15210*/  FMNMX.FTZ R4, R25, R4, !PT ;  /* 0x0000000419047209 */ /* 0x000fe20007810000 */
[----:B------:R-:W2:Y:S01]  /*15220*/  MUFU.EX2 R29, R29 ;  /* 0x0000001d001d7308 */ /* 0x000ea20000000800 */
[-CC-:B------:R-:W-:Y:S01]  /*15230*/  FFMA.FTZ R186, R103, R0.reuse, -R2.reuse ;  /* 0x0000000067ba7223 */ /* 0x180fe20000010802 */
[--C-:B------:R-:W-:Y:S01]  /*15240*/  FFMA.FTZ R87, R105, R0, -R2.reuse ;  /* 0x0000000069577223 */ /* 0x100fe20000010802 */
[----:B------:R-:W-:Y:S01]  /*15250*/  FMNMX.FTZ R4, R35, R4, !PT ;  /* 0x0000000423047209 */ /* 0x000fe20007810000 */
[-CC-:B------:R-:W-:Y:S01]  /*15260*/  FFMA.FTZ R180, R107, R0.reuse, -R2.reuse ;  /* 0x000000006bb47223 */ /* 0x180fe20000010802 */
[-CC-:B------:R-:W-:Y:S01]  /*15270*/  FFMA.FTZ R182, R111, R0.reuse, -R2.reuse ;  /* 0x000000006fb67223 */ /* 0x180fe20000010802 */
[--C-:B------:R-:W-:Y:S01]  /*15280*/  FFMA.FTZ R91, R113, R0, -R2.reuse ;  /* 0x00000000715b7223 */ /* 0x100fe20000010802 */
[----:B------:R-:W-:Y:S01]  /*15290*/  FMNMX.FTZ R4, R13, R4, !PT ;  /* 0x000000040d047209 */ /* 0x000fe20007810000 */
[----:B------:R-:W3:Y:S01]  /*152a0*/  MUFU.EX2 R202, R202 ;  /* 0x000000ca00ca7308 */ /* 0x000ee20000000800 */
[-CC-:B------:R-:W-:Y:S01]  /*152b0*/  FFMA.FTZ R176, R115, R0.reuse, -R2.reuse ;  /* 0x0000000073b07223 */ /* 0x180fe20000010802 */
[--C-:B------:R-:W-:Y:S01]  /*152c0*/  FFMA.FTZ R121, R121, R0, -R2.reuse ;  /* 0x0000000079797223 */ /* 0x100fe20000010802 */
[----:B------:R-:W-:Y:S01]  /*152d0*/  FMNMX.FTZ R4, R65, R4, !PT ;  /* 0x0000000441047209 */ /* 0x000fe20007810000 */
[-CC-:B------:R-:W-:Y:S01]  /*152e0*/  FFMA.FTZ R178, R117, R0.reuse, -R2.reuse ;  /* 0x0000000075b27223 */ /* 0x180fe20000010802 */
[----:B------:R-:W-:Y:S01]  /*152f0*/  FFMA.FTZ R95, R123, R0, -R2 ;  /* 0x000000007b5f7223 */ /* 0x000fe20000010802 */
[--C-:B------:R-:W-:Y:S01]  /*15300*/  IMAD.MOV.U32 R117, RZ, RZ, R119.reuse ;  /* 0x000000ffff757224 */ /* 0x100fe200078e0077 */
[----:B------:R-:W-:Y:S01]  /*15310*/  FMNMX.FTZ R4, R81, R4, !PT ;  /* 0x0000000451047209 */ /* 0x000fe20007810000 */
[----:B------:R-:W4:Y:S01]  /*15320*/  MUFU.EX2 R37, R37 ;  /* 0x0000002500257308 */ /* 0x000f220000000800 */
[--C-:B------:R-:W-:Y:S01]  /*15330*/  IMAD.MOV.U32 R115, RZ, RZ, R119.reuse ;  /* 0x000000ffff737224 */ /* 0x100fe200078e0077 */
[-C--:B------:R-:W-:Y:S01]  /*15340*/  MOV R113, R119.reuse ;  /* 0x0000007700717202 */ /* 0x080fe20000000f00 */
[--C-:B------:R-:W-:Y:S01]  /*15350*/  IMAD.MOV.U32 R111, RZ, RZ, R119.reuse ;  /* 0x000000ffff6f7224 */ /* 0x100fe200078e0077 */
[----:B------:R-:W-:Y:S01]  /*15360*/  FMNMX.FTZ R4, R27, R4, !PT ;  /* 0x000000041b047209 */ /* 0x000fe20007810000 */
[--C-:B------:R-:W-:Y:S01]  /*15370*/  IMAD.MOV.U32 R107, RZ, RZ, R119.reuse ;  /* 0x000000ffff6b7224 */ /* 0x100fe200078e0077 */
[----:B------:R-:W-:Y:S01]  /*15380*/  MOV R103, R119 ;  /* 0x0000007700677202 */ /* 0x000fe20000000f00 */
[--C-:B------:R-:W-:Y:S01]  /*15390*/  IMAD.MOV.U32 R105, RZ, RZ, R119.reuse ;  /* 0x000000ffff697224 */ /* 0x100fe200078e0077 */
[----:B------:R-:W-:Y:S01]  /*153a0*/  FMNMX.FTZ R4, R61, R4, !PT ;  /* 0x000000043d047209 */ /* 0x000fe20007810000 */
[----:B------:R-:W0:Y:S01]  /*153b0*/  MUFU.EX2 R196, R196 ;  /* 0x000000c400c47308 */ /* 0x000e220000000800 */
[----:B------:R-:W-:-:S02]  /*153c0*/  IMAD.MOV.U32 R101, RZ, RZ, R119 ;  /* 0x000000ffff657224 */ /* 0x000fc400078e0077 */
[----:B------:R-:W-:Y:S01]  /*153d0*/  FMNMX.FTZ R4, R85, R4, !PT ;  /* 0x0000000455047209 */ /* 0x000fe20007810000 */
[--C-:B------:R-:W-:Y:S02]  /*153e0*/  IMAD.MOV.U32 R99, RZ, RZ, R119.reuse ;  /* 0x000000ffff637224 */ /* 0x100fe400078e0077 */
[----:B------:R-:W-:Y:S02]  /*153f0*/  IMAD.MOV.U32 R97, RZ, RZ, R119 ;  /* 0x000000ffff617224 */ /* 0x000fe400078e0077 */
[----:B------:R-:W1:Y:S01]  /*15400*/  SHFL.BFLY PT, R89, R4, 0x2, 0x1f ;  /* 0x0c401f0004597f89 */ /* 0x000e6200000e0000 */
[----:B------:R-:W0:Y:S08]  /*15410*/  MUFU.EX2 R73, R73 ;  /* 0x0000004900497308 */ /* 0x000e300000000800 */
[----:B------:R-:W0:Y:S08]  /*15420*/  MUFU.EX2 R198, R198 ;  /* 0x000000c600c67308 */ /* 0x000e300000000800 */
[----:B------:R-:W0:Y:S01]  /*15430*/  MUFU.EX2 R69, R69 ;  /* 0x0000004500457308 */ /* 0x000e220000000800 */
[----:B-1----:R-:W-:Y:S01]  /*15440*/  FMNMX.FTZ R6, R4, R89, !PT ;  /* 0x0000005904067209 */ /* 0x002fe20007810000 */
[----:B------:R-:W-:-:S06]  /*15450*/  FFMA.FTZ R89, R109, R0, -R2 ;  /* 0x000000006d597223 */ /* 0x000fcc0000010802 */
[----:B------:R-:W-:Y:S01]  /*15460*/  MUFU.EX2 R192, R192 ;  /* 0x000000c000c07308 */ /* 0x000fe20000000800 */
[----:B------:R-:W-:Y:S01]  /*15470*/  IMAD.MOV.U32 R109, RZ, RZ, R119 ;  /* 0x000000ffff6d7224 */ /* 0x000fe200078e0077 */
[----:B------:R-:W1:Y:S06]  /*15480*/  SHFL.BFLY PT, R93, R6, 0x1, 0x1f ;  /* 0x0c201f00065d7f89 */ /* 0x000e6c00000e0000 */
[----:B------:R-:W-:Y:S08]  /*15490*/  MUFU.EX2 R77, R77 ;  /* 0x0000004d004d7308 */ /* 0x000ff00000000800 */
[----:B------:R-:W-:Y:S08]  /*154a0*/  MUFU.EX2 R194, R194 ;  /* 0x000000c200c27308 */ /* 0x000ff00000000800 */
[----:B------:R-:W-:Y:S01]  /*154b0*/  MUFU.EX2 R188, R188 ;  /* 0x000000bc00bc7308 */ /* 0x000fe20000000800 */
[----:B-1----:R-:W-:-:S04]  /*154c0*/  FMNMX.FTZ R4, R6, R93, !PT ;  /* 0x0000005d06047209 */ /* 0x002fc80007810000 */
[C---:B------:R-:W-:Y:S01]  /*154d0*/  FSETP.NEU.FTZ.AND P2, PT, R4.reuse, -INF , PT ;  /* 0xff8000000400780b */ /* 0x040fe20003f5d000 */
[----:B------:R-:W-:Y:S02]  /*154e0*/  FMUL.FTZ R20, R4, R0 ;  /* 0x0000000004147220 */ /* 0x000fe40000410000 */
[----:B------:R-:W-:Y:S03]  /*154f0*/  MUFU.EX2 R190, R190 ;  /* 0x000000be00be7308 */ /* 0x000fe60000000800 */
[----:B------:R-:W-:-:S05]  /*15500*/  FSEL R20, R20, RZ, P2 ;  /* 0x000000ff14147208 */ /* 0x000fca0001000000 */
[----:B------:R-:W-:Y:S01]  /*15510*/  MUFU.EX2 R57, R57 ;  /* 0x0000003900397308 */ /* 0x000fe20000000800 */
[-CC-:B------:R-:W-:Y:S01]  /*15520*/  FFMA.FTZ R201, R9, R0.reuse, -R20.reuse ;  /* 0x0000000009c97223 */ /* 0x180fe20000010814 */
[-CC-:B------:R-:W-:Y:S01]  /*15530*/  FFMA.FTZ R2, R75, R0.reuse, -R20.reuse ;  /* 0x000000004b027223 */ /* 0x180fe20000010814 */
[-CC-:B------:R-:W-:Y:S01]  /*15540*/  FFMA.FTZ R203, R11, R0.reuse, -R20.reuse ;  /* 0x000000000bcb7223 */ /* 0x180fe20000010814 */
[-CC-:B------:R-:W-:Y:S01]  /*15550*/  FFMA.FTZ R197, R7, R0.reuse, -R20.reuse ;  /* 0x0000000007c57223 */ /* 0x180fe20000010814 */
[----:B--2---:R-:W-:Y:S01]  /*15560*/  FADD.FTZ R7, R200, R29 ;  /* 0x0000001dc8077221 */ /* 0x004fe20000010000 */
[-CC-:B------:R-:W-:Y:S01]  /*15570*/  FFMA.FTZ R6, R79, R0.reuse, -R20.reuse ;  /* 0x000000004f067223 */ /* 0x180fe20000010814 */
[-CC-:B------:R-:W-:Y:S01]  /*15580*/  FFMA.FTZ R8, R67, R0.reuse, -R20.reuse ;  /* 0x0000000043087223 */ /* 0x180fe20000010814 */
[----:B------:R-:W-:Y:S01]  /*15590*/  MUFU.EX2 R201, R201 ;  /* 0x000000c900c97308 */ /* 0x000fe20000000800 */
[----:B---3--:R-:W-:Y:S01]  /*155a0*/  FADD.FTZ R28, R202, R7 ;  /* 0x00000007ca1c7221 */ /* 0x008fe20000010000 */
[-CC-:B------:R-:W-:Y:S01]  /*155b0*/  FFMA.FTZ R199, R15, R0.reuse, -R20.reuse ;  /* 0x000000000fc77223 */ /* 0x180fe20000010814 */
[-CC-:B------:R-:W-:Y:S01]  /*155c0*/  FFMA.FTZ R10, R71, R0.reuse, -R20.reuse ;  /* 0x00000000470a7223 */ /* 0x180fe20000010814 */
[-C--:B------:R-:W-:Y:S01]  /*155d0*/  FFMA.FTZ R193, R21, R0.reuse, -R20 ;  /* 0x0000000015c17223 */ /* 0x080fe20000010814 */
[----:B----4-:R-:W-:Y:S01]  /*155e0*/  FADD.FTZ R7, R37, R28 ;  /* 0x0000001c25077221 */ /* 0x010fe20000010000 */
[-CC-:B------:R-:W-:Y:S01]  /*155f0*/  FFMA.FTZ R12, R59, R0.reuse, -R20.reuse ;  /* 0x000000003b0c7223 */ /* 0x180fe20000010814 */
[-CC-:B------:R-:W-:Y:S01]  /*15600*/  FFMA.FTZ R195, R49, R0.reuse, -R20.reuse ;  /* 0x0000000031c37223 */ /* 0x180fe20000010814 */
[----:B------:R-:W1:Y:S01]  /*15610*/  MUFU.EX2 R2, R2 ;  /* 0x0000000200027308 */ /* 0x000e620000000800 */
[----:B0-----:R-:W-:Y:S01]  /*15620*/  FADD.FTZ R28, R196, R7 ;  /* 0x00000007c41c7221 */ /* 0x001fe20000010000 */
[-CC-:B------:R-:W-:Y:S01]  /*15630*/  FFMA.FTZ R14, R63, R0.reuse, -R20.reuse ;  /* 0x000000003f0e7223 */ /* 0x180fe20000010814 */
[-CC-:B------:R-:W-:Y:S01]  /*15640*/  FFMA.FTZ R189, R53, R0.reuse, -R20.reuse ;  /* 0x0000000035bd7223 */ /* 0x180fe20000010814 */
[-C--:B------:R-:W-:Y:S01]  /*15650*/  FFMA.FTZ R24, R51, R0.reuse, -R20 ;  /* 0x0000000033187223 */ /* 0x080fe20000010814 */
[----:B------:R-:W-:Y:S01]  /*15660*/  FADD.FTZ R7, R73, R28 ;  /* 0x0000001c49077221 */ /* 0x000fe20000010000 */
[-CC-:B------:R-:W-:Y:S01]  /*15670*/  FFMA.FTZ R191, R41, R0.reuse, -R20.reuse ;  /* 0x0000000029bf7223 */ /* 0x180fe20000010814 */
[-CC-:B------:R-:W-:Y:S01]  /*15680*/  FFMA.FTZ R26, R55, R0.reuse, -R20.reuse ;  /* 0x00000000371a7223 */ /* 0x180fe20000010814 */
[----:B------:R-:W0:Y:S01]  /*15690*/  MUFU.EX2 R203, R203 ;  /* 0x000000cb00cb7308 */ /* 0x000e220000000800 */
[----:B------:R-:W-:Y:S01]  /*156a0*/  FADD.FTZ R32, R198, R7 ;  /* 0x00000007c6207221 */ /* 0x000fe20000010000 */
[-CC-:B------:R-:W-:Y:S01]  /*156b0*/  FFMA.FTZ R185, R45, R0.reuse, -R20.reuse ;  /* 0x000000002db97223 */ /* 0x180fe20000010814 */
[-CC-:B------:R-:W-:Y:S01]  /*156c0*/  FFMA.FTZ R28, R43, R0.reuse, -R20.reuse ;  /* 0x000000002b1c7223 */ /* 0x180fe20000010814 */
[-C--:B------:R-:W-:Y:S01]  /*156d0*/  FFMA.FTZ R187, R33, R0.reuse, -R20 ;  /* 0x0000000021bb7223 */ /* 0x080fe20000010814 */
        /* <DEDUP_REMOVED lines=8> */
[-C--:B------:R-:W-:Y:S01]  /*15760*/  FFMA.FTZ R81, R81, R0.reuse, -R20 ;  /* 0x0000000051517223 */ /* 0x080fe20000010814 */
        /* <DEDUP_REMOVED lines=10> */
[----:B------:R-:W0:Y:S01]  /*15810*/  MUFU.EX2 R8, R8 ;  /* 0x0000000800087308 */ /* 0x000e220000000800 */
[----:B--2---:R-:W-:Y:S01]  /*15820*/  FADD.FTZ R30, R6, R7 ;  /* 0x00000007061e7221 */ /* 0x004fe20000010000 */
[----:B------:R-:W-:Y:S01]  /*15830*/  FADD.FTZ R34, R188, R9 ;  /* 0x00000009bc227221 */ /* 0x000fe20000010000 */
[----:B------:R-:W-:Y:S01]  /*15840*/  F2FP.F16.F32.PACK_AB R203, R6, R203 ;  /* 0x000000cb06cb723e */ /* 0x000fe200000000ff */
[----:B------:R-:W-:Y:S01]  /*15850*/  IMAD.MOV.U32 R79, RZ, RZ, R119 ;  /* 0x000000ffff4f7224 */ /* 0x000fe200078e0077 */
[----:B------:R-:W-:Y:S01]  /*15860*/  F2FP.F16.F32.PACK_AB R202, R37, R202 ;  /* 0x000000ca25ca723e */ /* 0x000fe200000000ff */
[----:B------:R-:W-:Y:S01]  /*15870*/  FADD.FTZ R9, R31, R34 ;  /* 0x000000221f097221 */ /* 0x000fe20000010000 */
[----:B------:R-:W-:Y:S01]  /*15880*/  F2FP.F16.F32.PACK_AB R196, R73, R196 ;  /* 0x000000c449c4723e */ /* 0x000fe200000000ff */
[----:B------:R-:W2:Y:S01]  /*15890*/  MUFU.EX2 R199, R199 ;  /* 0x000000c700c77308 */ /* 0x000ea20000000800 */
[----:B-1----:R-:W-:Y:S01]  /*158a0*/  FADD.FTZ R7, R197, R30 ;  /* 0x0000001ec5077221 */ /* 0x002fe20000010000 */
[----:B------:R-:W-:Y:S01]  /*158b0*/  FADD.FTZ R34, R190, R9 ;  /* 0x00000009be227221 */ /* 0x000fe20000010000 */
[----:B------:R-:W-:Y:S01]  /*158c0*/  FFMA.FTZ R30, R47, R0, -R20 ;  /* 0x000000002f1e7223 */ /* 0x000fe20000010814 */
[----:B------:R-:W-:Y:S01]  /*158d0*/  F2FP.F16.F32.PACK_AB R198, R69, R198 ;  /* 0x000000c645c6723e */ /* 0x000fe200000000ff */
[--C-:B------:R-:W-:Y:S01]  /*158e0*/  IMAD.MOV.U32 R75, RZ, RZ, R119.reuse ;  /* 0x000000ffff4b7224 */ /* 0x100fe200078e0077 */
[----:B------:R-:W-:Y:S01]  /*158f0*/  F2FP.F16.F32.PACK_AB R192, R77, R192 ;  /* 0x000000c04dc0723e */ /* 0x000fe200000000ff */
[----:B------:R-:W-:Y:S01]  /*15900*/  IMAD.MOV.U32 R77, RZ, RZ, R119 ;  /* 0x000000ffff4d7224 */ /* 0x000fe200078e0077 */
[----:B------:R-:W1:Y:S01]  /*15910*/  MUFU.EX2 R10, R10 ;  /* 0x0000000a000a7308 */ /* 0x000e620000000800 */
[C---:B0-----:R-:W-:Y:S01]  /*15920*/  FADD.FTZ R32, R8.reuse, R7 ;  /* 0x0000000708207221 */ /* 0x041fe20000010000 */
[----:B------:R-:W-:Y:S01]  /*15930*/  F2FP.F16.F32.PACK_AB R194, R39, R194 ;  /* 0x000000c227c2723e */ /* 0x000fe200000000ff */
[--C-:B------:R-:W-:Y:S01]  /*15940*/  IMAD.MOV.U32 R71, RZ, RZ, R119.reuse ;  /* 0x000000ffff477224 */ /* 0x100fe200078e0077 */
[----:B------:R-:W-:Y:S01]  /*15950*/  F2FP.F16.F32.PACK_AB R188, R31, R188 ;  /* 0x000000bc1fbc723e */ /* 0x000fe200000000ff */
[--C-:B------:R-:W-:Y:S01]  /*15960*/  IMAD.MOV.U32 R69, RZ, RZ, R119.reuse ;  /* 0x000000ffff457224 */ /* 0x100fe200078e0077 */
[----:B------:R-:W-:Y:S01]  /*15970*/  F2FP.F16.F32.PACK_AB R190, R57, R190 ;  /* 0x000000be39be723e */ /* 0x000fe200000000ff */
[--C-:B------:R-:W-:Y:S01]  /*15980*/  IMAD.MOV.U32 R67, RZ, RZ, R119.reuse ;  /* 0x000000ffff437224 */ /* 0x100fe200078e0077 */
[----:B------:R-:W0:Y:S01]  /*15990*/  MUFU.EX2 R193, R193 ;  /* 0x000000c100c17308 */ /* 0x000e220000000800 */
[----:B--2---:R-:W-:Y:S01]  /*159a0*/  FADD.FTZ R7, R199, R32 ;  /* 0x00000020c7077221 */ /* 0x004fe20000010000 */
[----:B------:R-:W-:Y:S01]  /*159b0*/  F2FP.F16.F32.PACK_AB R197, R8, R197 ;  /* 0x000000c508c5723e */ /* 0x000fe200000000ff */
[--C-:B------:R-:W-:Y:S01]  /*159c0*/  IMAD.MOV.U32 R59, RZ, RZ, R119.reuse ;  /* 0x000000ffff3b7224 */ /* 0x100fe200078e0077 */
[-C--:B------:R-:W-:Y:S01]  /*159d0*/  MOV R73, R119.reuse ;  /* 0x0000007700497202 */ /* 0x080fe20000000f00 */
[--C-:B------:R-:W-:Y:S01]  /*159e0*/  IMAD.MOV.U32 R55, RZ, RZ, R119.reuse ;  /* 0x000000ffff377224 */ /* 0x100fe200078e0077 */
[----:B------:R-:W-:Y:S01]  /*159f0*/  MOV R63, R119 ;  /* 0x00000077003f7202 */ /* 0x000fe20000000f00 */
[----:B------:R-:W-:Y:S01]  /*15a00*/  IMAD.MOV.U32 R51, RZ, RZ, R119 ;  /* 0x000000ffff337224 */ /* 0x000fe200078e0077 */
[----:B------:R-:W2:Y:S01]  /*15a10*/  MUFU.EX2 R12, R12 ;  /* 0x0000000c000c7308 */ /* 0x000ea20000000800 */
[C---:B-1----:R-:W-:Y:S01]  /*15a20*/  FADD.FTZ R32, R10.reuse, R7 ;  /* 0x000000070a207221 */ /* 0x042fe20000010000 */
[----:B------:R-:W-:Y:S01]  /*15a30*/  F2FP.F16.F32.PACK_AB R199, R10, R199 ;  /* 0x000000c70ac7723e */ /* 0x000fe200000000ff */
[--C-:B------:R-:W-:Y:S01]  /*15a40*/  IMAD.MOV.U32 R49, RZ, RZ, R119.reuse ;  /* 0x000000ffff317224 */ /* 0x100fe200078e0077 */
[-C--:B------:R-:W-:Y:S01]  /*15a50*/  MOV R53, R119.reuse ;  /* 0x0000007700357202 */ /* 0x080fe20000000f00 */
[--C-:B------:R-:W-:Y:S01]  /*15a60*/  IMAD.MOV.U32 R47, RZ, RZ, R119.reuse ;  /* 0x000000ffff2f7224 */ /* 0x100fe200078e0077 */
[-C--:B------:R-:W-:Y:S01]  /*15a70*/  MOV R43, R119.reuse ;  /* 0x00000077002b7202 */ /* 0x080fe20000000f00 */
[--C-:B------:R-:W-:Y:S01]  /*15a80*/  IMAD.MOV.U32 R45, RZ, RZ, R119.reuse ;  /* 0x000000ffff2d7224 */ /* 0x100fe200078e0077 */
[----:B------:R-:W1:Y:S01]  /*15a90*/  MUFU.EX2 R195, R195 ;  /* 0x000000c300c37308 */ /* 0x000e620000000800 */
[----:B0-----:R-:W-:Y:S01]  /*15aa0*/  FADD.FTZ R7, R193, R32 ;  /* 0x00000020c1077221 */ /* 0x001fe20000010000 */
[--C-:B------:R-:W-:Y:S01]  /*15ab0*/  IMAD.MOV.U32 R41, RZ, RZ, R119.reuse ;  /* 0x000000ffff297224 */ /* 0x100fe200078e0077 */
[----:B------:R-:W-:Y:S01]  /*15ac0*/  MOV R33, R119 ;  /* 0x0000007700217202 */ /* 0x000fe20000000f00 */
[----:B------:R-:W-:-:S02]  /*15ad0*/  IMAD.MOV.U32 R39, RZ, RZ, R119 ;  /* 0x000000ffff277224 */ /* 0x000fc400078e0077 */
[----:B------:R-:W-:Y:S02]  /*15ae0*/  IMAD.MOV.U32 R37, RZ, RZ, R119 ;  /* 0x000000ffff257224 */ /* 0x000fe400078e0077 */
[----:B------:R-:W0:Y:S01]  /*15af0*/  MUFU.EX2 R14, R14 ;  /* 0x0000000e000e7308 */ /* 0x000e220000000800 */
[C---:B--2---:R-:W-:Y:S01]  /*15b00*/  FADD.FTZ R32, R12.reuse, R7 ;  /* 0x000000070c207221 */ /* 0x044fe20000010000 */
[----:B------:R-:W-:Y:S01]  /*15b10*/  FADD.FTZ R7, R57, R34 ;  /* 0x0000002239077221 */ /* 0x000fe20000010000 */
[----:B------:R-:W-:Y:S01]  /*15b20*/  F2FP.F16.F32.PACK_AB R193, R12, R193 ;  /* 0x000000c10cc1723e */ /* 0x000fe200000000ff */
[--C-:B------:R-:W-:Y:S02]  /*15b30*/  IMAD.MOV.U32 R57, RZ, RZ, R119.reuse ;  /* 0x000000ffff397224 */ /* 0x100fe400078e0077 */
[--C-:B------:R-:W-:Y:S02]  /*15b40*/  IMAD.MOV.U32 R31, RZ, RZ, R119.reuse ;  /* 0x000000ffff1f7224 */ /* 0x100fe400078e0077 */
[----:B------:R-:W2:Y:S01]  /*15b50*/  MUFU.EX2 R184, R184 ;  /* 0x000000b800b87308 */ /* 0x000ea20000000800 */
[----:B-1----:R-:W-:Y:S01]  /*15b60*/  FADD.FTZ R3, R195, R32 ;  /* 0x00000020c3037221 */ /* 0x002fe20000010000 */
[----:B------:R-:W-:-:S06]  /*15b70*/  IMAD.MOV.U32 R29, RZ, RZ, R119 ;  /* 0x000000ffff1d7224 */ /* 0x000fcc00078e0077 */
[----:B------:R-:W1:Y:S01]  /*15b80*/  MUFU.EX2 R189, R189 ;  /* 0x000000bd00bd7308 */ /* 0x000e620000000800 */
[C---:B0-----:R-:W-:Y:S01]  /*15b90*/  FADD.FTZ R34, R14.reuse, R3 ;  /* 0x000000030e227221 */ /* 0x041fe20000010000 */
[----:B------:R-:W-:-:S06]  /*15ba0*/  F2FP.F16.F32.PACK_AB R195, R14, R195 ;  /* 0x000000c30ec3723e */ /* 0x000fcc00000000ff */
[----:B------:R-:W0:Y:S01]  /*15bb0*/  MUFU.EX2 R83, R83 ;  /* 0x0000005300537308 */ /* 0x000e220000000800 */
[----:B--2---:R-:W-:-:S07]  /*15bc0*/  FADD.FTZ R36, R184, R7 ;  /* 0x00000007b8247221 */ /* 0x004fce0000010000 */
[----:B------:R-:W2:Y:S01]  /*15bd0*/  MUFU.EX2 R24, R24 ;  /* 0x0000001800187308 */ /* 0x000ea20000000800 */
[----:B-1----:R-:W-:-:S07]  /*15be0*/  FADD.FTZ R3, R189, R34 ;  /* 0x00000022bd037221 */ /* 0x002fce0000010000 */
[----:B------:R-:W1:Y:S01]  /*15bf0*/  MUFU.EX2 R186, R186 ;  /* 0x000000ba00ba7308 */ /* 0x000e620000000800 */
[C---:B0-----:R-:W-:Y:S01]  /*15c00*/  FADD.FTZ R7, R83.reuse, R36 ;  /* 0x0000002453077221 */ /* 0x041fe20000010000 */
[----:B------:R-:W-:Y:S02]  /*15c10*/  F2FP.F16.F32.PACK_AB R184, R83, R184 ;  /* 0x000000b853b8723e */ /* 0x000fe400000000ff */
[----:B------:R-:W-:-:S04]  /*15c20*/  MOV R83, R119 ;  /* 0x0000007700537202 */ /* 0x000fc80000000f00 */
[----:B------:R-:W0:Y:S01]  /*15c30*/  MUFU.EX2 R191, R191 ;  /* 0x000000bf00bf7308 */ /* 0x000e220000000800 */
[C---:B--2---:R-:W-:Y:S01]  /*15c40*/  FADD.FTZ R34, R24.reuse, R3 ;  /* 0x0000000318227221 */ /* 0x044fe20000010000 */
[----:B------:R-:W-:Y:S01]  /*15c50*/  F2FP.F16.F32.PACK_AB R189, R24, R189 ;  /* 0x000000bd18bd723e */ /* 0x000fe200000000ff */
[----:B------:R-:W-:-:S05]  /*15c60*/  IMAD.MOV.U32 R24, RZ, RZ, R119 ;  /* 0x000000ffff187224 */ /* 0x000fca00078e0077 */
[----:B------:R-:W2:Y:S01]  /*15c70*/  MUFU.EX2 R87, R87 ;  /* 0x0000005700577308 */ /* 0x000ea20000000800 */
[----:B-1----:R-:W-:-:S07]  /*15c80*/  FADD.FTZ R36, R186, R7 ;  /* 0x00000007ba247221 */ /* 0x002fce0000010000 */
[----:B------:R-:W1:Y:S01]  /*15c90*/  MUFU.EX2 R26, R26 ;  /* 0x0000001a001a7308 */ /* 0x000e620000000800 */
[----:B0-----:R-:W-:-:S07]  /*15ca0*/  FADD.FTZ R3, R191, R34 ;  /* 0x00000022bf037221 */ /* 0x001fce0000010000 */
[----:B------:R-:W0:Y:S01]  /*15cb0*/  MUFU.EX2 R180, R180 ;  /* 0x000000b400b47308 */ /* 0x000e220000000800 */
[C---:B--2---:R-:W-:Y:S01]  /*15cc0*/  FADD.FTZ R7, R87.reuse, R36 ;  /* 0x0000002457077221 */ /* 0x044fe20000010000 */
[----:B------:R-:W-:Y:S01]  /*15cd0*/  F2FP.F16.F32.PACK_AB R186, R87, R186 ;  /* 0x000000ba57ba723e */ /* 0x000fe200000000ff */
[----:B------:R-:W-:-:S05]  /*15ce0*/  IMAD.MOV.U32 R87, RZ, RZ, R119 ;  /* 0x000000ffff577224 */ /* 0x000fca00078e0077 */
[----:B------:R-:W2:Y:S01]  /*15cf0*/  MUFU.EX2 R185, R185 ;  /* 0x000000b900b97308 */ /* 0x000ea20000000800 */
[C---:B-1----:R-:W-:Y:S01]  /*15d00*/  FADD.FTZ R34, R26.reuse, R3 ;  /* 0x000000031a227221 */ /* 0x042fe20000010000 */
[----:B------:R-:W-:Y:S01]  /*15d10*/  F2FP.F16.F32.PACK_AB R191, R26, R191 ;  /* 0x000000bf1abf723e */ /* 0x000fe200000000ff */
[----:B------:R-:W-:-:S05]  /*15d20*/  IMAD.MOV.U32 R26, RZ, RZ, R119 ;  /* 0x000000ffff1a7224 */ /* 0x000fca00078e0077 */
[----:B------:R-:W1:Y:S01]  /*15d30*/  MUFU.EX2 R89, R89 ;  /* 0x0000005900597308 */ /* 0x000e620000000800 */
[----:B0-----:R-:W-:-:S07]  /*15d40*/  FADD.FTZ R36, R180, R7 ;  /* 0x00000007b4247221 */ /* 0x001fce0000010000 */
[----:B------:R-:W0:Y:S01]  /*15d50*/  MUFU.EX2 R28, R28 ;  /* 0x0000001c001c7308 */ /* 0x000e220000000800 */
[----:B--2---:R-:W-:-:S07]  /*15d60*/  FADD.FTZ R3, R185, R34 ;  /* 0x00000022b9037221 */ /* 0x004fce0000010000 */
[----:B------:R-:W2:Y:S01]  /*15d70*/  MUFU.EX2 R182, R182 ;  /* 0x000000b600b67308 */ /* 0x000ea20000000800 */
[C---:B-1----:R-:W-:Y:S01]  /*15d80*/  FADD.FTZ R7, R89.reuse, R36 ;  /* 0x0000002459077221 */ /* 0x042fe20000010000 */
[----:B------:R-:W-:Y:S01]  /*15d90*/  F2FP.F16.F32.PACK_AB R180, R89, R180 ;  /* 0x000000b459b4723e */ /* 0x000fe200000000ff */
[----:B------:R-:W-:-:S05]  /*15da0*/  IMAD.MOV.U32 R89, RZ, RZ, R119 ;  /* 0x000000ffff597224 */ /* 0x000fca00078e0077 */
[----:B------:R-:W1:Y:S01]  /*15db0*/  MUFU.EX2 R187, R187 ;  /* 0x000000bb00bb7308 */ /* 0x000e620000000800 */
[C---:B0-----:R-:W-:Y:S01]  /*15dc0*/  FADD.FTZ R34, R28.reuse, R3 ;  /* 0x000000031c227221 */ /* 0x041fe20000010000 */
[----:B------:R-:W-:Y:S02]  /*15dd0*/  F2FP.F16.F32.PACK_AB R185, R28, R185 ;  /* 0x000000b91cb9723e */ /* 0x000fe400000000ff */
[----:B------:R-:W-:-:S04]  /*15de0*/  MOV R28, R119 ;  /* 0x00000077001c7202 */ /* 0x000fc80000000f00 */
[----:B------:R-:W0:Y:S01]  /*15df0*/  MUFU.EX2 R91, R91 ;  /* 0x0000005b005b7308 */ /* 0x000e220000000800 */
[----:B--2---:R-:W-:-:S07]  /*15e00*/  FADD.FTZ R36, R182, R7 ;  /* 0x00000007b6247221 */ /* 0x004fce0000010000 */
[----:B------:R-:W2:Y:S01]  /*15e10*/  MUFU.EX2 R30, R30 ;  /* 0x0000001e001e7308 */ /* 0x000ea20000000800 */
[----:B-1----:R-:W-:-:S07]  /*15e20*/  FADD.FTZ R3, R187, R34 ;  /* 0x00000022bb037221 */ /* 0x002fce0000010000 */
[----:B------:R-:W1:Y:S01]  /*15e30*/  MUFU.EX2 R25, R25 ;  /* 0x0000001900197308 */ /* 0x000e620000000800 */
[C---:B0-----:R-:W-:Y:S01]  /*15e40*/  FADD.FTZ R7, R91.reuse, R36 ;  /* 0x000000245b077221 */ /* 0x041fe20000010000 */
[----:B------:R-:W-:Y:S01]  /*15e50*/  F2FP.F16.F32.PACK_AB R182, R91, R182 ;  /* 0x000000b65bb6723e */ /* 0x000fe200000000ff */
[----:B------:R-:W-:-:S05]  /*15e60*/  IMAD.MOV.U32 R91, RZ, RZ, R119 ;  /* 0x000000ffff5b7224 */ /* 0x000fca00078e0077 */
[----:B------:R0:W3:Y:S01]  /*15e70*/  MUFU.EX2 R32, R35 ;  /* 0x0000002300207308 */ /* 0x0000e20000000800 */
[C---:B--2---:R-:W-:Y:S01]  /*15e80*/  FADD.FTZ R36, R30.reuse, R3 ;  /* 0x000000031e247221 */ /* 0x044fe20000010000 */
[----:B------:R-:W-:Y:S01]  /*15e90*/  F2FP.F16.F32.PACK_AB R187, R30, R187 ;  /* 0x000000bb1ebb723e */ /* 0x000fe200000000ff */
[----:B------:R-:W-:-:S05]  /*15ea0*/  IMAD.MOV.U32 R30, RZ, RZ, R119 ;  /* 0x000000ffff1e7224 */ /* 0x000fca00078e0077 */
[----:B------:R-:W2:Y:S01]  /*15eb0*/  MUFU.EX2 R13, R13 ;  /* 0x0000000d000d7308 */ /* 0x000ea20000000800 */
[----:B-1----:R-:W-:Y:S01]  /*15ec0*/  FADD.FTZ R3, R25, R36 ;  /* 0x0000002419037221 */ /* 0x002fe20000010000 */
[----:B0-----:R-:W-:-:S06]  /*15ed0*/  IMAD.MOV.U32 R35, RZ, RZ, R119 ;  /* 0x000000ffff237224 */ /* 0x001fcc00078e0077 */
[----:B------:R0:W1:Y:S01]  /*15ee0*/  MUFU.EX2 R20, R65 ;  /* 0x0000004100147308 */ /* 0x0000620000000800 */
[C---:B---3--:R-:W-:Y:S01]  /*15ef0*/  FADD.FTZ R36, R32.reuse, R3 ;  /* 0x0000000320247221 */ /* 0x048fe20000010000 */
[----:B------:R-:W-:Y:S01]  /*15f00*/  F2FP.F16.F32.PACK_AB R181, R32, R25 ;  /* 0x0000001920b5723e */ /* 0x000fe200000000ff */
[--C-:B------:R-:W-:Y:S02]  /*15f10*/  IMAD.MOV.U32 R32, RZ, RZ, R119.reuse ;  /* 0x000000ffff207224 */ /* 0x100fe400078e0077 */
[----:B------:R-:W-:-:S03]  /*15f20*/  IMAD.MOV.U32 R25, RZ, RZ, R119 ;  /* 0x000000ffff197224 */ /* 0x000fc600078e0077 */
[----:B------:R-:W3:Y:S01]  /*15f30*/  MUFU.EX2 R81, R81 ;  /* 0x0000005100517308 */ /* 0x000ee20000000800 */
[----:B--2---:R-:W-:Y:S01]  /*15f40*/  FADD.FTZ R3, R13, R36 ;  /* 0x000000240d037221 */ /* 0x004fe20000010000 */
[----:B0-----:R-:W-:-:S06]  /*15f50*/  IMAD.MOV.U32 R65, RZ, RZ, R119 ;  /* 0x000000ffff417224 */ /* 0x001fcc00078e0077 */
[----:B------:R0:W2:Y:S01]  /*15f60*/  MUFU.EX2 R34, R27 ;  /* 0x0000001b00227308 */ /* 0x0000a20000000800 */
[C---:B-1----:R-:W-:Y:S01]  /*15f70*/  FADD.FTZ R36, R20.reuse, R3 ;  /* 0x0000000314247221 */ /* 0x042fe20000010000 */
[----:B------:R-:W-:-:S06]  /*15f80*/  F2FP.F16.F32.PACK_AB R183, R20, R13 ;  /* 0x0000000d14b7723e */ /* 0x000fcc00000000ff */
[----:B------:R-:W1:Y:S01]  /*15f90*/  MUFU.EX2 R61, R61 ;  /* 0x0000003d003d7308 */ /* 0x000e620000000800 */
[----:B---3--:R-:W-:Y:S01]  /*15fa0*/  FADD.FTZ R3, R81, R36 ;  /* 0x0000002451037221 */ /* 0x008fe20000010000 */
[--C-:B------:R-:W-:Y:S02]  /*15fb0*/  IMAD.MOV.U32 R36, RZ, RZ, R119.reuse ;  /* 0x000000ffff247224 */ /* 0x100fe400078e0077 */
[----:B0-----:R-:W-:-:S04]  /*15fc0*/  IMAD.MOV.U32 R27, RZ, RZ, R119 ;  /* 0x000000ffff1b7224 */ /* 0x001fc800078e0077 */
[----:B------:R-:W0:Y:S01]  /*15fd0*/  MUFU.EX2 R176, R176 ;  /* 0x000000b000b07308 */ /* 0x000e220000000800 */
[C---:B--2---:R-:W-:Y:S01]  /*15fe0*/  FADD.FTZ R6, R34.reuse, R3 ;  /* 0x0000000322067221 */ /* 0x044fe20000010000 */
[----:B------:R-:W-:Y:S01]  /*15ff0*/  F2FP.F16.F32.PACK_AB R177, R34, R81 ;  /* 0x0000005122b1723e */ /* 0x000fe200000000ff */
[--C-:B------:R-:W-:Y:S02]  /*16000*/  IMAD.MOV.U32 R81, RZ, RZ, R119.reuse ;  /* 0x000000ffff517224 */ /* 0x100fe400078e0077 */
[----:B------:R-:W-:-:S03]  /*16010*/  IMAD.MOV.U32 R34, RZ, RZ, R119 ;  /* 0x000000ffff227224 */ /* 0x000fc600078e0077 */
[----:B------:R-:W2:Y:S01]  /*16020*/  MUFU.EX2 R93, R121 ;  /* 0x00000079005d7308 */ /* 0x000ea20000000800 */
[----:B-1----:R-:W-:Y:S01]  /*16030*/  FADD.FTZ R3, R61, R6 ;  /* 0x000000063d037221 */ /* 0x002fe20000010000 */
[----:B------:R-:W-:-:S05]  /*16040*/  VIADD R6, R153, 0xfffffffe ;  /* 0xfffffffe99067836 */ /* 0x000fca0000000000 */
[----:B------:R-:W-:Y:S01]  /*16050*/  ISETP.GE.AND P2, PT, R6, R218, PT ;  /* 0x000000da0600720c */ /* 0x000fe20003f46270 */
[----:B------:R-:W1:Y:S01]  /*16060*/  MUFU.EX2 R178, R178 ;  /* 0x000000b200b27308 */ /* 0x000e620000000800 */
[----:B0-----:R-:W-:-:S07]  /*16070*/  FADD.FTZ R38, R176, R7 ;  /* 0x00000007b0267221 */ /* 0x001fce0000010000 */
[----:B------:R-:W0:Y:S01]  /*16080*/  MUFU.EX2 R95, R95 ;  /* 0x0000005f005f7308 */ /* 0x000e220000000800 */
[C---:B--2---:R-:W-:Y:S01]  /*16090*/  FADD.FTZ R7, R93.reuse, R38 ;  /* 0x000000265d077221 */ /* 0x044fe20000010000 */
[----:B------:R-:W-:Y:S02]  /*160a0*/  F2FP.F16.F32.PACK_AB R176, R93, R176 ;  /* 0x000000b05db0723e */ /* 0x000fe400000000ff */
[----:B------:R-:W-:-:S04]  /*160b0*/  MOV R93, R119 ;  /* 0x00000077005d7202 */ /* 0x000fc80000000f00 */
[----:B------:R2:W3:Y:S01]  /*160c0*/  MUFU.EX2 R2, R85 ;  /* 0x0000005500027308 */ /* 0x0004e20000000800 */
[----:B-1----:R-:W-:-:S04]  /*160d0*/  FADD.FTZ R38, R178, R7 ;  /* 0x00000007b2267221 */ /* 0x002fc80000010000 */
[C---:B0-----:R-:W-:Y:S01]  /*160e0*/  FADD.FTZ R15, R95.reuse, R38 ;  /* 0x000000265f0f7221 */ /* 0x041fe20000010000 */
[----:B------:R-:W-:Y:S01]  /*160f0*/  F2FP.F16.F32.PACK_AB R178, R95, R178 ;  /* 0x000000b25fb2723e */ /* 0x000fe200000000ff */
[--C-:B------:R-:W-:Y:S01]  /*16100*/  IMAD.MOV.U32 R95, RZ, RZ, R119.reuse ;  /* 0x000000ffff5f7224 */ /* 0x100fe200078e0077 */
[----:B------:R-:W-:Y:S01]  /*16110*/  MOV R38, R119 ;  /* 0x0000007700267202 */ /* 0x000fe20000000f00 */
[----:B--2---:R-:W-:Y:S02]  /*16120*/  IMAD.MOV.U32 R85, RZ, RZ, R119 ;  /* 0x000000ffff557224 */ /* 0x004fe400078e0077 */
[C---:B---3--:R-:W-:Y:S01]  /*16130*/  FADD.FTZ R14, R2.reuse, R3 ;  /* 0x00000003020e7221 */ /* 0x048fe20000010000 */
[----:B------:R-:W-:Y:S01]  /*16140*/  F2FP.F16.F32.PACK_AB R179, R2, R61 ;  /* 0x0000003d02b3723e */ /* 0x000fe200000000ff */
[----:B------:R-:W-:Y:S02]  /*16150*/  IMAD.MOV.U32 R2, RZ, RZ, 0x3f800000 ;  /* 0x3f800000ff027424 */ /* 0x000fe400078e00ff */
[----:B------:R-:W-:-:S02]  /*16160*/  IMAD.MOV.U32 R3, RZ, RZ, 0x3f800000 ;  /* 0x3f800000ff037424 */ /* 0x000fc400078e00ff */
[----:B------:R-:W-:Y:S01]  /*16170*/  IMAD.MOV.U32 R61, RZ, RZ, R119 ;  /* 0x000000ffff3d7224 */ /* 0x000fe200078e0077 */
[----:B------:R-:W-:Y:S06]  /*16180*/  @!P2 BRA `(.L_x_603) ;  /* 0x000000500014a947 */ /* 0x000fec0003800000 */
[----:B------:R-:W-:Y:S01]  /*16190*/  MOV R7, R4 ;  /* 0x0000000400077202 */ /* 0x000fe20000000f00 */
        /* <DEDUP_REMOVED lines=52> */
.L_x_614:
[----:B------:R-:W-:-:S04]  /*164e0*/  IADD3 R0, R10, 0x1, RZ ;  /* 0x000000010a007810 */ /* 0x000fc80007ffe0ff */
[----:B------:R-:W-:-:S04]  /*164f0*/  ISETP.NE.AND P2, PT, R0, 0x2, PT ;  /* 0x000000020000780c */ /* 0x000fc80003f45270 */
[----:B------:R-:W-:Y:S02]  /*16500*/  SEL R4, RZ, 0x1, P2 ;  /* 0x00000001ff047807 */ /* 0x000fe40001000000 */
[----:B------:R-:W-:Y:S02]  /*16510*/  SEL R216, R0, RZ, P2 ;  /* 0x000000ff00d87207 */ /* 0x000fe40001000000 */
[----:B------:R-:W-:Y:S01]  /*16520*/  LOP3.LUT R217, R9, R4, RZ, 0x3c, !PT ;  /* 0x0000000409d97212 */ /* 0x000fe200078e3cff */
[----:B------:R-:W-:Y:S06]  /*16530*/  @!P0 BRA `(.L_x_604) ;  /* 0x0000000000048947 */ /* 0x000fec0003800000 */
[----:B------:R-:W-:Y:S01]  /*16540*/  BPT.TRAP 0x1 ;  /* 0x000000040000795c */ /* 0x000fe20000300000 */
.L_x_604:
[----:B------:R-:W-:Y:S01]  /*16550*/  IMAD R11, R216, 0x8, R16 ;  /* 0x00000008d80b7824 */ /* 0x000fe200078e0210 */
[----:B------:R-:W-:-:S04]  /*16560*/  SHF.L.U32 R4, R217, 0x1f, RZ ;  /* 0x0000001fd9047819 */ /* 0x000fc800000006ff */
[----:B------:R0:W1:Y:S01]  /*16570*/  SYNCS.PHASECHK.TRANS64.TRYWAIT P2, [R11+URZ+0x36830], R4 ;  /* 0x036830040b0075a7 */ /* 0x000062000804017f */
[----:B------:R-:W-:Y:S05]  /*16580*/  @!P0 BRA `(.L_x_605) ;  /* 0x0000000000048947 */ /* 0x000fea0003800000 */
[----:B------:R-:W-:Y:S01]  /*16590*/  BPT.TRAP 0x1 ;  /* 0x000000040000795c */ /* 0x000fe20000300000 */
.L_x_605:
[----:B------:R-:W-:Y:S01]  /*165a0*/  IMAD R0, R216, 0xa80, R219 ;  /* 0x00000a80d8007824 */ /* 0x000fe200078e02db */
[----:B------:R-:W-:Y:S03]  /*165b0*/  BSSY B1, `(.L_x_606) ;  /* 0x0000006000017945 */ /* 0x000fe60003800000 */
[C---:B------:R-:W-:Y:S02]  /*165c0*/  VIADD R20, R0.reuse, 0x80 ;  /* 0x0000008000147836 */ /* 0x040fe40000000000 */
[----:B------:R-:W-:Y:S01]  /*165d0*/  VIADD R120, R0, 0x100 ;  /* 0x0000010000787836 */ /* 0x000fe20000000000 */
[----:B-1----:R-:W-:Y:S06]  /*165e0*/  @P2 BRA `(.L_x_607) ;  /* 0x0000000000082947 */ /* 0x002fec0003800000 */
[----:B------:R-:W1:Y:S02]  /*165f0*/  SYNCS.PHASECHK.TRANS64.TRYWAIT P2, [R11+URZ+0x36830], R4 ;  /* 0x036830040b0075a7 */ /* 0x000e64000804017f */
[----:B-1----:R-:W-:Y:S05]  /*16600*/  @!P2 BRA `(.L_x_608) ;  /* 0x000001240078a947 */ /* 0x002fea0003800000 */
.L_x_607:
[----:B------:R-:W-:Y:S05]  /*16610*/  BSYNC B1 ;  /* 0x0000000000017941 */ /* 0x000fea0003800000 */
.L_x_606:
[----:B------:R-:W2:Y:S04]  /*16620*/  LDL.64 R12, [R1+0x48] ;  /* 0x00004800010c7983 */ /* 0x000ea80000100a00 */
[----:B------:R-:W3:Y:S01]  /*16630*/  LDL.64 R122, [R1] ;  /* 0x00000000017a7983 */ /* 0x000ee20000100a00 */
[----:B------:R-:W-:Y:S01]  /*16640*/  WARPGROUP.ARRIVE ;  /* 0x00000000000079c5 */ /* 0x000fe20000000000 */
[----:B------:R-:W-:Y:S01]  /*16650*/  IMAD.MOV.U32 R21, RZ, RZ, 0x40000040 ;  /* 0x40000040ff157424 */ /* 0x000fe200078e00ff */
[----:B------:R-:W-:-:S04]  /*16660*/  R2UR UR6, R20 ;  /* 0x00000000140672ca */ /* 0x000fc800000e0000 */
[C---:B------:R-:W-:Y:S01]  /*16670*/  R2UR UR7, R21.reuse ;  /* 0x00000000150772ca */ /* 0x040fe200000e0000 */
[----:B------:R-:W-:Y:S01]  /*16680*/  IMAD.MOV.U32 R20, RZ, RZ, R120 ;  /* 0x000000ffff147224 */ /* 0x000fe200078e0078 */
[----:B------:R-:W-:-:S04]  /*16690*/  R2UR UR19, R21 ;  /* 0x00000000151372ca */ /* 0x000fc800000e0000 */
[----:B------:R-:W-:Y:S01]  /*166a0*/  R2UR UR18, R20 ;  /* 0x00000000141272ca */ /* 0x000fe200000e0000 */
[----:B------:R-:W-:Y:S01]  /*166b0*/  VIADD R20, R0, 0x200 ;  /* 0x0000020000147836 */ /* 0x000fe20000000000 */
[----:B------:R-:W-:-:S04]  /*166c0*/  R2UR UR15, R21 ;  /* 0x00000000150f72ca */ /* 0x000fc800000e0000 */
[----:B------:R-:W-:Y:S02]  /*166d0*/  R2UR UR14, R20 ;  /* 0x00000000140e72ca */ /* 0x000fe400000e0000 */
[----:B--2---:R-:W-:Y:S01]  /*166e0*/  R2UR UR42, R12 ;  /* 0x000000000c2a72ca */ /* 0x004fe200000e0000 */
[----:B------:R-:W-:Y:S01]  /*166f0*/  IMAD.MOV.U32 R12, RZ, RZ, R0 ;  /* 0x000000ffff0c7224 */ /* 0x000fe200078e0000 */
[----:B------:R-:W-:Y:S02]  /*16700*/  R2UR UR43, R13 ;  /* 0x000000000d2b72ca */ /* 0x000fe400000e0000 */
[----:B------:R-:W-:Y:S02]  /*16710*/  MOV R13, 0x40000040 ;  /* 0x40000040000d7802 */ /* 0x000fe40000000f00 */
[----:B---3--:R-:W-:Y:S02]  /*16720*/  R2UR UR28, R122 ;  /* 0x000000007a1c72ca */ /* 0x008fe400000e0000 */
[----:B------:R-:W-:-:S02]  /*16730*/  R2UR UR29, R123 ;  /* 0x000000007b1d72ca */ /* 0x000fc400000e0000 */
[----:B------:R-:W-:Y:S01]  /*16740*/  R2UR UR26, R12 ;  /* 0x000000000c1a72ca */ /* 0x000fe200000e0000 */
[----:B------:R-:W2:Y:S01]  /*16750*/  LDL.64 R122, [R1+0x40] ;  /* 0x00004000017a7983 */ /* 0x000ea20000100a00 */
[----:B------:R-:W-:-:S07]  /*16760*/  R2UR UR27, R13 ;  /* 0x000000000d1b72ca */ /* 0x000fce00000e0000 */
[----:B------:R-:W-:Y:S02]  /*16770*/  UMOV UR24, UR28 ;  /* 0x0000001c00187c82 */ /* 0x000fe40008000000 */
[----:B------:R-:W-:-:S04]  /*16780*/  UMOV UR25, UR29 ;  /* 0x0000001d00197c82 */ /* 0x000fc80008000000 */
[----:B------:R-:W-:Y:S01]  /*16790*/  HGMMA.64x16x16.F32 R168, gdesc[UR24], RZ, !UPT, gsb0 ;  /* 0x0020000018a879f0 */ /* 0x000fe2000c0008ff */
[----:B------:R-:W-:Y:S01]  /*167a0*/  UMOV UR4, UR28 ;  /* 0x0000001c00047c82 */ /* 0x000fe20008000000 */
[----:B------:R-:W-:Y:S01]  /*167b0*/  UMOV UR5, UR29 ;  /* 0x0000001d00057c82 */ /* 0x000fe20008000000 */
[----:B------:R-:W-:Y:S02]  /*167c0*/  WARPGROUP.DEPBAR.LE gsb0, 0x0 ;  /* 0x00008000000079c5 */ /* 0x000fe40000010000 */
[----:B------:R-:W-:-:S06]  /*167d0*/  WARPGROUP.ARRIVE ;  /* 0x00000000000079c5 */ /* 0x000fcc0000000000 */
[----:B------:R-:W-:Y:S01]  /*167e0*/  HGMMA.64x16x16.F32 R160, gdesc[UR4], RZ, !UPT, gsb0 ;  /* 0x0020000004a079f0 */ /* 0x000fe2000c0008ff */
[----:B------:R-:W-:Y:S01]  /*167f0*/  UMOV UR16, UR28 ;  /* 0x0000001c00107c82 */ /* 0x000fe20008000000 */
[----:B------:R-:W-:Y:S01]  /*16800*/  UMOV UR17, UR29 ;  /* 0x0000001d00117c82 */ /* 0x000fe20008000000 */
[----:B------:R-:W-:Y:S01]  /*16810*/  VIADD R12, R0, 0x180 ;  /* 0x00000180000c7836 */ /* 0x000fe20000000000 */
[----:B------:R-:W-:Y:S02]  /*16820*/  WARPGROUP.DEPBAR.LE gsb0, 0x0 ;  /* 0x00008000000079c5 */ /* 0x000fe40000010000 */
[----:B------:R-:W-:-:S06]  /*16830*/  WARPGROUP.ARRIVE ;  /* 0x00000000000079c5 */ /* 0x000fcc0000000000 */
[----:B------:R-:W-:Y:S01]  /*16840*/  HGMMA.64x16x16.F32 R152, gdesc[UR16], RZ, !UPT, gsb0 ;  /* 0x00200000109879f0 */ /* 0x000fe2000c0008ff */
[----:B------:R-:W-:Y:S02]  /*16850*/  R2UR UR22, R12 ;  /* 0x000000000c1672ca */ /* 0x000fe400000e0000 */
[----:B------:R-:W-:Y:S01]  /*16860*/  R2UR UR23, R13 ;  /* 0x000000000d1772ca */ /* 0x000fe200000e0000 */
[----:B------:R-:W-:Y:S01]  /*16870*/  UMOV UR20, UR28 ;  /* 0x0000001c00147c82 */ /* 0x000fe20008000000 */
[----:B------:R-:W-:Y:S01]  /*16880*/  UMOV UR21, UR29 ;  /* 0x0000001d00157c82 */ /* 0x000fe20008000000 */
[----:B------:R-:W-:Y:S02]  /*16890*/  WARPGROUP.DEPBAR.LE gsb0, 0x0 ;  /* 0x00008000000079c5 */ /* 0x000fe40000010000 */
[----:B------:R-:W-:-:S08]  /*168a0*/  WARPGROUP.ARRIVE ;  /* 0x00000000000079c5 */ /* 0x000fd00000000000 */
[----:B------:R-:W-:Y:S01]  /*168b0*/  HGMMA.64x16x16.F32 R144, gdesc[UR20], RZ, !UPT, gsb0 ;  /* 0x00200000149079f0 */ /* 0x000fe2000c0008ff */
[----:B------:R-:W-:Y:S01]  /*168c0*/  UMOV UR12, UR28 ;  /* 0x0000001c000c7c82 */ /* 0x000fe20008000000 */
[----:B------:R-:W-:Y:S01]  /*168d0*/  UMOV UR13, UR29 ;  /* 0x0000001d000d7c82 */ /* 0x000fe20008000000 */
[----:B------:R-:W-:Y:S01]  /*168e0*/  IMAD.MOV.U32 R121, RZ, RZ, 0x40000040 ;  /* 0x40000040ff797424 */ /* 0x000fe200078e00ff */
[----:B------:R-:W-:Y:S02]  /*168f0*/  WARPGROUP.DEPBAR.LE gsb0, 0x0 ;  /* 0x00008000000079c5 */ /* 0x000fe40000010000 */
[----:B------:R-:W-:-:S06]  /*16900*/  WARPGROUP.ARRIVE ;  /* 0x00000000000079c5 */ /* 0x000fcc0000000000 */
[----:B------:R-:W-:Y:S01]  /*16910*/  HGMMA.64x16x16.F32 R136, gdesc[UR12], RZ, !UPT, gsb0 ;  /* 0x002000000c8879f0 */ /* 0x000fe2000c0008ff */
[----:B------:R-:W-:Y:S02]  /*16920*/  IADD3 R120, R0, 0x280, RZ ;  /* 0x0000028000787810 */ /* 0x000fe40007ffe0ff */
[----:B------:R-:W-:Y:S02]  /*16930*/  R2UR UR11, R121 ;  /* 0x00000000790b72ca */ /* 0x000fe400000e0000 */
[----:B------:R-:W-:Y:S01]  /*16940*/  R2UR UR10, R120 ;  /* 0x00000000780a72ca */ /* 0x000fe200000e0000 */
[----:B------:R-:W-:Y:S01]  /*16950*/  UMOV UR8, UR28 ;  /* 0x0000001c00087c82 */ /* 0x000fe20008000000 */
[----:B------:R-:W-:Y:S01]  /*16960*/  UMOV UR9, UR29 ;  /* 0x0000001d00097c82 */ /* 0x000fe20008000000 */
[----:B------:R-:W-:Y:S02]  /*16970*/  WARPGROUP.DEPBAR.LE gsb0, 0x0 ;  /* 0x00008000000079c5 */ /* 0x000fe40000010000 */
[----:B------:R-:W-:-:S08]  /*16980*/  WARPGROUP.ARRIVE ;  /* 0x00000000000079c5 */ /* 0x000fd00000000000 */
[----:B------:R-:W-:Y:S01]  /*16990*/  HGMMA.64x16x16.F32 R128, gdesc[UR8], RZ, !UPT, gsb0 ;  /* 0x00200000088079f0 */ /* 0x000fe2000c0008ff */
[C---:B------:R-:W-:Y:S01]  /*169a0*/  VIADD R12, R0.reuse, 0x300 ;  /* 0x00000300000c7836 */ /* 0x040fe20000000000 */
[----:B------:R-:W-:Y:S01]  /*169b0*/  MOV R121, 0x40000040 ;  /* 0x4000004000797802 */ /* 0x000fe20000000f00 */
[----:B------:R-:W-:Y:S01]  /*169c0*/  VIADD R120, R0, 0x182 ;  /* 0x0000018200787836 */ /* 0x000fe20000000000 */
[----:B------:R-:W-:Y:S02]  /*169d0*/  R2UR UR59, R13 ;  /* 0x000000000d3b72ca */ /* 0x000fe400000e0000 */
[----:B------:R-:W-:Y:S02]  /*169e0*/  R2UR UR58, R12 ;  /* 0x000000000c3a72ca */ /* 0x000fe400000e0000 */
[----:B------:R-:W-:Y:S01]  /*169f0*/  R2UR UR26, R120 ;  /* 0x00000000781a72ca */ /* 0x000fe200000e0000 */
[----:B------:R-:W-:Y:S01]  /*16a00*/  VIADD R120, R0, 0x302 ;  /* 0x0000030200787836 */ /* 0x000fe20000000000 */
[----:B------:R-:W-:Y:S01]  /*16a10*/  R2UR UR27, R121 ;  /* 0x00000000791b72ca */ /* 0x000fe200000e0000 */
[----:B------:R-:W-:Y:S01]  /*16a20*/  IMAD.MOV.U32 R121, RZ, RZ, 0x40000040 ;  /* 0x40000040ff797424 */ /* 0x000fe200078e00ff */
[----:B--2---:R-:W-:-:S02]  /*16a30*/  R2UR UR38, R122 ;  /* 0x000000007a2672ca */ /* 0x004fc400000e0000 */
[----:B------:R-:W-:Y:S02]  /*16a40*/  R2UR UR46, R120 ;  /* 0x00000000782e72ca */ /* 0x000fe400000e0000 */
[----:B------:R-:W-:Y:S02]  /*16a50*/  R2UR UR47, R121 ;  /* 0x00000000792f72ca */ /* 0x000fe400000e0000 */
[----:B------:R-:W-:Y:S01]  /*16a60*/  R2UR UR39, R123 ;  /* 0x000000007b2772ca */ /* 0x000fe200000e0000 */
[----:B------:R-:W-:Y:S01]  /*16a70*/  UMOV UR56, UR28 ;  /* 0x0000001c00387c82 */ /* 0x000fe20008000000 */
[----:B------:R-:W-:Y:S01]  /*16a80*/  UMOV UR57, UR29 ;  /* 0x0000001d00397c82 */ /* 0x000fe20008000000 */
[----:B------:R-:W-:Y:S02]  /*16a90*/  WARPGROUP.DEPBAR.LE gsb0, 0x0 ;  /* 0x00008000000079c5 */ /* 0x000fe40000010000 */
[----:B------:R-:W-:-:S06]  /*16aa0*/  WARPGROUP.ARRIVE ;  /* 0x00000000000079c5 */ /* 0x000fcc0000000000 */
[----:B------:R-:W-:Y:S01]  /*16ab0*/  HGMMA.64x16x16.F32 R120, gdesc[UR56], RZ, !UPT, gsb0 ;  /* 0x00200000387879f0 */ /* 0x000fe2000c0008ff */
[----:B------:R-:W-:Y:S01]  /*16ac0*/  VIADD R20, R0, 0x2 ;  /* 0x0000000200147836 */ /* 0x000fe20000000000 */
[----:B------:R-:W-:-:S04]  /*16ad0*/  MOV R21, 0x40000040 ;  /* 0x4000004000157802 */ /* 0x000fc80000000f00 */
[----:B------:R-:W-:Y:S02]  /*16ae0*/  R2UR UR34, R20 ;  /* 0x00000000142272ca */ /* 0x000fe400000e0000 */
[----:B------:R-:W-:Y:S01]  /*16af0*/  R2UR UR35, R21 ;  /* 0x00000000152372ca */ /* 0x000fe200000e0000 */
[----:B------:R-:W-:Y:S01]  /*16b00*/  UMOV UR32, UR42 ;  /* 0x0000002a00207c82 */ /* 0x000fe20008000000 */
[----:B------:R-:W-:Y:S01]  /*16b10*/  UMOV UR33, UR43 ;  /* 0x0000002b00217c82 */ /* 0x000fe20008000000 */
[----:B------:R-:W-:Y:S02]  /*16b20*/  WARPGROUP.DEPBAR.LE gsb0, 0x0 ;  /* 0x00008000000079c5 */ /* 0x000fe40000010000 */
[----:B------:R-:W-:-:S08]  /*16b30*/  WARPGROUP.ARRIVE ;  /* 0x00000000000079c5 */ /* 0x000fd00000000000 */
[----:B------:R-:W-:Y:S01]  /*16b40*/  HGMMA.64x16x16.F32 R168, gdesc[UR32], R168, gsb0 ;  /* 0x0020000020a879f0 */ /* 0x000fe200080008a8 */
[----:B------:R-:W-:Y:S02]  /*16b50*/  VIADD R12, R0, 0x82 ;  /* 0x00000082000c7836 */ /* 0x000fe40000000000 */
[----:B------:R-:W-:-:S03]  /*16b60*/  IMAD.MOV.U32 R13, RZ, RZ, 0x40000040 ;  /* 0x40000040ff0d7424 */ /* 0x000fc600078e00ff */
        /* <DEDUP_REMOVED lines=16> */
[----:B------:R-:W-:Y:S01]  /*16c70*/  UMOV UR24, UR42 ;  /* 0x0000002a00187c82 */ /* 0x000fe20008000000 */
[----:B------:R-:W-:Y:S01]  /*16c80*/  UMOV UR25, UR43 ;  /* 0x0000002b00197c82 */ /* 0x000fe20008000000 */
[----:B------:R-:W-:Y:S01]  /*16c90*/  VIADD R12, R0, 0x202 ;  /* 0x00000202000c7836 */ /* 0x000fe20000000000 */
[----:B------:R-:W-:Y:S02]  /*16ca0*/  WARPGROUP.DEPBAR.LE gsb0, 0x0 ;  /* 0x00008000000079c5 */ /* 0x000fe40000010000 */
[----:B------:R-:W-:-:S06]  /*16cb0*/  WARPGROUP.ARRIVE ;  /* 0x00000000000079c5 */ /* 0x000fcc0000000000 */
[----:B------:R-:W-:Y:S01]  /*16cc0*/  HGMMA.64x16x16.F32 R144, gdesc[UR24], R144, gsb0 ;  /* 0x00200000189079f0 */ /* 0x000fe20008000890 */
[----:B------:R-:W-:Y:S01]  /*16cd0*/  IMAD.MOV.U32 R13, RZ, RZ, 0x40000040 ;  /* 0x40000040ff0d7424 */ /* 0x000fe200078e00ff */
[----:B------:R-:W-:-:S04]  /*16ce0*/  R2UR UR22, R12 ;  /* 0x000000000c1672ca */ /* 0x000fc800000e0000 */
        /* <DEDUP_REMOVED lines=12> */
[----:B------:R-:W-:Y:S01]  /*16db0*/  MOV R5, UR45 ;  /* 0x0000002d00057c02 */ /* 0x000fe20008000f00 */
[----:B------:R-:W-:Y:S02]  /*16dc0*/  WARPGROUP.DEPBAR.LE gsb0, 0x0 ;  /* 0x00008000000079c5 */ /* 0x000fe40000010000 */
[----:B------:R-:W-:Y:S01]  /*16dd0*/  WARPGROUP.ARRIVE ;  /* 0x00000000000079c5 */ /* 0x000fe20000000000 */
[----:B01----:R-:W-:Y:S01]  /*16de0*/  MOV R4, UR44 ;  /* 0x0000002c00047c02 */ /* 0x003fe20008000f00 */
[----:B------:R-:W-:Y:S01]  /*16df0*/  IMAD.MOV.U32 R13, RZ, RZ, 0x40000040 ;  /* 0x40000040ff0d7424 */ /* 0x000fe200078e00ff */
[----:B------:R-:W-:Y:S01]  /*16e00*/  IADD3 R12, R0, 0x4, RZ ;  /* 0x00000004000c7810 */ /* 0x000fe20007ffe0ff */
[----:B------:R-:W-:Y:S01]  /*16e10*/  UMOV UR12, UR38 ;  /* 0x00000026000c7c82 */ /* 0x000fe20008000000 */
[----:B------:R-:W-:-:S02]  /*16e20*/  UMOV UR13, UR39 ;  /* 0x00000027000d7c82 */ /* 0x000fc40008000000 */
[----:B------:R-:W-:Y:S01]  /*16e30*/  HGMMA.64x16x16.F32 R128, gdesc[UR16], R128, gsb0 ;  /* 0x00200000108079f0 */ /* 0x000fe20008000880 */
[----:B------:R-:W-:Y:S01]  /*16e40*/  UMOV UR44, UR42 ;  /* 0x0000002a002c7c82 */ /* 0x000fe20008000000 */
[----:B------:R-:W-:Y:S01]  /*16e50*/  UMOV UR45, UR43 ;  /* 0x0000002b002d7c82 */ /* 0x000fe20008000000 */
[----:B------:R-:W-:Y:S01]  /*16e60*/  UMOV UR8, UR38 ;  /* 0x0000002600087c82 */ /* 0x000fe20008000000 */
[----:B------:R-:W-:Y:S01]  /*16e70*/  UMOV UR9, UR39 ;  /* 0x0000002700097c82 */ /* 0x000fe20008000000 */
[----:B------:R-:W2:Y:S01]  /*16e80*/  LDL.64 R20, [R1+0x38] ;  /* 0x0000380001147983 */ /* 0x000ea20000100a00 */
[----:B------:R-:W-:Y:S02]  /*16e90*/  WARPGROUP.DEPBAR.LE gsb0, 0x0 ;  /* 0x00008000000079c5 */ /* 0x000fe40000010000 */
[----:B------:R-:W-:-:S06]  /*16ea0*/  WARPGROUP.ARRIVE ;  /* 0x00000000000079c5 */ /* 0x000fcc0000000000 */
[----:B------:R-:W-:Y:S01]  /*16eb0*/  HGMMA.64x16x16.F32 R120, gdesc[UR44], R120, gsb0 ;  /* 0x002000002c7879f0 */ /* 0x000fe20008000878 */
[----:B------:R-:W-:Y:S02]  /*16ec0*/  R2UR UR14, R12 ;  /* 0x000000000c0e72ca */ /* 0x000fe400000e0000 */
[----:B------:R-:W-:Y:S01]  /*16ed0*/  R2UR UR15, R13 ;  /* 0x000000000d0f72ca */ /* 0x000fe200000e0000 */
[----:B------:R-:W-:Y:S01]  /*16ee0*/  VIADD R12, R0, 0x84 ;  /* 0x00000084000c7836 */ /* 0x000fe20000000000 */
[----:B------:R-:W-:Y:S02]  /*16ef0*/  WARPGROUP.DEPBAR.LE gsb0, 0x0 ;  /* 0x00008000000079c5 */ /* 0x000fe40000010000 */
[----:B------:R-:W-:-:S09]  /*16f00*/  WARPGROUP.ARRIVE ;  /* 0x00000000000079c5 */ /* 0x000fd20000000000 */
[----:B------:R-:W-:Y:S01]  /*16f10*/  HGMMA.64x16x16.F32 R168, gdesc[UR12], R168, gsb0 ;  /* 0x002000000ca879f0 */ /* 0x000fe200080008a8 */
[----:B------:R-:W-:Y:S02]  /*16f20*/  MOV R13, 0x40000040 ;  /* 0x40000040000d7802 */ /* 0x000fe40000000f00 */
[----:B------:R-:W-:Y:S02]  /*16f30*/  R2UR UR10, R12 ;  /* 0x000000000c0a72ca */ /* 0x000fe400000e0000 */
[----:B------:R-:W-:Y:S01]  /*16f40*/  R2UR UR11, R13 ;  /* 0x000000000d0b72ca */ /* 0x000fe200000e0000 */
[----:B------:R-:W-:Y:S02]  /*16f50*/  WARPGROUP.DEPBAR.LE gsb0, 0x0 ;  /* 0x00008000000079c5 */ /* 0x000fe40000010000 */
[----:B------:R-:W-:-:S10]  /*16f60*/  WARPGROUP.ARRIVE ;  /* 0x00000000000079c5 */ /* 0x000fd40000000000 */
        /* <DEDUP_REMOVED lines=19> */
[----:B------:R-:W-:Y:S01]  /*170a0*/  IMAD.MOV.U32 R13, RZ, RZ, 0x40000040 ;  /* 0x40000040ff0d7424 */ /* 0x000fe200078e00ff */
[----:B------:R-:W-:-:S04]  /*170b0*/  IADD3 R12, R0, 0x204, RZ ;  /* 0x00000204000c7810 */ /* 0x000fc80007ffe0ff */
        /* <DEDUP_REMOVED lines=26> */
[----:B------:R-:W-:Y:S01]  /*17260*/  IMAD.MOV.U32 R13, RZ, RZ, 0x40000040 ;  /* 0x40000040ff0d7424 */ /* 0x000fe200078e00ff */
[----:B--2---:R-:W-:Y:S02]  /*17270*/  R2UR UR42, R20 ;  /* 0x00000000142a72ca */ /* 0x004fe400000e0000 */
[----:B------:R-:W-:Y:S02]  /*17280*/  R2UR UR43, R21 ;  /* 0x00000000152b72ca */ /* 0x000fe400000e0000 */
[----:B------:R-:W-:Y:S01]  /*17290*/  R2UR UR22, R12 ;  /* 0x000000000c1672ca */ /* 0x000fe200000e0000 */
[----:B------:R-:W2:Y:S01]  /*172a0*/  LDL.64 R20, [R1+0x30] ;  /* 0x0000300001147983 */ /* 0x000ea20000100a00 */
[----:B------:R-:W-:-:S07]  /*172b0*/  R2UR UR23, R13 ;  /* 0x000000000d1772ca */ /* 0x000fce00000e0000 */
[----:B------:R-:W-:Y:S02]  /*172c0*/  UMOV UR20, UR42 ;  /* 0x0000002a00147c82 */ /* 0x000fe40008000000 */
[----:B------:R-:W-:Y:S01]  /*172d0*/  UMOV UR21, UR43 ;  /* 0x0000002b00157c82 */ /* 0x000fe20008000000 */
[----:B------:R-:W-:Y:S02]  /*172e0*/  WARPGROUP.DEPBAR.LE gsb0, 0x0 ;  /* 0x00008000000079c5 */ /* 0x000fe40000010000 */
[----:B------:R-:W-:-:S06]  /*172f0*/  WARPGROUP.ARRIVE ;  /* 0x00000000000079c5 */ /* 0x000fcc0000000000 */
        /* <DEDUP_REMOVED lines=56> */
[----:B------:R-:W-:Y:S02]  /*17680*/  IADD3 R12, R0, 0x380, RZ ;  /* 0x00000380000c7810 */ /* 0x000fe40007ffe0ff */
        /* <DEDUP_REMOVED lines=51> */
[----:B------:R-:W-:-:S09]  /*179c0*/  UMOV UR17, UR39 ;  /* 0x0000002700117c82 */ /* 0x000fd20008000000 */
        /* <DEDUP_REMOVED lines=15> */
[----:B------:R-:W-:Y:S02]  /*17ac0*/  MOV R13, 0x40000040 ;  /* 0x40000040000d7802 */ /* 0x000fe40000000f00 */
        /* <DEDUP_REMOVED lines=68> */
[----:B------:R-:W-:Y:S02]  /*17f10*/  R2UR UR22, R12 ;  /* 0x000000000c1672ca */ /* 0x000fe400000e0000 */
[----:B------:R-:W-:-:S07]  /*17f20*/  R2UR UR23, R13 ;  /* 0x000000000d1772ca */ /* 0x000fce00000e0000 */
[----:B------:R-:W-:Y:S02]  /*17f30*/  UMOV UR20, UR38 ;  /* 0x0000002600147c82 */ /* 0x000fe40008000000 */
[----:B------:R-:W-:Y:S01]  /*17f40*/  UMOV UR21, UR39 ;  /* 0x0000002700157c82 */ /* 0x000fe20008000000 */
[----:B------:R-:W-:Y:S02]  /*17f50*/  WARPGROUP.DEPBAR.LE gsb0, 0x0 ;  /* 0x00008000000079c5 */ /* 0x000fe40000010000 */
[----:B------:R-:W-:-:S06]  /*17f60*/  WARPGROUP.ARRIVE ;  /* 0x00000000000079c5 */ /* 0x000fcc0000000000 */
        /* <DEDUP_REMOVED lines=59> */
[----:B------:R-:W-:Y:S02]  /*18320*/  WARPGROUP.DEPBAR.LE gsb0, 0x0 ;  /* 0x00008000000079c5 */ /* 0x000fe40000010000 */
[----:B------:R-:W-:-:S10]  /*18330*/  WARPGROUP.ARRIVE ;  /* 0x00000000000079c5 */ /* 0x000fd40000000000 */
[----:B------:R-:W-:Y:S01]  /*18340*/  HGMMA.64x16x16.F32 R168, gdesc[UR52], R168, gsb0 ;  /* 0x0020000034a879f0 */ /* 0x000fe200080008a8 */
[----:B------:R-:W-:Y:S01]  /*18350*/  R2UR UR44, R4 ;  /* 0x00000000042c72ca */ /* 0x000fe200000e0000 */
[----:B------:R-:W-:Y:S01]  /*18360*/  VIADD R4, R0, 0x406 ;  /* 0x0000040600047836 */ /* 0x000fe20000000000 */
[----:B------:R-:W-:Y:S02]  /*18370*/  R2UR UR45, R5 ;  /* 0x00000000052d72ca */ /* 0x000fe400000e0000 */
[----:B------:R-:W-:Y:S02]  /*18380*/  MOV R5, 0x40000040 ;  /* 0x4000004000057802 */ /* 0x000fe40000000f00 */
[----:B------:R-:W-:Y:S02]  /*18390*/  R2UR UR30, R4 ;  /* 0x00000000041e72ca */ /* 0x000fe400000e0000 */
[----:B------:R-:W-:Y:S01]  /*183a0*/  R2UR UR31, R5 ;  /* 0x00000000051f72ca */ /* 0x000fe200000e0000 */
[----:B------:R-:W-:Y:S01]  /*183b0*/  UMOV UR28, UR52 ;  /* 0x00000034001c7c82 */ /* 0x000fe20008000000 */
[----:B------:R-:W-:Y:S01]  /*183c0*/  UMOV UR29, UR53 ;  /* 0x00000035001d7c82 */ /* 0x000fe20008000000 */
[----:B------:R-:W-:-:S02]  /*183d0*/  WARPGROUP.DEPBAR.LE gsb0, 0x0 ;  /* 0x00008000000079c5 */ /* 0x000fc40000010000 */
        /* <DEDUP_REMOVED lines=339> */
[----:B------:R-:W-:Y:S01]  /*19910*/  FMUL.FTZ R26, R26, R2 ;  /* 0x000000021a1a7220 */ /* 0x000fe20000410000 */
[----:B------:R-:W-:-:S02]  /*19920*/  WARPGROUP.DEPBAR.LE gsb0, 0x0 ;  /* 0x00008000000079c5 */ /* 0x000fc40000010000 */
        /* <DEDUP_REMOVED lines=49> */
.L_x_609:
[----:B------:R-:W-:Y:S01]  /*19c40*/  SHF.L.U32 R0, R9, 0x1f, RZ ;  /* 0x0000001f09007819 */ /* 0x000fe200000006ff */
[----:B------:R-:W-:-:S04]  /*19c50*/  IMAD R9, R10, 0x8, R16 ;  /* 0x000000080a097824 */ /* 0x000fc800078e0210 */
[----:B------:R0:W1:Y:S01]  /*19c60*/  SYNCS.PHASECHK.TRANS64.TRYWAIT P2, [R9+URZ+0x36850], R0 ;  /* 0x03685000090075a7 */ /* 0x000062000804017f */
[----:B------:R-:W-:Y:S05]  /*19c70*/  @!P0 BRA `(.L_x_610) ;  /* 0x0000000000048947 */ /* 0x000fea0003800000 */
[----:B------:R-:W-:Y:S01]  /*19c80*/  BPT.TRAP 0x1 ;  /* 0x000000040000795c */ /* 0x000fe20000300000 */
.L_x_610:
[----:B------:R-:W-:Y:S04]  /*19c90*/  BSSY B1, `(.L_x_611) ;  /* 0x0000004000017945 */ /* 0x000fe80003800000 */
[----:B-1----:R-:W-:Y:S05]  /*19ca0*/  @P2 BRA `(.L_x_612) ;  /* 0x0000000000082947 */ /* 0x002fea0003800000 */
[----:B------:R-:W1:Y:S02]  /*19cb0*/  SYNCS.PHASECHK.TRANS64.TRYWAIT P2, [R9+URZ+0x36850], R0 ;  /* 0x03685000090075a7 */ /* 0x000e64000804017f */
[----:B-1----:R-:W-:Y:S05]  /*19cc0*/  @!P2 BRA `(.L_x_613) ;  /* 0x000000ec00dca947 */ /* 0x002fea0003800000 */
.L_x_612:
[----:B------:R-:W-:Y:S05]  /*19cd0*/  BSYNC B1 ;  /* 0x0000000000017941 */ /* 0x000fea0003800000 */
.L_x_611:
[----:B01----:R-:W-:Y:S01]  /*19ce0*/  VIADD R0, R16, 0x400 ;  /* 0x0000040010007836 */ /* 0x003fe20000000000 */
[----:B------:R-:W-:Y:S01]  /*19cf0*/  WARPGROUP.ARRIVE ;  /* 0x00000000000079c5 */ /* 0x000fe20000000000 */
[----:B------:R-:W-:Y:S01]  /*19d00*/  IMAD.MOV.U32 R13, RZ, RZ, 0x40000040 ;  /* 0x40000040ff0d7424 */ /* 0x000fe200078e00ff */
[----:B------:R-:W-:Y:S01]  /*19d10*/  ULDC UR4, c[0x0][0x988] ;  /* 0x0002620000047ab9 */ /* 0x000fe20000000800 */
[----:B------:R-:W-:Y:S01]  /*19d20*/  IMAD.MOV.U32 R3, RZ, RZ, 0x40000040 ;  /* 0x40000040ff037424 */ /* 0x000fe200078e00ff */
[----:B------:R-:W-:Y:S01]  /*19d30*/  SHF.R.U32.HI R0, RZ, 0x4, R0 ;  /* 0x00000004ff007819 */ /* 0x000fe20000011600 */
[----:B------:R-:W-:Y:S01]  /*19d40*/  @!P1 VIADD R11, R11, 0x36840 ;  /* 0x000368400b0b9836 */ /* 0x000fe20000000000 */
[----:B------:R-:W-:Y:S01]  /*19d50*/  R2UR UR7, R13 ;  /* 0x000000000d0772ca */ /* 0x000fe200000e0000 */
[----:B------:R-:W-:Y:S01]  /*19d60*/  @!P1 VIADD R9, R9, 0x36860 ;  /* 0x0003686009099836 */ /* 0x000fe20000000000 */
[----:B------:R-:W-:Y:S02]  /*19d70*/  LOP3.LUT R0, R0, 0x3fff, RZ, 0xc0, !PT ;  /* 0x00003fff00007812 */ /* 0x000fe400078ec0ff */
[----:B------:R-:W-:-:S02]  /*19d80*/  ISETP.GT.AND P2, PT, R6, R218, PT ;  /* 0x000000da0600720c */ /* 0x000fc40003f44270 */
[----:B------:R-:W-:Y:S02]  /*19d90*/  LOP3.LUT R0, R0, 0x3800000, RZ, 0xfc, !PT ;  /* 0x0380000000007812 */ /* 0x000fe400078efcff */
[----:B------:R-:W-:Y:S02]  /*19da0*/  @!P1 PRMT R9, RZ, 0x654, R9 ;  /* 0x00000654ff099816 */ /* 0x000fe40000000009 */
[----:B------:R-:W-:Y:S01]  /*19db0*/  IADD3 R6, R6, -0x1, RZ ;  /* 0xffffffff06067810 */ /* 0x000fe20007ffe0ff */
[----:B------:R-:W-:Y:S01]  /*19dc0*/  IMAD R12, R10, 0xa80, R0 ;  /* 0x00000a800a0c7824 */ /* 0x000fe200078e0200 */
[----:B------:R-:W-:-:S04]  /*19dd0*/  FMNMX.FTZ R0, R168, R8, !PT ;  /* 0x00000008a8007209 */ /* 0x000fc80007810000 */
[C---:B------:R-:W-:Y:S02]  /*19de0*/  R2UR UR6, R12.reuse ;  /* 0x000000000c0672ca */ /* 0x040fe400000e0000 */
[----:B------:R-:W-:Y:S02]  /*19df0*/  IADD3 R2, R12, 0x80, RZ ;  /* 0x000000800c027810 */ /* 0x000fe40007ffe0ff */
[----:B------:R-:W-:-:S04]  /*19e00*/  FMNMX.FTZ R0, R169, R0, !PT ;  /* 0x00000000a9007209 */ /* 0x000fc80007810000 */
[----:B------:R-:W-:-:S04]  /*19e10*/  FMNMX.FTZ R0, R172, R0, !PT ;  /* 0x00000000ac007209 */ /* 0x000fc80007810000 */
[----:B------:R-:W-:Y:S01]  /*19e20*/  FMNMX.FTZ R0, R173, R0, !PT ;  /* 0x00000000ad007209 */ /* 0x000fe20007810000 */
[----:B------:R-:W-:Y:S01]  /*19e30*/  HGMMA.64x192x16.F32 R24, R200, gdesc[UR4].tnspB, R24, gsb0 ;  /* 0x42e00004c8187df0 */ /* 0x000fe20008000818 */
[----:B------:R-:W-:Y:S01]  /*19e40*/  R2UR UR6, R2 ;  /* 0x00000000020672ca */ /* 0x000fe200000e0000 */
[----:B------:R-:W-:Y:S01]  /*19e50*/  VIADD R2, R12, 0x100 ;  /* 0x000001000c027836 */ /* 0x000fe20000000000 */
[----:B------:R-:W-:Y:S01]  /*19e60*/  R2UR UR7, R3 ;  /* 0x00000000030772ca */ /* 0x000fe200000e0000 */
[----:B------:R-:W-:Y:S01]  /*19e70*/  IMAD.MOV.U32 R3, RZ, RZ, 0x40000040 ;  /* 0x40000040ff037424 */ /* 0x000fe200078e00ff */
        /* <DEDUP_REMOVED lines=27> */
[----:B0-----:R-:W-:Y:S02]  /*1a030*/  FMNMX.FTZ R5, R5, R0, !PT ;  /* 0x0000000005057209 */ /* 0x001fe40007810000 */
[----:B------:R-:W-:-:S05]  /*1a040*/  MOV R0, UR4 ;  /* 0x0000000400007c02 */ /* 0x000fca0008000f00 */
[----:B------:R-:W-:-:S04]  /*1a050*/  FMUL.FTZ R13, R5, R0 ;  /* 0x00000000050d7220 */ /* 0x000fc80000410000 */
[-CC-:B------:R-:W-:Y:S01]  /*1a060*/  FFMA.FTZ R20, R161, R0.reuse, -R13.reuse ;  /* 0x00000000a1147223 */ /* 0x180fe2000001080d */
[-CC-:B------:R-:W-:Y:S01]  /*1a070*/  FFMA.FTZ R21, R157, R0.reuse, -R13.reuse ;  /* 0x000000009d157223 */ /* 0x180fe2000001080d */
[----:B------:R-:W-:-:S04]  /*1a080*/  FFMA.FTZ R10, R149, R0, -R13 ;  /* 0x00000000950a7223 */ /* 0x000fc8000001080d */
[----:B------:R-:W-:Y:S08]  /*1a090*/  MUFU.EX2 R20, R20 ;  /* 0x0000001400147308 */ /* 0x000ff00000000800 */
[----:B------:R-:W-:Y:S08]  /*1a0a0*/  MUFU.EX2 R21, R21 ;  /* 0x0000001500157308 */ /* 0x000ff00000000800 */
[----:B------:R-:W-:Y:S01]  /*1a0b0*/  MUFU.EX2 R10, R10 ;  /* 0x0000000a000a7308 */ /* 0x000fe20000000800 */
[----:B------:R-:W-:-:S02]  /*1a0c0*/  WARPGROUP.DEPBAR.LE gsb0, 0x0 ;  /* 0x00008000000079c5 */ /* 0x000fc40000010000 */
[----:B------:R-:W-:Y:S01]  /*1a0d0*/  WARPGROUP.ARRIVE ;  /* 0x00000000000079c5 */ /* 0x000fe20000000000 */
[-CC-:B------:R-:W-:Y:S01]  /*1a0e0*/  FFMA.FTZ R200, R168, R0.reuse, -R13.reuse ;  /* 0x00000000a8c87223 */ /* 0x180fe2000001080d */
[-CC-:B------:R-:W-:Y:S01]  /*1a0f0*/  FFMA.FTZ R168, R169, R0.reuse, -R13.reuse ;  /* 0x00000000a9a87223 */ /* 0x180fe2000001080d */
[-CC-:B------:R-:W-:Y:S01]  /*1a100*/  FFMA.FTZ R202, R172, R0.reuse, -R13.reuse ;  /* 0x00000000acca7223 */ /* 0x180fe2000001080d */
[----:B------:R-:W-:Y:S02]  /*1a110*/  FFMA.FTZ R169, R173, R0, -R13 ;  /* 0x00000000ada97223 */ /* 0x000fe4000001080d */
[----:B------:R-:W-:Y:S01]  /*1a120*/  HGMMA.64x192x16.F32 R24, R196, gdesc[UR4].tnspB, R24, gsb0 ;  /* 0x42e00004c4187df0 */ /* 0x000fe20008000818 */
[----:B------:R-:W-:Y:S01]  /*1a130*/  R2UR UR6, R2 ;  /* 0x00000000020672ca */ /* 0x000fe200000e0000 */
[----:B------:R-:W-:Y:S01]  /*1a140*/  VIADD R2, R12, 0x180 ;  /* 0x000001800c027836 */ /* 0x000fe20000000000 */
[----:B------:R-:W-:Y:S01]  /*1a150*/  R2UR UR7, R3 ;  /* 0x00000000030772ca */ /* 0x000fe200000e0000 */
[----:B------:R-:W-:Y:S01]  /*1a160*/  MUFU.EX2 R200, R200 ;  /* 0x000000c800c87308 */ /* 0x000fe20000000800 */
[----:B------:R-:W-:-:S07]  /*1a170*/  MOV R3, 0x40000040 ;  /* 0x4000004000037802 */ /* 0x000fce0000000f00 */
[----:B------:R-:W-:Y:S08]  /*1a180*/  MUFU.EX2 R168, R168 ;  /* 0x000000a800a87308 */ /* 0x000ff00000000800 */
[----:B------:R-:W-:Y:S08]  /*1a190*/  MUFU.EX2 R202, R202 ;  /* 0x000000ca00ca7308 */ /* 0x000ff00000000800 */
[----:B------:R-:W-:Y:S01]  /*1a1a0*/  MUFU.EX2 R169, R169 ;  /* 0x000000a900a97308 */ /* 0x000fe20000000800 */
[----:B------:R-:W-:-:S02]  /*1a1b0*/  WARPGROUP.DEPBAR.LE gsb0, 0x0 ;  /* 0x00008000000079c5 */ /* 0x000fc40000010000 */
[----:B------:R-:W-:Y:S01]  /*1a1c0*/  WARPGROUP.ARRIVE ;  /* 0x00000000000079c5 */ /* 0x000fe20000000000 */
[-CC-:B------:R-:W-:Y:S01]  /*1a1d0*/  FFMA.FTZ R196, R160, R0.reuse, -R13.reuse ;  /* 0x00000000a0c47223 */ /* 0x180fe2000001080d */
[-CC-:B------:R-:W-:Y:S01]  /*1a1e0*/  FFMA.FTZ R198, R164, R0.reuse, -R13.reuse ;  /* 0x00000000a4c67223 */ /* 0x180fe2000001080d */
[----:B------:R-:W-:-:S03]  /*1a1f0*/  FFMA.FTZ R160, R165, R0, -R13 ;  /* 0x00000000a5a07223 */ /* 0x000fc6000001080d */
[----:B------:R-:W-:Y:S01]  /*1a200*/  HGMMA.64x192x16.F32 R24, R192, gdesc[UR4].tnspB, R24, gsb0 ;  /* 0x42e00004c0187df0 */ /* 0x000fe20008000818 */
[----:B------:R-:W-:Y:S01]  /*1a210*/  R2UR UR6, R2 ;  /* 0x00000000020672ca */ /* 0x000fe200000e0000 */
[----:B------:R-:W-:Y:S01]  /*1a220*/  VIADD R2, R12, 0x200 ;  /* 0x000002000c027836 */ /* 0x000fe20000000000 */
[----:B------:R-:W-:Y:S01]  /*1a230*/  R2UR UR7, R3 ;  /* 0x00000000030772ca */ /* 0x000fe200000e0000 */
[----:B------:R-:W-:Y:S01]  /*1a240*/  IMAD.MOV.U32 R3, RZ, RZ, 0x40000040 ;  /* 0x40000040ff037424 */ /* 0x000fe200078e00ff */
        /* <DEDUP_REMOVED lines=10> */
[C---:B------:R-:W-:Y:S01]  /*1a2f0*/  VIADD R2, R12.reuse, 0x280 ;  /* 0x000002800c027836 */ /* 0x040fe20000000000 */
[----:B------:R-:W-:Y:S01]  /*1a300*/  R2UR UR7, R3 ;  /* 0x00000000030772ca */ /* 0x000fe200000e0000 */
[----:B------:R-:W-:Y:S01]  /*1a310*/  IMAD.MOV.U32 R3, RZ, RZ, 0x40000040 ;  /* 0x40000040ff037424 */ /* 0x000fe200078e00ff */
[----:B------:R-:W-:Y:S01]  /*1a320*/  MUFU.EX2 R192, R192 ;  /* 0x000000c000c07308 */ /* 0x000fe20000000800 */
[----:B------:R-:W-:-:S07]  /*1a330*/  VIADD R12, R12, 0x300 ;  /* 0x000003000c0c7836 */ /* 0x000fce0000000000 */
[----:B------:R-:W-:Y:S08]  /*1a340*/  MUFU.EX2 R152, R152 ;  /* 0x0000009800987308 */ /* 0x000ff00000000800 */
[----:B------:R-:W-:Y:S01]  /*1a350*/  MUFU.EX2 R194, R194 ;  /* 0x000000c200c27308 */ /* 0x000fe20000000800 */
[----:B------:R-:W-:Y:S02]  /*1a360*/  WARPGROUP.DEPBAR.LE gsb0, 0x0 ;  /* 0x00008000000079c5 */ /* 0x000fe40000010000 */
[----:B------:R-:W-:Y:S01]  /*1a370*/  WARPGROUP.ARRIVE ;  /* 0x00000000000079c5 */ /* 0x000fe20000000000 */
[-CC-:B------:R-:W-:Y:S01]  /*1a380*/  FFMA.FTZ R188, R144, R0.reuse, -R13.reuse ;  /* 0x0000000090bc7223 */ /* 0x180fe2000001080d */
[-CC-:B------:R-:W-:Y:S01]  /*1a390*/  FFMA.FTZ R144, R145, R0.reuse, -R13.reuse ;  /* 0x0000000091907223 */ /* 0x180fe2000001080d */
[----:B------:R-:W-:-:S03]  /*1a3a0*/  FFMA.FTZ R190, R148, R0, -R13 ;  /* 0x0000000094be7223 */ /* 0x000fc6000001080d */
[----:B------:R-:W-:Y:S01]  /*1a3b0*/  HGMMA.64x192x16.F32 R24, R184, gdesc[UR4].tnspB, R24, gsb0 ;  /* 0x42e00004b8187df0 */ /* 0x000fe20008000818 */
[----:B------:R-:W-:Y:S01]  /*1a3c0*/  R2UR UR6, R2 ;  /* 0x00000000020672ca */ /* 0x000fe200000e0000 */
[----:B------:R-:W-:Y:S01]  /*1a3d0*/  FADD.FTZ R2, -R5, R8 ;  /* 0x0000000805027221 */ /* 0x000fe20000010100 */
[----:B------:R-:W-:Y:S01]  /*1a3e0*/  R2UR UR7, R3 ;  /* 0x00000000030772ca */ /* 0x000fe200000e0000 */
[-CC-:B------:R-:W-:Y:S01]  /*1a3f0*/  FFMA.FTZ R8, R120, R0.reuse, -R13.reuse ;  /* 0x0000000078087223 */ /* 0x180fe2000001080d */
[-CC-:B------:R-:W-:Y:S01]  /*1a400*/  FFMA.FTZ R120, R121, R0.reuse, -R13.reuse ;  /* 0x0000000079787223 */ /* 0x180fe2000001080d */
[-C--:B------:R-:W-:Y:S01]  /*1a410*/  FMUL.FTZ R2, R2, R0.reuse ;  /* 0x0000000002027220 */ /* 0x080fe20000410000 */
[----:B------:R-:W-:Y:S01]  /*1a420*/  FFMA.FTZ R121, R124, R0, -R13 ;  /* 0x000000007c797223 */ /* 0x000fe2000001080d */
[----:B------:R-:W-:Y:S08]  /*1a430*/  MUFU.EX2 R188, R188 ;  /* 0x000000bc00bc7308 */ /* 0x000ff00000000800 */
[----:B------:R0:W1:Y:S08]  /*1a440*/  MUFU.EX2 R3, R2 ;  /* 0x0000000200037308 */ /* 0x0000700000000800 */
[----:B------:R-:W2:Y:S01]  /*1a450*/  MUFU.EX2 R144, R144 ;  /* 0x0000009000907308 */ /* 0x000ea20000000800 */
[----:B0-----:R-:W-:-:S04]  /*1a460*/  FMNMX.FTZ R2, R170, R7, !PT ;  /* 0x00000007aa027209 */ /* 0x001fc80007810000 */
[----:B------:R-:W-:-:S03]  /*1a470*/  FMNMX.FTZ R2, R171, R2, !PT ;  /* 0x00000002ab027209 */ /* 0x000fc60007810000 */
[----:B------:R-:W0:Y:S01]  /*1a480*/  MUFU.EX2 R190, R190 ;  /* 0x000000be00be7308 */ /* 0x000e220000000800 */
[----:B------:R-:W-:Y:S01]  /*1a490*/  FMNMX.FTZ R2, R174, R2, !PT ;  /* 0x00000002ae027209 */ /* 0x000fe20007810000 */
[----:B-1----:R-:W-:Y:S01]  /*1a4a0*/  FFMA.FTZ R15, R3, R15, R200 ;  /* 0x0000000f030f7223 */ /* 0x002fe200000100c8 */
[C---:B------:R-:W-:Y:S02]  /*1a4b0*/  F2FP.F16.F32.PACK_AB R200, R168.reuse, R200 ;  /* 0x000000c8a8c8723e */ /* 0x040fe400000000ff */
[----:B------:R-:W-:Y:S01]  /*1a4c0*/  FMNMX.FTZ R2, R175, R2, !PT ;  /* 0x00000002af027209 */ /* 0x000fe20007810000 */
[----:B------:R-:W-:Y:S02]  /*1a4d0*/  FADD.FTZ R15, R168, R15 ;  /* 0x0000000fa80f7221 */ /* 0x000fe40000010000 */
[----:B------:R-:W-:Y:S01]  /*1a4e0*/  MUFU.EX2 R8, R8 ;  /* 0x0000000800087308 */ /* 0x000fe20000000800 */
[----:B------:R-:W-:Y:S01]  /*1a4f0*/  FMNMX.FTZ R2, R162, R2, !PT ;  /* 0x00000002a2027209 */ /* 0x000fe20007810000 */
[----:B------:R-:W-:Y:S01]  /*1a500*/  FADD.FTZ R15, R202, R15 ;  /* 0x0000000fca0f7221 */ /* 0x000fe20000010000 */
[----:B------:R-:W-:-:S02]  /*1a510*/  F2FP.F16.F32.PACK_AB R202, R169, R202 ;  /* 0x000000caa9ca723e */ /* 0x000fc400000000ff */
[----:B------:R-:W-:Y:S01]  /*1a520*/  FMNMX.FTZ R2, R163, R2, !PT ;  /* 0x00000002a3027209 */ /* 0x000fe20007810000 */
[----:B------:R-:W-:Y:S02]  /*1a530*/  FADD.FTZ R15, R169, R15 ;  /* 0x0000000fa90f7221 */ /* 0x000fe40000010000 */
[----:B------:R-:W-:Y:S01]  /*1a540*/  MUFU.EX2 R120, R120 ;  /* 0x0000007800787308 */ /* 0x000fe20000000800 */
[----:B------:R-:W-:Y:S01]  /*1a550*/  FMNMX.FTZ R2, R166, R2, !PT ;  /* 0x00000002a6027209 */ /* 0x000fe20007810000 */
[----:B------:R-:W-:Y:S01]  /*1a560*/  FADD.FTZ R15, R196, R15 ;  /* 0x0000000fc40f7221 */ /* 0x000fe20000010000 */
        /* <DEDUP_REMOVED lines=8> */
[----:B------:R-:W-:-:S03]  /*1a5f0*/  FADD.FTZ R15, R160, R15 ;  /* 0x0000000fa00f7221 */ /* 0x000fc60000010000 */
[----:B------:R-:W-:Y:S01]  /*1a600*/  FMNMX.FTZ R2, R158, R2, !PT ;  /* 0x000000029e027209 */ /* 0x000fe20007810000 */
[----:B------:R-:W-:Y:S01]  /*1a610*/  FADD.FTZ R15, R192, R15 ;  /* 0x0000000fc00f7221 */ /* 0x000fe20000010000 */
[C---:B------:R-:W-:Y:S02]  /*1a620*/  F2FP.F16.F32.PACK_AB R192, R152.reuse, R192 ;  /* 0x000000c098c0723e */ /* 0x040fe400000000ff */
[----:B------:R-:W-:Y:S01]  /*1a630*/  FMNMX.FTZ R2, R159, R2, !PT ;  /* 0x000000029f027209 */ /* 0x000fe20007810000 */
[----:B------:R-:W-:-:S03]  /*1a640*/  FADD.FTZ R15, R152, R15 ;  /* 0x0000000f980f7221 */ /* 0x000fc60000010000 */
[----:B------:R-:W-:Y:S01]  /*1a650*/  FMNMX.FTZ R2, R146, R2, !PT ;  /* 0x0000000292027209 */ /* 0x000fe20007810000 */
[----:B------:R-:W-:Y:S01]  /*1a660*/  FADD.FTZ R15, R194, R15 ;  /* 0x0000000fc20f7221 */ /* 0x000fe20000010000 */
[----:B------:R-:W-:Y:S02]  /*1a670*/  F2FP.F16.F32.PACK_AB R194, R21, R194 ;  /* 0x000000c215c2723e */ /* 0x000fe400000000ff */
[----:B------:R-:W-:Y:S01]  /*1a680*/  FMNMX.FTZ R2, R147, R2, !PT ;  /* 0x0000000293027209 */ /* 0x000fe20007810000 */
[----:B------:R-:W-:-:S03]  /*1a690*/  FADD.FTZ R15, R21, R15 ;  /* 0x0000000f150f7221 */ /* 0x000fc60000010000 */
[----:B------:R-:W-:Y:S01]  /*1a6a0*/  FMNMX.FTZ R2, R150, R2, !PT ;  /* 0x0000000296027209 */ /* 0x000fe20007810000 */
[----:B------:R-:W-:Y:S01]  /*1a6b0*/  FADD.FTZ R15, R188, R15 ;  /* 0x0000000fbc0f7221 */ /* 0x000fe20000010000 */
[C---:B--2---:R-:W-:Y:S02]  /*1a6c0*/  F2FP.F16.F32.PACK_AB R188, R144.reuse, R188 ;  /* 0x000000bc90bc723e */ /* 0x044fe400000000ff */
[----:B------:R-:W-:Y:S01]  /*1a6d0*/  FMNMX.FTZ R2, R151, R2, !PT ;  /* 0x0000000297027209 */ /* 0x000fe20007810000 */
[----:B------:R-:W-:-:S03]  /*1a6e0*/  FADD.FTZ R15, R144, R15 ;  /* 0x0000000f900f7221 */ /* 0x000fc60000010000 */
[----:B------:R-:W-:Y:S01]  /*1a6f0*/  FMNMX.FTZ R2, R138, R2, !PT ;  /* 0x000000028a027209 */ /* 0x000fe20007810000 */
[----:B0-----:R-:W-:Y:S01]  /*1a700*/  FADD.FTZ R15, R190, R15 ;  /* 0x0000000fbe0f7221 */ /* 0x001fe20000010000 */
[C---:B------:R-:W-:Y:S02]  /*1a710*/  F2FP.F16.F32.PACK_AB R190, R10.reuse, R190 ;  /* 0x000000be0abe723e */ /* 0x040fe400000000ff */
[----:B------:R-:W-:Y:S01]  /*1a720*/  FMNMX.FTZ R2, R139, R2, !PT ;  /* 0x000000028b027209 */ /* 0x000fe20007810000 */
[----:B------:R-:W-:Y:S01]  /*1a730*/  FADD.FTZ R15, R10, R15 ;  /* 0x0000000f0a0f7221 */ /* 0x000fe20000010000 */
[----:B------:R-:W-:Y:S02]  /*1a740*/  IMAD.MOV.U32 R10, RZ, RZ, R216 ;  /* 0x000000ffff0a7224 */ /* 0x000fe400078e00d8 */
        /* <DEDUP_REMOVED lines=13> */
[----:B0-----:R-:W-:-:S05]  /*1a820*/  FMNMX.FTZ R4, R2, R4, !PT ;  /* 0x0000000402047209 */ /* 0x001fca0007810000 */
[----:B------:R-:W-:-:S04]  /*1a830*/  FADD.FTZ R2, -R4, R7 ;  /* 0x0000000704027221 */ /* 0x000fc80000010100 */
[-C--:B------:R-:W-:Y:S01]  /*1a840*/  FMUL.FTZ R2, R2, R0.reuse ;  /* 0x0000000002027220 */ /* 0x080fe20000410000 */
[----:B------:R-:W-:Y:S02]  /*1a850*/  WARPGROUP.DEPBAR.LE gsb0, 0x0 ;  /* 0x00008000000079c5 */ /* 0x000fe40000010000 */
[----:B------:R-:W-:Y:S01]  /*1a860*/  WARPGROUP.ARRIVE ;  /* 0x00000000000079c5 */ /* 0x000fe20000000000 */
[-CC-:B------:R-:W-:Y:S01]  /*1a870*/  FFMA.FTZ R184, R136, R0.reuse, -R13.reuse ;  /* 0x0000000088b87223 */ /* 0x180fe2000001080d */
[-CC-:B------:R-:W-:Y:S01]  /*1a880*/  FFMA.FTZ R136, R137, R0.reuse, -R13.reuse ;  /* 0x0000000089887223 */ /* 0x180fe2000001080d */
[-CC-:B------:R-:W-:Y:S01]  /*1a890*/  FFMA.FTZ R186, R140, R0.reuse, -R13.reuse ;  /* 0x000000008cba7223 */ /* 0x180fe2000001080d */
[----:B------:R-:W-:Y:S01]  /*1a8a0*/  FFMA.FTZ R137, R141, R0, -R13 ;  /* 0x000000008d897223 */ /* 0x000fe2000001080d */
[----:B------:R-:W-:Y:S01]  /*1a8b0*/  MUFU.EX2 R2, R2 ;  /* 0x0000000200027308 */ /* 0x000fe20000000800 */
[----:B------:R-:W-:Y:S01]  /*1a8c0*/  HGMMA.64x192x16.F32 R24, R180, gdesc[UR4].tnspB, R24, gsb0 ;  /* 0x42e00004b4187df0 */ /* 0x000fe20008000818 */
[----:B------:R-:W-:-:S06]  /*1a8d0*/  R2UR UR6, R12 ;  /* 0x000000000c0672ca */ /* 0x000fcc00000e0000 */
[----:B------:R-:W0:Y:S08]  /*1a8e0*/  MUFU.EX2 R184, R184 ;  /* 0x000000b800b87308 */ /* 0x000e300000000800 */
[----:B------:R-:W1:Y:S08]  /*1a8f0*/  MUFU.EX2 R136, R136 ;  /* 0x0000008800887308 */ /* 0x000e700000000800 */
[----:B------:R-:W2:Y:S01]  /*1a900*/  MUFU.EX2 R186, R186 ;  /* 0x000000ba00ba7308 */ /* 0x000ea20000000800 */
[----:B0-----:R-:W-:-:S07]  /*1a910*/  FADD.FTZ R15, R184, R15 ;  /* 0x0000000fb80f7221 */ /* 0x001fce0000010000 */
[----:B------:R-:W0:Y:S01]  /*1a920*/  MUFU.EX2 R137, R137 ;  /* 0x0000008900897308 */ /* 0x000e220000000800 */
[C---:B-1----:R-:W-:Y:S01]  /*1a930*/  FADD.FTZ R15, R136.reuse, R15 ;  /* 0x0000000f880f7221 */ /* 0x042fe20000010000 */
[----:B------:R-:W-:-:S03]  /*1a940*/  F2FP.F16.F32.PACK_AB R184, R136, R184 ;  /* 0x000000b888b8723e */ /* 0x000fc600000000ff */
[----:B--2---:R-:W-:-:S04]  /*1a950*/  FADD.FTZ R15, R186, R15 ;  /* 0x0000000fba0f7221 */ /* 0x004fc80000010000 */
[C---:B0-----:R-:W-:Y:S01]  /*1a960*/  FADD.FTZ R15, R137.reuse, R15 ;  /* 0x0000000f890f7221 */ /* 0x041fe20000010000 */
[----:B------:R-:W-:Y:S01]  /*1a970*/  F2FP.F16.F32.PACK_AB R186, R137, R186 ;  /* 0x000000ba89ba723e */ /* 0x000fe200000000ff */
[----:B------:R-:W-:Y:S02]  /*1a980*/  WARPGROUP.DEPBAR.LE gsb0, 0x0 ;  /* 0x00008000000079c5 */ /* 0x000fe40000010000 */
[-CC-:B------:R-:W-:Y:S01]  /*1a990*/  FFMA.FTZ R180, R128, R0.reuse, -R13.reuse ;  /* 0x0000000080b47223 */ /* 0x180fe2000001080d */
[-CC-:B------:R-:W-:Y:S01]  /*1a9a0*/  FFMA.FTZ R128, R129, R0.reuse, -R13.reuse ;  /* 0x0000000081807223 */ /* 0x180fe2000001080d */
[-CC-:B------:R-:W-:Y:S01]  /*1a9b0*/  FFMA.FTZ R182, R132, R0.reuse, -R13.reuse ;  /* 0x0000000084b67223 */ /* 0x180fe2000001080d */
[-CC-:B------:R-:W-:Y:S01]  /*1a9c0*/  FFMA.FTZ R129, R133, R0.reuse, -R13.reuse ;  /* 0x0000000085817223 */ /* 0x180fe2000001080d */
[-C--:B------:R-:W-:Y:S01]  /*1a9d0*/  FFMA.FTZ R13, R125, R0.reuse, -R13 ;  /* 0x000000007d0d7223 */ /* 0x080fe2000001080d */
[----:B------:R-:W-:Y:S01]  /*1a9e0*/  WARPGROUP.ARRIVE ;  /* 0x00000000000079c5 */ /* 0x000fe20000000000 */
[-C--:B------:R-:W-:Y:S01]  /*1a9f0*/  FMUL.FTZ R125, R4, R0.reuse ;  /* 0x00000000047d7220 */ /* 0x080fe20000410000 */
[----:B------:R-:W-:Y:S03]  /*1aa00*/  MUFU.EX2 R180, R180 ;  /* 0x000000b400b47308 */ /* 0x000fe60000000800 */
        /* <DEDUP_REMOVED lines=12> */
[----:B------:R-:W-:Y:S01]  /*1aad0*/  FFMA.FTZ R181, R130, R0, -R125 ;  /* 0x0000000082b57223 */ /* 0x000fe2000001087d */
[----:B------:R-:W1:Y:S01]  /*1aae0*/  MUFU.EX2 R201, R201 ;  /* 0x000000c900c97308 */ /* 0x000e620000000800 */
[----:B0-----:R-:W-:-:S02]  /*1aaf0*/  IMAD.MOV.U32 R13, RZ, RZ, 0x40000040 ;  /* 0x40000040ff0d7424 */ /* 0x001fc400078e00ff */
[-CC-:B------:R-:W-:Y:S01]  /*1ab00*/  FFMA.FTZ R140, R159, R0.reuse, -R125.reuse ;  /* 0x000000009f8c7223 */ /* 0x180fe2000001087d */
[-CC-:B------:R-:W-:Y:S01]  /*1ab10*/  FFMA.FTZ R189, R146, R0.reuse, -R125.reuse ;  /* 0x0000000092bd7223 */ /* 0x180fe2000001087d */
[-CC-:B------:R-:W-:Y:S01]  /*1ab20*/  FFMA.FTZ R12, R147, R0.reuse, -R125.reuse ;  /* 0x00000000930c7223 */ /* 0x180fe2000001087d */
[-CC-:B------:R-:W-:Y:S01]  /*1ab30*/  FFMA.FTZ R191, R150, R0.reuse, -R125.reuse ;  /* 0x0000000096bf7223 */ /* 0x180fe2000001087d */
[----:B------:R-:W-:Y:S01]  /*1ab40*/  R2UR UR7, R13 ;  /* 0x000000000d0772ca */ /* 0x000fe200000e0000 */
[-CC-:B------:R-:W-:Y:S01]  /*1ab50*/  FFMA.FTZ R151, R151, R0.reuse, -R125.reuse ;  /* 0x0000000097977223 */ /* 0x180fe2000001087d */
[----:B------:R-:W0:Y:S01]  /*1ab60*/  MUFU.EX2 R124, R124 ;  /* 0x0000007c007c7308 */ /* 0x000e220000000800 */
[-C--:B------:R-:W-:Y:S01]  /*1ab70*/  FFMA.FTZ R185, R138, R0.reuse, -R125 ;  /* 0x000000008ab97223 */ /* 0x080fe2000001087d */
[----:B------:R-:W-:Y:S01]  /*1ab80*/  @!P1 PRMT R13, RZ, 0x654, R11 ;  /* 0x00000654ff0d9816 */ /* 0x000fe2000000000b */
[-CC-:B------:R-:W-:Y:S01]  /*1ab90*/  FFMA.FTZ R139, R139, R0.reuse, -R125.reuse ;  /* 0x000000008b8b7223 */ /* 0x180fe2000001087d */
[-CC-:B------:R-:W-:Y:S01]  /*1aba0*/  FFMA.FTZ R187, R142, R0.reuse, -R125.reuse ;  /* 0x000000008ebb7223 */ /* 0x180fe2000001087d */
[-CC-:B------:R-:W-:Y:S01]  /*1abb0*/  FFMA.FTZ R183, R134, R0.reuse, -R125.reuse ;  /* 0x0000000086b77223 */ /* 0x180fe2000001087d */
[-CC-:B------:R-:W-:Y:S01]  /*1abc0*/  FFMA.FTZ R135, R135, R0.reuse, -R125.reuse ;  /* 0x0000000087877223 */ /* 0x180fe2000001087d */
[----:B------:R-:W-:Y:S01]  /*1abd0*/  FFMA.FTZ R122, R122, R0, -R125 ;  /* 0x000000007a7a7223 */ /* 0x000fe2000001087d */
[----:B------:R-:W2:Y:S01]  /*1abe0*/  MUFU.EX2 R203, R203 ;  /* 0x000000cb00cb7308 */ /* 0x000ea20000000800 */
[----:B-1----:R-:W-:Y:S01]  /*1abf0*/  FFMA.FTZ R14, R2, R14, R201 ;  /* 0x0000000e020e7223 */ /* 0x002fe200000100c9 */
[-C--:B------:R-:W-:Y:S01]  /*1ac00*/  FFMA.FTZ R123, R123, R0.reuse, -R125 ;  /* 0x000000007b7b7223 */ /* 0x080fe2000001087d */
[----:B------:R-:W-:Y:S01]  /*1ac10*/  HGMMA.64x192x16.F32 R24, R176, gdesc[UR4].tnspB, R24, gsb0 ;  /* 0x42e00004b0187df0 */ /* 0x000fe20008000818 */
[----:B------:R-:W-:Y:S01]  /*1ac20*/  FADD.FTZ R15, R180, R15 ;  /* 0x0000000fb40f7221 */ /* 0x000fe20000010000 */
[----:B------:R-:W-:-:S03]  /*1ac30*/  FFMA.FTZ R126, R126, R0, -R125 ;  /* 0x000000007e7e7223 */ /* 0x000fc6000001087d */
[----:B------:R-:W1:Y:S01]  /*1ac40*/  MUFU.EX2 R141, R141 ;  /* 0x0000008d008d7308 */ /* 0x000e620000000800 */
[C---:B0-----:R-:W-:Y:S01]  /*1ac50*/  FADD.FTZ R14, R124.reuse, R14 ;  /* 0x0000000e7c0e7221 */ /* 0x041fe20000010000 */
[----:B------:R-:W-:-:S06]  /*1ac60*/  F2FP.F16.F32.PACK_AB R201, R124, R201 ;  /* 0x000000c97cc9723e */ /* 0x000fcc00000000ff */
[----:B------:R-:W0:Y:S01]  /*1ac70*/  MUFU.EX2 R197, R197 ;  /* 0x000000c500c57308 */ /* 0x000e220000000800 */
[----:B--2---:R-:W-:-:S07]  /*1ac80*/  FADD.FTZ R14, R203, R14 ;  /* 0x0000000ecb0e7221 */ /* 0x004fce0000010000 */
[----:B------:R-:W2:Y:S01]  /*1ac90*/  MUFU.EX2 R133, R133 ;  /* 0x0000008500857308 */ /* 0x000ea20000000800 */
[C---:B-1----:R-:W-:Y:S01]  /*1aca0*/  FADD.FTZ R14, R141.reuse, R14 ;  /* 0x0000000e8d0e7221 */ /* 0x042fe20000010000 */
[----:B------:R-:W-:-:S06]  /*1acb0*/  F2FP.F16.F32.PACK_AB R203, R141, R203 ;  /* 0x000000cb8dcb723e */ /* 0x000fcc00000000ff */
[----:B------:R-:W1:Y:S01]  /*1acc0*/  MUFU.EX2 R199, R199 ;  /* 0x000000c700c77308 */ /* 0x000e620000000800 */
[----:B0-----:R-:W-:-:S07]  /*1acd0*/  FADD.FTZ R14, R197, R14 ;  /* 0x0000000ec50e7221 */ /* 0x001fce0000010000 */
[----:B------:R-:W0:Y:S01]  /*1ace0*/  MUFU.EX2 R145, R145 ;  /* 0x0000009100917308 */ /* 0x000e220000000800 */
[----:B--2---:R-:W-:Y:S01]  /*1acf0*/  FADD.FTZ R130, R133, R14 ;  /* 0x0000000e85827221 */ /* 0x004fe20000010000 */
[----:B------:R-:W-:Y:S01]  /*1ad00*/  FFMA.FTZ R14, R131, R0, -R125 ;  /* 0x00000000830e7223 */ /* 0x000fe2000001087d */
[----:B------:R-:W-:-:S05]  /*1ad10*/  F2FP.F16.F32.PACK_AB R197, R133, R197 ;  /* 0x000000c585c5723e */ /* 0x000fca00000000ff */
[----:B------:R-:W2:Y:S01]  /*1ad20*/  MUFU.EX2 R193, R193 ;  /* 0x000000c100c17308 */ /* 0x000ea20000000800 */
[----:B-1----:R-:W-:-:S07]  /*1ad30*/  FADD.FTZ R130, R199, R130 ;  /* 0x00000082c7827221 */ /* 0x002fce0000010000 */
        /* <DEDUP_REMOVED lines=11> */
[C---:B--2---:R-:W-:Y:S01]  /*1adf0*/  FADD.FTZ R130, R140.reuse, R130 ;  /* 0x000000828c827221 */ /* 0x044fe20000010000 */
[----:B------:R-:W-:-:S06]  /*1ae00*/  F2FP.F16.F32.PACK_AB R195, R140, R195 ;  /* 0x000000c38cc3723e */ /* 0x000fcc00000000ff */
[----:B------:R-:W2:Y:S01]  /*1ae10*/  MUFU.EX2 R191, R191 ;  /* 0x000000bf00bf7308 */ /* 0x000ea20000000800 */
[----:B-1----:R-:W-:-:S07]  /*1ae20*/  FADD.FTZ R130, R189, R130 ;  /* 0x00000082bd827221 */ /* 0x002fce0000010000 */
[----:B------:R-:W1:Y:S01]  /*1ae30*/  MUFU.EX2 R11, R151 ;  /* 0x00000097000b7308 */ /* 0x000e620000000800 */
[C---:B0-----:R-:W-:Y:S01]  /*1ae40*/  FADD.FTZ R130, R12.reuse, R130 ;  /* 0x000000820c827221 */ /* 0x041fe20000010000 */
[----:B------:R-:W-:-:S06]  /*1ae50*/  F2FP.F16.F32.PACK_AB R189, R12, R189 ;  /* 0x000000bd0cbd723e */ /* 0x000fcc00000000ff */
[----:B------:R-:W0:Y:S01]  /*1ae60*/  MUFU.EX2 R185, R185 ;  /* 0x000000b900b97308 */ /* 0x000e220000000800 */
[----:B--2---:R-:W-:-:S07]  /*1ae70*/  FADD.FTZ R130, R191, R130 ;  /* 0x00000082bf827221 */ /* 0x004fce0000010000 */
[----:B------:R-:W-:Y:S01]  /*1ae80*/  MUFU.EX2 R187, R187 ;  /* 0x000000bb00bb7308 */ /* 0x000fe20000000800 */
[C---:B-1----:R-:W-:Y:S01]  /*1ae90*/  FADD.FTZ R130, R11.reuse, R130 ;  /* 0x000000820b827221 */ /* 0x042fe20000010000 */
[----:B------:R-:W-:-:S06]  /*1aea0*/  F2FP.F16.F32.PACK_AB R191, R11, R191 ;  /* 0x000000bf0bbf723e */ /* 0x000fcc00000000ff */
[----:B------:R-:W-:Y:S01]  /*1aeb0*/  MUFU.EX2 R181, R181 ;  /* 0x000000b500b57308 */ /* 0x000fe20000000800 */
[----:B0-----:R-:W-:-:S07]  /*1aec0*/  FADD.FTZ R130, R185, R130 ;  /* 0x00000082b9827221 */ /* 0x001fce0000010000 */
[----:B------:R-:W0:Y:S08]  /*1aed0*/  MUFU.EX2 R128, R128 ;  /* 0x0000008000807308 */ /* 0x000e300000000800 */
[----:B------:R-:W-:Y:S08]  /*1aee0*/  MUFU.EX2 R14, R14 ;  /* 0x0000000e000e7308 */ /* 0x000ff00000000800 */
[----:B------:R-:W1:Y:S01]  /*1aef0*/  MUFU.EX2 R182, R182 ;  /* 0x000000b600b67308 */ /* 0x000e620000000800 */
[C---:B0-----:R-:W-:Y:S01]  /*1af00*/  FADD.FTZ R15, R128.reuse, R15 ;  /* 0x0000000f800f7221 */ /* 0x041fe20000010000 */
[----:B------:R-:W-:-:S06]  /*1af10*/  F2FP.F16.F32.PACK_AB R180, R128, R180 ;  /* 0x000000b480b4723e */ /* 0x000fcc00000000ff */
[----:B------:R-:W-:Y:S08]  /*1af20*/  MUFU.EX2 R183, R183 ;  /* 0x000000b700b77308 */ /* 0x000ff00000000800 */
[----:B------:R-:W0:Y:S01]  /*1af30*/  MUFU.EX2 R129, R129 ;  /* 0x0000008100817308 */ /* 0x000e220000000800 */
[----:B-1----:R-:W-:-:S07]  /*1af40*/  FADD.FTZ R15, R182, R15 ;  /* 0x0000000fb60f7221 */ /* 0x002fce0000010000 */
[----:B------:R-:W-:Y:S08]  /*1af50*/  MUFU.EX2 R135, R135 ;  /* 0x0000008700877308 */ /* 0x000ff00000000800 */
[----:B------:R-:W-:Y:S01]  /*1af60*/  MUFU.EX2 R122, R122 ;  /* 0x0000007a007a7308 */ /* 0x000fe20000000800 */
[C---:B0-----:R-:W-:Y:S01]  /*1af70*/  FADD.FTZ R15, R129.reuse, R15 ;  /* 0x0000000f810f7221 */ /* 0x041fe20000010000 */
[----:B------:R-:W-:-:S03]  /*1af80*/  F2FP.F16.F32.PACK_AB R182, R129, R182 ;  /* 0x000000b681b6723e */ /* 0x000fc600000000ff */
[----:B------:R-:W-:-:S03]  /*1af90*/  FADD.FTZ R15, R8, R15 ;  /* 0x0000000f080f7221 */ /* 0x000fc60000010000 */
[----:B------:R-:W0:Y:S01]  /*1afa0*/  MUFU.EX2 R123, R123 ;  /* 0x0000007b007b7308 */ /* 0x000e220000000800 */
[----:B------:R-:W-:-:S04]  /*1afb0*/  FADD.FTZ R15, R120, R15 ;  /* 0x0000000f780f7221 */ /* 0x000fc80000010000 */
[----:B------:R-:W-:-:S03]  /*1afc0*/  FADD.FTZ R15, R121, R15 ;  /* 0x0000000f790f7221 */ /* 0x000fc60000010000 */
[----:B------:R-:W-:Y:S01]  /*1afd0*/  MUFU.EX2 R126, R126 ;  /* 0x0000007e007e7308 */ /* 0x000fe20000000800 */
[C---:B------:R-:W-:Y:S01]  /*1afe0*/  FADD.FTZ R15, R7.reuse, R15 ;  /* 0x0000000f070f7221 */ /* 0x040fe20000010000 */
[----:B------:R-:W-:Y:S02]  /*1aff0*/  WARPGROUP.DEPBAR.LE gsb0, 0x0 ;  /* 0x00008000000079c5 */ /* 0x000fe40000010000 */
[----:B------:R1:W-:Y:S01]  /*1b000*/  @!P1 SYNCS.ARRIVE.TRANS64.RED.A1T0 RZ, [R13+URZ], RZ ;  /* 0x000000ff0dff99a7 */ /* 0x0003e2000810043f */
[----:B------:R-:W-:Y:S01]  /*1b010*/  F2FP.F16.F32.PACK_AB R176, R120, R8 ;  /* 0x0000000878b0723e */ /* 0x000fe200000000ff */
[----:B------:R-:W-:Y:S01]  /*1b020*/  IMAD.MOV.U32 R8, RZ, RZ, R5 ;  /* 0x000000ffff087224 */ /* 0x000fe200078e0005 */
[----:B------:R-:W-:Y:S01]  /*1b030*/  F2FP.F16.F32.PACK_AB R178, R7, R121 ;  /* 0x0000007907b2723e */ /* 0x000fe200000000ff */
[----:B------:R-:W-:Y:S01]  /*1b040*/  IMAD.MOV.U32 R7, RZ, RZ, R4 ;  /* 0x000000ffff077224 */ /* 0x000fe200078e0004 */
[----:B0-----:R-:W-:Y:S01]  /*1b050*/  F2FP.F16.F32.PACK_AB R177, R123, R122 ;  /* 0x0000007a7bb1723e */ /* 0x001fe200000000ff */
[----:B------:R0:W-:Y:S01]  /*1b060*/  @!P1 SYNCS.ARRIVE.TRANS64.RED.A1T0 RZ, [R9+URZ], RZ ;  /* 0x000000ff09ff99a7 */ /* 0x0001e2000810043f */
[-CC-:B-1----:R-:W-:Y:S01]  /*1b070*/  FFMA.FTZ R13, R143, R0.reuse, -R125.reuse ;  /* 0x000000008f0d7223 */ /* 0x182fe2000001087d */
[----:B------:R-:W-:-:S05]  /*1b080*/  FFMA.FTZ R125, R127, R0, -R125 ;  /* 0x000000007f7d7223 */ /* 0x000fca000001087d */
[----:B------:R-:W-:Y:S08]  /*1b090*/  MUFU.EX2 R13, R13 ;  /* 0x0000000d000d7308 */ /* 0x000ff00000000800 */
[----:B0-----:R-:W0:Y:S08]  /*1b0a0*/  MUFU.EX2 R9, R139 ;  /* 0x0000008b00097308 */ /* 0x001e300000000800 */
[----:B------:R-:W1:Y:S01]  /*1b0b0*/  MUFU.EX2 R125, R125 ;  /* 0x0000007d007d7308 */ /* 0x000e620000000800 */
[C---:B0-----:R-:W-:Y:S01]  /*1b0c0*/  FADD.FTZ R130, R9.reuse, R130 ;  /* 0x0000008209827221 */ /* 0x041fe20000010000 */
[----:B------:R-:W-:Y:S01]  /*1b0d0*/  F2FP.F16.F32.PACK_AB R185, R9, R185 ;  /* 0x000000b909b9723e */ /* 0x000fe200000000ff */
[----:B------:R-:W-:-:S02]  /*1b0e0*/  IMAD.MOV.U32 R9, RZ, RZ, R217 ;  /* 0x000000ffff097224 */ /* 0x000fc400078e00d9 */
[----:B------:R-:W-:Y:S01]  /*1b0f0*/  FADD.FTZ R130, R187, R130 ;  /* 0x00000082bb827221 */ /* 0x000fe20000010000 */
[----:B------:R-:W-:-:S03]  /*1b100*/  F2FP.F16.F32.PACK_AB R187, R13, R187 ;  /* 0x000000bb0dbb723e */ /* 0x000fc600000000ff */
[----:B------:R-:W-:Y:S01]  /*1b110*/  FADD.FTZ R130, R13, R130 ;  /* 0x000000820d827221 */ /* 0x000fe20000010000 */
[----:B-1----:R-:W-:-:S03]  /*1b120*/  F2FP.F16.F32.PACK_AB R179, R125, R126 ;  /* 0x0000007e7db3723e */ /* 0x002fc600000000ff */
[----:B------:R-:W-:Y:S01]  /*1b130*/  FADD.FTZ R130, R181, R130 ;  /* 0x00000082b5827221 */ /* 0x000fe20000010000 */
[----:B------:R-:W-:-:S03]  /*1b140*/  F2FP.F16.F32.PACK_AB R181, R14, R181 ;  /* 0x000000b50eb5723e */ /* 0x000fc600000000ff */
[----:B------:R-:W-:-:S04]  /*1b150*/  FADD.FTZ R130, R14, R130 ;  /* 0x000000820e827221 */ /* 0x000fc80000010000 */
[----:B------:R-:W-:Y:S01]  /*1b160*/  FADD.FTZ R130, R183, R130 ;  /* 0x00000082b7827221 */ /* 0x000fe20000010000 */
[----:B------:R-:W-:-:S03]  /*1b170*/  F2FP.F16.F32.PACK_AB R183, R135, R183 ;  /* 0x000000b787b7723e */ /* 0x000fc600000000ff */
[----:B------:R-:W-:-:S04]  /*1b180*/  FADD.FTZ R130, R135, R130 ;  /* 0x0000008287827221 */ /* 0x000fc80000010000 */
[----:B------:R-:W-:-:S04]  /*1b190*/  FADD.FTZ R130, R122, R130 ;  /* 0x000000827a827221 */ /* 0x000fc80000010000 */
[----:B------:R-:W-:-:S04]  /*1b1a0*/  FADD.FTZ R130, R123, R130 ;  /* 0x000000827b827221 */ /* 0x000fc80000010000 */
[----:B------:R-:W-:-:S04]  /*1b1b0*/  FADD.FTZ R130, R126, R130 ;  /* 0x000000827e827221 */ /* 0x000fc80000010000 */
[----:B------:R-:W-:Y:S01]  /*1b1c0*/  FADD.FTZ R14, R125, R130 ;  /* 0x000000827d0e7221 */ /* 0x000fe20000010000 */
[----:B------:R-:W-:Y:S06]  /*1b1d0*/  @P2 BRA `(.L_x_614) ;  /* 0xffffffb000c02947 */ /* 0x000fec000383ffff */
.L_x_603:
[----:B------:R-:W-:Y:S05]  /*1b1e0*/  BSYNC B0 ;  /* 0x0000000000007941 */ /* 0x000fea0003800000 */
.L_x_602:
        /* <DEDUP_REMOVED lines=99> */
.L_x_615:
[----:B------:R-:W-:Y:S02]  /*1b820*/  LEA R6, R216, R16, 0x3 ;  /* 0x00000010d8067211 */ /* 0x000fe400078e18ff */
[----:B------:R-:W-:-:S04]  /*1b830*/  SHF.L.U32 R3, R217, 0x1f, RZ ;  /* 0x0000001fd9037819 */ /* 0x000fc800000006ff */
[----:B------:R0:W1:Y:S01]  /*1b840*/  SYNCS.PHASECHK.TRANS64.TRYWAIT P2, [R6+URZ+0x36850], R3 ;  /* 0x03685003060075a7 */ /* 0x000062000804017f */
[----:B------:R-:W-:Y:S05]  /*1b850*/  @!P0 BRA `(.L_x_616) ;  /* 0x0000000000048947 */ /* 0x000fea0003800000 */
[----:B------:R-:W-:Y:S01]  /*1b860*/  BPT.TRAP 0x1 ;  /* 0x000000040000795c */ /* 0x000fe20000300000 */
.L_x_616:
[----:B------:R-:W-:Y:S01]  /*1b870*/  VIADD R16, R16, 0x400 ;  /* 0x0000040010107836 */ /* 0x000fe20000000000 */
[----:B------:R-:W-:Y:S04]  /*1b880*/  BSSY B0, `(.L_x_617) ;  /* 0x0000008000007945 */ /* 0x000fe80003800000 */
[----:B------:R-:W-:-:S04]  /*1b890*/  SHF.R.U32.HI R16, RZ, 0x4, R16 ;  /* 0x00000004ff107819 */ /* 0x000fc80000011610 */
[----:B------:R-:W-:-:S04]  /*1b8a0*/  LOP3.LUT R16, R16, 0x3fff, RZ, 0xc0, !PT ;  /* 0x00003fff10107812 */ /* 0x000fc800078ec0ff */
[----:B------:R-:W-:-:S05]  /*1b8b0*/  LOP3.LUT R7, R16, 0x3800000, RZ, 0xfc, !PT ;  /* 0x0380000010077812 */ /* 0x000fca00078efcff */
[----:B------:R-:W-:Y:S01]  /*1b8c0*/  IMAD R7, R216, 0xa80, R7 ;  /* 0x00000a80d8077824 */ /* 0x000fe200078e0207 */
[----:B-1----:R-:W-:Y:S06]  /*1b8d0*/  @P2 BRA `(.L_x_618) ;  /* 0x0000000000082947 */ /* 0x002fec0003800000 */
[----:B------:R-:W1:Y:S02]  /*1b8e0*/  SYNCS.PHASECHK.TRANS64.TRYWAIT P0, [R6+URZ+0x36850], R3 ;  /* 0x03685003060075a7 */ /* 0x000e64000800017f */
[----:B-1----:R-:W-:Y:S05]  /*1b8f0*/  @!P0 BRA `(.L_x_619) ;  /* 0x000000d000e48947 */ /* 0x002fea0003800000 */
.L_x_618:
[----:B------:R-:W-:Y:S05]  /*1b900*/  BSYNC B0 ;  /* 0x0000000000007941 */ /* 0x000fea0003800000 */
.L_x_617:
[----:B------:R-:W-:Y:S01]  /*1b910*/  IMAD.MOV.U32 R2, RZ, RZ, R7 ;  /* 0x000000ffff027224 */ /* 0x000fe200078e0007 */
[----:B------:R-:W-:Y:S01]  /*1b920*/  WARPGROUP.ARRIVE ;  /* 0x00000000000079c5 */ /* 0x000fe20000000000 */
[----:B01----:R-:W-:Y:S02]  /*1b930*/  IMAD.MOV.U32 R3, RZ, RZ, 0x40000040 ;  /* 0x40000040ff037424 */ /* 0x003fe400078e00ff */
[----:B------:R-:W-:Y:S01]  /*1b940*/  @!P1 VIADD R12, R6, 0x36860 ;  /* 0x00036860060c9836 */ /* 0x000fe20000000000 */
[----:B------:R-:W-:Y:S01]  /*1b950*/  R2UR UR6, R2 ;  /* 0x00000000020672ca */ /* 0x000fe200000e0000 */
[----:B------:R-:W-:Y:S01]  /*1b960*/  VIADD R2, R7, 0x80 ;  /* 0x0000008007027836 */ /* 0x000fe20000000000 */
[----:B------:R-:W-:Y:S01]  /*1b970*/  R2UR UR7, R3 ;  /* 0x00000000030772ca */ /* 0x000fe200000e0000 */
[----:B------:R-:W-:Y:S01]  /*1b980*/  VIADD R216, R216, 0x1 ;  /* 0x00000001d8d87836 */ /* 0x000fe20000000000 */
[----:B------:R-:W-:Y:S01]  /*1b990*/  MOV R3, 0x40000040 ;  /* 0x4000004000037802 */ /* 0x000fe20000000f00 */
[----:B------:R-:W-:Y:S01]  /*1b9a0*/  VIADD R226, R226, 0x1 ;  /* 0x00000001e2e27836 */ /* 0x000fe20000000000 */
[----:B------:R-:W-:-:S02]  /*1b9b0*/  @!P1 PRMT R12, RZ, 0x654, R12 ;  /* 0x00000654ff0c9816 */ /* 0x000fc4000000000c */
[----:B------:R-:W-:Y:S02]  /*1b9c0*/  MOV R6, RZ ;  /* 0x000000ff00067202 */ /* 0x000fe40000000f00 */
[----:B------:R-:W-:-:S04]  /*1b9d0*/  ISETP.NE.AND P2, PT, R216, 0x2, PT ;  /* 0x00000002d800780c */ /* 0x000fc80003f45270 */
[----:B------:R-:W-:Y:S01]  /*1b9e0*/  SEL R216, R216, RZ, P2 ;  /* 0x000000ffd8d87207 */ /* 0x000fe20001000000 */
        /* <DEDUP_REMOVED lines=15> */
[----:B------:R-:W-:Y:S02]  /*1bae0*/  R2UR UR6, R2 ;  /* 0x00000000020672ca */ /* 0x000fe400000e0000 */
[----:B------:R-:W-:Y:S01]  /*1baf0*/  R2UR UR7, R3 ;  /* 0x00000000030772ca */ /* 0x000fe200000e0000 */
[----:B------:R-:W-:Y:S01]  /*1bb00*/  IMAD.MOV.U32 R3, RZ, RZ, 0x40000040 ;  /* 0x40000040ff037424 */ /* 0x000fe200078e00ff */
[----:B------:R-:W-:Y:S01]  /*1bb10*/  IADD3 R2, R7, 0x200, RZ ;  /* 0x0000020007027810 */ /* 0x000fe20007ffe0ff */
[----:B------:R-:W-:Y:S02]  /*1bb20*/  WARPGROUP.DEPBAR.LE gsb0, 0x0 ;  /* 0x00008000000079c5 */ /* 0x000fe40000010000 */
[----:B------:R-:W-:-:S12]  /*1bb30*/  WARPGROUP.ARRIVE ;  /* 0x00000000000079c5 */ /* 0x000fd80000000000 */
        /* <DEDUP_REMOVED lines=10> */
[----:B------:R-:W-:Y:S02]  /*1bbe0*/  R2UR UR7, R3 ;  /* 0x00000000030772ca */ /* 0x000fe400000e0000 */
[----:B------:R-:W-:Y:S01]  /*1bbf0*/  MOV R3, 0x40000040 ;  /* 0x4000004000037802 */ /* 0x000fe20000000f00 */
[----:B------:R-:W-:Y:S02]  /*1bc00*/  WARPGROUP.DEPBAR.LE gsb0, 0x0 ;  /* 0x00008000000079c5 */ /* 0x000fe40000010000 */
[----:B------:R-:W-:-:S12]  /*1bc10*/  WARPGROUP.ARRIVE ;  /* 0x00000000000079c5 */ /* 0x000fd80000000000 */
[----:B------:R-:W-:Y:S01]  /*1bc20*/  HGMMA.64x192x16.F32 R24, R180, gdesc[UR4].tnspB, R24, gsb0 ;  /* 0x42e00004b4187df0 */ /* 0x000fe20008000818 */
[----:B------:R-:W-:Y:S02]  /*1bc30*/  R2UR UR6, R2 ;  /* 0x00000000020672ca */ /* 0x000fe400000e0000 */
[----:B------:R-:W-:Y:S01]  /*1bc40*/  R2UR UR7, R3 ;  /* 0x00000000030772ca */ /* 0x000fe200000e0000 */
[----:B------:R-:W0:Y:S04]  /*1bc50*/  SHFL.BFLY PT, R2, R15, 0x2, 0x1f ;  /* 0x0c401f000f027f89 */ /* 0x000e2800000e0000 */
[----:B------:R-:W1:Y:S01]  /*1bc60*/  SHFL.BFLY PT, R3, R14, 0x2, 0x1f ;  /* 0x0c401f000e037f89 */ /* 0x000e6200000e0000 */
[----:B0-----:R-:W-:Y:S01]  /*1bc70*/  FADD.FTZ R2, R2, R15 ;  /* 0x0000000f02027221 */ /* 0x001fe20000010000 */
[----:B-1----:R-:W-:-:S04]  /*1bc80*/  FADD.FTZ R8, R3, R14 ;  /* 0x0000000e03087221 */ /* 0x002fc80000010000 */
[----:B------:R-:W0:Y:S04]  /*1bc90*/  SHFL.BFLY PT, R3, R2, 0x1, 0x1f ;  /* 0x0c201f0002037f89 */ /* 0x000e2800000e0000 */
[----:B------:R-:W1:Y:S01]  /*1bca0*/  SHFL.BFLY PT, R7, R8, 0x1, 0x1f ;  /* 0x0c201f0008077f89 */ /* 0x000e6200000e0000 */
[----:B0-----:R-:W-:Y:S01]  /*1bcb0*/  FADD.FTZ R13, R2, R3 ;  /* 0x00000003020d7221 */ /* 0x001fe20000010000 */
[----:B------:R-:W-:Y:S01]  /*1bcc0*/  SEL R2, RZ, 0x1, P2 ;  /* 0x00000001ff027807 */ /* 0x000fe20001000000 */
[----:B------:R-:W-:Y:S02]  /*1bcd0*/  IMAD.MOV.U32 R3, RZ, RZ, -0x800000 ;  /* 0xff800000ff037424 */ /* 0x000fe400078e00ff */
[----:B-1----:R-:W-:Y:S01]  /*1bce0*/  FADD.FTZ R16, R8, R7 ;  /* 0x0000000708107221 */ /* 0x002fe20000010000 */
[----:B------:R-:W-:Y:S01]  /*1bcf0*/  FSETP.NE.FTZ.AND P0, PT, R13, RZ, PT ;  /* 0x000000ff0d00720b */ /* 0x000fe20003f15000 */
[----:B------:R-:W-:Y:S01]  /*1bd00*/  IMAD.MOV.U32 R7, RZ, RZ, RZ ;  /* 0x000000ffff077224 */ /* 0x000fe200078e00ff */
[----:B------:R-:W-:Y:S01]  /*1bd10*/  LOP3.LUT R217, R217, R2, RZ, 0x3c, !PT ;  /* 0x00000002d9d97212 */ /* 0x000fe200078e3cff */
[----:B------:R-:W-:Y:S01]  /*1bd20*/  IMAD.MOV.U32 R2, RZ, RZ, -0x800000 ;  /* 0xff800000ff027424 */ /* 0x000fe200078e00ff */
[----:B------:R-:W-:-:S09]  /*1bd30*/  FSETP.NE.FTZ.AND P3, PT, R16, RZ, PT ;  /* 0x000000ff1000720b */ /* 0x000fd20003f75000 */
[----:B------:R-:W0:Y:S01]  /*1bd40*/  @P0 MUFU.LG2 R9, R13 ;  /* 0x0000000d00090308 */ /* 0x000e220000000c00 */
[----:B------:R-:W-:-:S03]  /*1bd50*/  @P0 FMUL.FTZ R8, R0, 0.69314718246459960938 ;  /* 0x3f31721800080820 */ /* 0x000fc60000410000 */
[----:B------:R-:W-:-:S04]  /*1bd60*/  @P3 FMUL.FTZ R0, R0, 0.69314718246459960938 ;  /* 0x3f31721800003820 */ /* 0x000fc80000410000 */
        /* <DEDUP_REMOVED lines=109> */
.L_x_545:
[----:B------:R-:W0:Y:S08]  /*1c440*/  S2UR UR5, SR_CgaCtaId ;  /* 0x00000000000579c3 */ /* 0x000e300000008800 */
[----:B------:R-:W-:Y:S06]  /*1c450*/  BAR.SYNC.DEFER_BLOCKING 0x5, 0x180 ;  /* 0x0146000000007b1d */ /* 0x000fec0000010000 */
[----:B------:R-:W-:Y:S01]  /*1c460*/  UMOV UR4, 0x400 ;  /* 0x0000040000047882 */ /* 0x000fe20000000000 */
[----:B------:R-:W-:Y:S01]  /*1c470*/  BSSY B0, `(.L_x_620) ;  /* 0x00003c0000007945 */ /* 0x000fe20003800000 */
[----:B0-----:R-:W-:-:S06]  /*1c480*/  ULEA UR4, UR5, UR4, 0x18 ;  /* 0x0000000405047291 */ /* 0x001fcc000f8ec03f */
[----:B------:R-:W-:-:S05]  /*1c490*/  IMAD.U32 R16, RZ, RZ, UR4 ;  /* 0x00000004ff107e24 */ /* 0x000fca000f8e00ff */
[----:B------:R0:W1:Y:S01]  /*1c4a0*/  LDS.128 R148, [R16+0x368d0] ;  /* 0x0368d00010947984 */ /* 0x0000620000000c00 */
[----:B------:R-:W-:Y:S06]  /*1c4b0*/  BAR.ARV 0x4, 0x180 ;  /* 0x0106000000007b1d */ /* 0x000fec0000002000 */
[----:B------:R-:W-:Y:S05]  /*1c4c0*/  @P0 BRA `(.L_x_621) ;  /* 0x0000002c00900947 */ /* 0x000fea0003800000 */
[----:B------:R-:W2:Y:S01]  /*1c4d0*/  LDL R0, [R1+0x78] ;  /* 0x0000780001007983 */ /* 0x000ea20000100800 */
[----:B------:R-:W-:Y:S01]  /*1c4e0*/  ULDC.64 UR6, c[0x0][0xc00] ;  /* 0x0003000000067ab9 */ /* 0x000fe20000000a00 */
[----:B------:R-:W-:Y:S01]  /*1c4f0*/  ULDC.64 UR4, c[0x0][0xc08] ;  /* 0x0003020000047ab9 */ /* 0x000fe20000000a00 */
[----:B------:R-:W3:Y:S01]  /*1c500*/  S2R R5, SR_SWINHI ;  /* 0x0000000000057919 */ /* 0x000ee20000002f00 */
[----:B------:R-:W4:Y:S04]  /*1c510*/  LDL.LU R142, [R1+0x68] ;  /* 0x00006800018e7983 */ /* 0x000f280000300800 */
[----:B------:R-:W4:Y:S01]  /*1c520*/  LDL R140, [R1+0x74] ;  /* 0x00007400018c7983 */ /* 0x000f220000100800 */
[----:B------:R-:W-:Y:S02]  /*1c530*/  MOV R134, R16 ;  /* 0x0000001000867202 */ /* 0x000fe40000000f00 */
[----:B---3--:R-:W-:Y:S01]  /*1c540*/  MOV R135, R5 ;  /* 0x0000000500877202 */ /* 0x008fe20000000f00 */
[----:B------:R-:W-:Y:S02]  /*1c550*/  BAR.SYNC.DEFER_BLOCKING 0x1, 0x100 ;  /* 0x0044000000007b1d */ /* 0x000fe40000010000 */
[----:B--2---:R-:W-:-:S03]  /*1c560*/  IMAD.WIDE R4, R0, 0x2, R134 ;  /* 0x0000000200047825 */ /* 0x004fc600078e0286 */
[C---:B------:R-:W-:Y:S02]  /*1c570*/  IADD3 R14, P6, R4.reuse, 0x60, RZ ;  /* 0x00000060040e7810 */ /* 0x040fe40007fde0ff */
[----:B------:R-:W-:Y:S02]  /*1c580*/  IADD3 R76, P5, R4, 0x4000, RZ ;  /* 0x00004000044c7810 */ /* 0x000fe40007fbe0ff */
[----:B------:R-:W-:Y:S02]  /*1c590*/  LOP3.LUT R78, R14, 0x380, RZ, 0xc0, !PT ;  /* 0x000003800e4e7812 */ /* 0x000fe400078ec0ff */
[----:B------:R-:W-:Y:S02]  /*1c5a0*/  IADD3 R10, P2, R4, 0x20, RZ ;  /* 0x00000020040a7810 */ /* 0x000fe40007f5e0ff */
[----:B------:R-:W-:Y:S02]  /*1c5b0*/  LOP3.LUT R84, R76, 0x380, RZ, 0xc0, !PT ;  /* 0x000003804c547812 */ /* 0x000fe400078ec0ff */
[----:B------:R-:W-:-:S02]  /*1c5c0*/  SHF.R.U64 R78, R78, 0x3, RZ ;  /* 0x000000034e4e7819 */ /* 0x000fc400000012ff */
[C---:B------:R-:W-:Y:S01]  /*1c5d0*/  IADD3 R82, P3, R4.reuse, 0x4060, RZ ;  /* 0x0000406004527810 */ /* 0x040fe20007f7e0ff */
[----:B------:R-:W-:Y:S01]  /*1c5e0*/  IMAD.X R11, RZ, RZ, R5, P2 ;  /* 0x000000ffff0b7224 */ /* 0x000fe200010e0605 */
[C---:B------:R-:W-:Y:S02]  /*1c5f0*/  IADD3 R6, P0, R4.reuse, 0x4020, RZ ;  /* 0x0000402004067810 */ /* 0x040fe40007f1e0ff */
[----:B------:R-:W-:Y:S02]  /*1c600*/  IADD3 R80, P4, R4, 0x4040, RZ ;  /* 0x0000404004507810 */ /* 0x000fe40007f9e0ff */
[----:B------:R-:W-:Y:S02]  /*1c610*/  SHF.R.U64 R84, R84, 0x3, RZ ;  /* 0x0000000354547819 */ /* 0x000fe400000012ff */
[C---:B------:R-:W-:Y:S02]  /*1c620*/  LOP3.LUT R9, R4.reuse, 0x380, RZ, 0xc0, !PT ;  /* 0x0000038004097812 */ /* 0x040fe400078ec0ff */
[----:B------:R-:W-:-:S02]  /*1c630*/  IADD3 R7, P2, R4, 0x8000, RZ ;  /* 0x0000800004077810 */ /* 0x000fc40007f5e0ff */
[----:B------:R-:W-:Y:S02]  /*1c640*/  LOP3.LUT R14, R78, R14, RZ, 0x3c, !PT ;  /* 0x0000000e4e0e7212 */ /* 0x000fe400078e3cff */
[----:B------:R-:W-:Y:S02]  /*1c650*/  LOP3.LUT R78, R82, 0x380, RZ, 0xc0, !PT ;  /* 0x00000380524e7812 */ /* 0x000fe400078ec0ff */
[----:B------:R-:W-:Y:S02]  /*1c660*/  IADD3 R12, P1, R4, 0x40, RZ ;  /* 0x00000040040c7810 */ /* 0x000fe40007f3e0ff */
[----:B------:R-:W-:Y:S02]  /*1c670*/  LOP3.LUT R91, R6, 0x380, RZ, 0xc0, !PT ;  /* 0x00000380065b7812 */ /* 0x000fe400078ec0ff */
[----:B------:R-:W-:Y:S02]  /*1c680*/  LOP3.LUT R76, R84, R76, RZ, 0x3c, !PT ;  /* 0x0000004c544c7212 */ /* 0x000fe400078e3cff */
[----:B------:R-:W-:Y:S01]  /*1c690*/  LOP3.LUT R137, R80, 0x380, RZ, 0xc0, !PT ;  /* 0x0000038050897812 */ /* 0x000fe200078ec0ff */
[----:B------:R-:W-:Y:S01]  /*1c6a0*/  IMAD.X R15, RZ, RZ, R5, P6 ;  /* 0x000000ffff0f7224 */ /* 0x000fe200030e0605 */
[----:B------:R-:W-:-:S02]  /*1c6b0*/  SHF.R.U64 R9, R9, 0x3, RZ ;  /* 0x0000000309097819 */ /* 0x000fc400000012ff */
[----:B------:R-:W-:Y:S01]  /*1c6c0*/  LOP3.LUT R84, R7, 0x380, RZ, 0xc0, !PT ;  /* 0x0000038007547812 */ /* 0x000fe200078ec0ff */
[----:B------:R-:W-:Y:S01]  /*1c6d0*/  IMAD.X R77, RZ, RZ, R5, P5 ;  /* 0x000000ffff4d7224 */ /* 0x000fe200028e0605 */
[----:B------:R-:W-:Y:S02]  /*1c6e0*/  SHF.R.U64 R139, R78, 0x3, RZ ;  /* 0x000000034e8b7819 */ /* 0x000fe400000012ff */
[----:B------:R-:W-:Y:S02]  /*1c6f0*/  IADD3.X R13, RZ, R5, RZ, P1, !PT ;  /* 0x00000005ff0d7210 */ /* 0x000fe40000ffe4ff */
[C---:B------:R-:W-:Y:S02]  /*1c700*/  IADD3 R8, P6, R4.reuse, 0x8040, RZ ;  /* 0x0000804004087810 */ /* 0x040fe40007fde0ff */
[----:B------:R-:W-:Y:S02]  /*1c710*/  SHF.R.U64 R91, R91, 0x3, RZ ;  /* 0x000000035b5b7819 */ /* 0x000fe400000012ff */
[----:B------:R-:W-:-:S02]  /*1c720*/  IADD3 R0, P1, R4, 0x8020, RZ ;  /* 0x0000802004007810 */ /* 0x000fc40007f3e0ff */
[----:B------:R-:W-:Y:S02]  /*1c730*/  IADD3 R90, P5, R4, 0x8060, RZ ;  /* 0x00008060045a7810 */ /* 0x000fe40007fbe0ff */
[----:B------:R-:W-:Y:S02]  /*1c740*/  LOP3.LUT R88, R12, 0x380, RZ, 0xc0, !PT ;  /* 0x000003800c587812 */ /* 0x000fe400078ec0ff */
[----:B------:R-:W-:Y:S02]  /*1c750*/  SHF.R.U64 R137, R137, 0x3, RZ ;  /* 0x0000000389897819 */ /* 0x000fe400000012ff */
[----:B------:R-:W-:Y:S02]  /*1c760*/  LOP3.LUT R4, R9, R4, RZ, 0x3c, !PT ;  /* 0x0000000409047212 */ /* 0x000fe400078e3cff */
[----:B------:R-:W-:Y:S02]  /*1c770*/  LOP3.LUT R86, R10, 0x380, RZ, 0xc0, !PT ;  /* 0x000003800a567812 */ /* 0x000fe400078ec0ff */
[----:B------:R-:W-:-:S02]  /*1c780*/  SHF.R.U64 R84, R84, 0x3, RZ ;  /* 0x0000000354547819 */ /* 0x000fc400000012ff */
[----:B------:R-:W-:Y:S02]  /*1c790*/  LOP3.LUT R82, R139, R82, RZ, 0x3c, !PT ;  /* 0x000000528b527212 */ /* 0x000fe400078e3cff */
[----:B------:R-:W-:Y:S02]  /*1c7a0*/  LOP3.LUT R78, R91, R6, RZ, 0x3c, !PT ;  /* 0x000000065b4e7212 */ /* 0x000fe400078e3cff */
[----:B------:R-:W-:Y:S01]  /*1c7b0*/  LOP3.LUT R139, R8, 0x380, RZ, 0xc0, !PT ;  /* 0x00000380088b7812 */ /* 0x000fe200078ec0ff */
[--C-:B------:R-:W-:Y:S01]  /*1c7c0*/  IMAD.X R79, RZ, RZ, R5.reuse, P0 ;  /* 0x000000ffff4f7224 */ /* 0x100fe200000e0605 */
[----:B------:R-:W-:Y:S01]  /*1c7d0*/  SHF.R.U64 R88, R88, 0x3, RZ ;  /* 0x0000000358587819 */ /* 0x000fe200000012ff */
[--C-:B------:R-:W-:Y:S01]  /*1c7e0*/  IMAD.X R81, RZ, RZ, R5.reuse, P4 ;  /* 0x000000ffff517224 */ /* 0x100fe200020e0605 */
[----:B------:R-:W-:Y:S01]  /*1c7f0*/  LOP3.LUT R80, R137, R80, RZ, 0x3c, !PT ;  /* 0x0000005089507212 */ /* 0x000fe200078e3cff */
[--C-:B------:R-:W-:Y:S01]  /*1c800*/  IMAD.X R85, RZ, RZ, R5.reuse, P2 ;  /* 0x000000ffff557224 */ /* 0x100fe200010e0605 */
[----:B------:R-:W-:Y:S01]  /*1c810*/  LOP3.LUT R91, R0, 0x380, RZ, 0xc0, !PT ;  /* 0x00000380005b7812 */ /* 0x000fe200078ec0ff */
[--C-:B------:R-:W-:Y:S01]  /*1c820*/  IMAD.X R87, RZ, RZ, R5.reuse, P1 ;  /* 0x000000ffff577224 */ /* 0x100fe200008e0605 */
[----:B------:R-:W-:Y:S01]  /*1c830*/  LOP3.LUT R141, R90, 0x380, RZ, 0xc0, !PT ;  /* 0x000003805a8d7812 */ /* 0x000fe200078ec0ff */
[--C-:B------:R-:W-:Y:S01]  /*1c840*/  IMAD.X R89, RZ, RZ, R5.reuse, P6 ;  /* 0x000000ffff597224 */ /* 0x100fe200030e0605 */
[----:B------:R-:W-:Y:S01]  /*1c850*/  IADD3.X R83, RZ, R5, RZ, P3, !PT ;  /* 0x00000005ff537210 */ /* 0x000fe20001ffe4ff */
[----:B------:R-:W-:Y:S01]  /*1c860*/  IMAD.X R9, RZ, RZ, R5, P5 ;  /* 0x000000ffff097224 */ /* 0x000fe200028e0605 */
[----:B------:R-:W-:-:S02]  /*1c870*/  SHF.R.U64 R86, R86, 0x3, RZ ;  /* 0x0000000356567819 */ /* 0x000fc400000012ff */
[----:B------:R-:W-:Y:S02]  /*1c880*/  LOP3.LUT R84, R84, R7, RZ, 0x3c, !PT ;  /* 0x0000000754547212 */ /* 0x000fe400078e3cff */
[----:B------:R-:W-:Y:S02]  /*1c890*/  MOV R137, R4 ;  /* 0x0000000400897202 */ /* 0x000fe40000000f00 */
[----:B------:R-:W-:Y:S02]  /*1c8a0*/  F2FP.F16.F32.PACK_AB R4, R25, R24 ;  /* 0x000000181904723e */ /* 0x000fe400000000ff */
[----:B------:R-:W-:Y:S02]  /*1c8b0*/  F2FP.F16.F32.PACK_AB R5, R27, R26 ;  /* 0x0000001a1b05723e */ /* 0x000fe400000000ff */
[----:B------:R-:W-:Y:S02]  /*1c8c0*/  F2FP.F16.F32.PACK_AB R6, R29, R28 ;  /* 0x0000001c1d06723e */ /* 0x000fe400000000ff */
[----:B------:R-:W-:-:S02]  /*1c8d0*/  F2FP.F16.F32.PACK_AB R7, R31, R30 ;  /* 0x0000001e1f07723e */ /* 0x000fc400000000ff */
[----:B------:R-:W-:Y:S02]  /*1c8e0*/  SHF.R.U64 R139, R139, 0x3, RZ ;  /* 0x000000038b8b7819 */ /* 0x000fe400000012ff */
[----:B------:R-:W-:Y:S02]  /*1c8f0*/  LOP3.LUT R12, R88, R12, RZ, 0x3c, !PT ;  /* 0x0000000c580c7212 */ /* 0x000fe400078e3cff */
[----:B------:R-:W-:Y:S02]  /*1c900*/  SHF.R.U64 R91, R91, 0x3, RZ ;  /* 0x000000035b5b7819 */ /* 0x000fe400000012ff */
[----:B------:R-:W-:Y:S02]  /*1c910*/  SHF.R.U64 R141, R141, 0x3, RZ ;  /* 0x000000038d8d7819 */ /* 0x000fe400000012ff */
[----:B------:R-:W-:Y:S01]  /*1c920*/  LOP3.LUT R10, R86, R10, RZ, 0x3c, !PT ;  /* 0x0000000a560a7212 */ /* 0x000fe200078e3cff */
[----:B------:R2:W-:Y:S01]  /*1c930*/  STSM.16.M88.4 [R137], R4 ;  /* 0x0000000489007844 */ /* 0x0005e20000000200 */
[----:B------:R-:W-:-:S02]  /*1c940*/  LOP3.LUT R88, R139, R8, RZ, 0x3c, !PT ;  /* 0x000000088b587212 */ /* 0x000fc400078e3cff */
[----:B------:R-:W-:Y:S02]  /*1c950*/  LOP3.LUT R86, R91, R0, RZ, 0x3c, !PT ;  /* 0x000000005b567212 */ /* 0x000fe400078e3cff */
[----:B------:R-:W-:Y:S02]  /*1c960*/  LOP3.LUT R8, R141, R90, RZ, 0x3c, !PT ;  /* 0x0000005a8d087212 */ /* 0x000fe400078e3cff */
[----:B------:R-:W-:Y:S02]  /*1c970*/  MOV R10, R10 ;  /* 0x0000000a000a7202 */ /* 0x000fe40000000f00 */
[----:B------:R-:W-:Y:S02]  /*1c980*/  MOV R90, R76 ;  /* 0x0000004c005a7202 */ /* 0x000fe40000000f00 */
[----:B------:R-:W-:Y:S02]  /*1c990*/  MOV R91, R78 ;  /* 0x0000004e005b7202 */ /* 0x000fe40000000f00 */
[----:B------:R-:W-:-:S02]  /*1c9a0*/  MOV R138, R80 ;  /* 0x00000050008a7202 */ /* 0x000fc40000000f00 */
[----:B--2---:R-:W-:Y:S02]  /*1c9b0*/  MOV R4, R12 ;  /* 0x0000000c00047202 */ /* 0x004fe40000000f00 */
[----:B------:R-:W-:Y:S02]  /*1c9c0*/  MOV R5, R14 ;  /* 0x0000000e00057202 */ /* 0x000fe40000000f00 */
[----:B------:R-:W-:Y:S02]  /*1c9d0*/  F2FP.F16.F32.PACK_AB R12, R33, R32 ;  /* 0x00000020210c723e */ /* 0x000fe400000000ff */
[----:B------:R-:W-:Y:S02]  /*1c9e0*/  F2FP.F16.F32.PACK_AB R13, R35, R34 ;  /* 0x00000022230d723e */ /* 0x000fe400000000ff */
[----:B------:R-:W-:Y:S02]  /*1c9f0*/  F2FP.F16.F32.PACK_AB R14, R37, R36 ;  /* 0x00000024250e723e */ /* 0x000fe400000000ff */
[----:B------:R-:W-:-:S02]  /*1ca00*/  F2FP.F16.F32.PACK_AB R15, R39, R38 ;  /* 0x00000026270f723e */ /* 0x000fc400000000ff */
[----:B------:R-:W-:Y:S02]  /*1ca10*/  MOV R139, R82 ;  /* 0x00000052008b7202 */ /* 0x000fe40000000f00 */
[----:B------:R-:W-:Y:S02]  /*1ca20*/  F2FP.F16.F32.PACK_AB R76, R41, R40 ;  /* 0x00000028294c723e */ /* 0x000fe400000000ff */
[----:B------:R-:W-:Y:S02]  /*1ca30*/  F2FP.F16.F32.PACK_AB R77, R43, R42 ;  /* 0x0000002a2b4d723e */ /* 0x000fe400000000ff */
[----:B------:R-:W-:Y:S02]  /*1ca40*/  F2FP.F16.F32.PACK_AB R78, R45, R44 ;  /* 0x0000002c2d4e723e */ /* 0x000fe400000000ff */
[----:B------:R-:W-:Y:S02]  /*1ca50*/  F2FP.F16.F32.PACK_AB R79, R47, R46 ;  /* 0x0000002e2f4f723e */ /* 0x000fe400000000ff */
[----:B------:R-:W-:-:S02]  /*1ca60*/  F2FP.F16.F32.PACK_AB R80, R49, R48 ;  /* 0x000000303150723e */ /* 0x000fc400000000ff */
[----:B------:R-:W-:Y:S02]  /*1ca70*/  F2FP.F16.F32.PACK_AB R81, R51, R50 ;  /* 0x000000323351723e */ /* 0x000fe400000000ff */
[----:B------:R-:W-:Y:S02]  /*1ca80*/  F2FP.F16.F32.PACK_AB R82, R53, R52 ;  /* 0x000000343552723e */ /* 0x000fe400000000ff */
[----:B------:R-:W-:Y:S01]  /*1ca90*/  F2FP.F16.F32.PACK_AB R83, R55, R54 ;  /* 0x000000363753723e */ /* 0x000fe200000000ff */
[----:B------:R2:W-:Y:S01]  /*1caa0*/  STSM.16.M88.4 [R10], R12 ;  /* 0x0000000c0a007844 */ /* 0x0005e20000000200 */
[----:B------:R-:W-:-:S03]  /*1cab0*/  MOV R137, R8 ;  /* 0x0000000800897202 */ /* 0x000fc60000000f00 */
[----:B------:R3:W-:Y:S01]  /*1cac0*/  STSM.16.M88.4 [R4], R76 ;  /* 0x0000004c04007844 */ /* 0x0007e20000000200 */
[----:B------:R-:W-:Y:S02]  /*1cad0*/  F2FP.F16.F32.PACK_AB R6, R61, R60 ;  /* 0x0000003c3d06723e */ /* 0x000fe400000000ff */
[----:B------:R-:W-:Y:S01]  /*1cae0*/  F2FP.F16.F32.PACK_AB R7, R63, R62 ;  /* 0x0000003e3f07723e */ /* 0x000fe200000000ff */
[----:B------:R0:W-:Y:S01]  /*1caf0*/  STSM.16.M88.4 [R5], R80 ;  /* 0x0000005005007844 */ /* 0x0001e20000000200 */
[----:B------:R-:W-:Y:S02]  /*1cb00*/  F2FP.F16.F32.PACK_AB R8, R65, R64 ;  /* 0x000000404108723e */ /* 0x000fe400000000ff */
[----:B------:R-:W-:Y:S02]  /*1cb10*/  F2FP.F16.F32.PACK_AB R9, R67, R66 ;  /* 0x000000424309723e */ /* 0x000fe400000000ff */
[----:B------:R-:W-:Y:S02]  /*1cb20*/  F2FP.F16.F32.PACK_AB R11, R71, R70 ;  /* 0x00000046470b723e */ /* 0x000fe400000000ff */
[----:B--2---:R-:W-:-:S02]  /*1cb30*/  F2FP.F16.F32.PACK_AB R10, R69, R68 ;  /* 0x00000044450a723e */ /* 0x004fc400000000ff */
[----:B------:R-:W-:Y:S02]  /*1cb40*/  F2FP.F16.F32.PACK_AB R12, R73, R72 ;  /* 0x00000048490c723e */ /* 0x000fe400000000ff */
[----:B---3--:R-:W-:Y:S02]  /*1cb50*/  F2FP.F16.F32.PACK_AB R4, R57, R56 ;  /* 0x000000383904723e */ /* 0x008fe400000000ff */
[----:B------:R-:W-:Y:S02]  /*1cb60*/  F2FP.F16.F32.PACK_AB R13, R75, R74 ;  /* 0x0000004a4b0d723e */ /* 0x000fe400000000ff */
[----:B0-----:R-:W-:Y:S02]  /*1cb70*/  F2FP.F16.F32.PACK_AB R5, R59, R58 ;  /* 0x0000003a3b05723e */ /* 0x001fe400000000ff */
[----:B------:R-:W-:Y:S02]  /*1cb80*/  F2FP.F16.F32.PACK_AB R14, R21, R20 ;  /* 0x00000014150e723e */ /* 0x000fe400000000ff */
[----:B------:R-:W-:-:S02]  /*1cb90*/  F2FP.F16.F32.PACK_AB R15, R127, R126 ;  /* 0x0000007e7f0f723e */ /* 0x000fc400000000ff */
[----:B------:R-:W-:Y:S02]  /*1cba0*/  F2FP.F16.F32.PACK_AB R76, R121, R120 ;  /* 0x00000078794c723e */ /* 0x000fe400000000ff */
[----:B------:R-:W-:Y:S02]  /*1cbb0*/  F2FP.F16.F32.PACK_AB R77, R129, R128 ;  /* 0x00000080814d723e */ /* 0x000fe400000000ff */
[----:B------:R-:W-:Y:S02]  /*1cbc0*/  F2FP.F16.F32.PACK_AB R78, R123, R122 ;  /* 0x0000007a7b4e723e */ /* 0x000fe400000000ff */
[----:B------:R-:W-:Y:S01]  /*1cbd0*/  F2FP.F16.F32.PACK_AB R79, R131, R130 ;  /* 0x00000082834f723e */ /* 0x000fe200000000ff */
[----:B------:R0:W-:Y:S01]  /*1cbe0*/  STSM.16.M88.4 [R90], R4 ;  /* 0x000000045a007844 */ /* 0x0001e20000000200 */
[----:B------:R-:W-:Y:S02]  /*1cbf0*/  MOV R84, R84 ;  /* 0x0000005400547202 */ /* 0x000fe40000000f00 */
[----:B------:R-:W-:-:S02]  /*1cc00*/  F2FP.F16.F32.PACK_AB R80, R125, R124 ;  /* 0x0000007c7d50723e */ /* 0x000fc400000000ff */
[----:B------:R-:W-:Y:S02]  /*1cc10*/  F2FP.F16.F32.PACK_AB R81, R133, R132 ;  /* 0x000000848551723e */ /* 0x000fe400000000ff */
[----:B------:R-:W-:Y:S02]  /*1cc20*/  F2FP.F16.F32.PACK_AB R82, R93, R92 ;  /* 0x0000005c5d52723e */ /* 0x000fe400000000ff */
[----:B------:R-:W-:Y:S01]  /*1cc30*/  F2FP.F16.F32.PACK_AB R83, R95, R94 ;  /* 0x0000005e5f53723e */ /* 0x000fe200000000ff */
[----:B------:R-:W-:Y:S01]  /*1cc40*/  STSM.16.M88.4 [R91], R8 ;  /* 0x000000085b007844 */ /* 0x000fe20000000200 */
[----:B------:R-:W-:-:S03]  /*1cc50*/  MOV R0, R86 ;  /* 0x0000005600007202 */ /* 0x000fc60000000f00 */
[----:B------:R2:W-:Y:S01]  /*1cc60*/  STSM.16.M88.4 [R138], R12 ;  /* 0x0000000c8a007844 */ /* 0x0005e20000000200 */
[----:B------:R-:W-:-:S03]  /*1cc70*/  MOV R136, R88 ;  /* 0x0000005800887202 */ /* 0x000fc60000000f00 */
[----:B------:R-:W-:Y:S01]  /*1cc80*/  STSM.16.M88.4 [R139], R76 ;  /* 0x0000004c8b007844 */ /* 0x000fe20000000200 */
[----:B------:R-:W-:Y:S02]  /*1cc90*/  F2FP.F16.F32.PACK_AB R85, R99, R98 ;  /* 0x000000626355723e */ /* 0x000fe400000000ff */
[----:B------:R-:W-:Y:S01]  /*1cca0*/  F2FP.F16.F32.PACK_AB R86, R101, R100 ;  /* 0x000000646556723e */ /* 0x000fe200000000ff */
[----:B------:R3:W-:Y:S01]  /*1ccb0*/  STSM.16.M88.4 [R84], R80 ;  /* 0x0000005054007844 */ /* 0x0007e20000000200 */
[----:B------:R-:W-:Y:S02]  /*1ccc0*/  F2FP.F16.F32.PACK_AB R87, R103, R102 ;  /* 0x000000666757723e */ /* 0x000fe400000000ff */
[----:B------:R-:W-:Y:S02]  /*1ccd0*/  F2FP.F16.F32.PACK_AB R88, R105, R104 ;  /* 0x000000686958723e */ /* 0x000fe400000000ff */
[----:B------:R-:W-:Y:S02]  /*1cce0*/  F2FP.F16.F32.PACK_AB R89, R107, R106 ;  /* 0x0000006a6b59723e */ /* 0x000fe400000000ff */
[----:B0-----:R-:W-:Y:S01]  /*1ccf0*/  F2FP.F16.F32.PACK_AB R90, R109, R108 ;  /* 0x0000006c6d5a723e */ /* 0x001fe200000000ff */
[----:B--2---:R-:W0:Y:S01]  /*1cd00*/  LDC.64 R14, c[0x0][0xba8] ;  /* 0x0002ea00ff0e7b82 */ /* 0x004e220000000a00 */
[----:B------:R-:W-:-:S02]  /*1cd10*/  F2FP.F16.F32.PACK_AB R91, R111, R110 ;  /* 0x0000006e6f5b723e */ /* 0x000fc400000000ff */
[----:B------:R-:W-:Y:S02]  /*1cd20*/  F2FP.F16.F32.PACK_AB R4, R113, R112 ;  /* 0x000000707104723e */ /* 0x000fe400000000ff */
[----:B------:R-:W-:Y:S02]  /*1cd30*/  F2FP.F16.F32.PACK_AB R5, R115, R114 ;  /* 0x000000727305723e */ /* 0x000fe400000000ff */
[----:B---3--:R-:W-:Y:S02]  /*1cd40*/  F2FP.F16.F32.PACK_AB R84, R97, R96 ;  /* 0x000000606154723e */ /* 0x008fe400000000ff */
[----:B------:R-:W-:Y:S02]  /*1cd50*/  F2FP.F16.F32.PACK_AB R6, R117, R116 ;  /* 0x000000747506723e */ /* 0x000fe400000000ff */
[----:B------:R-:W-:Y:S01]  /*1cd60*/  F2FP.F16.F32.PACK_AB R7, R119, R118 ;  /* 0x000000767707723e */ /* 0x000fe200000000ff */
[----:B------:R2:W-:Y:S01]  /*1cd70*/  STSM.16.M88.4 [R0], R84 ;  /* 0x0000005400007844 */ /* 0x0005e20000000200 */
[----:B------:R-:W-:-:S02]  /*1cd80*/  ISETP.NE.U32.AND P0, PT, RZ, UR6, PT ;  /* 0x00000006ff007c0c */ /* 0x000fc4000bf05070 */
[----:B------:R-:W-:Y:S01]  /*1cd90*/  IADD3 R8, P1, R224, UR6, RZ ;  /* 0x00000006e0087c10 */ /* 0x000fe2000ff3e0ff */
[----:B------:R-:W-:Y:S01]  /*1cda0*/  STSM.16.M88.4 [R136], R88 ;  /* 0x0000005888007844 */ /* 0x000fe20000000200 */
[----:B------:R-:W-:Y:S01]  /*1cdb0*/  IMAD.MOV.U32 R76, RZ, RZ, 0x9b8 ;  /* 0x000009b8ff4c7424 */ /* 0x000fe200078e00ff */
[----:B------:R-:W3:Y:S02]  /*1cdc0*/  LDC R78, c[0x0][0xbe8] ;  /* 0x0002fa00ff4e7b82 */ /* 0x000ee40000000800 */
[----:B------:R1:W-:Y:S06]  /*1cdd0*/  STSM.16.M88.4 [R137], R4 ;  /* 0x0000000489007844 */ /* 0x0003ec0000000200 */
[----:B------:R-:W-:Y:S01]  /*1cde0*/  BAR.SYNC.DEFER_BLOCKING 0x1, 0x100 ;  /* 0x0044000000007b1d */ /* 0x000fe20000010000 */
[----:B------:R-:W-:-:S02]  /*1cdf0*/  ISETP.NE.AND.EX P0, PT, RZ, UR7, PT, P0 ;  /* 0x00000007ff007c0c */ /* 0x000fc4000bf05300 */
[----:B------:R-:W-:Y:S02]  /*1ce00*/  IADD3.X R9, R225, UR7, RZ, P1, !PT ;  /* 0x00000007e1097c10 */ /* 0x000fe40008ffe4ff */
[----:B--2---:R-:W-:Y:S02]  /*1ce10*/  MOV R0, RZ ;  /* 0x000000ff00007202 */ /* 0x004fe40000000f00 */
[----:B------:R-:W-:-:S07]  /*1ce20*/  ISETP.NE.U32.AND P1, PT, RZ, UR4, PT ;  /* 0x00000004ff007c0c */ /* 0x000fce000bf25070 */
[----:B------:R-:W2:Y:S01]  /*1ce30*/  @P0 LDG.E R0, desc[UR60][R8.64] ;  /* 0x0000003c08000981 */ /* 0x000ea2000c1e1900 */
[----:B------:R-:W-:-:S13]  /*1ce40*/  ISETP.NE.AND.EX P1, PT, RZ, UR5, PT, P1 ;  /* 0x00000005ff007c0c */ /* 0x000fda000bf25310 */
[----:B------:R-:W-:Y:S01]  /*1ce50*/  @P1 IADD3 R224, P2, R224, UR4, RZ ;  /* 0x00000004e0e01c10 */ /* 0x000fe2000ff5e0ff */
[----:B------:R-:W-:Y:S02]  /*1ce60*/  ULDC UR4, c[0x0][0xa88] ;  /* 0x0002a20000047ab9 */ /* 0x000fe40000000800 */
[----:B------:R-:W-:Y:S01]  /*1ce70*/  IMAD.U32 R77, RZ, RZ, UR4 ;  /* 0x00000004ff4d7e24 */ /* 0x000fe2000f8e00ff */
[----:B------:R-:W-:Y:S01]  /*1ce80*/  @P1 IADD3.X R225, R225, UR5, RZ, P2, !PT ;  /* 0x00000005e1e11c10 */ /* 0x000fe200097fe4ff */
[----:B------:R-:W-:-:S04]  /*1ce90*/  ULDC UR4, c[0x0][0xad4] ;  /* 0x0002b50000047ab9 */ /* 0x000fc80000000800 */
[----:B------:R0:W5:Y:S01]  /*1cea0*/  @P1 LDG.E R77, desc[UR60][R224.64] ;  /* 0x0000003ce04d1981 */ /* 0x000162000c1e1900 */
[----:B------:R-:W-:-:S04]  /*1ceb0*/  ISETP.NE.AND P2, PT, R222, RZ, PT ;  /* 0x000000ffde00720c */ /* 0x000fc80003f45270 */
[----:B------:R-:W-:-:S04]  /*1cec0*/  SEL R222, R222, UR4, P2 ;  /* 0x00000004dede7c07 */ /* 0x000fc80009000000 */
[----:B------:R-:W-:-:S04]  /*1ced0*/  ISETP.GT.AND P3, PT, R222, 0x1, PT ;  /* 0x00000001de00780c */ /* 0x000fc80003f64270 */
[----:B------:R-:W-:-:S04]  /*1cee0*/  SEL R76, R76, 0x978, P3 ;  /* 0x000009784c4c7807 */ /* 0x000fc80001800000 */
[----:B-1----:R-:W1:Y:S08]  /*1cef0*/  LDC.64 R6, c[0x0][R76+0x220] ;  /* 0x000088004c067b82 */ /* 0x002e700000000a00 */
[----:B------:R-:W0:Y:S01]  /*1cf00*/  LDC.64 R10, c[0x0][R76+0x218] ;  /* 0x000086004c0a7b82 */ /* 0x000e220000000a00 */
[----:B---3--:R-:W-:-:S07]  /*1cf10*/  ISETP.NE.AND P4, PT, R78, 0x1, PT ;  /* 0x000000014e00780c */ /* 0x008fce0003f85270 */
[----:B------:R-:W3:Y:S01]  /*1cf20*/  LDC.64 R12, c[0x0][R76+0x228] ;  /* 0x00008a004c0c7b82 */ /* 0x000ee20000000a00 */
[----:B------:R-:W-:-:S07]  /*1cf30*/  ISETP.NE.U32.AND P2, PT, RZ, UR6, PT ;  /* 0x00000006ff007c0c */ /* 0x000fce000bf45070 */
[----:B------:R2:W2:Y:S01]  /*1cf40*/  LDC.64 R4, c[0x0][R76+0x210] ;  /* 0x000084004c047b82 */ /* 0x0004a20000000a00 */
[----:B------:R-:W-:-:S07]  /*1cf50*/  ISETP.NE.AND.EX P2, PT, RZ, UR7, PT, P2 ;  /* 0x00000007ff007c0c */ /* 0x000fce000bf45320 */
[----:B------:R-:W2:Y:S01]  /*1cf60*/  @P4 LDC R80, c[0x0][0xbec] ;  /* 0x0002fb00ff504b82 */ /* 0x000ea20000000800 */
[----:B------:R-:W-:-:S07]  /*1cf70*/  SEL R223, R223, RZ, !P2 ;  /* 0x000000ffdfdf7207 */ /* 0x000fce0005000000 */
[----:B------:R-:W2:Y:S01]  /*1cf80*/  @P4 LDC R87, c[0x0][0xbf0] ;  /* 0x0002fc00ff574b82 */ /* 0x000ea20000000800 */
[----:B----4-:R-:W-:Y:S01]  /*1cf90*/  SEL R79, R142, RZ, !P2 ;  /* 0x000000ff8e4f7207 */ /* 0x010fe20005000000 */
[----:B-1----:R-:W-:-:S06]  /*1cfa0*/  IMAD R7, R7, R223, RZ ;  /* 0x000000df07077224 */ /* 0x002fcc00078e02ff */
[----:B0-----:R-:W0:Y:S01]  /*1cfb0*/  @!P3 LDC R14, c[0x0][0xb50] ;  /* 0x0002d400ff0ebb82 */ /* 0x001e220000000800 */
[C---:B------:R-:W-:Y:S02]  /*1cfc0*/  IMAD R85, R6.reuse, R79, R7 ;  /* 0x0000004f06557224 */ /* 0x040fe400078e0207 */
[----:B------:R-:W-:-:S05]  /*1cfd0*/  IMAD.WIDE.U32 R6, R6, R223, RZ ;  /* 0x000000df06067225 */ /* 0x000fca00078e00ff */
[----:B------:R-:W1:Y:S01]  /*1cfe0*/  @!P3 LDC R15, c[0x0][0xb54] ;  /* 0x0002d500ff0fbb82 */ /* 0x000e620000000800 */
[-C--:B------:R-:W-:Y:S02]  /*1cff0*/  IMAD R83, R11, R220.reuse, RZ ;  /* 0x000000dc0b537224 */ /* 0x080fe400078e02ff */
[----:B------:R-:W-:-:S04]  /*1d000*/  IMAD.WIDE.U32 R10, R10, R220, RZ ;  /* 0x000000dc0a0a7225 */ /* 0x000fc800078e00ff */
[----:B------:R-:W-:Y:S01]  /*1d010*/  IMAD R79, R229, 0x80, R140 ;  /* 0x00000080e54f7824 */ /* 0x000fe200078e028c */
[----:B------:R-:W-:Y:S02]  /*1d020*/  SEL R81, R230, RZ, P3 ;  /* 0x000000ffe6517207 */ /* 0x000fe40001800000 */
[----:B------:R-:W-:Y:S01]  /*1d030*/  IADD3 R85, R7, R85, RZ ;  /* 0x0000005507557210 */ /* 0x000fe20007ffe0ff */
[----:B------:R-:W-:Y:S02]  /*1d040*/  IMAD.MOV.U32 R7, RZ, RZ, R79 ;  /* 0x000000ffff077224 */ /* 0x000fe400078e004f */
[----:B------:R-:W-:Y:S02]  /*1d050*/  IMAD.IADD R11, R11, 0x1, R83 ;  /* 0x000000010b0b7824 */ /* 0x000fe400078e0253 */
[-C--:B---3--:R-:W-:Y:S02]  /*1d060*/  IMAD R83, R13, R81.reuse, RZ ;  /* 0x000000510d537224 */ /* 0x088fe400078e02ff */
[----:B------:R-:W-:-:S04]  /*1d070*/  IMAD.WIDE.U32 R12, R12, R81, RZ ;  /* 0x000000510c0c7225 */ /* 0x000fc800078e00ff */
[----:B------:R-:W-:Y:S01]  /*1d080*/  IMAD.IADD R83, R13, 0x1, R83 ;  /* 0x000000010d537824 */ /* 0x000fe200078e0253 */
[--C-:B--2---:R-:W-:Y:S01]  /*1d090*/  IADD3 R10, P2, P5, R6, R10, R0.reuse ;  /* 0x0000000a060a7210 */ /* 0x104fe20007d5e000 */
[----:B------:R-:W-:Y:S01]  /*1d0a0*/  @P4 IMAD.HI.U32 R6, R79, R80, RZ ;  /* 0x000000504f064227 */ /* 0x000fe200078e00ff */
[----:B------:R-:W-:-:S04]  /*1d0b0*/  SHF.R.S32.HI R76, RZ, 0x1f, R0 ;  /* 0x0000001fff4c7819 */ /* 0x000fc80000011400 */
[----:B------:R-:W-:Y:S02]  /*1d0c0*/  @P4 SHF.R.U32.HI R7, RZ, R87, R6 ;  /* 0x00000057ff074219 */ /* 0x000fe40000011606 */
[----:B------:R-:W-:-:S03]  /*1d0d0*/  IADD3.X R11, R85, R11, R76, P2, P5 ;  /* 0x0000000b550b7210 */ /* 0x000fc600017ea44c */
[--C-:B------:R-:W-:Y:S01]  /*1d0e0*/  IMAD.MOV R80, RZ, RZ, -R7.reuse ;  /* 0x000000ffff507224 */ /* 0x100fe200078e0a07 */
[----:B------:R-:W-:Y:S02]  /*1d0f0*/  IADD3 R12, P2, P5, R7, R10, R12 ;  /* 0x0000000a070c7210 */ /* 0x000fe40007d5e00c */
[----:B------:R-:W-:Y:S01]  /*1d100*/  SHF.R.S32.HI R6, RZ, 0x1f, R7 ;  /* 0x0000001fff067819 */ /* 0x000fe20000011407 */
[----:B------:R-:W-:-:S03]  /*1d110*/  IMAD R7, R78, R80, R79 ;  /* 0x000000504e077224 */ /* 0x000fc600078e024f */
[----:B------:R-:W-:Y:S01]  /*1d120*/  IADD3.X R13, R6, R11, R83, P2, P5 ;  /* 0x0000000b060d7210 */ /* 0x000fe200017ea453 */
[-C--:B------:R-:W-:Y:S01]  /*1d130*/  IMAD R5, R5, R7.reuse, RZ ;  /* 0x0000000705057224 */ /* 0x080fe200078e02ff */
[----:B------:R-:W-:Y:S01]  /*1d140*/  SHF.R.S32.HI R11, RZ, 0x1f, R7 ;  /* 0x0000001fff0b7819 */ /* 0x000fe20000011407 */
[----:B------:R-:W-:-:S04]  /*1d150*/  IMAD.WIDE.U32 R12, R4, R7, R12 ;  /* 0x00000007040c7225 */ /* 0x000fc800078e000c */
[----:B------:R-:W-:Y:S01]  /*1d160*/  IMAD R5, R4, R11, R5 ;  /* 0x0000000b04057224 */ /* 0x000fe200078e0205 */
[----:B0-----:R-:W-:-:S03]  /*1d170*/  LEA R14, P2, R12, R14, 0x2 ;  /* 0x0000000e0c0e7211 */ /* 0x001fc600078410ff */
[----:B------:R-:W-:-:S05]  /*1d180*/  IMAD.IADD R4, R13, 0x1, R5 ;  /* 0x000000010d047824 */ /* 0x000fca00078e0205 */
[----:B-1----:R-:W-:Y:S01]  /*1d190*/  LEA.HI.X R15, R12, R15, R4, 0x2, P2 ;  /* 0x0000000f0c0f7211 */ /* 0x002fe200010f1404 */
[----:B------:R-:W-:Y:S06]  /*1d1a0*/  @P1 BRA `(.L_x_622) ;  /* 0x0000000000101947 */ /* 0x000fec0003800000 */
[----:B------:R-:W-:Y:S05]  /*1d1b0*/  @!P0 BRA `(.L_x_622) ;  /* 0x00000000000c8947 */ /* 0x000fea0003800000 */
[----:B------:R-:W2:Y:S04]  /*1d1c0*/  LDG.E R4, desc[UR60][R8.64] ;  /* 0x0000003c08047981 */ /* 0x000ea8000c1e1900 */
[----:B-----5:R-:W2:Y:S02]  /*1d1d0*/  LDG.E R77, desc[UR60][R8.64+0x4] ;  /* 0x0000043c084d7981 */ /* 0x020ea4000c1e1900 */
[----:B--2---:R-:W-:-:S07]  /*1d1e0*/  IADD3 R77, -R4, R77, RZ ;  /* 0x0000004d044d7210 */ /* 0x004fce0007ffe1ff */
.L_x_622:
[----:B------:R-:W2:Y:S04]  /*1d1f0*/  LDL R8, [R1+0x70] ;  /* 0x0000700001087983 */ /* 0x000ea80000100800 */
[----:B------:R-:W3:Y:S01]  /*1d200*/  LDL R9, [R1+0x6c] ;  /* 0x00006c0001097983 */ /* 0x000ee20000100800 */
[----:B-----5:R-:W-:-:S03]  /*1d210*/  IMAD R77, R77, R78, RZ ;  /* 0x0000004e4d4d7224 */ /* 0x020fc600078e02ff */
[----:B------:R-:W-:Y:S04]  /*1d220*/  SHFL.IDX PT, R4, R14, RZ, 0x1c1f ;  /* 0x001c1fff0e047589 */ /* 0x000fe800000e0000 */
[----:B------:R-:W0:Y:S04]  /*1d230*/  SHFL.IDX PT, R5, R15, RZ, 0x1c1f ;  /* 0x001c1fff0f057589 */ /* 0x000e2800000e0000 */
[----:B------:R-:W-:Y:S04]  /*1d240*/  SHFL.IDX PT, R6, R14, 0x1, 0x1c1f ;  /* 0x003c1f000e067f89 */ /* 0x000fe800000e0000 */
[----:B------:R-:W1:Y:S01]  /*1d250*/  SHFL.IDX PT, R7, R15, 0x1, 0x1c1f ;  /* 0x003c1f000f077f89 */ /* 0x000e6200000e0000 */
[----:B--2---:R-:W-:Y:S01]  /*1d260*/  IMAD R8, R229, 0x80, R8 ;  /* 0x00000080e5087824 */ /* 0x004fe200078e0208 */
[----:B---3--:R-:W-:-:S03]  /*1d270*/  LOP3.LUT P0, RZ, R9, 0x3, RZ, 0xc0, !PT ;  /* 0x0000000309ff7812 */ /* 0x008fc6000780c0ff */
[C---:B------:R-:W-:Y:S01]  /*1d280*/  VIADD R10, R8.reuse, 0x8 ;  /* 0x00000008080a7836 */ /* 0x040fe20000000000 */
[----:B------:R-:W-:-:S04]  /*1d290*/  ISETP.GE.OR P1, PT, R8, R77, P0 ;  /* 0x0000004d0800720c */ /* 0x000fc80000726670 */
[----:B------:R-:W-:-:S09]  /*1d2a0*/  ISETP.GE.OR P0, PT, R10, R77, P0 ;  /* 0x0000004d0a00720c */ /* 0x000fd20000706670 */
[----:B0-----:R0:W-:Y:S04]  /*1d2b0*/  @!P1 ST.E desc[UR60][R4.64], R3 ;  /* 0x0000000304009985 */ /* 0x0011e8000c10193c */
[----:B-1----:R0:W-:Y:S01]  /*1d2c0*/  @!P0 ST.E desc[UR60][R6.64], R2 ;  /* 0x0000000206008985 */ /* 0x0021e2000c10193c */
[----:B------:R-:W-:Y:S05]  /*1d2d0*/  @P3 BRA `(.L_x_623) ;  /* 0x0000000c00503947 */ /* 0x000fea0003800000 */
[----:B0-----:R-:W0:Y:S01]  /*1d2e0*/  S2R R2, SR_TID.X ;  /* 0x0000000000027919 */ /* 0x001e220000002100 */
[----:B------:R-:W1:Y:S01]  /*1d2f0*/  @P4 LDC R63, c[0x0][0xbec] ;  /* 0x0002fb00ff3f4b82 */ /* 0x000e620000000800 */
[----:B------:R-:W-:-:S07]  /*1d300*/  ULDC.64 UR4, c[0x0][0xaa0] ;  /* 0x0002a80000047ab9 */ /* 0x000fce0000000a00 */
[----:B------:R-:W2:Y:S01]  /*1d310*/  @P4 LDC R65, c[0x0][0xbf0] ;  /* 0x0002fc00ff414b82 */ /* 0x000ea20000000800 */
[----:B0-----:R-:W-:-:S05]  /*1d320*/  VIADD R2, R2, 0xffffff80 ;  /* 0xffffff8002027836 */ /* 0x001fca0000000000 */
[----:B------:R-:W-:-:S04]  /*1d330*/  SHF.R.S32.HI R3, RZ, 0x1f, R2 ;  /* 0x0000001fff037819 */ /* 0x000fc80000011402 */
[----:B------:R-:W-:-:S04]  /*1d340*/  LEA.HI R3, R3, R2, RZ, 0x3 ;  /* 0x0000000203037211 */ /* 0x000fc800078f18ff */
[----:B------:R-:W-:Y:S02]  /*1d350*/  LOP3.LUT R5, R3, 0xfffffff8, RZ, 0xc0, !PT ;  /* 0xfffffff803057812 */ /* 0x000fe400078ec0ff */
[----:B------:R-:W-:-:S03]  /*1d360*/  SHF.R.S32.HI R3, RZ, 0x3, R3 ;  /* 0x00000003ff037819 */ /* 0x000fc60000011403 */
[----:B------:R-:W-:-:S05]  /*1d370*/  IMAD.IADD R60, R2, 0x1, -R5 ;  /* 0x00000001023c7824 */ /* 0x000fca00078e0a05 */
[----:B------:R-:W-:Y:S01]  /*1d380*/  SHF.L.U32 R2, R60, 0x3, RZ ;  /* 0x000000033c027819 */ /* 0x000fe200000006ff */
[----:B------:R-:W-:-:S04]  /*1d390*/  IMAD R21, R76, UR4, RZ ;  /* 0x000000044c157c24 */ /* 0x000fc8000f8e02ff */
[----:B------:R-:W-:Y:S02]  /*1d3a0*/  IMAD R5, R3, 0x40, R2 ;  /* 0x0000004003057824 */ /* 0x000fe400078e0202 */
[----:B------:R-:W-:Y:S02]  /*1d3b0*/  IMAD R61, R0, UR5, R21 ;  /* 0x00000005003d7c24 */ /* 0x000fe4000f8e0215 */
[----:B------:R-:W-:-:S04]  /*1d3c0*/  IMAD.WIDE R134, R5, 0x2, R134 ;  /* 0x0000000205867825 */ /* 0x000fc800078e0286 */
[----:B------:R-:W-:Y:S01]  /*1d3d0*/  IMAD.WIDE.U32 R20, R0, UR4, RZ ;  /* 0x0000000400147c25 */ /* 0x000fe2000f8e00ff */
[C---:B------:R-:W-:Y:S01]  /*1d3e0*/  IADD3 R9, P3, R134.reuse, 0x1000, RZ ;  /* 0x0000100086097810 */ /* 0x040fe20007f7e0ff */
[----:B------:R-:W-:Y:S01]  /*1d3f0*/  ULDC.64 UR4, c[0x0][0xae8] ;  /* 0x0002ba0000047ab9 */ /* 0x000fe20000000a00 */
[----:B------:R-:W-:Y:S01]  /*1d400*/  IADD3 R13, P2, R134, 0x2000, RZ ;  /* 0x00002000860d7810 */ /* 0x000fe20007f5e0ff */
[----:B------:R-:W-:Y:S01]  /*1d410*/  IMAD R0, R60, 0x20, R3 ;  /* 0x000000203c007824 */ /* 0x000fe200078e0203 */
[C---:B------:R-:W-:Y:S02]  /*1d420*/  IADD3 R25, P6, R134.reuse, 0x3000, RZ ;  /* 0x0000300086197810 */ /* 0x040fe40007fde0ff */
[C---:B------:R-:W-:Y:S01]  /*1d430*/  IADD3 R29, P5, R134.reuse, 0x4000, RZ ;  /* 0x00004000861d7810 */ /* 0x040fe20007fbe0ff */
[----:B------:R-:W-:Y:S01]  /*1d440*/  IMAD.IADD R21, R21, 0x1, R61 ;  /* 0x0000000115157824 */ /* 0x000fe200078e023d */
[----:B------:R-:W-:Y:S02]  /*1d450*/  IADD3 R33, P1, R134, 0x5000, RZ ;  /* 0x0000500086217810 */ /* 0x000fe40007f3e0ff */
[----:B------:R-:W-:-:S02]  /*1d460*/  LEA R62, R229, R0, 0x7 ;  /* 0x00000000e53e7211 */ /* 0x000fc400078e38ff */
[----:B------:R-:W-:Y:S02]  /*1d470*/  LOP3.LUT R8, R9, 0x380, RZ, 0xc0, !PT ;  /* 0x0000038009087812 */ /* 0x000fe400078ec0ff */
[----:B------:R-:W-:Y:S02]  /*1d480*/  LOP3.LUT R12, R13, 0x380, RZ, 0xc0, !PT ;  /* 0x000003800d0c7812 */ /* 0x000fe400078ec0ff */
[----:B------:R-:W-:Y:S02]  /*1d490*/  LOP3.LUT R24, R25, 0x380, RZ, 0xc0, !PT ;  /* 0x0000038019187812 */ /* 0x000fe400078ec0ff */
[----:B------:R-:W-:Y:S01]  /*1d4a0*/  LOP3.LUT R28, R29, 0x380, RZ, 0xc0, !PT ;  /* 0x000003801d1c7812 */ /* 0x000fe200078ec0ff */
[----:B------:R-:W-:Y:S01]  /*1d4b0*/  IMAD.WIDE.U32 R20, R220, UR4, R20 ;  /* 0x00000004dc147c25 */ /* 0x000fe2000f8e0014 */
[----:B------:R-:W-:Y:S02]  /*1d4c0*/  LOP3.LUT R32, R33, 0x380, RZ, 0xc0, !PT ;  /* 0x0000038021207812 */ /* 0x000fe400078ec0ff */
[----:B------:R-:W-:Y:S01]  /*1d4d0*/  SHF.R.U64 R8, R8, 0x3, RZ ;  /* 0x0000000308087819 */ /* 0x000fe200000012ff */
[----:B-1----:R-:W-:Y:S01]  /*1d4e0*/  @P4 IMAD.HI.U32 R0, R62, R63, RZ ;  /* 0x0000003f3e004227 */ /* 0x002fe200078e00ff */
[----:B------:R-:W-:-:S02]  /*1d4f0*/  SHF.R.U64 R12, R12, 0x3, RZ ;  /* 0x000000030c0c7819 */ /* 0x000fc400000012ff */
[----:B------:R-:W-:Y:S02]  /*1d500*/  SHF.R.U64 R24, R24, 0x3, RZ ;  /* 0x0000000318187819 */ /* 0x000fe400000012ff */
[----:B------:R-:W-:Y:S02]  /*1d510*/  SHF.R.U64 R28, R28, 0x3, RZ ;  /* 0x000000031c1c7819 */ /* 0x000fe400000012ff */
[----:B------:R-:W-:Y:S01]  /*1d520*/  SHF.R.S32.HI R60, RZ, 0x1f, R223 ;  /* 0x0000001fff3c7819 */ /* 0x000fe200000114df */
[----:B------:R-:W-:Y:S01]  /*1d530*/  IMAD R21, R220, UR5, R21 ;  /* 0x00000005dc157c24 */ /* 0x000fe2000f8e0215 */
[----:B------:R-:W-:Y:S01]  /*1d540*/  SHF.R.U64 R32, R32, 0x3, RZ ;  /* 0x0000000320207819 */ /* 0x000fe200000012ff */
[----:B------:R-:W-:Y:S01]  /*1d550*/  ULDC.64 UR4, c[0x0][0xaf0] ;  /* 0x0002bc0000047ab9 */ /* 0x000fe20000000a00 */
[----:B------:R-:W-:Y:S01]  /*1d560*/  LOP3.LUT R8, R8, R9, RZ, 0x3c, !PT ;  /* 0x0000000908087212 */ /* 0x000fe200078e3cff */
[----:B------:R-:W-:Y:S01]  /*1d570*/  IMAD.MOV.U32 R61, RZ, RZ, R62 ;  /* 0x000000ffff3d7224 */ /* 0x000fe200078e003e */
[----:B------:R-:W-:Y:S01]  /*1d580*/  LOP3.LUT R12, R12, R13, RZ, 0x3c, !PT ;  /* 0x0000000d0c0c7212 */ /* 0x000fe200078e3cff */
[--C-:B------:R-:W-:Y:S01]  /*1d590*/  IMAD.X R9, RZ, RZ, R135.reuse, P3 ;  /* 0x000000ffff097224 */ /* 0x100fe200018e0687 */
[----:B------:R-:W-:Y:S01]  /*1d5a0*/  LOP3.LUT R24, R24, R25, RZ, 0x3c, !PT ;  /* 0x0000001918187212 */ /* 0x000fe200078e3cff */
[--C-:B------:R-:W-:Y:S01]  /*1d5b0*/  IMAD.X R13, RZ, RZ, R135.reuse, P2 ;  /* 0x000000ffff0d7224 */ /* 0x100fe200010e0687 */
[----:B------:R-:W-:Y:S01]  /*1d5c0*/  LOP3.LUT R28, R28, R29, RZ, 0x3c, !PT ;  /* 0x0000001d1c1c7212 */ /* 0x000fe200078e3cff */
[--C-:B------:R-:W-:Y:S01]  /*1d5d0*/  IMAD.X R25, RZ, RZ, R135.reuse, P6 ;  /* 0x000000ffff197224 */ /* 0x100fe200030e0687 */
[----:B------:R-:W-:Y:S01]  /*1d5e0*/  LOP3.LUT R32, R32, R33, RZ, 0x3c, !PT ;  /* 0x0000002120207212 */ /* 0x000fe200078e3cff */
[----:B------:R-:W-:Y:S01]  /*1d5f0*/  IMAD R60, R60, UR4, RZ ;  /* 0x000000043c3c7c24 */ /* 0x000fe2000f8e02ff */
[----:B------:R-:W-:Y:S01]  /*1d600*/  IADD3.X R29, RZ, R135, RZ, P5, !PT ;  /* 0x00000087ff1d7210 */ /* 0x000fe20002ffe4ff */
[----:B------:R-:W-:Y:S01]  /*1d610*/  IMAD.X R33, RZ, RZ, R135, P1 ;  /* 0x000000ffff217224 */ /* 0x000fe200008e0687 */
[----:B--2---:R-:W-:-:S02]  /*1d620*/  @P4 SHF.R.U32.HI R61, RZ, R65, R0 ;  /* 0x00000041ff3d4219 */ /* 0x004fc40000011600 */
[C---:B------:R-:W-:Y:S01]  /*1d630*/  IADD3 R37, P0, R134.reuse, 0x6000, RZ ;  /* 0x0000600086257810 */ /* 0x040fe20007f1e0ff */
[C---:B------:R-:W-:Y:S01]  /*1d640*/  IMAD.WIDE.U32 R20, R223.reuse, UR4, R20 ;  /* 0x00000004df147c25 */ /* 0x040fe2000f8e0014 */
[C---:B------:R-:W-:Y:S01]  /*1d650*/  IADD3 R41, P3, R134.reuse, 0x7000, RZ ;  /* 0x0000700086297810 */ /* 0x040fe20007f7e0ff */
[----:B------:R-:W5:Y:S01]  /*1d660*/  LD.E.128 R8, desc[UR60][R8.64] ;  /* 0x0000003c08087980 */ /* 0x000f62000c101d00 */
[C---:B------:R-:W-:Y:S02]  /*1d670*/  IADD3 R45, P2, R134.reuse, 0x8000, RZ ;  /* 0x00008000862d7810 */ /* 0x040fe40007f5e0ff */
[C---:B------:R-:W-:Y:S01]  /*1d680*/  IADD3 R49, P6, R134.reuse, 0x9000, RZ ;  /* 0x0000900086317810 */ /* 0x040fe20007fde0ff */
[----:B------:R-:W-:Y:S01]  /*1d690*/  IMAD R63, R223, UR5, R60 ;  /* 0x00000005df3f7c24 */ /* 0x000fe2000f8e023c */
[C---:B------:R-:W-:Y:S01]  /*1d6a0*/  IADD3 R53, P5, R134.reuse, 0xa000, RZ ;  /* 0x0000a00086357810 */ /* 0x040fe20007fbe0ff */
[----:B------:R-:W5:Y:S01]  /*1d6b0*/  LD.E.128 R12, desc[UR60][R12.64] ;  /* 0x0000003c0c0c7980 */ /* 0x000f62000c101d00 */
[----:B------:R-:W-:Y:S01]  /*1d6c0*/  IADD3 R5, P1, R134, 0xb000, RZ ;  /* 0x0000b00086057810 */ /* 0x000fe20007f3e0ff */
[--C-:B------:R-:W-:Y:S01]  /*1d6d0*/  IMAD.MOV R65, RZ, RZ, -R61.reuse ;  /* 0x000000ffff417224 */ /* 0x100fe200078e0a3d */
[----:B------:R-:W-:Y:S01]  /*1d6e0*/  SHF.R.S32.HI R0, RZ, 0x1f, R61 ;  /* 0x0000001fff007819 */ /* 0x000fe2000001143d */
[----:B------:R-:W-:Y:S01]  /*1d6f0*/  ULDC.64 UR4, c[0x0][0xae0] ;  /* 0x0002b80000047ab9 */ /* 0x000fe20000000a00 */
[----:B------:R-:W-:Y:S01]  /*1d700*/  LOP3.LUT R36, R37, 0x380, RZ, 0xc0, !PT ;  /* 0x0000038025247812 */ /* 0x000fe200078ec0ff */
[----:B------:R-:W5:Y:S01]  /*1d710*/  LD.E.128 R24, desc[UR60][R24.64] ;  /* 0x0000003c18187980 */ /* 0x000f62000c101d00 */
[----:B------:R-:W-:-:S02]  /*1d720*/  LOP3.LUT R40, R41, 0x380, RZ, 0xc0, !PT ;  /* 0x0000038029287812 */ /* 0x000fc400078ec0ff */
[----:B------:R-:W-:Y:S01]  /*1d730*/  LOP3.LUT R44, R45, 0x380, RZ, 0xc0, !PT ;  /* 0x000003802d2c7812 */ /* 0x000fe200078ec0ff */
[----:B------:R-:W5:Y:S01]  /*1d740*/  LD.E.128 R28, desc[UR60][R28.64] ;  /* 0x0000003c1c1c7980 */ /* 0x000f62000c101d00 */
[----:B------:R-:W-:Y:S01]  /*1d750*/  LOP3.LUT R48, R49, 0x380, RZ, 0xc0, !PT ;  /* 0x0000038031307812 */ /* 0x000fe200078ec0ff */
[----:B------:R-:W-:Y:S01]  /*1d760*/  IMAD.IADD R21, R21, 0x1, R63 ;  /* 0x0000000115157824 */ /* 0x000fe200078e023f */
[----:B------:R-:W-:Y:S01]  /*1d770*/  LOP3.LUT R52, R53, 0x380, RZ, 0xc0, !PT ;  /* 0x0000038035347812 */ /* 0x000fe200078ec0ff */
[----:B------:R-:W-:Y:S01]  /*1d780*/  IMAD.X R57, RZ, RZ, R135, P1 ;  /* 0x000000ffff397224 */ /* 0x000fe200008e0687 */
[----:B------:R-:W-:Y:S02]  /*1d790*/  LOP3.LUT R4, R5, 0x380, RZ, 0xc0, !PT ;  /* 0x0000038005047812 */ /* 0x000fe400078ec0ff */
[----:B------:R-:W-:Y:S01]  /*1d7a0*/  LOP3.LUT R7, R134, 0x380, RZ, 0xc0, !PT ;  /* 0x0000038086077812 */ /* 0x000fe200078ec0ff */
[----:B------:R-:W-:Y:S01]  /*1d7b0*/  IMAD R0, R0, UR4, RZ ;  /* 0x0000000400007c24 */ /* 0x000fe2000f8e02ff */
[----:B------:R-:W-:Y:S01]  /*1d7c0*/  SHF.R.U64 R36, R36, 0x3, RZ ;  /* 0x0000000324247819 */ /* 0x000fe200000012ff */
[----:B------:R-:W-:Y:S01]  /*1d7d0*/  IMAD R63, R78, R65, R62 ;  /* 0x000000414e3f7224 */ /* 0x000fe200078e023e */
[----:B------:R-:W-:Y:S01]  /*1d7e0*/  SHF.R.U64 R40, R40, 0x3, RZ ;  /* 0x0000000328287819 */ /* 0x000fe200000012ff */
[----:B------:R-:W5:Y:S01]  /*1d7f0*/  LD.E.128 R32, desc[UR60][R32.64] ;  /* 0x0000003c20207980 */ /* 0x000f62000c101d00 */
[----:B------:R-:W-:-:S02]  /*1d800*/  SHF.R.U64 R44, R44, 0x3, RZ ;  /* 0x000000032c2c7819 */ /* 0x000fc400000012ff */
[----:B------:R-:W-:Y:S02]  /*1d810*/  SHF.R.U64 R48, R48, 0x3, RZ ;  /* 0x0000000330307819 */ /* 0x000fe400000012ff */
[----:B------:R-:W-:Y:S02]  /*1d820*/  SHF.R.U64 R52, R52, 0x3, RZ ;  /* 0x0000000334347819 */ /* 0x000fe400000012ff */
[----:B------:R-:W-:Y:S01]  /*1d830*/  SHF.R.U64 R4, R4, 0x3, RZ ;  /* 0x0000000304047819 */ /* 0x000fe200000012ff */
[----:B------:R-:W-:Y:S01]  /*1d840*/  IMAD.WIDE.U32 R20, R61, UR4, R20 ;  /* 0x000000043d147c25 */ /* 0x000fe2000f8e0014 */
[----:B------:R-:W-:Y:S02]  /*1d850*/  SHF.R.U64 R7, R7, 0x3, RZ ;  /* 0x0000000307077819 */ /* 0x000fe400000012ff */
[----:B------:R-:W-:Y:S01]  /*1d860*/  LOP3.LUT R36, R36, R37, RZ, 0x3c, !PT ;  /* 0x0000002524247212 */ /* 0x000fe200078e3cff */
[----:B------:R-:W-:Y:S01]  /*1d870*/  IMAD R61, R61, UR5, R0 ;  /* 0x000000053d3d7c24 */ /* 0x000fe2000f8e0200 */
        /* <DEDUP_REMOVED lines=8> */
[----:B------:R-:W-:Y:S01]  /*1d900*/  IADD3.X R49, RZ, R135, RZ, P6, !PT ;  /* 0x00000087ff317210 */ /* 0x000fe200037fe4ff */
[----:B------:R-:W-:Y:S01]  /*1d910*/  ULDC.64 UR4, c[0x0][0xad8] ;  /* 0x0002b60000047ab9 */ /* 0x000fe20000000a00 */
[----:B------:R-:W-:-:S02]  /*1d920*/  LOP3.LUT R56, R4, R5, RZ, 0x3c, !PT ;  /* 0x0000000504387212 */ /* 0x000fc400078e3cff */
[----:B------:R-:W-:Y:S02]  /*1d930*/  SHF.R.S32.HI R0, RZ, 0x1f, R63 ;  /* 0x0000001fff007819 */ /* 0x000fe4000001143f */
[----:B------:R-:W-:Y:S01]  /*1d940*/  LOP3.LUT R134, R7, R134, RZ, 0x3c, !PT ;  /* 0x0000008607867212 */ /* 0x000fe200078e3cff */
[----:B------:R-:W-:Y:S01]  /*1d950*/  IMAD.IADD R21, R21, 0x1, R61 ;  /* 0x0000000115157824 */ /* 0x000fe200078e023d */
[----:B------:R-:W5:Y:S01]  /*1d960*/  LD.E.128 R36, desc[UR60][R36.64] ;  /* 0x0000003c24247980 */ /* 0x000f62000c101d00 */
[----:B------:R-:W-:Y:S01]  /*1d970*/  IMAD R0, R0, UR4, RZ ;  /* 0x0000000400007c24 */ /* 0x000fe2000f8e02ff */
[----:B------:R-:W-:Y:S02]  /*1d980*/  LEA R66, R229, R3, 0x7 ;  /* 0x00000003e5427211 */ /* 0x000fe400078e38ff */
[----:B------:R0:W5:Y:S01]  /*1d990*/  LD.E.128 R4, desc[UR60][R134.64] ;  /* 0x0000003c86047980 */ /* 0x000162000c101d00 */
[----:B------:R-:W-:-:S03]  /*1d9a0*/  IMAD R3, R63, UR5, R0 ;  /* 0x000000053f037c24 */ /* 0x000fc6000f8e0200 */
[----:B------:R-:W5:Y:S01]  /*1d9b0*/  LD.E.128 R40, desc[UR60][R40.64] ;  /* 0x0000003c28287980 */ /* 0x000f62000c101d00 */
[----:B------:R-:W-:Y:S01]  /*1d9c0*/  IMAD.WIDE.U32 R20, R63, UR4, R20 ;  /* 0x000000043f147c25 */ /* 0x000fe2000f8e0014 */
[----:B------:R-:W-:Y:S02]  /*1d9d0*/  ULDC.64 UR4, c[0x0][0xa80] ;  /* 0x0002a00000047ab9 */ /* 0x000fe40000000a00 */
[----:B------:R-:W5:Y:S04]  /*1d9e0*/  LD.E.128 R44, desc[UR60][R44.64] ;  /* 0x0000003c2c2c7980 */ /* 0x000f68000c101d00 */
[----:B------:R-:W5:Y:S04]  /*1d9f0*/  LD.E.128 R48, desc[UR60][R48.64] ;  /* 0x0000003c30307980 */ /* 0x000f68000c101d00 */
[----:B------:R-:W5:Y:S04]  /*1da00*/  LD.E.128 R52, desc[UR60][R52.64] ;  /* 0x0000003c34347980 */ /* 0x000f68000c101d00 */
[----:B------:R-:W5:Y:S01]  /*1da10*/  LD.E.128 R56, desc[UR60][R56.64] ;  /* 0x0000003c38387980 */ /* 0x000f62000c101d00 */
[----:B------:R-:W-:Y:S01]  /*1da20*/  @!PT LDS RZ, [RZ] ;  /* 0x00000000fffff984 */ /* 0x000fe20000000800 */
[----:B------:R-:W-:Y:S01]  /*1da30*/  @!PT LDS RZ, [RZ] ;  /* 0x00000000fffff984 */ /* 0x000fe20000000800 */
[----:B------:R-:W-:Y:S01]  /*1da40*/  @!PT LDS RZ, [RZ] ;  /* 0x00000000fffff984 */ /* 0x000fe20000000800 */
[----:B------:R-:W-:Y:S01]  /*1da50*/  @!PT LDS RZ, [RZ] ;  /* 0x00000000fffff984 */ /* 0x000fe20000000800 */
[----:B------:R1:W-:Y:S06]  /*1da60*/  MEMBAR.ALL.CTA ;  /* 0x0000000000007992 */ /* 0x0003ec0000008000 */
[----:B-1----:R-:W1:Y:S01]  /*1da70*/  FENCE.VIEW.ASYNC.S ;  /* 0x00000000000073c6 */ /* 0x002e620000000000 */
[----:B------:R-:W-:Y:S01]  /*1da80*/  IMAD.IADD R3, R21, 0x1, R3 ;  /* 0x0000000115037824 */ /* 0x000fe200078e0203 */
[----:B------:R-:W-:-:S04]  /*1da90*/  LEA R64, P2, R20, UR4, 0x1 ;  /* 0x0000000414407c11 */ /* 0x000fc8000f8408ff */
[----:B------:R-:W-:Y:S02]  /*1daa0*/  LEA.HI.X R3, R20, UR5, R3, 0x1, P2 ;  /* 0x0000000514037c11 */ /* 0x000fe400090f0c03 */
[----:B------:R-:W-:Y:S01]  /*1dab0*/  ISETP.GE.AND P2, PT, R66, R77, PT ;  /* 0x0000004d4200720c */ /* 0x000fe20003f46270 */
[----:B------:R-:W-:Y:S01]  /*1dac0*/  VIADD R0, R16, 0x36820 ;  /* 0x0003682010007836 */ /* 0x000fe20000000000 */
[----:B------:R-:W-:Y:S01]  /*1dad0*/  IADD3 R68, R2, 0x80, RZ ;  /* 0x0000008002447810 */ /* 0x000fe20007ffe0ff */
[----:B------:R-:W-:-:S03]  /*1dae0*/  VIADD R60, R66, 0x20 ;  /* 0x00000020423c7836 */ /* 0x000fc60000000000 */
[----:B------:R-:W-:Y:S01]  /*1daf0*/  PRMT R0, RZ, 0x654, R0 ;  /* 0x00000654ff007816 */ /* 0x000fe20000000000 */
[----:B------:R-:W-:Y:S02]  /*1db00*/  VIADD R62, R66, 0x40 ;  /* 0x00000040423e7836 */ /* 0x000fe40000000000 */
[----:B------:R-:W-:Y:S01]  /*1db10*/  VIADD R70, R2, 0x40 ;  /* 0x0000004002467836 */ /* 0x000fe20000000000 */
[----:B-1----:R0:W1:Y:S01]  /*1db20*/  SHFL.IDX PT, R61, R64, RZ, 0x181f ;  /* 0x00181fff403d7589 */ /* 0x00206200000e0000 */
[----:B------:R-:W-:Y:S03]  /*1db30*/  BSSY B1, `(.L_x_624) ;  /* 0x0000016000017945 */ /* 0x000fe60003800000 */
[----:B------:R0:W2:Y:S01]  /*1db40*/  SHFL.IDX PT, R63, R3, RZ, 0x181f ;  /* 0x00181fff033f7589 */ /* 0x0000a200000e0000 */
[----:B------:R0:W-:Y:S01]  /*1db50*/  SYNCS.ARRIVE.TRANS64.RED.A1T0 RZ, [R0+URZ], RZ ;  /* 0x000000ff00ff79a7 */ /* 0x0001e2000810043f */
[----:B------:R-:W-:-:S02]  /*1db60*/  ISETP.GE.AND P1, PT, R60, R77, PT ;  /* 0x0000004d3c00720c */ /* 0x000fc40003f26270 */
[----:B------:R-:W-:Y:S02]  /*1db70*/  ISETP.GE.AND P0, PT, R62, R77, PT ;  /* 0x0000004d3e00720c */ /* 0x000fe40003f06270 */
[----:B------:R-:W-:Y:S02]  /*1db80*/  SHF.R.S32.HI R65, RZ, 0x1f, R2 ;  /* 0x0000001fff417819 */ /* 0x000fe40000011402 */
[----:B------:R-:W-:Y:S02]  /*1db90*/  SHF.R.S32.HI R67, RZ, 0x1f, R70 ;  /* 0x0000001fff437819 */ /* 0x000fe40000011446 */
[----:B------:R-:W-:Y:S01]  /*1dba0*/  SHF.R.S32.HI R69, RZ, 0x1f, R68 ;  /* 0x0000001fff457819 */ /* 0x000fe20000011444 */
[----:B0-----:R-:W-:Y:S06]  /*1dbb0*/  @P2 BRA `(.L_x_625) ;  /* 0x0000000000342947 */ /* 0x001fec0003800000 */
[----:B------:R-:W-:Y:S02]  /*1dbc0*/  ULDC UR4, c[0x0][0xac8] ;  /* 0x0002b20000047ab9 */ /* 0x000fe40000000800 */
        /* <DEDUP_REMOVED lines=12> */
.L_x_625:
[----:B------:R-:W-:Y:S05]  /*1dc90*/  BSYNC B1 ;  /* 0x0000000000017941 */ /* 0x000fea0003800000 */
.L_x_624:
[----:B0-----:R0:W3:Y:S01]  /*1dca0*/  SHFL.IDX PT, R21, R3, 0x1, 0x181f ;  /* 0x00381f0003157f89 */ /* 0x0010e200000e0000 */
[----:B------:R-:W-:Y:S03]  /*1dcb0*/  BSSY B1, `(.L_x_626) ;  /* 0x0000010000017945 */ /* 0x000fe60003800000 */
[----:B-----5:R0:W4:Y:S01]  /*1dcc0*/  SHFL.IDX PT, R5, R64, 0x1, 0x181f ;  /* 0x00381f0040057f89 */ /* 0x02012200000e0000 */
[----:B------:R-:W-:Y:S05]  /*1dcd0*/  @P1 BRA `(.L_x_627) ;  /* 0x0000000000341947 */ /* 0x000fea0003800000 */
[----:B------:R-:W-:Y:S02]  /*1dce0*/  ULDC UR4, c[0x0][0xac8] ;  /* 0x0002b20000047ab9 */ /* 0x000fe40000000800 */
[----:B------:R-:W-:Y:S02]  /*1dcf0*/  ISETP.GE.AND P4, PT, R2, UR4, PT ;  /* 0x0000000402007c0c */ /* 0x000fe4000bf86270 */
[----:B------:R-:W-:Y:S02]  /*1dd00*/  ISETP.GE.AND P5, PT, R70, UR4, PT ;  /* 0x0000000446007c0c */ /* 0x000fe4000bfa6270 */
[----:B------:R-:W-:-:S09]  /*1dd10*/  ISETP.GE.AND P6, PT, R68, UR4, PT ;  /* 0x0000000444007c0c */ /* 0x000fd2000bfc6270 */
[-C--:B----4-:R-:W-:Y:S02]  /*1dd20*/  @!P4 LEA R4, P1, R2, R5.reuse, 0x1 ;  /* 0x000000050204c211 */ /* 0x090fe400078208ff */
        /* <DEDUP_REMOVED lines=8> */
.L_x_627:
[----:B------:R-:W-:Y:S05]  /*1ddb0*/  BSYNC B1 ;  /* 0x0000000000017941 */ /* 0x000fea0003800000 */
.L_x_626:
[----:B---3--:R3:W0:Y:S01]  /*1ddc0*/  SHFL.IDX PT, R9, R3, 0x2, 0x181f ;  /* 0x00581f0003097f89 */ /* 0x00862200000e0000 */
[----:B------:R-:W-:Y:S03]  /*1ddd0*/  BSSY B1, `(.L_x_628) ;  /* 0x0000010000017945 */ /* 0x000fe60003800000 */
[----:B----4-:R3:W4:Y:S01]  /*1dde0*/  SHFL.IDX PT, R5, R64, 0x2, 0x181f ;  /* 0x00581f0040057f89 */ /* 0x01072200000e0000 */
        /* <DEDUP_REMOVED lines=8> */
[-C--:B0-----:R-:W-:Y:S02]  /*1de70*/  @!P3 LEA.HI.X R5, R2, R9.reuse, R65, 0x1, P0 ;  /* 0x000000090205b211 */ /* 0x081fe400000f0c41 */
[-C--:B------:R-:W-:Y:S02]  /*1de80*/  @!P4 LEA.HI.X R7, R70, R9.reuse, R67, 0x1, P1 ;  /* 0x000000094607c211 */ /* 0x080fe400008f0c43 */
[----:B------:R-:W-:Y:S01]  /*1de90*/  @!P5 LEA.HI.X R9, R68, R9, R69, 0x1, P2 ;  /* 0x000000094409d211 */ /* 0x000fe200010f0c45 */
[----:B------:R0:W-:Y:S04]  /*1dea0*/  @!P3 ST.E.128 desc[UR60][R4.64], R12 ;  /* 0x0000000c0400b985 */ /* 0x0001e8000c101d3c */
[----:B------:R0:W-:Y:S04]  /*1deb0*/  @!P4 ST.E.128 desc[UR60][R6.64], R36 ;  /* 0x000000240600c985 */ /* 0x0001e8000c101d3c */
[----:B------:R0:W-:Y:S02]  /*1dec0*/  @!P5 ST.E.128 desc[UR60][R8.64], R52 ;  /* 0x000000340800d985 */ /* 0x0001e4000c101d3c */
.L_x_629:
[----:B------:R-:W-:Y:S05]  /*1ded0*/  BSYNC B1 ;  /* 0x0000000000017941 */ /* 0x000fea0003800000 */
.L_x_628:
[----:B------:R-:W-:Y:S01]  /*1dee0*/  VIADD R0, R66, 0x60 ;  /* 0x0000006042007836 */ /* 0x000fe20000000000 */
[----:B0--3--:R-:W3:Y:S04]  /*1def0*/  SHFL.IDX PT, R3, R3, 0x3, 0x181f ;  /* 0x00781f0003037f89 */ /* 0x009ee800000e0000 */
[----:B------:R-:W-:Y:S01]  /*1df00*/  ISETP.GE.AND P0, PT, R0, R77, PT ;  /* 0x0000004d0000720c */ /* 0x000fe20003f06270 */
[----:B------:R0:W0:-:S12]  /*1df10*/  SHFL.IDX PT, R9, R64, 0x3, 0x181f ;  /* 0x00781f0040097f89 */ /* 0x00001800000e0000 */
[----:B------:R-:W-:Y:S05]  /*1df20*/  @P0 BRA `(.L_x_630) ;  /* 0x0000002000500947 */ /* 0x000fea0003800000 */
[----:B------:R-:W-:Y:S02]  /*1df30*/  ULDC UR4, c[0x0][0xac8] ;  /* 0x0002b20000047ab9 */ /* 0x000fe40000000800 */
[----:B------:R-:W-:Y:S02]  /*1df40*/  ISETP.GE.AND P2, PT, R2, UR4, PT ;  /* 0x0000000402007c0c */ /* 0x000fe4000bf46270 */
[----:B------:R-:W-:-:S11]  /*1df50*/  ISETP.GE.AND P3, PT, R70, UR4, PT ;  /* 0x0000000446007c0c */ /* 0x000fd6000bf66270 */
[-C--:B0-----:R-:W-:Y:S02]  /*1df60*/  @!P2 LEA R4, P0, R2, R9.reuse, 0x1 ;  /* 0x000000090204a211 */ /* 0x081fe400078008ff */
[----:B------:R-:W-:Y:S02]  /*1df70*/  @!P3 LEA R6, P1, R70, R9, 0x1 ;  /* 0x000000094606b211 */ /* 0x000fe400078208ff */
[-C--:B---34-:R-:W-:Y:S02]  /*1df80*/  @!P2 LEA.HI.X R5, R2, R3.reuse, R65, 0x1, P0 ;  /* 0x000000030205a211 */ /* 0x098fe400000f0c41 */
[----:B------:R-:W-:Y:S02]  /*1df90*/  @!P3 LEA.HI.X R7, R70, R3, R67, 0x1, P1 ;  /* 0x000000034607b211 */ /* 0x000fe400008f0c43 */
[----:B------:R-:W-:Y:S01]  /*1dfa0*/  ISETP.GE.AND P0, PT, R68, UR4, PT ;  /* 0x0000000444007c0c */ /* 0x000fe2000bf06270 */
[----:B------:R0:W-:Y:S04]  /*1dfb0*/  @!P2 ST.E.128 desc[UR60][R4.64], R24 ;  /* 0x000000180400a985 */ /* 0x0001e8000c101d3c */
[----:B------:R0:W-:Y:S08]  /*1dfc0*/  @!P3 ST.E.128 desc[UR60][R6.64], R40 ;  /* 0x000000280600b985 */ /* 0x0001f0000c101d3c */
[----:B------:R-:W-:Y:S05]  /*1dfd0*/  @P0 BRA `(.L_x_630) ;  /* 0x0000002000240947 */ /* 0x000fea0003800000 */
[----:B------:R-:W-:-:S04]  /*1dfe0*/  LEA R2, P0, R68, R9, 0x1 ;  /* 0x0000000944027211 */ /* 0x000fc800078008ff */
[----:B------:R-:W-:-:S05]  /*1dff0*/  LEA.HI.X R3, R68, R3, R69, 0x1, P0 ;  /* 0x0000000344037211 */ /* 0x000fca00000f0c45 */
[----:B------:R3:W-:Y:S01]  /*1e000*/  ST.E.128 desc[UR60][R2.64], R56 ;  /* 0x0000003802007985 */ /* 0x0007e2000c101d3c */
[----:B------:R-:W-:Y:S05]  /*1e010*/  BRA `(.L_x_630) ;  /* 0x0000002000147947 */ /* 0x000fea0003800000 */
.L_x_623:
[----:B0-----:R-:W0:Y:S01]  /*1e020*/  @P4 LDC R4, c[0x0][0xbec] ;  /* 0x0002fb00ff044b82 */ /* 0x001e220000000800 */
[----:B------:R-:W-:Y:S01]  /*1e030*/  ULDC.64 UR4, c[0x0][0xb08] ;  /* 0x0002c20000047ab9 */ /* 0x000fe20000000a00 */
[----:B------:R-:W-:Y:S01]  /*1e040*/  ULDC.64 UR6, c[0x0][0xb30] ;  /* 0x0002cc0000067ab9 */ /* 0x000fe20000000a00 */
[----:B------:R-:W-:Y:S01]  /*1e050*/  IMAD R5, R76, UR4, RZ ;  /* 0x000000044c057c24 */ /* 0x000fe2000f8e02ff */
[----:B------:R-:W-:Y:S01]  /*1e060*/  ISETP.GE.AND P0, PT, R8, R77, PT ;  /* 0x0000004d0800720c */ /* 0x000fe20003f06270 */
[C---:B------:R-:W-:Y:S01]  /*1e070*/  IMAD.WIDE.U32 R2, R0.reuse, UR4, RZ ;  /* 0x0000000400027c25 */ /* 0x040fe2000f8e00ff */
[C---:B------:R-:W-:Y:S01]  /*1e080*/  IADD3 R134, R221.reuse, 0x50, RZ ;  /* 0x00000050dd867810 */ /* 0x040fe20007ffe0ff */
[----:B------:R-:W-:Y:S01]  /*1e090*/  BSSY B1, `(.L_x_631) ;  /* 0x00000ba000017945 */ /* 0x000fe20003800000 */
[----:B------:R-:W1:Y:S01]  /*1e0a0*/  @P4 LDC R9, c[0x0][0xbf0] ;  /* 0x0002fc00ff094b82 */ /* 0x000e620000000800 */
[----:B------:R-:W-:Y:S01]  /*1e0b0*/  IMAD R5, R0, UR5, R5 ;  /* 0x0000000500057c24 */ /* 0x000fe2000f8e0205 */
[----:B------:R-:W-:Y:S01]  /*1e0c0*/  ULDC.64 UR4, c[0x0][0xb38] ;  /* 0x0002ce0000047ab9 */ /* 0x000fe20000000a00 */
[----:B------:R-:W-:Y:S01]  /*1e0d0*/  SHF.R.S32.HI R0, RZ, 0x1f, R223 ;  /* 0x0000001fff007819 */ /* 0x000fe200000114df */
[C---:B------:R-:W-:Y:S01]  /*1e0e0*/  VIADD R88, R221.reuse, 0x60 ;  /* 0x00000060dd587836 */ /* 0x040fe20000000000 */
[----:B------:R-:W-:Y:S01]  /*1e0f0*/  IADD3 R144, R221, 0x28, RZ ;  /* 0x00000028dd907810 */ /* 0x000fe20007ffe0ff */
[----:B------:R-:W-:Y:S01]  /*1e100*/  IMAD.IADD R3, R3, 0x1, R5 ;  /* 0x0000000103037824 */ /* 0x000fe200078e0205 */
[----:B------:R-:W-:Y:S01]  /*1e110*/  SHF.R.S32.HI R80, RZ, 0x1f, R231 ;  /* 0x0000001fff507819 */ /* 0x000fe200000114e7 */
[----:B------:R-:W-:Y:S01]  /*1e120*/  IMAD.MOV.U32 R5, RZ, RZ, R79 ;  /* 0x000000ffff057224 */ /* 0x000fe200078e004f */
[----:B------:R-:W-:Y:S01]  /*1e130*/  SHF.R.S32.HI R81, RZ, 0x1f, R232 ;  /* 0x0000001fff517819 */ /* 0x000fe200000114e8 */
[----:B------:R-:W-:Y:S01]  /*1e140*/  IMAD.WIDE.U32 R2, R220, UR4, R2 ;  /* 0x00000004dc027c25 */ /* 0x000fe2000f8e0002 */
[----:B------:R-:W-:-:S02]  /*1e150*/  SHF.R.S32.HI R82, RZ, 0x1f, R233 ;  /* 0x0000001fff527819 */ /* 0x000fc400000114e9 */
[----:B------:R-:W-:Y:S01]  /*1e160*/  SHF.R.S32.HI R83, RZ, 0x1f, R234 ;  /* 0x0000001fff537819 */ /* 0x000fe200000114ea */
[----:B------:R-:W-:Y:S01]  /*1e170*/  IMAD R3, R220, UR5, R3 ;  /* 0x00000005dc037c24 */ /* 0x000fe2000f8e0203 */
[----:B------:R-:W-:Y:S01]  /*1e180*/  ULDC.64 UR4, c[0x0][0xb40] ;  /* 0x0002d00000047ab9 */ /* 0x000fe20000000a00 */
[----:B0-----:R-:W-:Y:S01]  /*1e190*/  @P4 IMAD.HI.U32 R4, R79, R4, RZ ;  /* 0x000000044f044227 */ /* 0x001fe200078e00ff */
[----:B------:R-:W-:Y:S02]  /*1e1a0*/  SHF.R.S32.HI R84, RZ, 0x1f, R235 ;  /* 0x0000001fff547819 */ /* 0x000fe400000114eb */
[----:B------:R-:W-:Y:S01]  /*1e1b0*/  SHF.R.S32.HI R85, RZ, 0x1f, R236 ;  /* 0x0000001fff557819 */ /* 0x000fe200000114ec */
[----:B------:R-:W-:Y:S01]  /*1e1c0*/  IMAD R0, R0, UR4, RZ ;  /* 0x0000000400007c24 */ /* 0x000fe2000f8e02ff */
[----:B------:R-:W-:Y:S01]  /*1e1d0*/  SHF.R.S32.HI R86, RZ, 0x1f, R237 ;  /* 0x0000001fff567819 */ /* 0x000fe200000114ed */
[----:B------:R-:W-:Y:S01]  /*1e1e0*/  IMAD.WIDE.U32 R2, R223, UR4, R2 ;  /* 0x00000004df027c25 */ /* 0x000fe2000f8e0002 */
[----:B------:R-:W-:-:S02]  /*1e1f0*/  IADD3 R87, R221, 0x60, RZ ;  /* 0x00000060dd577810 */ /* 0x000fc40007ffe0ff */
[----:B-1----:R-:W-:Y:S01]  /*1e200*/  @P4 SHF.R.U32.HI R5, RZ, R9, R4 ;  /* 0x00000009ff054219 */ /* 0x002fe20000011604 */
[----:B------:R-:W-:Y:S01]  /*1e210*/  IMAD R7, R223, UR5, R0 ;  /* 0x00000005df077c24 */ /* 0x000fe2000f8e0200 */
[----:B------:R-:W-:Y:S01]  /*1e220*/  ULDC.64 UR4, c[0x0][0xb48] ;  /* 0x0002d20000047ab9 */ /* 0x000fe20000000a00 */
[----:B------:R-:W-:Y:S01]  /*1e230*/  VIADD R4, R16, 0x36820 ;  /* 0x0003682010047836 */ /* 0x000fe20000000000 */
[--C-:B------:R-:W-:Y:S01]  /*1e240*/  SHF.R.S32.HI R0, RZ, 0x1f, R5.reuse ;  /* 0x0000001fff007819 */ /* 0x100fe20000011405 */
[----:B------:R-:W-:Y:S01]  /*1e250*/  VIADD R90, R221, 0x58 ;  /* 0x00000058dd5a7836 */ /* 0x000fe20000000000 */
[----:B------:R-:W-:Y:S01]  /*1e260*/  IADD3 R3, R3, R7, RZ ;  /* 0x0000000703037210 */ /* 0x000fe20007ffe0ff */
[----:B------:R-:W-:Y:S01]  /*1e270*/  IMAD.MOV R7, RZ, RZ, -R5 ;  /* 0x000000ffff077224 */ /* 0x000fe200078e0a05 */
[----:B------:R-:W-:Y:S01]  /*1e280*/  PRMT R4, RZ, 0x654, R4 ;  /* 0x00000654ff047816 */ /* 0x000fe20000000004 */
[----:B------:R-:W-:Y:S01]  /*1e290*/  IMAD R0, R0, UR6, RZ ;  /* 0x0000000600007c24 */ /* 0x000fe2000f8e02ff */
[----:B------:R-:W-:Y:S01]  /*1e2a0*/  SHF.R.S32.HI R88, RZ, 0x1f, R88 ;  /* 0x0000001fff587819 */ /* 0x000fe20000011458 */
[----:B------:R-:W-:Y:S01]  /*1e2b0*/  IMAD.WIDE.U32 R2, R230, UR4, R2 ;  /* 0x00000004e6027c25 */ /* 0x000fe2000f8e0002 */
[----:B------:R0:W-:Y:S01]  /*1e2c0*/  SYNCS.ARRIVE.TRANS64.RED.A1T0 RZ, [R4+URZ], RZ ;  /* 0x000000ff04ff79a7 */ /* 0x0001e2000810043f */
[----:B------:R-:W-:-:S02]  /*1e2d0*/  SHF.R.S32.HI R90, RZ, 0x1f, R90 ;  /* 0x0000001fff5a7819 */ /* 0x000fc4000001145a */
[----:B------:R-:W-:Y:S01]  /*1e2e0*/  IMAD R7, R78, R7, R79 ;  /* 0x000000074e077224 */ /* 0x000fe200078e024f */
[----:B------:R-:W-:Y:S01]  /*1e2f0*/  SHF.R.S32.HI R134, RZ, 0x1f, R134 ;  /* 0x0000001fff867819 */ /* 0x000fe20000011486 */
[----:B------:R-:W-:Y:S01]  /*1e300*/  IMAD R3, R230, UR5, R3 ;  /* 0x00000005e6037c24 */ /* 0x000fe2000f8e0203 */
[----:B------:R-:W-:Y:S01]  /*1e310*/  ULDC.64 UR4, c[0x0][0xb28] ;  /* 0x0002ca0000047ab9 */ /* 0x000fe20000000a00 */
[C---:B------:R-:W-:Y:S01]  /*1e320*/  IMAD R9, R5.reuse, UR7, R0 ;  /* 0x0000000705097c24 */ /* 0x040fe2000f8e0200 */
[----:B------:R-:W-:Y:S01]  /*1e330*/  SHF.R.S32.HI R0, RZ, 0x1f, R7 ;  /* 0x0000001fff007819 */ /* 0x000fe20000011407 */
[----:B------:R-:W-:Y:S01]  /*1e340*/  IMAD.WIDE.U32 R2, R5, UR6, R2 ;  /* 0x0000000605027c25 */ /* 0x000fe2000f8e0002 */
[C---:B------:R-:W-:Y:S02]  /*1e350*/  IADD3 R139, R221.reuse, 0x38, RZ ;  /* 0x00000038dd8b7810 */ /* 0x040fe40007ffe0ff */
[----:B------:R-:W-:Y:S01]  /*1e360*/  SHF.R.S32.HI R144, RZ, 0x1f, R144 ;  /* 0x0000001fff907819 */ /* 0x000fe20000011490 */
[----:B------:R-:W-:Y:S01]  /*1e370*/  IMAD R0, R0, UR4, RZ ;  /* 0x0000000400007c24 */ /* 0x000fe2000f8e02ff */
[----:B------:R-:W-:Y:S01]  /*1e380*/  IADD3 R152, R221, 0x10, RZ ;  /* 0x00000010dd987810 */ /* 0x000fe20007ffe0ff */
[----:B------:R-:W-:-:S02]  /*1e390*/  IMAD.IADD R3, R3, 0x1, R9 ;  /* 0x0000000103037824 */ /* 0x000fc400078e0209 */
[C---:B------:R-:W-:Y:S02]  /*1e3a0*/  IMAD R11, R7.reuse, UR5, R0 ;  /* 0x00000005070b7c24 */ /* 0x040fe4000f8e0200 */
[----:B------:R-:W-:Y:S01]  /*1e3b0*/  IMAD.WIDE.U32 R2, R7, UR4, R2 ;  /* 0x0000000407027c25 */ /* 0x000fe2000f8e0002 */
[----:B------:R-:W-:-:S03]  /*1e3c0*/  ULDC.64 UR4, c[0x0][0xb00] ;  /* 0x0002c00000047ab9 */ /* 0x000fc60000000a00 */
[----:B------:R-:W-:Y:S01]  /*1e3d0*/  IMAD.IADD R11, R3, 0x1, R11 ;  /* 0x00000001030b7824 */ /* 0x000fe200078e020b */
[C---:B------:R-:W-:Y:S01]  /*1e3e0*/  LEA R0, P1, R2.reuse, UR4, 0x2 ;  /* 0x0000000402007c11 */ /* 0x040fe2000f8210ff */
[C---:B------:R-:W-:Y:S02]  /*1e3f0*/  VIADD R136, R221.reuse, 0x48 ;  /* 0x00000048dd887836 */ /* 0x040fe40000000000 */
[C---:B------:R-:W-:Y:S01]  /*1e400*/  VIADD R138, R221.reuse, 0x40 ;  /* 0x00000040dd8a7836 */ /* 0x040fe20000000000 */
[----:B------:R-:W-:Y:S01]  /*1e410*/  LEA.HI.X R11, R2, UR5, R11, 0x2, P1 ;  /* 0x00000005020b7c11 */ /* 0x000fe200088f140b */
[C---:B------:R-:W-:Y:S01]  /*1e420*/  VIADD R140, R221.reuse, 0x38 ;  /* 0x00000038dd8c7836 */ /* 0x040fe20000000000 */
[----:B------:R0:W1:Y:S01]  /*1e430*/  SHFL.IDX PT, R2, R0, RZ, 0x1c1f ;  /* 0x001c1fff00027589 */ /* 0x00006200000e0000 */
[C---:B------:R-:W-:Y:S01]  /*1e440*/  VIADD R142, R221.reuse, 0x30 ;  /* 0x00000030dd8e7836 */ /* 0x040fe20000000000 */
[----:B------:R-:W-:Y:S01]  /*1e450*/  SHF.R.S32.HI R136, RZ, 0x1f, R136 ;  /* 0x0000001fff887819 */ /* 0x000fe20000011488 */
[C---:B------:R-:W-:Y:S01]  /*1e460*/  VIADD R146, R221.reuse, 0x20 ;  /* 0x00000020dd927836 */ /* 0x040fe20000000000 */
[----:B------:R0:W2:Y:S01]  /*1e470*/  SHFL.IDX PT, R3, R11, RZ, 0x1c1f ;  /* 0x001c1fff0b037589 */ /* 0x0000a200000e0000 */
        /* <DEDUP_REMOVED lines=14> */
[----:B------:R-:W-:-:S02]  /*1e560*/  VIADD R141, R221, 0x30 ;  /* 0x00000030dd8d7836 */ /* 0x000fc40000000000 */
[C---:B------:R-:W-:Y:S02]  /*1e570*/  VIADD R143, R221.reuse, 0x28 ;  /* 0x00000028dd8f7836 */ /* 0x040fe40000000000 */
[C---:B------:R-:W-:Y:S02]  /*1e580*/  VIADD R145, R221.reuse, 0x20 ;  /* 0x00000020dd917836 */ /* 0x040fe40000000000 */
[C---:B------:R-:W-:Y:S02]  /*1e590*/  VIADD R147, R221.reuse, 0x18 ;  /* 0x00000018dd937836 */ /* 0x040fe40000000000 */
[----:B------:R-:W-:Y:S01]  /*1e5a0*/  VIADD R154, R221, 0x8 ;  /* 0x00000008dd9a7836 */ /* 0x000fe20000000000 */
[----:B012---:R-:W-:Y:S06]  /*1e5b0*/  @P0 BRA `(.L_x_632) ;  /* 0x00000004009c0947 */ /* 0x007fec0003800000 */
[----:B------:R-:W-:Y:S02]  /*1e5c0*/  ULDC UR4, c[0x0][0xac8] ;  /* 0x0002b20000047ab9 */ /* 0x000fe40000000800 */
[----:B------:R-:W-:Y:S02]  /*1e5d0*/  ISETP.GE.AND P0, PT, R221, UR4, PT ;  /* 0x00000004dd007c0c */ /* 0x000fe4000bf06270 */
[----:B------:R-:W-:Y:S02]  /*1e5e0*/  ISETP.GE.AND P5, PT, R154, UR4, PT ;  /* 0x000000049a007c0c */ /* 0x000fe4000bfa6270 */
[----:B------:R-:W-:Y:S02]  /*1e5f0*/  ISETP.GE.AND P4, PT, R152, UR4, PT ;  /* 0x0000000498007c0c */ /* 0x000fe4000bf86270 */
[----:B------:R-:W-:-:S07]  /*1e600*/  ISETP.GE.AND P3, PT, R147, UR4, PT ;  /* 0x0000000493007c0c */ /* 0x000fce000bf66270 */
[----:B------:R-:W-:-:S04]  /*1e610*/  @!P0 IMAD.WIDE R4, R221, 0x4, R2 ;  /* 0x00000004dd048825 */ /* 0x000fc800078e0202 */
[CC--:B------:R-:W-:Y:S01]  /*1e620*/  @!P4 LEA R6, P2, R152.reuse, R2.reuse, 0x2 ;  /* 0x000000029806c211 */ /* 0x0c0fe200078410ff */
[----:B------:R0:W-:Y:S01]  /*1e630*/  @!P0 ST.E.64 desc[UR60][R4.64], R24 ;  /* 0x0000001804008985 */ /* 0x0001e2000c101b3c */
[----:B------:R-:W-:Y:S02]  /*1e640*/  ISETP.GE.AND P0, PT, R145, UR4, PT ;  /* 0x0000000491007c0c */ /* 0x000fe4000bf06270 */
[----:B------:R-:W-:Y:S02]  /*1e650*/  @!P3 LEA R8, P6, R147, R2, 0x2 ;  /* 0x000000029308b211 */ /* 0x000fe400078c10ff */
[-C--:B------:R-:W-:Y:S02]  /*1e660*/  @!P4 LEA.HI.X R7, R152, R3.reuse, R153, 0x2, P2 ;  /* 0x000000039807c211 */ /* 0x080fe400010f1499 */
[----:B------:R-:W-:Y:S02]  /*1e670*/  ISETP.GE.AND P2, PT, R141, UR4, PT ;  /* 0x000000048d007c0c */ /* 0x000fe4000bf46270 */
[----:B------:R-:W-:-:S02]  /*1e680*/  @!P3 LEA.HI.X R9, R147, R3, R148, 0x2, P6 ;  /* 0x000000039309b211 */ /* 0x000fc400030f1494 */
[----:B0-----:R-:W-:Y:S01]  /*1e690*/  @!P5 LEA R4, P1, R154, R2, 0x2 ;  /* 0x000000029a04d211 */ /* 0x001fe200078210ff */
[----:B------:R-:W-:-:S03]  /*1e6a0*/  VIADD R25, R221, 0xa8 ;  /* 0x000000a8dd197836 */ /* 0x000fc60000000000 */
[----:B------:R-:W-:Y:S02]  /*1e6b0*/  @!P5 LEA.HI.X R5, R154, R3, R155, 0x2, P1 ;  /* 0x000000039a05d211 */ /* 0x000fe400008f149b */
[----:B------:R-:W-:-:S03]  /*1e6c0*/  ISETP.GE.AND P1, PT, R143, UR4, PT ;  /* 0x000000048f007c0c */ /* 0x000fc6000bf26270 */
[----:B------:R0:W-:Y:S04]  /*1e6d0*/  @!P5 ST.E.64 desc[UR60][R4.64], R28 ;  /* 0x0000001c0400d985 */ /* 0x0001e8000c101b3c */
[----:B------:R1:W-:Y:S01]  /*1e6e0*/  @!P4 ST.E.64 desc[UR60][R6.64], R32 ;  /* 0x000000200600c985 */ /* 0x0003e2000c101b3c */
[----:B------:R-:W-:-:S03]  /*1e6f0*/  ISETP.GE.AND P4, PT, R137, UR4, PT ;  /* 0x0000000489007c0c */ /* 0x000fc6000bf86270 */
[----:B------:R2:W-:Y:S01]  /*1e700*/  @!P3 ST.E.64 desc[UR60][R8.64], R36 ;  /* 0x000000240800b985 */ /* 0x0005e2000c101b3c */
[----:B------:R-:W-:Y:S02]  /*1e710*/  ISETP.GE.AND P3, PT, R139, UR4, PT ;  /* 0x000000048b007c0c */ /* 0x000fe4000bf66270 */
[-C--:B0-----:R-:W-:Y:S01]  /*1e720*/  @!P0 LEA R4, P6, R145, R2.reuse, 0x2 ;  /* 0x0000000291048211 */ /* 0x081fe200078c10ff */
[----:B------:R-:W-:Y:S01]  /*1e730*/  VIADD R29, R221, 0xb8 ;  /* 0x000000b8dd1d7836 */ /* 0x000fe20000000000 */
[-C--:B-1----:R-:W-:Y:S02]  /*1e740*/  @!P1 LEA R6, P5, R143, R2.reuse, 0x2 ;  /* 0x000000028f069211 */ /* 0x082fe400078a10ff */
[-C--:B------:R-:W-:Y:S02]  /*1e750*/  @!P0 LEA.HI.X R5, R145, R3.reuse, R146, 0x2, P6 ;  /* 0x0000000391058211 */ /* 0x080fe400030f1492 */
[----:B------:R-:W-:Y:S02]  /*1e760*/  @!P1 LEA.HI.X R7, R143, R3, R144, 0x2, P5 ;  /* 0x000000038f079211 */ /* 0x000fe400028f1490 */
[----:B------:R-:W-:Y:S01]  /*1e770*/  ISETP.GE.AND P5, PT, R135, UR4, PT ;  /* 0x0000000487007c0c */ /* 0x000fe2000bfa6270 */
[----:B------:R0:W-:Y:S01]  /*1e780*/  @!P0 ST.E.64 desc[UR60][R4.64], R40 ;  /* 0x0000002804008985 */ /* 0x0001e2000c101b3c */
[----:B--2---:R-:W-:-:S02]  /*1e790*/  @!P2 LEA R8, P6, R141, R2, 0x2 ;  /* 0x000000028d08a211 */ /* 0x004fc400078c10ff */
[----:B------:R-:W-:Y:S01]  /*1e7a0*/  ISETP.GE.AND P0, PT, R91, UR4, PT ;  /* 0x000000045b007c0c */ /* 0x000fe2000bf06270 */
[----:B------:R1:W-:Y:S01]  /*1e7b0*/  @!P1 ST.E.64 desc[UR60][R6.64], R44 ;  /* 0x0000002c06009985 */ /* 0x0003e2000c101b3c */
[----:B------:R-:W-:Y:S02]  /*1e7c0*/  @!P2 LEA.HI.X R9, R141, R3, R142, 0x2, P6 ;  /* 0x000000038d09a211 */ /* 0x000fe400030f148e */
[----:B------:R-:W-:Y:S02]  /*1e7d0*/  ISETP.GE.AND P1, PT, R89, UR4, PT ;  /* 0x0000000459007c0c */ /* 0x000fe4000bf26270 */
[----:B------:R-:W-:Y:S01]  /*1e7e0*/  IADD3 R33, R221, 0xb0, RZ ;  /* 0x000000b0dd217810 */ /* 0x000fe20007ffe0ff */
[----:B------:R2:W-:Y:S01]  /*1e7f0*/  @!P2 ST.E.64 desc[UR60][R8.64], R48 ;  /* 0x000000300800a985 */ /* 0x0005e2000c101b3c */
[-C--:B0-----:R-:W-:Y:S02]  /*1e800*/  @!P3 LEA R4, P6, R139, R2.reuse, 0x2 ;  /* 0x000000028b04b211 */ /* 0x081fe400078c10ff */
[----:B-1----:R-:W-:-:S02]  /*1e810*/  @!P4 LEA R6, P2, R137, R2, 0x2 ;  /* 0x000000028906c211 */ /* 0x002fc400078410ff */
[-C--:B------:R-:W-:Y:S02]  /*1e820*/  @!P3 LEA.HI.X R5, R139, R3.reuse, R140, 0x2, P6 ;  /* 0x000000038b05b211 */ /* 0x080fe400030f148c */
[-C--:B------:R-:W-:Y:S02]  /*1e830*/  @!P4 LEA.HI.X R7, R137, R3.reuse, R138, 0x2, P2 ;  /* 0x000000038907c211 */ /* 0x080fe400010f148a */
[----:B--2---:R-:W-:Y:S01]  /*1e840*/  @!P5 LEA R8, P6, R135, R2, 0x2 ;  /* 0x000000028708d211 */ /* 0x004fe200078c10ff */
[----:B------:R0:W-:Y:S01]  /*1e850*/  @!P3 ST.E.64 desc[UR60][R4.64], R52 ;  /* 0x000000340400b985 */ /* 0x0001e2000c101b3c */
[----:B------:R-:W-:Y:S02]  /*1e860*/  ISETP.GE.AND P2, PT, R87, UR4, PT ;  /* 0x0000000457007c0c */ /* 0x000fe4000bf46270 */
[----:B------:R-:W-:Y:S01]  /*1e870*/  @!P5 LEA.HI.X R9, R135, R3, R136, 0x2, P6 ;  /* 0x000000038709d211 */ /* 0x000fe200030f1488 */
[----:B------:R1:W-:Y:S04]  /*1e880*/  @!P4 ST.E.64 desc[UR60][R6.64], R56 ;  /* 0x000000380600c985 */ /* 0x0003e8000c101b3c */
[----:B------:R2:W-:Y:S01]  /*1e890*/  @!P5 ST.E.64 desc[UR60][R8.64], R60 ;  /* 0x0000003c0800d985 */ /* 0x0005e2000c101b3c */
[----:B------:R-:W-:-:S02]  /*1e8a0*/  ISETP.GE.AND P5, PT, R237, UR4, PT ;  /* 0x00000004ed007c0c */ /* 0x000fc4000bfa6270 */
[-C--:B0-----:R-:W-:Y:S02]  /*1e8b0*/  @!P0 LEA R4, P4, R91, R2.reuse, 0x2 ;  /* 0x000000025b048211 */ /* 0x081fe400078810ff */
[----:B-1----:R-:W-:Y:S02]  /*1e8c0*/  @!P1 LEA R6, P3, R89, R2, 0x2 ;  /* 0x0000000259069211 */ /* 0x002fe400078610ff */
[-C--:B------:R-:W-:Y:S02]  /*1e8d0*/  @!P0 LEA.HI.X R5, R91, R3.reuse, R134, 0x2, P4 ;  /* 0x000000035b058211 */ /* 0x080fe400020f1486 */
[----:B------:R-:W-:Y:S02]  /*1e8e0*/  ISETP.GE.AND P4, PT, R236, UR4, PT ;  /* 0x00000004ec007c0c */ /* 0x000fe4000bf86270 */
[----:B------:R-:W-:Y:S01]  /*1e8f0*/  @!P1 LEA.HI.X R7, R89, R3, R90, 0x2, P3 ;  /* 0x0000000359079211 */ /* 0x000fe200018f145a */
[----:B------:R0:W-:Y:S01]  /*1e900*/  @!P0 ST.E.64 desc[UR60][R4.64], R64 ;  /* 0x0000004004008985 */ /* 0x0001e2000c101b3c */
[----:B------:R-:W-:-:S02]  /*1e910*/  ISETP.GE.AND P3, PT, R235, UR4, PT ;  /* 0x00000004eb007c0c */ /* 0x000fc4000bf66270 */
[C---:B--2---:R-:W-:Y:S01]  /*1e920*/  @!P2 LEA R8, P6, R87.reuse, R2, 0x2 ;  /* 0x000000025708a211 */ /* 0x044fe200078c10ff */
[----:B------:R1:W-:Y:S01]  /*1e930*/  @!P1 ST.E.64 desc[UR60][R6.64], R68 ;  /* 0x0000004406009985 */ /* 0x0003e2000c101b3c */
[----:B------:R-:W-:Y:S02]  /*1e940*/  ISETP.GE.AND P0, PT, R234, UR4, PT ;  /* 0x00000004ea007c0c */ /* 0x000fe4000bf06270 */
[----:B------:R-:W-:Y:S02]  /*1e950*/  @!P2 LEA.HI.X R9, R87, R3, R88, 0x2, P6 ;  /* 0x000000035709a211 */ /* 0x000fe400030f1458 */
[----:B------:R-:W-:-:S03]  /*1e960*/  ISETP.GE.AND P1, PT, R233, UR4, PT ;  /* 0x00000004e9007c0c */ /* 0x000fc6000bf26270 */
[----:B------:R2:W-:Y:S01]  /*1e970*/  @!P2 ST.E.64 desc[UR60][R8.64], R72 ;  /* 0x000000480800a985 */ /* 0x0005e2000c101b3c */
[CC--:B0-----:R-:W-:Y:S02]  /*1e980*/  @!P5 LEA R4, P6, R237.reuse, R2.reuse, 0x2 ;  /* 0x00000002ed04d211 */ /* 0x0c1fe400078c10ff */
[C---:B-1----:R-:W-:Y:S02]  /*1e990*/  @!P4 LEA R6, P2, R236.reuse, R2, 0x2 ;  /* 0x00000002ec06c211 */ /* 0x042fe400078410ff */
[-C--:B------:R-:W-:Y:S02]  /*1e9a0*/  @!P5 LEA.HI.X R5, R237, R3.reuse, R86, 0x2, P6 ;  /* 0x00000003ed05d211 */ /* 0x080fe400030f1456 */
[----:B------:R-:W-:-:S03]  /*1e9b0*/  @!P4 LEA.HI.X R7, R236, R3, R85, 0x2, P2 ;  /* 0x00000003ec07c211 */ /* 0x000fc600010f1455 */
[----:B------:R0:W-:Y:S01]  /*1e9c0*/  @!P5 ST.E.64 desc[UR60][R4.64], R20 ;  /* 0x000000140400d985 */ /* 0x0001e2000c101b3c */
[----:B--2---:R-:W-:-:S03]  /*1e9d0*/  @!P3 LEA R8, P6, R235, R2, 0x2 ;  /* 0x00000002eb08b211 */ /* 0x004fc600078c10ff */
[----:B------:R1:W-:Y:S01]  /*1e9e0*/  @!P4 ST.E.64 desc[UR60][R6.64], R120 ;  /* 0x000000780600c985 */ /* 0x0003e2000c101b3c */
[----:B------:R-:W-:Y:S02]  /*1e9f0*/  @!P3 LEA.HI.X R9, R235, R3, R84, 0x2, P6 ;  /* 0x00000003eb09b211 */ /* 0x000fe400030f1454 */
[----:B------:R-:W-:-:S03]  /*1ea00*/  ISETP.GE.AND P4, PT, R232, UR4, PT ;  /* 0x00000004e8007c0c */ /* 0x000fc6000bf86270 */
[----:B------:R2:W-:Y:S01]  /*1ea10*/  @!P3 ST.E.64 desc[UR60][R8.64], R122 ;  /* 0x0000007a0800b985 */ /* 0x0005e2000c101b3c */
[----:B------:R-:W-:Y:S02]  /*1ea20*/  ISETP.GE.AND P3, PT, R231, UR4, PT ;  /* 0x00000004e7007c0c */ /* 0x000fe4000bf66270 */
[CC--:B0-----:R-:W-:Y:S02]  /*1ea30*/  @!P0 LEA R4, P2, R234.reuse, R2.reuse, 0x2 ;  /* 0x00000002ea048211 */ /* 0x0c1fe400078410ff */
[----:B------:R-:W-:Y:S02]  /*1ea40*/  SHF.R.S32.HI R21, RZ, 0x1f, R228 ;  /* 0x0000001fff157819 */ /* 0x000fe400000114e4 */
[C---:B-1----:R-:W-:Y:S02]  /*1ea50*/  @!P1 LEA R6, P5, R233.reuse, R2, 0x2 ;  /* 0x00000002e9069211 */ /* 0x042fe400078a10ff */
[-C--:B------:R-:W-:Y:S02]  /*1ea60*/  @!P0 LEA.HI.X R5, R234, R3.reuse, R83, 0x2, P2 ;  /* 0x00000003ea058211 */ /* 0x080fe400010f1453 */
[----:B------:R-:W-:-:S02]  /*1ea70*/  @!P1 LEA.HI.X R7, R233, R3, R82, 0x2, P5 ;  /* 0x00000003e9079211 */ /* 0x000fc400028f1452 */
[----:B------:R-:W-:Y:S01]  /*1ea80*/  ISETP.GE.AND P2, PT, R228, UR4, PT ;  /* 0x00000004e4007c0c */ /* 0x000fe2000bf46270 */
[----:B------:R0:W-:Y:S01]  /*1ea90*/  @!P0 ST.E.64 desc[UR60][R4.64], R124 ;  /* 0x0000007c04008985 */ /* 0x0001e2000c101b3c */
[CC--:B------:R-:W-:Y:S02]  /*1eaa0*/  @!P4 LEA R14, P5, R232.reuse, R2.reuse, 0x2 ;  /* 0x00000002e80ec211 */ /* 0x0c0fe400078a10ff */
[----:B------:R-:W-:Y:S01]  /*1eab0*/  @!P3 LEA R12, P6, R231, R2, 0x2 ;  /* 0x00000002e70cb211 */ /* 0x000fe200078c10ff */
[----:B------:R1:W-:Y:S01]  /*1eac0*/  @!P1 ST.E.64 desc[UR60][R6.64], R92 ;  /* 0x0000005c06009985 */ /* 0x0003e2000c101b3c */
[----:B------:R-:W-:Y:S02]  /*1ead0*/  ISETP.GE.AND P1, PT, R25, UR4, PT ;  /* 0x0000000419007c0c */ /* 0x000fe4000bf26270 */
[----:B------:R-:W-:Y:S02]  /*1eae0*/  ISETP.GE.AND P0, PT, R33, UR4, PT ;  /* 0x0000000421007c0c */ /* 0x000fe4000bf06270 */
[----:B------:R-:W-:-:S02]  /*1eaf0*/  @!P4 LEA.HI.X R15, R232, R3, R81, 0x2, P5 ;  /* 0x00000003e80fc211 */ /* 0x000fc400028f1451 */
[-C--:B------:R-:W-:Y:S02]  /*1eb00*/  @!P3 LEA.HI.X R13, R231, R3.reuse, R80, 0x2, P6 ;  /* 0x00000003e70db211 */ /* 0x080fe400030f1450 */
[CC--:B--2---:R-:W-:Y:S01]  /*1eb10*/  @!P2 LEA R8, P5, R228.reuse, R2.reuse, 0x2 ;  /* 0x00000002e408a211 */ /* 0x0c4fe200078a10ff */
[----:B------:R2:W-:Y:S01]  /*1eb20*/  @!P4 ST.E.64 desc[UR60][R14.64], R96 ;  /* 0x000000600e00c985 */ /* 0x0005e2000c101b3c */
[----:B------:R-:W-:Y:S02]  /*1eb30*/  ISETP.GE.AND P6, PT, R29, UR4, PT ;  /* 0x000000041d007c0c */ /* 0x000fe4000bfc6270 */
[----:B------:R-:W-:Y:S01]  /*1eb40*/  @!P2 LEA.HI.X R9, R228, R3, R21, 0x2, P5 ;  /* 0x00000003e409a211 */ /* 0x000fe200028f1415 */
[----:B------:R2:W-:Y:S01]  /*1eb50*/  @!P3 ST.E.64 desc[UR60][R12.64], R100 ;  /* 0x000000640c00b985 */ /* 0x0005e2000c101b3c */
[----:B0-----:R-:W-:Y:S02]  /*1eb60*/  SHF.R.S32.HI R4, RZ, 0x1f, R25 ;  /* 0x0000001fff047819 */ /* 0x001fe40000011419 */
[----:B-1----:R-:W-:Y:S01]  /*1eb70*/  @!P1 LEA R6, P5, R25, R2, 0x2 ;  /* 0x0000000219069211 */ /* 0x002fe200078a10ff */
[----:B------:R2:W-:Y:S01]  /*1eb80*/  @!P2 ST.E.64 desc[UR60][R8.64], R104 ;  /* 0x000000680800a985 */ /* 0x0005e2000c101b3c */
[----:B------:R-:W-:-:S02]  /*1eb90*/  SHF.R.S32.HI R5, RZ, 0x1f, R33 ;  /* 0x0000001fff057819 */ /* 0x000fc40000011421 */
[-C--:B------:R-:W-:Y:S02]  /*1eba0*/  @!P1 LEA.HI.X R7, R25, R3.reuse, R4, 0x2, P5 ;  /* 0x0000000319079211 */ /* 0x080fe400028f1404 */
[CC--:B------:R-:W-:Y:S02]  /*1ebb0*/  @!P0 LEA R4, P5, R33.reuse, R2.reuse, 0x2 ;  /* 0x0000000221048211 */ /* 0x0c0fe400078a10ff */
[----:B------:R-:W-:Y:S01]  /*1ebc0*/  SHF.R.S32.HI R20, RZ, 0x1f, R29 ;  /* 0x0000001fff147819 */ /* 0x000fe2000001141d */
[----:B------:R2:W-:Y:S01]  /*1ebd0*/  @!P1 ST.E.64 desc[UR60][R6.64], R108 ;  /* 0x0000006c06009985 */ /* 0x0005e2000c101b3c */
[----:B------:R-:W-:Y:S02]  /*1ebe0*/  @!P0 LEA.HI.X R5, R33, R3, R5, 0x2, P5 ;  /* 0x0000000321058211 */ /* 0x000fe400028f1405 */
[----:B------:R-:W-:-:S03]  /*1ebf0*/  @!P6 LEA R2, P5, R29, R2, 0x2 ;  /* 0x000000021d02e211 */ /* 0x000fc600078a10ff */
[----:B------:R2:W-:Y:S01]  /*1ec00*/  @!P0 ST.E.64 desc[UR60][R4.64], R112 ;  /* 0x0000007004008985 */ /* 0x0005e2000c101b3c */
[----:B------:R-:W-:-:S05]  /*1ec10*/  @!P6 LEA.HI.X R3, R29, R3, R20, 0x2, P5 ;  /* 0x000000031d03e211 */ /* 0x000fca00028f1414 */
[----:B------:R2:W-:Y:S04]  /*1ec20*/  @!P6 ST.E.64 desc[UR60][R2.64], R116 ;  /* 0x000000740200e985 */ /* 0x0005e8000c101b3c */
.L_x_632:
[----:B------:R-:W-:Y:S05]  /*1ec30*/  BSYNC B1 ;  /* 0x0000000000017941 */ /* 0x000fea0003800000 */
.L_x_631:
[----:B------:R-:W-:Y:S01]  /*1ec40*/  ISETP.GE.AND P0, PT, R10, R77, PT ;  /* 0x0000004d0a00720c */ /* 0x000fe20003f06270 */
[----:B--2---:R0:W1:Y:S04]  /*1ec50*/  SHFL.IDX PT, R3, R11, 0x1, 0x1c1f ;  /* 0x003c1f000b037f89 */ /* 0x00406800000e0000 */
[----:B------:R0:W2:Y:S08]  /*1ec60*/  SHFL.IDX PT, R2, R0, 0x1, 0x1c1f ;  /* 0x003c1f0000027f89 */ /* 0x0000b000000e0000 */
[----:B0-----:R-:W-:Y:S05]  /*1ec70*/  @P0 BRA `(.L_x_630) ;  /* 0x0000001000fc0947 */ /* 0x001fea0003800000 */
[----:B------:R-:W-:Y:S01]  /*1ec80*/  ULDC UR4, c[0x0][0xac8] ;  /* 0x0002b20000047ab9 */ /* 0x000fe20000000800 */
[C---:B------:R-:W-:Y:S01]  /*1ec90*/  VIADD R21, R221.reuse, 0xa8 ;  /* 0x000000a8dd157836 */ /* 0x040fe20000000000 */
[----:B------:R-:W-:Y:S01]  /*1eca0*/  ISETP.GE.AND P4, PT, R154, UR4, PT ;  /* 0x000000049a007c0c */ /* 0x000fe2000bf86270 */
[C---:B------:R-:W-:Y:S01]  /*1ecb0*/  VIADD R25, R221.reuse, 0xb0 ;  /* 0x000000b0dd197836 */ /* 0x040fe20000000000 */
[----:B------:R-:W-:Y:S02]  /*1ecc0*/  ISETP.GE.AND P3, PT, R152, UR4, PT ;  /* 0x0000000498007c0c */ /* 0x000fe4000bf66270 */
[----:B------:R-:W-:Y:S02]  /*1ecd0*/  ISETP.GE.AND P5, PT, R221, UR4, PT ;  /* 0x00000004dd007c0c */ /* 0x000fe4000bfa6270 */
[----:B------:R-:W-:Y:S02]  /*1ece0*/  ISETP.GE.AND P1, PT, R145, UR4, PT ;  /* 0x0000000491007c0c */ /* 0x000fe4000bf26270 */
[----:B------:R-:W-:-:S02]  /*1ecf0*/  ISETP.GE.AND P0, PT, R147, UR4, PT ;  /* 0x0000000493007c0c */ /* 0x000fc4000bf06270 */
[----:B------:R-:W-:-:S03]  /*1ed00*/  SHF.R.S32.HI R0, RZ, 0x1f, R21 ;  /* 0x0000001fff007819 */ /* 0x000fc60000011415 */
[-C--:B--2---:R-:W-:Y:S02]  /*1ed10*/  @!P4 LEA R6, P2, R154, R2.reuse, 0x2 ;  /* 0x000000029a06c211 */ /* 0x084fe400078410ff */
[-C--:B------:R-:W-:Y:S02]  /*1ed20*/  @!P3 LEA R8, P6, R152, R2.reuse, 0x2 ;  /* 0x000000029808b211 */ /* 0x080fe400078c10ff */
[----:B-1----:R-:W-:Y:S01]  /*1ed30*/  @!P5 IMAD.WIDE R4, R221, 0x4, R2 ;  /* 0x00000004dd04d825 */ /* 0x002fe200078e0202 */
[-C--:B------:R-:W-:Y:S02]  /*1ed40*/  @!P4 LEA.HI.X R7, R154, R3.reuse, R155, 0x2, P2 ;  /* 0x000000039a07c211 */ /* 0x080fe400010f149b */
[----:B------:R-:W-:Y:S02]  /*1ed50*/  ISETP.GE.AND P2, PT, R143, UR4, PT ;  /* 0x000000048f007c0c */ /* 0x000fe4000bf46270 */
[----:B------:R-:W-:Y:S01]  /*1ed60*/  @!P3 LEA.HI.X R9, R152, R3, R153, 0x2, P6 ;  /* 0x000000039809b211 */ /* 0x000fe200030f1499 */
[----:B------:R0:W-:Y:S01]  /*1ed70*/  @!P5 ST.E.64 desc[UR60][R4.64], R26 ;  /* 0x0000001a0400d985 */ /* 0x0001e2000c101b3c */
[----:B------:R-:W-:-:S02]  /*1ed80*/  @!P1 LEA R12, P5, R145, R2, 0x2 ;  /* 0x00000002910c9211 */ /* 0x000fc400078a10ff */
[----:B------:R-:W-:Y:S01]  /*1ed90*/  @!P0 LEA R10, P6, R147, R2, 0x2 ;  /* 0x00000002930a8211 */ /* 0x000fe200078c10ff */
[----:B------:R1:W-:Y:S01]  /*1eda0*/  @!P4 ST.E.64 desc[UR60][R6.64], R30 ;  /* 0x0000001e0600c985 */ /* 0x0003e2000c101b3c */
[----:B------:R-:W-:Y:S02]  /*1edb0*/  ISETP.GE.AND P4, PT, R139, UR4, PT ;  /* 0x000000048b007c0c */ /* 0x000fe4000bf86270 */
[-C--:B------:R-:W-:Y:S01]  /*1edc0*/  @!P1 LEA.HI.X R13, R145, R3.reuse, R146, 0x2, P5 ;  /* 0x00000003910d9211 */ /* 0x080fe200028f1492 */
[----:B------:R2:W-:Y:S01]  /*1edd0*/  @!P3 ST.E.64 desc[UR60][R8.64], R34 ;  /* 0x000000220800b985 */ /* 0x0005e2000c101b3c */
[----:B------:R-:W-:Y:S02]  /*1ede0*/  ISETP.GE.AND P3, PT, R141, UR4, PT ;  /* 0x000000048d007c0c */ /* 0x000fe4000bf66270 */
[----:B------:R-:W-:Y:S02]  /*1edf0*/  ISETP.GE.AND P5, PT, R137, UR4, PT ;  /* 0x0000000489007c0c */ /* 0x000fe4000bfa6270 */
[----:B------:R-:W-:-:S02]  /*1ee00*/  @!P0 LEA.HI.X R11, R147, R3, R148, 0x2, P6 ;  /* 0x00000003930b8211 */ /* 0x000fc400030f1494 */
[----:B------:R-:W-:-:S03]  /*1ee10*/  @!P2 LEA R14, P6, R143, R2, 0x2 ;  /* 0x000000028f0ea211 */ /* 0x000fc600078c10ff */
[----:B------:R-:W-:Y:S01]  /*1ee20*/  @!P0 ST.E.64 desc[UR60][R10.64], R38 ;  /* 0x000000260a008985 */ /* 0x000fe2000c101b3c */
[-C--:B------:R-:W-:Y:S02]  /*1ee30*/  @!P2 LEA.HI.X R15, R143, R3.reuse, R144, 0x2, P6 ;  /* 0x000000038f0fa211 */ /* 0x080fe400030f1490 */
[----:B------:R-:W-:Y:S01]  /*1ee40*/  ISETP.GE.AND P0, PT, R135, UR4, PT ;  /* 0x0000000487007c0c */ /* 0x000fe2000bf06270 */
[----:B------:R3:W-:Y:S01]  /*1ee50*/  @!P1 ST.E.64 desc[UR60][R12.64], R42 ;  /* 0x0000002a0c009985 */ /* 0x0007e2000c101b3c */
[-C--:B0-----:R-:W-:Y:S02]  /*1ee60*/  @!P3 LEA R4, P6, R141, R2.reuse, 0x2 ;  /* 0x000000028d04b211 */ /* 0x081fe400078c10ff */
[----:B------:R-:W-:Y:S01]  /*1ee70*/  ISETP.GE.AND P1, PT, R91, UR4, PT ;  /* 0x000000045b007c0c */ /* 0x000fe2000bf26270 */
[----:B------:R0:W-:Y:S01]  /*1ee80*/  @!P2 ST.E.64 desc[UR60][R14.64], R46 ;  /* 0x0000002e0e00a985 */ /* 0x0001e2000c101b3c */
[----:B-1----:R-:W-:Y:S02]  /*1ee90*/  @!P4 LEA R6, P2, R139, R2, 0x2 ;  /* 0x000000028b06c211 */ /* 0x002fe400078410ff */
[----:B------:R-:W-:-:S02]  /*1eea0*/  @!P3 LEA.HI.X R5, R141, R3, R142, 0x2, P6 ;  /* 0x000000038d05b211 */ /* 0x000fc400030f148e */
[-C--:B--2---:R-:W-:Y:S02]  /*1eeb0*/  @!P5 LEA R8, P6, R137, R2.reuse, 0x2 ;  /* 0x000000028908d211 */ /* 0x084fe400078c10ff */
[-C--:B------:R-:W-:Y:S01]  /*1eec0*/  @!P4 LEA.HI.X R7, R139, R3.reuse, R140, 0x2, P2 ;  /* 0x000000038b07c211 */ /* 0x080fe200010f148c */
[----:B------:R1:W-:Y:S01]  /*1eed0*/  @!P3 ST.E.64 desc[UR60][R4.64], R50 ;  /* 0x000000320400b985 */ /* 0x0003e2000c101b3c */
[----:B------:R-:W-:Y:S02]  /*1eee0*/  @!P5 LEA.HI.X R9, R137, R3, R138, 0x2, P6 ;  /* 0x000000038909d211 */ /* 0x000fe400030f148a */
[----:B------:R-:W-:Y:S01]  /*1eef0*/  ISETP.GE.AND P2, PT, R89, UR4, PT ;  /* 0x0000000459007c0c */ /* 0x000fe2000bf46270 */
[----:B------:R2:W-:Y:S01]  /*1ef00*/  @!P4 ST.E.64 desc[UR60][R6.64], R54 ;  /* 0x000000360600c985 */ /* 0x0005e2000c101b3c */
[----:B------:R-:W-:Y:S02]  /*1ef10*/  ISETP.GE.AND P3, PT, R87, UR4, PT ;  /* 0x0000000457007c0c */ /* 0x000fe4000bf66270 */
[-C--:B---3--:R-:W-:Y:S01]  /*1ef20*/  @!P1 LEA R12, P4, R91, R2.reuse, 0x2 ;  /* 0x000000025b0c9211 */ /* 0x088fe200078810ff */
[----:B------:R3:W-:Y:S01]  /*1ef30*/  @!P5 ST.E.64 desc[UR60][R8.64], R58 ;  /* 0x0000003a0800d985 */ /* 0x0007e2000c101b3c */
[----:B------:R-:W-:-:S02]  /*1ef40*/  @!P0 LEA R10, P5, R135, R2, 0x2 ;  /* 0x00000002870a8211 */ /* 0x000fc400078a10ff */
[-C--:B------:R-:W-:Y:S02]  /*1ef50*/  @!P1 LEA.HI.X R13, R91, R3.reuse, R134, 0x2, P4 ;  /* 0x000000035b0d9211 */ /* 0x080fe400020f1486 */
[-C--:B------:R-:W-:Y:S02]  /*1ef60*/  @!P0 LEA.HI.X R11, R135, R3.reuse, R136, 0x2, P5 ;  /* 0x00000003870b8211 */ /* 0x080fe400028f1488 */
[----:B------:R-:W-:Y:S02]  /*1ef70*/  ISETP.GE.AND P5, PT, R237, UR4, PT ;  /* 0x00000004ed007c0c */ /* 0x000fe4000bfa6270 */
[C---:B0-----:R-:W-:Y:S01]  /*1ef80*/  @!P2 LEA R14, P6, R89.reuse, R2, 0x2 ;  /* 0x00000002590ea211 */ /* 0x041fe200078c10ff */
[----:B------:R0:W-:Y:S01]  /*1ef90*/  @!P0 ST.E.64 desc[UR60][R10.64], R62 ;  /* 0x0000003e0a008985 */ /* 0x0001e2000c101b3c */
[----:B------:R-:W-:Y:S02]  /*1efa0*/  ISETP.GE.AND P4, PT, R236, UR4, PT ;  /* 0x00000004ec007c0c */ /* 0x000fe4000bf86270 */
[----:B------:R-:W-:Y:S01]  /*1efb0*/  @!P2 LEA.HI.X R15, R89, R3, R90, 0x2, P6 ;  /* 0x00000003590fa211 */ /* 0x000fe200030f145a */
[----:B------:R4:W-:Y:S01]  /*1efc0*/  @!P1 ST.E.64 desc[UR60][R12.64], R66 ;  /* 0x000000420c009985 */ /* 0x0009e2000c101b3c */
[----:B------:R-:W-:-:S02]  /*1efd0*/  ISETP.GE.AND P1, PT, R235, UR4, PT ;  /* 0x00000004eb007c0c */ /* 0x000fc4000bf26270 */
[-C--:B-1----:R-:W-:Y:S01]  /*1efe0*/  @!P3 LEA R4, P6, R87, R2.reuse, 0x2 ;  /* 0x000000025704b211 */ /* 0x082fe200078c10ff */
[----:B------:R1:W-:Y:S01]  /*1eff0*/  @!P2 ST.E.64 desc[UR60][R14.64], R70 ;  /* 0x000000460e00a985 */ /* 0x0003e2000c101b3c */
[----:B------:R-:W-:Y:S02]  /*1f000*/  ISETP.GE.AND P2, PT, R234, UR4, PT ;  /* 0x00000004ea007c0c */ /* 0x000fe4000bf46270 */
[-C--:B--2---:R-:W-:Y:S02]  /*1f010*/  @!P5 LEA R6, P0, R237, R2.reuse, 0x2 ;  /* 0x00000002ed06d211 */ /* 0x084fe400078010ff */
[-C--:B------:R-:W-:Y:S02]  /*1f020*/  @!P3 LEA.HI.X R5, R87, R3.reuse, R88, 0x2, P6 ;  /* 0x000000035705b211 */ /* 0x080fe400030f1458 */
[----:B------:R-:W-:Y:S02]  /*1f030*/  @!P5 LEA.HI.X R7, R237, R3, R86, 0x2, P0 ;  /* 0x00000003ed07d211 */ /* 0x000fe400000f1456 */
[----:B------:R-:W-:Y:S01]  /*1f040*/  ISETP.GE.AND P0, PT, R233, UR4, PT ;  /* 0x00000004e9007c0c */ /* 0x000fe2000bf06270 */
[----:B------:R2:W-:Y:S01]  /*1f050*/  @!P3 ST.E.64 desc[UR60][R4.64], R74 ;  /* 0x0000004a0400b985 */ /* 0x0005e2000c101b3c */
[----:B---3--:R-:W-:-:S02]  /*1f060*/  @!P4 LEA R8, P6, R236, R2, 0x2 ;  /* 0x00000002ec08c211 */ /* 0x008fc400078c10ff */
[CC--:B0-----:R-:W-:Y:S01]  /*1f070*/  @!P1 LEA R10, P3, R235.reuse, R2.reuse, 0x2 ;  /* 0x00000002eb0a9211 */ /* 0x0c1fe200078610ff */
[----:B------:R0:W-:Y:S01]  /*1f080*/  @!P5 ST.E.64 desc[UR60][R6.64], R126 ;  /* 0x0000007e0600d985 */ /* 0x0001e2000c101b3c */
[-C--:B------:R-:W-:Y:S02]  /*1f090*/  @!P4 LEA.HI.X R9, R236, R3.reuse, R85, 0x2, P6 ;  /* 0x00000003ec09c211 */ /* 0x080fe400030f1455 */
[----:B------:R-:W-:Y:S02]  /*1f0a0*/  @!P1 LEA.HI.X R11, R235, R3, R84, 0x2, P3 ;  /* 0x00000003eb0b9211 */ /* 0x000fe400018f1454 */
[-C--:B----4-:R-:W-:Y:S01]  /*1f0b0*/  @!P2 LEA R12, P6, R234, R2.reuse, 0x2 ;  /* 0x00000002ea0ca211 */ /* 0x090fe200078c10ff */
[----:B------:R3:W-:Y:S01]  /*1f0c0*/  @!P4 ST.E.64 desc[UR60][R8.64], R128 ;  /* 0x000000800800c985 */ /* 0x0007e2000c101b3c */
[----:B------:R-:W-:Y:S02]  /*1f0d0*/  ISETP.GE.AND P3, PT, R232, UR4, PT ;  /* 0x00000004e8007c0c */ /* 0x000fe4000bf66270 */
[----:B------:R-:W-:Y:S01]  /*1f0e0*/  ISETP.GE.AND P4, PT, R21, UR4, PT ;  /* 0x0000000415007c0c */ /* 0x000fe2000bf86270 */
[----:B------:R-:W-:Y:S01]  /*1f0f0*/  @!P1 ST.E.64 desc[UR60][R10.64], R130 ;  /* 0x000000820a009985 */ /* 0x000fe2000c101b3c */
[----:B-1----:R-:W-:-:S02]  /*1f100*/  @!P0 LEA R14, P5, R233, R2, 0x2 ;  /* 0x00000002e90e8211 */ /* 0x002fc400078a10ff */
[-C--:B------:R-:W-:Y:S02]  /*1f110*/  @!P2 LEA.HI.X R13, R234, R3.reuse, R83, 0x2, P6 ;  /* 0x00000003ea0da211 */ /* 0x080fe400030f1453 */
[----:B------:R-:W-:Y:S02]  /*1f120*/  ISETP.GE.AND P1, PT, R231, UR4, PT ;  /* 0x00000004e7007c0c */ /* 0x000fe4000bf26270 */
[----:B------:R-:W-:Y:S01]  /*1f130*/  @!P0 LEA.HI.X R15, R233, R3, R82, 0x2, P5 ;  /* 0x00000003e90f8211 */ /* 0x000fe200028f1452 */
[----:B------:R1:W-:Y:S01]  /*1f140*/  @!P2 ST.E.64 desc[UR60][R12.64], R132 ;  /* 0x000000840c00a985 */ /* 0x0003e2000c101b3c */
[----:B------:R-:W-:Y:S02]  /*1f150*/  ISETP.GE.AND P5, PT, R228, UR4, PT ;  /* 0x00000004e4007c0c */ /* 0x000fe4000bfa6270 */
[----:B------:R-:W-:Y:S01]  /*1f160*/  ISETP.GE.AND P2, PT, R25, UR4, PT ;  /* 0x0000000419007c0c */ /* 0x000fe2000bf46270 */
[----:B------:R4:W-:Y:S01]  /*1f170*/  @!P0 ST.E.64 desc[UR60][R14.64], R94 ;  /* 0x0000005e0e008985 */ /* 0x0009e2000c101b3c */
[----:B--2---:R-:W-:-:S02]  /*1f180*/  @!P3 LEA R4, P6, R232, R2, 0x2 ;  /* 0x00000002e804b211 */ /* 0x004fc400078c10ff */
[-C--:B------:R-:W-:Y:S02]  /*1f190*/  @!P4 LEA R20, P0, R21, R2.reuse, 0x2 ;  /* 0x000000021514c211 */ /* 0x080fe400078010ff */
[-C--:B------:R-:W-:Y:S02]  /*1f1a0*/  @!P3 LEA.HI.X R5, R232, R3.reuse, R81, 0x2, P6 ;  /* 0x00000003e805b211 */ /* 0x080fe400030f1451 */
[-C--:B0-----:R-:W-:Y:S02]  /*1f1b0*/  @!P1 LEA R6, P6, R231, R2.reuse, 0x2 ;  /* 0x00000002e7069211 */ /* 0x081fe400078c10ff */
[----:B------:R-:W-:Y:S01]  /*1f1c0*/  @!P4 LEA.HI.X R21, R21, R3, R0, 0x2, P0 ;  /* 0x000000031515c211 */ /* 0x000fe200000f1400 */
[----:B------:R4:W-:Y:S01]  /*1f1d0*/  @!P3 ST.E.64 desc[UR60][R4.64], R98 ;  /* 0x000000620400b985 */ /* 0x0009e2000c101b3c */
[----:B---3--:R-:W-:Y:S01]  /*1f1e0*/  SHF.R.S32.HI R9, RZ, 0x1f, R228 ;  /* 0x0000001fff097819 */ /* 0x008fe200000114e4 */
[----:B-1----:R-:W-:Y:S01]  /*1f1f0*/  VIADD R13, R221, 0xb8 ;  /* 0x000000b8dd0d7836 */ /* 0x002fe20000000000 */
[----:B------:R-:W-:-:S02]  /*1f200*/  @!P5 LEA R8, P0, R228, R2, 0x2 ;  /* 0x00000002e408d211 */ /* 0x000fc400078010ff */
[-C--:B------:R-:W-:Y:S02]  /*1f210*/  @!P1 LEA.HI.X R7, R231, R3.reuse, R80, 0x2, P6 ;  /* 0x00000003e7079211 */ /* 0x080fe400030f1450 */
[----:B------:R-:W-:Y:S02]  /*1f220*/  SHF.R.S32.HI R0, RZ, 0x1f, R25 ;  /* 0x0000001fff007819 */ /* 0x000fe40000011419 */
[C---:B------:R-:W-:Y:S01]  /*1f230*/  @!P2 LEA R10, P6, R25.reuse, R2, 0x2 ;  /* 0x00000002190aa211 */ /* 0x040fe200078c10ff */
[----:B------:R4:W-:Y:S01]  /*1f240*/  @!P1 ST.E.64 desc[UR60][R6.64], R102 ;  /* 0x0000006606009985 */ /* 0x0009e2000c101b3c */
[-C--:B------:R-:W-:Y:S02]  /*1f250*/  @!P5 LEA.HI.X R9, R228, R3.reuse, R9, 0x2, P0 ;  /* 0x00000003e409d211 */ /* 0x080fe400000f1409 */
[----:B------:R-:W-:Y:S02]  /*1f260*/  @!P2 LEA.HI.X R11, R25, R3, R0, 0x2, P6 ;  /* 0x00000003190ba211 */ /* 0x000fe400030f1400 */
[----:B------:R-:W-:Y:S01]  /*1f270*/  ISETP.GE.AND P0, PT, R13, UR4, PT ;  /* 0x000000040d007c0c */ /* 0x000fe2000bf06270 */
[----:B------:R4:W-:Y:S04]  /*1f280*/  @!P5 ST.E.64 desc[UR60][R8.64], R106 ;  /* 0x0000006a0800d985 */ /* 0x0009e8000c101b3c */
[----:B------:R4:W-:Y:S04]  /*1f290*/  @!P4 ST.E.64 desc[UR60][R20.64], R110 ;  /* 0x0000006e1400c985 */ /* 0x0009e8000c101b3c */
[----:B------:R4:W-:Y:S04]  /*1f2a0*/  @!P2 ST.E.64 desc[UR60][R10.64], R114 ;  /* 0x000000720a00a985 */ /* 0x0009e8000c101b3c */
[----:B------:R-:W-:Y:S05]  /*1f2b0*/  @P0 BRA `(.L_x_630) ;  /* 0x0000000c006c0947 */ /* 0x000fea0003800000 */
[----:B------:R-:W-:Y:S02]  /*1f2c0*/  LEA R2, P0, R13, R2, 0x2 ;  /* 0x000000020d027211 */ /* 0x000fe400078010ff */
[----:B------:R-:W-:-:S04]  /*1f2d0*/  SHF.R.S32.HI R0, RZ, 0x1f, R13 ;  /* 0x0000001fff007819 */ /* 0x000fc8000001140d */
[----:B------:R-:W-:-:S05]  /*1f2e0*/  LEA.HI.X R3, R13, R3, R0, 0x2, P0 ;  /* 0x000000030d037211 */ /* 0x000fca00000f1400 */
[----:B------:R0:W-:Y:S01]  /*1f2f0*/  ST.E.64 desc[UR60][R2.64], R118 ;  /* 0x0000007602007985 */ /* 0x0001e2000c101b3c */
[----:B------:R-:W-:Y:S05]  /*1f300*/  BRA `(.L_x_630) ;  /* 0x0000000c00587947 */ /* 0x000fea0003800000 */
.L_x_621:
[----:B------:R-:W-:Y:S01]  /*1f310*/  ULDC.64 UR6, c[0x0][0xc08] ;  /* 0x0003020000067ab9 */ /* 0x000fe20000000a00 */
[----:B------:R-:W-:Y:S01]  /*1f320*/  ULDC.64 UR4, c[0x0][0xc00] ;  /* 0x0003000000047ab9 */ /* 0x000fe20000000a00 */
[----:B------:R-:W-:Y:S02]  /*1f330*/  ISETP.NE.U32.AND P1, PT, RZ, UR6, PT ;  /* 0x00000006ff007c0c */ /* 0x000fe4000bf25070 */
[----:B------:R-:W-:Y:S02]  /*1f340*/  ISETP.NE.U32.AND P0, PT, RZ, UR4, PT ;  /* 0x00000004ff007c0c */ /* 0x000fe4000bf05070 */
[----:B------:R-:W-:Y:S02]  /*1f350*/  ISETP.NE.AND.EX P1, PT, RZ, UR7, PT, P1 ;  /* 0x00000007ff007c0c */ /* 0x000fe4000bf25310 */
[----:B------:R-:W-:Y:S02]  /*1f360*/  IADD3 R2, P2, R224, UR4, RZ ;  /* 0x00000004e0027c10 */ /* 0x000fe4000ff5e0ff */
[----:B------:R-:W-:-:S02]  /*1f370*/  ISETP.NE.AND.EX P0, PT, RZ, UR5, PT, P0 ;  /* 0x00000005ff007c0c */ /* 0x000fc4000bf05300 */
[----:B------:R-:W-:Y:S01]  /*1f380*/  IADD3.X R3, R225, UR5, RZ, P2, !PT ;  /* 0x00000005e1037c10 */ /* 0x000fe200097fe4ff */
[----:B------:R-:W-:Y:S01]  /*1f390*/  ULDC UR4, c[0x0][0xa88] ;  /* 0x0002a20000047ab9 */ /* 0x000fe20000000800 */
[----:B------:R-:W-:Y:S01]  /*1f3a0*/  MOV R15, RZ ;  /* 0x000000ff000f7202 */ /* 0x000fe20000000f00 */
[----:B------:R-:W-:-:S04]  /*1f3b0*/  IMAD.U32 R0, RZ, RZ, UR4 ;  /* 0x00000004ff007e24 */ /* 0x000fc8000f8e00ff */
[----:B------:R-:W-:-:S04]  /*1f3c0*/  @P1 IADD3 R224, P2, R224, UR6, RZ ;  /* 0x00000006e0e01c10 */ /* 0x000fc8000ff5e0ff */
[----:B------:R-:W-:Y:S01]  /*1f3d0*/  @P1 IADD3.X R225, R225, UR7, RZ, P2, !PT ;  /* 0x00000007e1e11c10 */ /* 0x000fe200097fe4ff */
[----:B------:R2:W5:Y:S04]  /*1f3e0*/  @P0 LDG.E R15, desc[UR60][R2.64] ;  /* 0x0000003c020f0981 */ /* 0x000568000c1e1900 */
[----:B------:R2:W5:Y:S01]  /*1f3f0*/  @P1 LDG.E R0, desc[UR60][R224.64] ;  /* 0x0000003ce0001981 */ /* 0x000562000c1e1900 */
[----:B------:R-:W-:Y:S01]  /*1f400*/  ISETP.NE.AND P2, PT, R222, RZ, PT ;  /* 0x000000ffde00720c */ /* 0x000fe20003f45270 */
[----:B------:R-:W3:-:S12]  /*1f410*/  S2R R4, SR_TID.X ;  /* 0x0000000000047919 */ /* 0x000ed80000002100 */
[----:B------:R-:W4:Y:S01]  /*1f420*/  @!P2 LDC R222, c[0x0][0xad4] ;  /* 0x0002b500ffdeab82 */ /* 0x000f220000000800 */
[----:B---3--:R-:W-:Y:S01]  /*1f430*/  VIADD R5, R4, 0xffffff80 ;  /* 0xffffff8004057836 */ /* 0x008fe20000000000 */
[----:B----4-:R-:W-:-:S04]  /*1f440*/  ISETP.GT.AND P2, PT, R222, 0x1, PT ;  /* 0x00000001de00780c */ /* 0x010fc80003f44270 */
[----:B------:R-:W-:Y:S01]  /*1f450*/  ISETP.GT.AND P3, PT, R5, 0x7f, PT ;  /* 0x0000007f0500780c */ /* 0x000fe20003f64270 */
[----:B--2---:R-:W-:-:S12]  /*1f460*/  @P1 BRA `(.L_x_633) ;  /* 0x0000000000101947 */ /* 0x004fd80003800000 */
[----:B------:R-:W-:Y:S05]  /*1f470*/  @!P0 BRA `(.L_x_633) ;  /* 0x00000000000c8947 */ /* 0x000fea0003800000 */
[----:B------:R-:W2:Y:S04]  /*1f480*/  LDG.E R5, desc[UR60][R2.64] ;  /* 0x0000003c02057981 */ /* 0x000ea8000c1e1900 */
[----:B-----5:R-:W2:Y:S02]  /*1f490*/  LDG.E R0, desc[UR60][R2.64+0x4] ;  /* 0x0000043c02007981 */ /* 0x020ea4000c1e1900 */
[----:B--2---:R-:W-:-:S07]  /*1f4a0*/  IMAD.IADD R0, R0, 0x1, -R5 ;  /* 0x0000000100007824 */ /* 0x004fce00078e0a05 */
.L_x_633:
[----:B------:R-:W2:Y:S01]  /*1f4b0*/  LDL.LU R2, [R1+0x68] ;  /* 0x0000680001027983 */ /* 0x000ea20000300800 */
[----:B------:R-:W-:Y:S01]  /*1f4c0*/  BSSY B1, `(.L_x_634) ;  /* 0x0000036000017945 */ /* 0x000fe20003800000 */
[----:B------:R-:W-:Y:S02]  /*1f4d0*/  SEL R223, R223, RZ, !P0 ;  /* 0x000000ffdfdf7207 */ /* 0x000fe40004000000 */
[----:B-----5:R-:W-:Y:S02]  /*1f4e0*/  SHF.R.S32.HI R24, RZ, 0x1f, R15 ;  /* 0x0000001fff187819 */ /* 0x020fe4000001140f */
[----:B--2---:R-:W-:Y:S01]  /*1f4f0*/  SEL R26, R2, RZ, !P0 ;  /* 0x000000ff021a7207 */ /* 0x004fe20004000000 */
[----:B------:R-:W-:Y:S06]  /*1f500*/  @P3 BRA `(.L_x_635) ;  /* 0x0000000000c43947 */ /* 0x000fec0003800000 */
[----:B------:R-:W2:Y:S01]  /*1f510*/  LDC R29, c[0x0][0xbe8] ;  /* 0x0002fa00ff1d7b82 */ /* 0x000ea20000000800 */
[----:B------:R-:W-:-:S05]  /*1f520*/  IMAD R2, R229, 0x80, R4 ;  /* 0x00000080e5027824 */ /* 0x000fca00078e0204 */
[----:B------:R-:W-:Y:S01]  /*1f530*/  IADD3 R28, R2, -0x80, RZ ;  /* 0xffffff80021c7810 */ /* 0x000fe20007ffe0ff */
[----:B--2---:R-:W-:-:S05]  /*1f540*/  IMAD R3, R0, R29, RZ ;  /* 0x0000001d00037224 */ /* 0x004fca00078e02ff */
[----:B------:R-:W-:-:S13]  /*1f550*/  ISETP.GE.AND P0, PT, R28, R3, PT ;  /* 0x000000031c00720c */ /* 0x000fda0003f06270 */
[----:B------:R-:W-:Y:S05]  /*1f560*/  @P0 BRA `(.L_x_635) ;  /* 0x0000000000ac0947 */ /* 0x000fea0003800000 */
[----:B------:R-:W-:Y:S01]  /*1f570*/  IMAD.MOV.U32 R20, RZ, RZ, 0x9b8 ;  /* 0x000009b8ff147424 */ /* 0x000fe200078e00ff */
[----:B------:R-:W-:Y:S01]  /*1f580*/  ISETP.GT.AND P0, PT, R222, 0x1, PT ;  /* 0x00000001de00780c */ /* 0x000fe20003f04270 */
[----:B------:R-:W2:Y:S01]  /*1f590*/  LDC.64 R2, c[0x0][0xba8] ;  /* 0x0002ea00ff027b82 */ /* 0x000ea20000000a00 */
[----:B------:R-:W-:Y:S01]  /*1f5a0*/  ISETP.NE.AND P1, PT, R29, 0x1, PT ;  /* 0x000000011d00780c */ /* 0x000fe20003f25270 */
[----:B------:R-:W-:Y:S01]  /*1f5b0*/  IMAD.MOV.U32 R21, RZ, RZ, R28 ;  /* 0x000000ffff157224 */ /* 0x000fe200078e001c */
[----:B------:R-:W-:-:S05]  /*1f5c0*/  SEL R20, R20, 0x978, P0 ;  /* 0x0000097814147807 */ /* 0x000fca0000000000 */
[----:B------:R-:W3:Y:S08]  /*1f5d0*/  LDC.64 R8, c[0x0][R20+0x220] ;  /* 0x0000880014087b82 */ /* 0x000ef00000000a00 */
[----:B------:R-:W4:Y:S08]  /*1f5e0*/  LDC.64 R6, c[0x0][R20+0x218] ;  /* 0x0000860014067b82 */ /* 0x000f300000000a00 */
[----:B------:R-:W5:Y:S08]  /*1f5f0*/  LDC.64 R10, c[0x0][R20+0x228] ;  /* 0x00008a00140a7b82 */ /* 0x000f700000000a00 */
[----:B------:R-:W0:Y:S08]  /*1f600*/  @P1 LDC R13, c[0x0][0xbec] ;  /* 0x0002fb00ff0d1b82 */ /* 0x000e300000000800 */
[----:B------:R-:W1:Y:S08]  /*1f610*/  LDC.64 R4, c[0x0][R20+0x210] ;  /* 0x0000840014047b82 */ /* 0x000e700000000a00 */
[----:B------:R-:W5:Y:S01]  /*1f620*/  @P1 LDC R27, c[0x0][0xbf0] ;  /* 0x0002fc00ff1b1b82 */ /* 0x000f620000000800 */
[----:B0-----:R-:W-:-:S07]  /*1f630*/  @P1 IMAD.HI.U32 R14, R28, R13, RZ ;  /* 0x0000000d1c0e1227 */ /* 0x001fce00078e00ff */
[----:B--2---:R-:W0:Y:S01]  /*1f640*/  @!P0 LDC R2, c[0x0][0xb50] ;  /* 0x0002d400ff028b82 */ /* 0x004e220000000800 */
[-C--:B---3--:R-:W-:Y:S02]  /*1f650*/  IMAD R9, R9, R223.reuse, RZ ;  /* 0x000000df09097224 */ /* 0x088fe400078e02ff */
[----:B------:R-:W-:-:S05]  /*1f660*/  IMAD.WIDE.U32 R12, R8, R223, RZ ;  /* 0x000000df080c7225 */ /* 0x000fca00078e00ff */
[----:B------:R-:W2:Y:S01]  /*1f670*/  @!P0 LDC R3, c[0x0][0xb54] ;  /* 0x0002d500ff038b82 */ /* 0x000ea20000000800 */
[-C--:B----4-:R-:W-:Y:S02]  /*1f680*/  IMAD R25, R7, R220.reuse, RZ ;  /* 0x000000dc07197224 */ /* 0x090fe400078e02ff */
[----:B------:R-:W-:Y:S01]  /*1f690*/  IMAD.WIDE.U32 R6, R6, R220, RZ ;  /* 0x000000dc06067225 */ /* 0x000fe200078e00ff */
[----:B-----5:R-:W-:-:S03]  /*1f6a0*/  @P1 SHF.R.U32.HI R21, RZ, R27, R14 ;  /* 0x0000001bff151219 */ /* 0x020fc6000001160e */
[----:B------:R-:W-:Y:S01]  /*1f6b0*/  IMAD R27, R8, R26, R9 ;  /* 0x0000001a081b7224 */ /* 0x000fe200078e0209 */
[----:B------:R-:W-:Y:S01]  /*1f6c0*/  SEL R9, R230, RZ, P0 ;  /* 0x000000ffe6097207 */ /* 0x000fe20000000000 */
[----:B------:R-:W-:Y:S01]  /*1f6d0*/  IMAD.IADD R25, R7, 0x1, R25 ;  /* 0x0000000107197824 */ /* 0x000fe200078e0219 */
[----:B------:R-:W-:Y:S01]  /*1f6e0*/  IADD3 R8, P1, P3, R12, R6, R15 ;  /* 0x000000060c087210 */ /* 0x000fe20007b3e00f */
[----:B------:R-:W-:Y:S01]  /*1f6f0*/  IMAD.MOV R12, RZ, RZ, -R21 ;  /* 0x000000ffff0c7224 */ /* 0x000fe200078e0a15 */
[----:B------:R-:W-:Y:S01]  /*1f700*/  IADD3 R27, R13, R27, RZ ;  /* 0x0000001b0d1b7210 */ /* 0x000fe20007ffe0ff */
[----:B------:R-:W-:-:S03]  /*1f710*/  IMAD.WIDE.U32 R6, R10, R9, RZ ;  /* 0x000000090a067225 */ /* 0x000fc600078e00ff */
[----:B------:R-:W-:Y:S01]  /*1f720*/  IADD3.X R10, R27, R25, R24, P1, P3 ;  /* 0x000000191b0a7210 */ /* 0x000fe20000fe6418 */
[----:B------:R-:W-:Y:S01]  /*1f730*/  IMAD R11, R11, R9, RZ ;  /* 0x000000090b0b7224 */ /* 0x000fe200078e02ff */
[----:B------:R-:W-:Y:S01]  /*1f740*/  IADD3 R6, P0, P1, R21, R8, R6 ;  /* 0x0000000815067210 */ /* 0x000fe2000791e006 */
[----:B------:R-:W-:Y:S01]  /*1f750*/  IMAD R9, R29, R12, R28 ;  /* 0x0000000c1d097224 */ /* 0x000fe200078e021c */
[----:B------:R-:W-:Y:S01]  /*1f760*/  SHF.R.S32.HI R21, RZ, 0x1f, R21 ;  /* 0x0000001fff157819 */ /* 0x000fe20000011415 */
[----:B------:R-:W-:Y:S02]  /*1f770*/  IMAD.IADD R11, R7, 0x1, R11 ;  /* 0x00000001070b7824 */ /* 0x000fe400078e020b */
[----:B-1----:R-:W-:-:S03]  /*1f780*/  IMAD R5, R5, R9, RZ ;  /* 0x0000000905057224 */ /* 0x002fc600078e02ff */
[----:B------:R-:W-:Y:S02]  /*1f790*/  IADD3.X R7, R21, R10, R11, P0, P1 ;  /* 0x0000000a15077210 */ /* 0x000fe400007e240b */
[----:B------:R-:W-:-:S05]  /*1f7a0*/  SHF.R.S32.HI R11, RZ, 0x1f, R9 ;  /* 0x0000001fff0b7819 */ /* 0x000fca0000011409 */
[C---:B------:R-:W-:Y:S02]  /*1f7b0*/  IMAD R11, R4.reuse, R11, R5 ;  /* 0x0000000b040b7224 */ /* 0x040fe400078e0205 */
[----:B------:R-:W-:-:S04]  /*1f7c0*/  IMAD.WIDE.U32 R4, R4, R9, R6 ;  /* 0x0000000904047225 */ /* 0x000fc800078e0006 */
[----:B------:R-:W-:Y:S01]  /*1f7d0*/  IMAD.IADD R5, R5, 0x1, R11 ;  /* 0x0000000105057824 */ /* 0x000fe200078e020b */
[----:B0-----:R-:W-:-:S04]  /*1f7e0*/  LEA R2, P0, R4, R2, 0x2 ;  /* 0x0000000204027211 */ /* 0x001fc800078010ff */
[----:B--2---:R-:W-:Y:S01]  /*1f7f0*/  LEA.HI.X R3, R4, R3, R5, 0x2, P0 ;  /* 0x0000000304037211 */ /* 0x004fe200000f1405 */
[----:B------:R-:W-:-:S05]  /*1f800*/  IMAD.MOV.U32 R5, RZ, RZ, -0x800000 ;  /* 0xff800000ff057424 */ /* 0x000fca00078e00ff */
[----:B------:R2:W-:Y:S03]  /*1f810*/  STG.E desc[UR60][R2.64], R5 ;  /* 0x0000000502007986 */ /* 0x0005e6000c10193c */
.L_x_635:
[----:B------:R-:W-:Y:S05]  /*1f820*/  BSYNC B1 ;  /* 0x0000000000017941 */ /* 0x000fea0003800000 */
.L_x_634:
[----:B------:R-:W-:Y:S05]  /*1f830*/  @P2 BRA `(.L_x_630) ;  /* 0x00000008000c2947 */ /* 0x000fea0003800000 */
[----:B--2---:R-:W2:Y:S01]  /*1f840*/  S2R R2, SR_TID.X ;  /* 0x0000000000027919 */ /* 0x004ea20000002100 */
[----:B------:R-:W3:Y:S01]  /*1f850*/  LDC R9, c[0x0][0xbe8] ;  /* 0x0002fa00ff097b82 */ /* 0x000ee20000000800 */
[----:B------:R-:W-:Y:S01]  /*1f860*/  ULDC.64 UR4, c[0x0][0xaa0] ;  /* 0x0002a80000047ab9 */ /* 0x000fe20000000a00 */
[----:B------:R-:W-:Y:S01]  /*1f870*/  BSSY B1, `(.L_x_636) ;  /* 0x0000049000017945 */ /* 0x000fe20003800000 */
[----:B---3--:R-:W-:Y:S01]  /*1f880*/  ISETP.NE.AND P0, PT, R9, 0x1, PT ;  /* 0x000000010900780c */ /* 0x008fe20003f05270 */
[----:B--2---:R-:W-:Y:S02]  /*1f890*/  VIADD R4, R2, 0xffffff80 ;  /* 0xffffff8002047836 */ /* 0x004fe40000000000 */
[----:B------:R-:W-:-:S03]  /*1f8a0*/  IMAD R2, R24, UR4, RZ ;  /* 0x0000000418027c24 */ /* 0x000fc6000f8e02ff */
[----:B------:R-:W-:-:S07]  /*1f8b0*/  SHF.R.S32.HI R3, RZ, 0x1f, R4 ;  /* 0x0000001fff037819 */ /* 0x000fce0000011404 */
[----:B------:R-:W2:Y:S01]  /*1f8c0*/  @P0 LDC R7, c[0x0][0xbec] ;  /* 0x0002fb00ff070b82 */ /* 0x000ea20000000800 */
[----:B------:R-:W-:Y:S01]  /*1f8d0*/  IMAD R5, R15, UR5, R2 ;  /* 0x000000050f057c24 */ /* 0x000fe2000f8e0202 */
[----:B------:R-:W-:Y:S01]  /*1f8e0*/  LEA.HI R6, R3, R4, RZ, 0x3 ;  /* 0x0000000403067211 */ /* 0x000fe200078f18ff */
[----:B------:R-:W-:Y:S01]  /*1f8f0*/  IMAD.WIDE.U32 R2, R15, UR4, RZ ;  /* 0x000000040f027c25 */ /* 0x000fe2000f8e00ff */
[----:B------:R-:W-:Y:S02]  /*1f900*/  ULDC.64 UR4, c[0x0][0xae8] ;  /* 0x0002ba0000047ab9 */ /* 0x000fe40000000a00 */
[----:B------:R-:W-:Y:S02]  /*1f910*/  LOP3.LUT R13, R6, 0xfffffff8, RZ, 0xc0, !PT ;  /* 0xfffffff8060d7812 */ /* 0x000fe400078ec0ff */
[----:B------:R-:W3:Y:S01]  /*1f920*/  @P0 LDC R11, c[0x0][0xbf0] ;  /* 0x0002fc00ff0b0b82 */ /* 0x000ee20000000800 */
[----:B------:R-:W-:Y:S02]  /*1f930*/  SHF.R.S32.HI R10, RZ, 0x3, R6 ;  /* 0x00000003ff0a7819 */ /* 0x000fe40000011406 */
[----:B------:R-:W-:Y:S01]  /*1f940*/  IADD3 R3, R3, R5, RZ ;  /* 0x0000000503037210 */ /* 0x000fe20007ffe0ff */
[----:B------:R-:W-:-:S04]  /*1f950*/  IMAD.IADD R13, R4, 0x1, -R13 ;  /* 0x00000001040d7824 */ /* 0x000fc800078e0a0d */
[----:B------:R-:W-:Y:S02]  /*1f960*/  IMAD R4, R13, 0x20, R10 ;  /* 0x000000200d047824 */ /* 0x000fe400078e020a */
[----:B------:R-:W-:-:S04]  /*1f970*/  IMAD.WIDE.U32 R2, R220, UR4, R2 ;  /* 0x00000004dc027c25 */ /* 0x000fc8000f8e0002 */
[----:B------:R-:W-:Y:S02]  /*1f980*/  IMAD R8, R229, 0x80, R4 ;  /* 0x00000080e5087824 */ /* 0x000fe400078e0204 */
[----:B------:R-:W-:Y:S01]  /*1f990*/  IMAD R3, R220, UR5, R3 ;  /* 0x00000005dc037c24 */ /* 0x000fe2000f8e0203 */
[----:B------:R-:W-:Y:S01]  /*1f9a0*/  ULDC.64 UR4, c[0x0][0xaf0] ;  /* 0x0002bc0000047ab9 */ /* 0x000fe20000000a00 */
[----:B--2---:R-:W-:-:S04]  /*1f9b0*/  @P0 IMAD.HI.U32 R4, R8, R7, RZ ;  /* 0x0000000708040227 */ /* 0x004fc800078e00ff */
[----:B------:R-:W-:Y:S02]  /*1f9c0*/  IMAD R6, R26, UR4, RZ ;  /* 0x000000041a067c24 */ /* 0x000fe4000f8e02ff */
[----:B------:R-:W-:Y:S01]  /*1f9d0*/  IMAD.MOV.U32 R5, RZ, RZ, R8 ;  /* 0x000000ffff057224 */ /* 0x000fe200078e0008 */
[----:B---3--:R-:W-:Y:S01]  /*1f9e0*/  @P0 SHF.R.U32.HI R5, RZ, R11, R4 ;  /* 0x0000000bff050219 */ /* 0x008fe20000011604 */
[C---:B------:R-:W-:Y:S02]  /*1f9f0*/  IMAD R7, R223.reuse, UR5, R6 ;  /* 0x00000005df077c24 */ /* 0x040fe4000f8e0206 */
[----:B------:R-:W-:Y:S01]  /*1fa00*/  IMAD.WIDE.U32 R2, R223, UR4, R2 ;  /* 0x00000004df027c25 */ /* 0x000fe2000f8e0002 */
[--C-:B------:R-:W-:Y:S01]  /*1fa10*/  SHF.R.S32.HI R4, RZ, 0x1f, R5.reuse ;  /* 0x0000001fff047819 */ /* 0x100fe20000011405 */
[----:B------:R-:W-:Y:S02]  /*1fa20*/  ULDC.64 UR4, c[0x0][0xae0] ;  /* 0x0002b80000047ab9 */ /* 0x000fe40000000a00 */
[----:B------:R-:W-:Y:S01]  /*1fa30*/  IMAD.SHL.U32 R13, R13, 0x8, RZ ;  /* 0x000000080d0d7824 */ /* 0x000fe200078e00ff */
[----:B------:R-:W-:Y:S01]  /*1fa40*/  IADD3 R3, R3, R7, RZ ;  /* 0x0000000703037210 */ /* 0x000fe20007ffe0ff */
[----:B------:R-:W-:-:S02]  /*1fa50*/  IMAD.MOV R7, RZ, RZ, -R5 ;  /* 0x000000ffff077224 */ /* 0x000fc400078e0a05 */
[----:B------:R-:W-:Y:S01]  /*1fa60*/  IMAD R4, R4, UR4, RZ ;  /* 0x0000000404047c24 */ /* 0x000fe2000f8e02ff */
[----:B------:R-:W-:Y:S01]  /*1fa70*/  SHF.R.S32.HI R12, RZ, 0x1f, R13 ;  /* 0x0000001fff0c7819 */ /* 0x000fe2000001140d */
[----:B------:R-:W-:Y:S02]  /*1fa80*/  IMAD R7, R9, R7, R8 ;  /* 0x0000000709077224 */ /* 0x000fe400078e0208 */
[----:B------:R-:W-:-:S04]  /*1fa90*/  IMAD.WIDE.U32 R2, R5, UR4, R2 ;  /* 0x0000000405027c25 */ /* 0x000fc8000f8e0002 */
[----:B------:R-:W-:Y:S01]  /*1faa0*/  IMAD R5, R5, UR5, R4 ;  /* 0x0000000505057c24 */ /* 0x000fe2000f8e0204 */
[----:B------:R-:W-:Y:S01]  /*1fab0*/  SHF.R.S32.HI R4, RZ, 0x1f, R7 ;  /* 0x0000001fff047819 */ /* 0x000fe20000011407 */
[----:B------:R-:W-:Y:S01]  /*1fac0*/  ULDC.64 UR4, c[0x0][0xad8] ;  /* 0x0002b60000047ab9 */ /* 0x000fe20000000a00 */
[----:B------:R-:W-:Y:S02]  /*1fad0*/  IMAD R8, R229, 0x80, R10 ;  /* 0x00000080e5087824 */ /* 0x000fe400078e020a */
[----:B------:R-:W-:Y:S02]  /*1fae0*/  IMAD.IADD R3, R3, 0x1, R5 ;  /* 0x0000000103037824 */ /* 0x000fe400078e0205 */
[----:B------:R-:W-:Y:S01]  /*1faf0*/  IMAD R6, R4, UR4, RZ ;  /* 0x0000000404067c24 */ /* 0x000fe2000f8e02ff */
[----:B------:R-:W-:Y:S01]  /*1fb00*/  IADD3 R4, R8, 0x40, RZ ;  /* 0x0000004008047810 */ /* 0x000fe20007ffe0ff */
[----:B------:R-:W-:Y:S02]  /*1fb10*/  IMAD R9, R0, R9, RZ ;  /* 0x0000000900097224 */ /* 0x000fe400078e02ff */
[----:B------:R-:W-:-:S02]  /*1fb20*/  IMAD R5, R7, UR5, R6 ;  /* 0x0000000507057c24 */ /* 0x000fc4000f8e0206 */
[----:B------:R-:W-:Y:S01]  /*1fb30*/  IMAD.WIDE.U32 R2, R7, UR4, R2 ;  /* 0x0000000407027c25 */ /* 0x000fe2000f8e0002 */
[-C--:B------:R-:W-:Y:S01]  /*1fb40*/  ISETP.GE.AND P2, PT, R8, R9.reuse, PT ;  /* 0x000000090800720c */ /* 0x080fe20003f46270 */
[----:B------:R-:W-:Y:S01]  /*1fb50*/  ULDC.64 UR4, c[0x0][0xa80] ;  /* 0x0002a00000047ab9 */ /* 0x000fe20000000a00 */
[-C--:B------:R-:W-:Y:S01]  /*1fb60*/  ISETP.GE.AND P1, PT, R4, R9.reuse, PT ;  /* 0x000000090400720c */ /* 0x080fe20003f26270 */
[----:B------:R-:W-:Y:S01]  /*1fb70*/  IMAD.IADD R3, R3, 0x1, R5 ;  /* 0x0000000103037824 */ /* 0x000fe200078e0205 */
[----:B------:R-:W-:Y:S01]  /*1fb80*/  LEA R4, P3, R2, UR4, 0x1 ;  /* 0x0000000402047c11 */ /* 0x000fe2000f8608ff */
[----:B------:R-:W-:Y:S02]  /*1fb90*/  VIADD R0, R8, 0x20 ;  /* 0x0000002008007836 */ /* 0x000fe40000000000 */
[C---:B------:R-:W-:Y:S01]  /*1fba0*/  VIADD R7, R13.reuse, 0x40 ;  /* 0x000000400d077836 */ /* 0x040fe20000000000 */
[----:B------:R-:W-:Y:S01]  /*1fbb0*/  LEA.HI.X R5, R2, UR5, R3, 0x1, P3 ;  /* 0x0000000502057c11 */ /* 0x000fe200098f0c03 */
[----:B------:R-:W-:Y:S01]  /*1fbc0*/  VIADD R11, R13, 0x80 ;  /* 0x000000800d0b7836 */ /* 0x000fe20000000000 */
[----:B------:R-:W-:Y:S01]  /*1fbd0*/  ISETP.GE.AND P0, PT, R0, R9, PT ;  /* 0x000000090000720c */ /* 0x000fe20003f06270 */
[----:B------:R2:W3:Y:S01]  /*1fbe0*/  SHFL.IDX PT, R2, R4, RZ, 0x181f ;  /* 0x00181fff04027589 */ /* 0x0004e200000e0000 */
[----:B------:R-:W-:-:S02]  /*1fbf0*/  SHF.R.S32.HI R6, RZ, 0x1f, R7 ;  /* 0x0000001fff067819 */ /* 0x000fc40000011407 */
[----:B------:R-:W-:Y:S01]  /*1fc00*/  SHF.R.S32.HI R10, RZ, 0x1f, R11 ;  /* 0x0000001fff0a7819 */ /* 0x000fe2000001140b */
[----:B------:R2:W4:Y:S01]  /*1fc10*/  SHFL.IDX PT, R0, R5, RZ, 0x181f ;  /* 0x00181fff05007589 */ /* 0x00052200000e0000 */
[----:B------:R-:W-:Y:S07]  /*1fc20*/  @P2 BRA `(.L_x_637) ;  /* 0x0000000000342947 */ /* 0x000fee0003800000 */
[----:B------:R-:W-:Y:S02]  /*1fc30*/  ULDC UR4, c[0x0][0xac8] ;  /* 0x0002b20000047ab9 */ /* 0x000fe40000000800 */
[----:B------:R-:W-:Y:S02]  /*1fc40*/  ISETP.GE.AND P4, PT, R13, UR4, PT ;  /* 0x000000040d007c0c */ /* 0x000fe4000bf86270 */
[----:B------:R-:W-:Y:S02]  /*1fc50*/  ISETP.GE.AND P3, PT, R7, UR4, PT ;  /* 0x0000000407007c0c */ /* 0x000fe4000bf66270 */
[----:B------:R-:W-:-:S09]  /*1fc60*/  ISETP.GE.AND P2, PT, R11, UR4, PT ;  /* 0x000000040b007c0c */ /* 0x000fd2000bf46270 */
[-C--:B---3--:R-:W-:Y:S02]  /*1fc70*/  @!P4 LEA R14, P6, R13, R2.reuse, 0x1 ;  /* 0x000000020d0ec211 */ /* 0x088fe400078c08ff */
[----:B------:R-:W-:Y:S02]  /*1fc80*/  @!P3 LEA R20, P5, R7, R2, 0x1 ;  /* 0x000000020714b211 */ /* 0x000fe400078a08ff */
[----:B----4-:R-:W-:Y:S02]  /*1fc90*/  @!P4 LEA.HI.X R15, R13, R0, R12, 0x1, P6 ;  /* 0x000000000d0fc211 */ /* 0x010fe400030f0c0c */
[----:B------:R-:W-:Y:S02]  /*1fca0*/  @!P2 LEA R2, P6, R11, R2, 0x1 ;  /* 0x000000020b02a211 */ /* 0x000fe400078c08ff */
[-C--:B------:R-:W-:Y:S01]  /*1fcb0*/  @!P3 LEA.HI.X R21, R7, R0.reuse, R6, 0x1, P5 ;  /* 0x000000000715b211 */ /* 0x080fe200028f0c06 */
[----:B------:R3:W-:Y:S01]  /*1fcc0*/  @!P4 ST.E.128 desc[UR60][R14.64], RZ ;  /* 0x000000ff0e00c985 */ /* 0x0007e2000c101d3c */
[----:B------:R-:W-:-:S03]  /*1fcd0*/  @!P2 LEA.HI.X R3, R11, R0, R10, 0x1, P6 ;  /* 0x000000000b03a211 */ /* 0x000fc600030f0c0a */
[----:B------:R3:W-:Y:S04]  /*1fce0*/  @!P3 ST.E.128 desc[UR60][R20.64], RZ ;  /* 0x000000ff1400b985 */ /* 0x0007e8000c101d3c */
[----:B------:R3:W-:Y:S02]  /*1fcf0*/  @!P2 ST.E.128 desc[UR60][R2.64], RZ ;  /* 0x000000ff0200a985 */ /* 0x0007e4000c101d3c */
.L_x_637:
[----:B------:R-:W-:Y:S05]  /*1fd00*/  BSYNC B1 ;  /* 0x0000000000017941 */ /* 0x000fea0003800000 */
.L_x_636:
[----:B----4-:R4:W0:Y:S01]  /*1fd10*/  SHFL.IDX PT, R0, R5, 0x1, 0x181f ;  /* 0x00381f0005007f89 */ /* 0x01082200000e0000 */
[----:B------:R-:W-:Y:S03]  /*1fd20*/  BSSY B1, `(.L_x_638) ;  /* 0x0000010000017945 */ /* 0x000fe60003800000 */
[----:B---3--:R4:W3:Y:S01]  /*1fd30*/  SHFL.IDX PT, R2, R4, 0x1, 0x181f ;  /* 0x00381f0004027f89 */ /* 0x0088e200000e0000 */
[----:B------:R-:W-:Y:S05]  /*1fd40*/  @P0 BRA `(.L_x_639) ;  /* 0x0000000000340947 */ /* 0x000fea0003800000 */
[----:B------:R-:W-:Y:S02]  /*1fd50*/  ULDC UR4, c[0x0][0xac8] ;  /* 0x0002b20000047ab9 */ /* 0x000fe40000000800 */
[----:B------:R-:W-:Y:S02]  /*1fd60*/  ISETP.GE.AND P4, PT, R13, UR4, PT ;  /* 0x000000040d007c0c */ /* 0x000fe4000bf86270 */
[----:B------:R-:W-:Y:S02]  /*1fd70*/  ISETP.GE.AND P5, PT, R7, UR4, PT ;  /* 0x0000000407007c0c */ /* 0x000fe4000bfa6270 */
[----:B------:R-:W-:-:S09]  /*1fd80*/  ISETP.GE.AND P6, PT, R11, UR4, PT ;  /* 0x000000040b007c0c */ /* 0x000fd2000bfc6270 */
[-C--:B---3--:R-:W-:Y:S02]  /*1fd90*/  @!P4 LEA R14, P0, R13, R2.reuse, 0x1 ;  /* 0x000000020d0ec211 */ /* 0x088fe400078008ff */
        /* <DEDUP_REMOVED lines=8> */
.L_x_639:
[----:B------:R-:W-:Y:S05]  /*1fe20*/  BSYNC B1 ;  /* 0x0000000000017941 */ /* 0x000fea0003800000 */
.L_x_638:
[----:B0-----:R0:W0:Y:S01]  /*1fe30*/  SHFL.IDX PT, R0, R5, 0x2, 0x181f ;  /* 0x00581f0005007f89 */ /* 0x00102200000e0000 */
[----:B------:R-:W-:Y:S03]  /*1fe40*/  BSSY B1, `(.L_x_640) ;  /* 0x0000010000017945 */ /* 0x000fe60003800000 */
[----:B---3--:R3:W0:Y:S01]  /*1fe50*/  SHFL.IDX PT, R2, R4, 0x2, 0x181f ;  /* 0x00581f0004027f89 */ /* 0x00862200000e0000 */
[----:B------:R-:W-:Y:S05]  /*1fe60*/  @P1 BRA `(.L_x_641) ;  /* 0x0000000000341947 */ /* 0x000fea0003800000 */
[----:B------:R-:W-:Y:S02]  /*1fe70*/  ULDC UR4, c[0x0][0xac8] ;  /* 0x0002b20000047ab9 */ /* 0x000fe40000000800 */
        /* <DEDUP_REMOVED lines=9> */
[----:B------:R0:W-:Y:S04]  /*1ff10*/  @!P3 ST.E.128 desc[UR60][R14.64], RZ ;  /* 0x000000ff0e00b985 */ /* 0x0001e8000c101d3c */
[----:B------:R0:W-:Y:S04]  /*1ff20*/  @!P4 ST.E.128 desc[UR60][R20.64], RZ ;  /* 0x000000ff1400c985 */ /* 0x0001e8000c101d3c */
[----:B------:R0:W-:Y:S02]  /*1ff30*/  @!P5 ST.E.128 desc[UR60][R2.64], RZ ;  /* 0x000000ff0200d985 */ /* 0x0001e4000c101d3c */
.L_x_641:
[----:B------:R-:W-:Y:S05]  /*1ff40*/  BSYNC B1 ;  /* 0x0000000000017941 */ /* 0x000fea0003800000 */
.L_x_640:
[----:B0-----:R-:W-:Y:S01]  /*1ff50*/  IADD3 R0, R8, 0x60, RZ ;  /* 0x0000006008007810 */ /* 0x001fe20007ffe0ff */
[----:B--2-4-:R-:W0:Y:S03]  /*1ff60*/  SHFL.IDX PT, R5, R5, 0x3, 0x181f ;  /* 0x00781f0005057f89 */ /* 0x014e2600000e0000 */
[----:B------:R-:W-:Y:S01]  /*1ff70*/  ISETP.GE.AND P0, PT, R0, R9, PT ;  /* 0x000000090000720c */ /* 0x000fe20003f06270 */
[----:B------:R2:W4:-:S12]  /*1ff80*/  SHFL.IDX PT, R2, R4, 0x3, 0x181f ;  /* 0x00781f0004027f89 */ /* 0x00051800000e0000 */
[----:B--2---:R-:W-:Y:S05]  /*1ff90*/  @P0 BRA `(.L_x_630) ;  /* 0x0000000000340947 */ /* 0x004fea0003800000 */
        /* <DEDUP_REMOVED lines=13> */
.L_x_630:
[----:B------:R-:W-:Y:S05]  /*20070*/  BSYNC B0 ;  /* 0x0000000000007941 */ /* 0x000fea0003800000 */
.L_x_620:
[----:B------:R-:W-:Y:S02]  /*20080*/  ULDC UR4, c[0x0][0xc3c] ;  /* 0x00030f0000047ab9 */ /* 0x000fe40000000800 */
[----:B-1----:R-:W-:-:S13]  /*20090*/  ISETP.GE.AND P0, PT, R151, UR4, PT ;  /* 0x0000000497007c0c */ /* 0x002fda000bf06270 */
[----:B------:R-:W-:Y:S05]  /*200a0*/  @!P0 BRA `(.L_x_642) ;  /* 0xfffffe1000788947 */ /* 0x000fea000383ffff */
[----:B------:R-:W-:Y:S05]  /*200b0*/  BRA `(.L_x_430) ;  /* 0x0000008400507947 */ /* 0x000fea0003800000 */
.L_x_428:
        /* <DEDUP_REMOVED lines=20> */
.L_x_643:
[----:B------:R-:W-:Y:S01]  /*20200*/  LOP3.LUT R0, R6, 0x1f, RZ, 0xc0, !PT ;  /* 0x0000001f06007812 */ /* 0x000fe200078ec0ff */
[----:B------:R-:W-:Y:S01]  /*20210*/  ULDC UR4, c[0x0][0xc3c] ;  /* 0x00030f0000047ab9 */ /* 0x000fe20000000800 */
[----:B------:R-:W-:Y:S01]  /*20220*/  IMAD.MOV.U32 R10, RZ, RZ, RZ ;  /* 0x000000ffff0a7224 */ /* 0x000fe200078e00ff */
[----:B------:R-:W1:Y:S01]  /*20230*/  S2UR UR6, SR_CTAID.X ;  /* 0x00000000000679c3 */ /* 0x000e620000002500 */
[----:B------:R-:W-:Y:S01]  /*20240*/  ISETP.NE.AND P0, PT, R0, 0x1f, PT ;  /* 0x0000001f0000780c */ /* 0x000fe20003f05270 */
[----:B------:R-:W-:-:S03]  /*20250*/  ULDC UR5, c[0x0][0xc38] ;  /* 0x00030e0000057ab9 */ /* 0x000fc60000000800 */
[----:B------:R-:W-:-:S13]  /*20260*/  ISETP.GE.OR P1, PT, R0, UR4, !P0 ;  /* 0x0000000400007c0c */ /* 0x000fda000c726670 */
[----:B0-----:R-:W0:Y:S08]  /*20270*/  @!P1 LDC.64 R2, c[0x0][0xc80] ;  /* 0x00032000ff029b82 */ /* 0x001e300000000a00 */
[----:B------:R-:W2:Y:S01]  /*20280*/  @!P1 LDC.64 R4, c[0x0][0xc78] ;  /* 0x00031e00ff049b82 */ /* 0x000ea20000000a00 */
[----:B0-----:R-:W-:-:S05]  /*20290*/  @!P1 IMAD.WIDE.U32 R2, R0, 0x4, R2 ;  /* 0x0000000400029825 */ /* 0x001fca00078e0002 */
[----:B------:R2:W3:Y:S02]  /*202a0*/  @!P1 LDG.E R7, desc[UR60][R2.64] ;  /* 0x0000003c02079981 */ /* 0x0004e4000c1e1900 */
[----:B--2---:R-:W-:-:S05]  /*202b0*/  @!P1 IMAD.WIDE.U32 R2, R0, 0x4, R4 ;  /* 0x0000000400029825 */ /* 0x004fca00078e0004 */
[----:B------:R-:W3:Y:S01]  /*202c0*/  @!P1 LDG.E R10, desc[UR60][R2.64] ;  /* 0x0000003c020a9981 */ /* 0x000ee2000c1e1900 */
[C---:B------:R-:W-:Y:S01]  /*202d0*/  ISETP.NE.AND P1, PT, R0.reuse, RZ, PT ;  /* 0x000000ff0000720c */ /* 0x040fe20003f25270 */
[----:B------:R-:W-:Y:S01]  /*202e0*/  UMOV UR4, URZ ;  /* 0x0000003f00047c82 */ /* 0x000fe20008000000 */
[C---:B------:R-:W-:Y:S02]  /*202f0*/  ISETP.GE.U32.AND P2, PT, R0.reuse, 0x2, PT ;  /* 0x000000020000780c */ /* 0x040fe40003f46070 */
[C---:B------:R-:W-:Y:S02]  /*20300*/  ISETP.GE.U32.AND P3, PT, R0.reuse, 0x4, PT ;  /* 0x000000040000780c */ /* 0x040fe40003f66070 */
[C---:B------:R-:W-:Y:S02]  /*20310*/  ISETP.GE.U32.AND P4, PT, R0.reuse, 0x8, PT ;  /* 0x000000080000780c */ /* 0x040fe40003f86070 */
[----:B------:R-:W-:Y:S01]  /*20320*/  ISETP.GE.U32.AND P5, PT, R0, 0x10, PT ;  /* 0x000000100000780c */ /* 0x000fe20003fa6070 */
[----:B---3--:R-:W-:-:S05]  /*20330*/  IMAD R4, R7, R10, RZ ;  /* 0x0000000a07047224 */ /* 0x008fca00078e02ff */
[----:B------:R-:W0:Y:S02]  /*20340*/  SHFL.UP PT, R5, R4, 0x1, RZ ;  /* 0x0420000004057989 */ /* 0x000e2400000e00ff */
[----:B0-----:R-:W-:-:S05]  /*20350*/  SEL R5, R5, RZ, P1 ;  /* 0x000000ff05057207 */ /* 0x001fca0000800000 */
[----:B------:R-:W-:-:S05]  /*20360*/  IMAD.IADD R5, R4, 0x1, R5 ;  /* 0x0000000104057824 */ /* 0x000fca00078e0205 */
[----:B------:R-:W0:Y:S02]  /*20370*/  SHFL.UP PT, R8, R5, 0x2, RZ ;  /* 0x0440000005087989 */ /* 0x000e2400000e00ff */
[----:B0-----:R-:W-:-:S05]  /*20380*/  SEL R8, R8, RZ, P2 ;  /* 0x000000ff08087207 */ /* 0x001fca0001000000 */
[----:B------:R-:W-:-:S05]  /*20390*/  IMAD.IADD R8, R5, 0x1, R8 ;  /* 0x0000000105087824 */ /* 0x000fca00078e0208 */
[----:B------:R-:W0:Y:S02]  /*203a0*/  SHFL.UP PT, R9, R8, 0x4, RZ ;  /* 0x0480000008097989 */ /* 0x000e2400000e00ff */
[----:B0-----:R-:W-:-:S04]  /*203b0*/  SEL R9, R9, RZ, P3 ;  /* 0x000000ff09097207 */ /* 0x001fc80001800000 */
[----:B------:R-:W-:-:S05]  /*203c0*/  IADD3 R9, R8, R9, RZ ;  /* 0x0000000908097210 */ /* 0x000fca0007ffe0ff */
        /* <DEDUP_REMOVED lines=8> */
[----:B------:R-:W-:Y:S01]  /*20450*/  IMAD.MOV.U32 R11, RZ, RZ, R8 ;  /* 0x000000ffff0b7224 */ /* 0x000fe200078e0008 */
[----:B-1----:R-:W-:-:S13]  /*20460*/  ISETP.GT.AND P6, PT, R8, UR6, PT ;  /* 0x0000000608007c0c */ /* 0x002fda000bfc4270 */
[----:B------:R-:W-:Y:S05]  /*20470*/  @P6 BRA `(.L_x_645) ;  /* 0x0000000000a46947 */ /* 0x000fea0003800000 */
[----:B------:R-:W-:Y:S01]  /*20480*/  IMAD.MOV.U32 R8, RZ, RZ, R11 ;  /* 0x000000ffff087224 */ /* 0x000fe200078e000b */
[----:B------:R-:W-:Y:S01]  /*20490*/  UMOV UR4, URZ ;  /* 0x0000003f00047c82 */ /* 0x000fe20008000000 */
[----:B------:R-:W-:-:S05]  /*204a0*/  ULDC UR5, c[0x0][0xc38] ;  /* 0x00030e0000057ab9 */ /* 0x000fca0000000800 */
.L_x_647:
[----:B------:R-:W0:Y:S01]  /*204b0*/  LDC R2, c[0x0][0xc3c] ;  /* 0x00030f00ff027b82 */ /* 0x000e220000000800 */
[----:B------:R-:W-:Y:S01]  /*204c0*/  ULDC UR7, c[0x0][0xc3c] ;  /* 0x00030f0000077ab9 */ /* 0x000fe20000000800 */
[----:B------:R-:W-:Y:S01]  /*204d0*/  UIADD3 UR4, UR4, 0x1f, URZ ;  /* 0x0000001f04047890 */ /* 0x000fe2000fffe03f */
[----:B------:R-:W-:-:S05]  /*204e0*/  MOV R3, UR7 ;  /* 0x0000000700037c02 */ /* 0x000fca0008000f00 */
[----:B------:R1:W-:Y:S01]  /*204f0*/  STL [R1+0xc], R3 ;  /* 0x00000c0301007387 */ /* 0x0003e20000100800 */
[----:B0-----:R-:W-:-:S13]  /*20500*/  ISETP.LE.AND P6, PT, R2, UR4, PT ;  /* 0x0000000402007c0c */ /* 0x001fda000bfc3270 */
[----:B-1----:R-:W-:Y:S05]  /*20510*/  @P6 BRA `(.L_x_646) ;  /* 0x0000000400a46947 */ /* 0x002fea0003800000 */
[----:B------:R-:W-:Y:S02]  /*20520*/  VIADD R9, R0, UR4 ;  /* 0x0000000400097c36 */ /* 0x000fe40008000000 */
[----:B------:R-:W-:-:S03]  /*20530*/  IMAD.MOV.U32 R7, RZ, RZ, RZ ;  /* 0x000000ffff077224 */ /* 0x000fc600078e00ff */
[----:B------:R-:W-:-:S13]  /*20540*/  ISETP.GE.OR P6, PT, R9, R2, !P0 ;  /* 0x000000020900720c */ /* 0x000fda00047c6670 */
[----:B------:R-:W0:Y:S08]  /*20550*/  @!P6 LDC.64 R2, c[0x0][0xc80] ;  /* 0x00032000ff02eb82 */ /* 0x000e300000000a00 */
[----:B------:R-:W1:Y:S01]  /*20560*/  @!P6 LDC.64 R4, c[0x0][0xc78] ;  /* 0x00031e00ff04eb82 */ /* 0x000e620000000a00 */
[----:B------:R-:W-:Y:S02]  /*20570*/  IMAD.MOV.U32 R10, RZ, RZ, RZ ;  /* 0x000000ffff0a7224 */ /* 0x000fe400078e00ff */
[----:B0-----:R-:W-:-:S05]  /*20580*/  @!P6 IMAD.WIDE R2, R9, 0x4, R2 ;  /* 0x000000040902e825 */ /* 0x001fca00078e0202 */
[----:B------:R1:W2:Y:S02]  /*20590*/  @!P6 LDG.E R7, desc[UR60][R2.64] ;  /* 0x0000003c0207e981 */ /* 0x0002a4000c1e1900 */
[----:B-1----:R-:W-:-:S05]  /*205a0*/  @!P6 IMAD.WIDE R2, R9, 0x4, R4 ;  /* 0x000000040902e825 */ /* 0x002fca00078e0204 */
[----:B------:R-:W2:Y:S02]  /*205b0*/  @!P6 LDG.E R10, desc[UR60][R2.64] ;  /* 0x0000003c020ae981 */ /* 0x000ea4000c1e1900 */
[----:B--2---:R-:W-:-:S05]  /*205c0*/  IMAD R11, R7, R10, RZ ;  /* 0x0000000a070b7224 */ /* 0x004fca00078e02ff */
        /* <DEDUP_REMOVED lines=20> */
.L_x_645:
[----:B------:R-:W-:Y:S01]  /*20710*/  IADD3 R11, -R11, R8, RZ ;  /* 0x000000080b0b7210 */ /* 0x000fe20007ffe1ff */
[----:B------:R-:W-:-:S04]  /*20720*/  IMAD.MOV.U32 R14, RZ, RZ, RZ ;  /* 0x000000ffff0e7224 */ /* 0x000fc800078e00ff */
        /* <DEDUP_REMOVED lines=18> */
.L_x_648:
[----:B-1----:R-:W-:Y:S01]  /*20850*/  IMAD R10, R14, UR5, R11 ;  /* 0x000000050e0a7c24 */ /* 0x002fe2000f8e020b */
[----:B0-----:R-:W-:Y:S01]  /*20860*/  MOV R2, RZ ;  /* 0x000000ff00027202 */ /* 0x001fe20000000f00 */
[----:B------:R-:W-:Y:S01]  /*20870*/  IMAD R11, R16, R5, RZ ;  /* 0x00000005100b7224 */ /* 0x000fe200078e02ff */
[----:B------:R-:W0:Y:S02]  /*20880*/  MUFU.RCP R12, R12 ;  /* 0x0000000c000c7308 */ /* 0x000e240000001000 */
[----:B------:R1:W-:Y:S01]  /*20890*/  STL [R1], R10 ;  /* 0x0000000a01007387 */ /* 0x0003e20000100800 */
[----:B------:R-:W-:Y:S01]  /*208a0*/  IMAD.HI.U32 R2, R3, R11, R2 ;  /* 0x0000000b03027227 */ /* 0x000fe200078e0002 */
[----:B------:R-:W-:-:S05]  /*208b0*/  IABS R11, R7 ;  /* 0x00000007000b7213 */ /* 0x000fca0000000000 */
[----:B------:R-:W-:Y:S01]  /*208c0*/  IMAD.MOV R14, RZ, RZ, -R11 ;  /* 0x000000ffff0e7224 */ /* 0x000fe200078e0a0b */
[----:B-1----:R-:W-:-:S04]  /*208d0*/  IADD3 R10, -R10, UR6, RZ ;  /* 0x000000060a0a7c10 */ /* 0x002fc8000fffe1ff */
[----:B------:R-:W-:-:S05]  /*208e0*/  IABS R3, R10 ;  /* 0x0000000a00037213 */ /* 0x000fca0000000000 */
[----:B------:R-:W-:-:S04]  /*208f0*/  IMAD.HI.U32 R11, R2, R3, RZ ;  /* 0x00000003020b7227 */ /* 0x000fc800078e00ff */
[----:B------:R-:W-:Y:S02]  /*20900*/  IMAD R2, R11, R14, R3 ;  /* 0x0000000e0b027224 */ /* 0x000fe400078e0203 */
[----:B0-----:R-:W-:-:S03]  /*20910*/  VIADD R3, R12, 0xffffffe ;  /* 0x0ffffffe0c037836 */ /* 0x001fc60000000000 */
[----:B------:R-:W-:-:S03]  /*20920*/  ISETP.GT.U32.AND P1, PT, R5, R2, PT ;  /* 0x000000020500720c */ /* 0x000fc60003f24070 */
[----:B------:R-:W0:Y:S10]  /*20930*/  F2I.FTZ.U32.TRUNC.NTZ R3, R3 ;  /* 0x0000000300037305 */ /* 0x000e34000021f000 */
[----:B------:R-:W-:-:S02]  /*20940*/  @!P1 IMAD.IADD R2, R2, 0x1, -R5 ;  /* 0x0000000102029824 */ /* 0x000fc400078e0a05 */
[----:B------:R-:W-:Y:S01]  /*20950*/  @!P1 VIADD R11, R11, 0x1 ;  /* 0x000000010b0b9836 */ /* 0x000fe20000000000 */
[----:B------:R-:W-:Y:S02]  /*20960*/  ISETP.NE.AND P1, PT, R7, RZ, PT ;  /* 0x000000ff0700720c */ /* 0x000fe40003f25270 */
[----:B------:R-:W-:Y:S01]  /*20970*/  ISETP.GE.U32.AND P0, PT, R2, R5, PT ;  /* 0x000000050200720c */ /* 0x000fe20003f06070 */
[----:B0-----:R-:W-:Y:S01]  /*20980*/  IMAD.MOV R5, RZ, RZ, -R3 ;  /* 0x000000ffff057224 */ /* 0x001fe200078e0a03 */
[----:B------:R-:W-:-:S03]  /*20990*/  MOV R2, RZ ;  /* 0x000000ff00027202 */ /* 0x000fc60000000f00 */
[----:B------:R-:W-:-:S04]  /*209a0*/  IMAD R5, R5, R8, RZ ;  /* 0x0000000805057224 */ /* 0x000fc800078e02ff */
[----:B------:R-:W-:Y:S01]  /*209b0*/  IMAD.HI.U32 R5, R3, R5, R2 ;  /* 0x0000000503057227 */ /* 0x000fe200078e0002 */
[----:B------:R-:W-:Y:S02]  /*209c0*/  LOP3.LUT R2, R10, R7, RZ, 0x3c, !PT ;  /* 0x000000070a027212 */ /* 0x000fe400078e3cff */
[----:B------:R-:W-:Y:S01]  /*209d0*/  IABS R3, R9 ;  /* 0x0000000900037213 */ /* 0x000fe20000000000 */
[----:B------:R-:W-:Y:S01]  /*209e0*/  @P0 VIADD R11, R11, 0x1 ;  /* 0x000000010b0b0836 */ /* 0x000fe20000000000 */
[----:B------:R-:W-:-:S03]  /*209f0*/  ISETP.GE.AND P2, PT, R2, RZ, PT ;  /* 0x000000ff0200720c */ /* 0x000fc60003f46270 */
[----:B------:R-:W-:-:S10]  /*20a00*/  IMAD.MOV R3, RZ, RZ, -R3 ;  /* 0x000000ffff037224 */ /* 0x000fd400078e0a03 */
[----:B------:R-:W-:Y:S01]  /*20a10*/  @!P2 IMAD.MOV R11, RZ, RZ, -R11 ;  /* 0x000000ffff0ba224 */ /* 0x000fe200078e0a0b */
[----:B------:R-:W-:-:S04]  /*20a20*/  @!P1 LOP3.LUT R11, RZ, R7, RZ, 0x33, !PT ;  /* 0x00000007ff0b9212 */ /* 0x000fc800078e33ff */
[-C--:B------:R-:W-:Y:S01]  /*20a30*/  IABS R2, R11.reuse ;  /* 0x0000000b00027213 */ /* 0x080fe20000000000 */
[----:B------:R-:W-:-:S04]  /*20a40*/  IMAD R7, R7, R11, RZ ;  /* 0x0000000b07077224 */ /* 0x000fc800078e02ff */
[----:B------:R-:W-:-:S04]  /*20a50*/  IMAD.HI.U32 R5, R5, R2, RZ ;  /* 0x0000000205057227 */ /* 0x000fc800078e00ff */
[----:B------:R-:W-:Y:S01]  /*20a60*/  IMAD R3, R5, R3, R2 ;  /* 0x0000000305037224 */ /* 0x000fe200078e0202 */
[----:B------:R-:W-:-:S04]  /*20a70*/  LOP3.LUT R2, R11, R9, RZ, 0x3c, !PT ;  /* 0x000000090b027212 */ /* 0x000fc800078e3cff */
[----:B------:R-:W-:Y:S02]  /*20a80*/  ISETP.GT.U32.AND P1, PT, R8, R3, PT ;  /* 0x000000030800720c */ /* 0x000fe40003f24070 */
[----:B------:R-:W-:-:S11]  /*20a90*/  ISETP.GE.AND P2, PT, R2, RZ, PT ;  /* 0x000000ff0200720c */ /* 0x000fd60003f46270 */
[-C--:B------:R-:W-:Y:S01]  /*20aa0*/  @!P1 IADD3 R3, R3, -R8.reuse, RZ ;  /* 0x8000000803039210 */ /* 0x080fe20007ffe0ff */
[----:B------:R-:W-:Y:S01]  /*20ab0*/  @!P1 VIADD R5, R5, 0x1 ;  /* 0x0000000105059836 */ /* 0x000fe20000000000 */
[----:B------:R-:W-:Y:S02]  /*20ac0*/  ISETP.NE.AND P1, PT, R9, RZ, PT ;  /* 0x000000ff0900720c */ /* 0x000fe40003f25270 */
[----:B------:R-:W-:-:S13]  /*20ad0*/  ISETP.GE.U32.AND P0, PT, R3, R8, PT ;  /* 0x000000080300720c */ /* 0x000fda0003f06070 */
[----:B------:R-:W-:-:S04]  /*20ae0*/  @P0 VIADD R5, R5, 0x1 ;  /* 0x0000000105050836 */ /* 0x000fc80000000000 */
[----:B------:R-:W-:Y:S01]  /*20af0*/  @!P2 IMAD.MOV R5, RZ, RZ, -R5 ;  /* 0x000000ffff05a224 */ /* 0x000fe200078e0a05 */
[----:B------:R-:W-:-:S05]  /*20b00*/  @!P1 LOP3.LUT R5, RZ, R9, RZ, 0x33, !PT ;  /* 0x00000009ff059212 */ /* 0x000fca00078e33ff */
[----:B------:R-:W-:-:S04]  /*20b10*/  IMAD.MOV R2, RZ, RZ, -R5 ;  /* 0x000000ffff027224 */ /* 0x000fc800078e0a05 */
[C---:B------:R-:W-:Y:S01]  /*20b20*/  IMAD R11, R9.reuse, R2, R11 ;  /* 0x00000002090b7224 */ /* 0x040fe200078e020b */
[----:B------:R-:W-:Y:S01]  /*20b30*/  LEA R2, R9, R5, 0x18 ;  /* 0x0000000509027211 */ /* 0x000fe200078ec0ff */
[----:B------:R-:W-:-:S04]  /*20b40*/  IMAD.IADD R5, R10, 0x1, -R7 ;  /* 0x000000010a057824 */ /* 0x000fc800078e0a07 */
[----:B------:R-:W-:Y:S01]  /*20b50*/  IMAD R3, R11, 0x10000, R2 ;  /* 0x000100000b037824 */ /* 0x000fe200078e0202 */
[----:B------:R1:W-:Y:S01]  /*20b60*/  STL [R1+0x4], R5 ;  /* 0x0000040501007387 */ /* 0x0003e20000100800 */
[----:B------:R-:W-:-:S05]  /*20b70*/  VIADD R2, R4, UR4 ;  /* 0x0000000404027c36 */ /* 0x000fca0008000000 */
[----:B------:R1:W-:Y:S04]  /*20b80*/  STL [R1+0xc], R2 ;  /* 0x00000c0201007387 */ /* 0x0003e80000100800 */
[----:B------:R1:W-:Y:S01]  /*20b90*/  STL [R1+0x8], R3 ;  /* 0x0000080301007387 */ /* 0x0003e20000100800 */
[----:B------:R-:W-:Y:S05]  /*20ba0*/  BRA `(.L_x_649) ;  /* 0x0000000000107947 */ /* 0x000fea0003800000 */
.L_x_646:
[----:B------:R-:W-:Y:S01]  /*20bb0*/  IMAD.U32 R2, RZ, RZ, UR6 ;  /* 0x00000006ff027e24 */ /* 0x000fe2000f8e00ff */
[----:B------:R0:W-:Y:S04]  /*20bc0*/  STL [R1+0x4], RZ ;  /* 0x000004ff01007387 */ /* 0x0001e80000100800 */
[----:B------:R0:W-:Y:S04]  /*20bd0*/  STL [R1+0x8], RZ ;  /* 0x000008ff01007387 */ /* 0x0001e80000100800 */
[----:B------:R0:W-:Y:S02]  /*20be0*/  STL [R1], R2 ;  /* 0x0000000201007387 */ /* 0x0001e40000100800 */
.L_x_649:
[----:B------:R-:W2:Y:S04]  /*20bf0*/  LDL R8, [R1] ;  /* 0x0000000001087983 */ /* 0x000ea80000100800 */
[----:B------:R-:W2:Y:S04]  /*20c00*/  LDL R9, [R1+0x4] ;  /* 0x0000040001097983 */ /* 0x000ea80000100800 */
[----:B------:R-:W2:Y:S04]  /*20c10*/  LDL R10, [R1+0x8] ;  /* 0x00000800010a7983 */ /* 0x000ea80000100800 */
[----:B------:R-:W2:Y:S01]  /*20c20*/  LDL R11, [R1+0xc] ;  /* 0x00000c00010b7983 */ /* 0x000ea20000100800 */
[----:B------:R-:W-:-:S13]  /*20c30*/  ISETP.NE.AND P0, PT, R0, RZ, PT ;  /* 0x000000ff0000720c */ /* 0x000fda0003f05270 */
[----:B-1----:R-:W1:Y:S01]  /*20c40*/  @!P0 S2R R3, SR_CgaCtaId ;  /* 0x0000000000038919 */ /* 0x002e620000008800 */
[----:B------:R-:W-:-:S04]  /*20c50*/  @!P0 MOV R0, 0x400 ;  /* 0x0000040000008802 */ /* 0x000fc80000000f00 */
[----:B-1----:R-:W-:-:S05]  /*20c60*/  @!P0 LEA R0, R3, R0, 0x18 ;  /* 0x0000000003008211 */ /* 0x002fca00078ec0ff */
[----:B--2---:R2:W-:Y:S01]  /*20c70*/  @!P0 STS.128 [R0+0x368d0], R8 ;  /* 0x0368d00800008388 */ /* 0x0045e20000000c00 */
[----:B------:R-:W-:Y:S06]  /*20c80*/  BAR.ARV 0x5, 0x180 ;  /* 0x0146000000007b1d */ /* 0x000fec0000002000 */
.L_x_644:
[----:B--2---:R-:W2:Y:S01]  /*20c90*/  LDL R0, [R1+0xc] ;  /* 0x00000c0001007983 */ /* 0x004ea20000100800 */
[----:B------:R-:W-:Y:S01]  /*20ca0*/  ULDC UR4, c[0x0][0xc3c] ;  /* 0x00030f0000047ab9 */ /* 0x000fe20000000800 */
[----:B------:R-:W-:Y:S01]  /*20cb0*/  IMAD.MOV.U32 R19, RZ, RZ, RZ ;  /* 0x000000ffff137224 */ /* 0x000fe200078e00ff */
[----:B--2---:R-:W-:Y:S02]  /*20cc0*/  ISETP.GE.AND P0, PT, R0, UR4, PT ;  /* 0x0000000400007c0c */ /* 0x004fe4000bf06270 */
[----:B------:R-:W-:-:S05]  /*20cd0*/  MOV R0, 0x1 ;  /* 0x0000000100007802 */ /* 0x000fca0000000f00 */
[----:B------:R2:W-:Y:S04]  /*20ce0*/  STL [R1+0x18], R0 ;  /* 0x0000180001007387 */ /* 0x0005e80000100800 */
[----:B------:R2:W-:Y:S02]  /*20cf0*/  STL [R1+0x64], RZ ;  /* 0x000064ff01007387 */ /* 0x0005e40000100800 */
[----:B------:R-:W-:Y:S05]  /*20d00*/  @P0 BRA `(.L_x_650) ;  /* 0x0000007400540947 */ /* 0x000fea0003800000 */
[----:B------:R-:W3:Y:S01]  /*20d10*/  S2UR UR5, SR_CgaCtaId ;  /* 0x00000000000579c3 */ /* 0x000ee20000008800 */
[C---:B--2---:R-:W-:Y:S01]  /*20d20*/  IMAD.SHL.U32 R0, R6.reuse, 0x8, RZ ;  /* 0x0000000806007824 */ /* 0x044fe200078e00ff */
[----:B------:R-:W-:Y:S01]  /*20d30*/  LOP3.LUT R4, R6, 0x7f, RZ, 0xc0, !PT ;  /* 0x0000007f06047812 */ /* 0x000fe200078ec0ff */
[----:B------:R-:W-:Y:S01]  /*20d40*/  UMOV UR4, 0x400 ;  /* 0x0000040000047882 */ /* 0x000fe20000000000 */
[----:B------:R-:W-:Y:S01]  /*20d50*/  BSSY B8, `(.L_x_650) ;  /* 0x0000750000087945 */ /* 0x000fe20003800000 */
[----:B------:R-:W-:Y:S01]  /*20d60*/  IMAD.MOV.U32 R19, RZ, RZ, RZ ;  /* 0x000000ffff137224 */ /* 0x000fe200078e00ff */
[----:B------:R-:W-:Y:S01]  /*20d70*/  LOP3.LUT R3, R0, 0x1f8, RZ, 0xc0, !PT ;  /* 0x000001f800037812 */ /* 0x000fe200078ec0ff */
[----:B0-----:R-:W-:Y:S01]  /*20d80*/  IMAD.SHL.U32 R2, R4, 0x8, RZ ;  /* 0x0000000804027824 */ /* 0x001fe200078e00ff */
[----:B------:R-:W-:Y:S01]  /*20d90*/  LOP3.LUT R0, R0, 0x38, RZ, 0xc0, !PT ;  /* 0x0000003800007812 */ /* 0x000fe200078ec0ff */
[----:B------:R-:W-:Y:S01]  /*20da0*/  ULDC.64 UR36, c[0x0][0x198] ;  /* 0x0000660000247ab9 */ /* 0x000fe20000000a00 */
[----:B------:R-:W-:Y:S01]  /*20db0*/  LOP3.LUT R3, R3, 0x38, R6, 0x78, !PT ;  /* 0x0000003803037812 */ /* 0x000fe200078e7806 */
[----:B------:R-:W-:Y:S01]  /*20dc0*/  IMAD.SHL.U32 R6, R6, 0x10, RZ ;  /* 0x0000001006067824 */ /* 0x000fe200078e00ff */
[----:B------:R-:W-:-:S02]  /*20dd0*/  ULDC UR38, c[0x0][0xc] ;  /* 0x0000030000267ab9 */ /* 0x000fc40000000800 */
[----:B------:R-:W-:Y:S02]  /*20de0*/  LOP3.LUT R3, R3, 0x200, R2, 0xf8, !PT ;  /* 0x0000020003037812 */ /* 0x000fe400078ef802 */
[----:B------:R-:W-:-:S04]  /*20df0*/  SHF.R.U32.HI R2, RZ, 0x3, R4 ;  /* 0x00000003ff027819 */ /* 0x000fc80000011604 */
[----:B------:R-:W-:Y:S01]  /*20e00*/  LOP3.LUT R4, R2, 0x70, R6, 0xf8, !PT ;  /* 0x0000007002047812 */ /* 0x000fe200078ef806 */
[----:B------:R-:W-:Y:S01]  /*20e10*/  IMAD.MOV.U32 R2, RZ, RZ, 0x1 ;  /* 0x00000001ff027424 */ /* 0x000fe200078e00ff */
[----:B---3--:R-:W-:-:S06]  /*20e20*/  ULEA UR4, UR5, UR4, 0x18 ;  /* 0x0000000405047291 */ /* 0x008fcc000f8ec03f */
[----:B------:R-:W-:-:S05]  /*20e30*/  MOV R18, UR4 ;  /* 0x0000000400127c02 */ /* 0x000fca0008000f00 */
[----:B------:R-:W-:-:S05]  /*20e40*/  IMAD R3, R3, 0x2, R18 ;  /* 0x0000000203037824 */ /* 0x000fca00078e0212 */
[----:B------:R0:W-:Y:S04]  /*20e50*/  STL [R1+0x2c], R3 ;  /* 0x00002c0301007387 */ /* 0x0001e80000100800 */
[----:B------:R-:W-:Y:S04]  /*20e60*/  STL [R1+0x64], RZ ;  /* 0x000064ff01007387 */ /* 0x000fe80000100800 */
[----:B------:R2:W-:Y:S01]  /*20e70*/  STL [R1+0x24], R2 ;  /* 0x0000240201007387 */ /* 0x0005e20000100800 */
[----:B0-----:R-:W-:-:S03]  /*20e80*/  IMAD.MOV.U32 R3, RZ, RZ, 0x1 ;  /* 0x00000001ff037424 */ /* 0x001fc600078e00ff */
[----:B------:R0:W-:Y:S04]  /*20e90*/  STL [R1+0x20], RZ ;  /* 0x000020ff01007387 */ /* 0x0001e80000100800 */
[----:B------:R0:W-:Y:S01]  /*20ea0*/  STL [R1+0x18], R3 ;  /* 0x0000180301007387 */ /* 0x0001e20000100800 */
[C---:B--2---:R-:W-:Y:S02]  /*20eb0*/  LOP3.LUT R2, R0.reuse, 0x40, RZ, 0xfc, !PT ;  /* 0x0000004000027812 */ /* 0x044fe400078efcff */
[----:B------:R-:W-:-:S07]  /*20ec0*/  LOP3.LUT R0, R0, 0x80, RZ, 0xfc, !PT ;  /* 0x0000008000007812 */ /* 0x000fce00078efcff */
.L_x_798:
[----:B------:R-:W2:Y:S01]  /*20ed0*/  LDL R0, [R1+0xc] ;  /* 0x00000c0001007983 */ /* 0x000ea20000100800 */
[----:B0-----:R-:W2:Y:S01]  /*20ee0*/  LDC.64 R2, c[0x0][0xc88] ;  /* 0x00032200ff027b82 */ /* 0x001ea20000000a00 */
[----:B------:R-:W-:Y:S05]  /*20ef0*/  YIELD ;  /* 0x0000000000007946 */ /* 0x000fea0003800000 */
[----:B------:R-:W-:Y:S01]  /*20f00*/  ULDC.64 UR4, c[0x0][0xa28] ;  /* 0x00028a0000047ab9 */ /* 0x000fe20000000a00 */
[----:B-1----:R-:W-:Y:S01]  /*20f10*/  IMAD.MOV.U32 R8, RZ, RZ, RZ ;  /* 0x000000ffff087224 */ /* 0x002fe200078e00ff */
[----:B------:R-:W-:Y:S01]  /*20f20*/  ISETP.NE.U32.AND P0, PT, RZ, UR4, PT ;  /* 0x00000004ff007c0c */ /* 0x000fe2000bf05070 */
[----:B------:R-:W-:Y:S01]  /*20f30*/  ULDC.64 UR10, c[0x0][0xa18] ;  /* 0x00028600000a7ab9 */ /* 0x000fe20000000a00 */
[----:B------:R-:W-:Y:S01]  /*20f40*/  ULDC.64 UR8, c[0x0][0xa10] ;  /* 0x0002840000087ab9 */ /* 0x000fe20000000a00 */
[----:B------:R-:W-:Y:S01]  /*20f50*/  ULDC.64 UR6, c[0x0][0xa08] ;  /* 0x0002820000067ab9 */ /* 0x000fe20000000a00 */
[----:B--2---:R-:W-:-:S05]  /*20f60*/  IMAD.WIDE R2, R0, 0x4, R2 ;  /* 0x0000000400027825 */ /* 0x004fca00078e0202 */
[----:B------:R-:W2:Y:S01]  /*20f70*/  LDG.E R15, desc[UR60][R2.64] ;  /* 0x0000003c020f7981 */ /* 0x000ea2000c1e1900 */
[----:B------:R-:W-:Y:S02]  /*20f80*/  ISETP.NE.AND.EX P0, PT, RZ, UR5, PT, P0 ;  /* 0x00000005ff007c0c */ /* 0x000fe4000bf05300 */
[----:B------:R-:W-:Y:S02]  /*20f90*/  MOV R0, RZ ;  /* 0x000000ff00007202 */ /* 0x000fe40000000f00 */
[----:B--2---:R-:W-:Y:S01]  /*20fa0*/  SHF.R.S32.HI R4, RZ, 0x1f, R15 ;  /* 0x0000001fff047819 */ /* 0x004fe2000001140f */
[----:B------:R-:W-:-:S08]  /*20fb0*/  IMAD.SHL.U32 R14, R15, 0x4, RZ ;  /* 0x000000040f0e7824 */ /* 0x000fd000078e00ff */
        /* <DEDUP_REMOVED lines=8> */
[----:B------:R-:W-:Y:S02]  /*21040*/  ISETP.NE.AND.EX P1, PT, RZ, UR5, PT, P1 ;  /* 0x00000005ff007c0c */ /* 0x000fe4000bf25310 */
[----:B------:R-:W-:Y:S02]  /*21050*/  CS2R R10, SRZ ;  /* 0x00000000000a7805 */ /* 0x000fe4000001ff00 */
[----:B------:R-:W-:Y:S01]  /*21060*/  ISETP.NE.U32.AND P3, PT, RZ, UR10, PT ;  /* 0x0000000aff007c0c */ /* 0x000fe2000bf65070 */
[----:B------:R-:W-:Y:S01]  /*21070*/  STL [R1+0x28], R14 ;  /* 0x0000280e01007387 */ /* 0x000fe20000100800 */
[----:B------:R-:W-:Y:S02]  /*21080*/  ISETP.NE.U32.AND P0, PT, RZ, UR6, PT ;  /* 0x00000006ff007c0c */ /* 0x000fe4000bf05070 */
[----:B------:R-:W-:Y:S01]  /*21090*/  ISETP.NE.U32.AND P2, PT, RZ, UR8, PT ;  /* 0x00000008ff007c0c */ /* 0x000fe2000bf45070 */
[----:B------:R-:W-:Y:S01]  /*210a0*/  STL [R1+0x38], R13 ;  /* 0x0000380d01007387 */ /* 0x000fe20000100800 */
[----:B------:R-:W-:-:S02]  /*210b0*/  IADD3 R6, P5, R14, UR6, RZ ;  /* 0x000000060e067c10 */ /* 0x000fc4000ffbe0ff */
[C---:B-1----:R-:W-:Y:S02]  /*210c0*/  IADD3 R2, P4, R14.reuse, UR4, RZ ;  /* 0x000000040e027c10 */ /* 0x042fe4000ff9e0ff */
[----:B------:R-:W-:Y:S02]  /*210d0*/  ISETP.NE.AND.EX P3, PT, RZ, UR11, PT, P3 ;  /* 0x0000000bff007c0c */ /* 0x000fe4000bf65330 */
[C---:B------:R-:W-:Y:S02]  /*210e0*/  IADD3.X R3, R13.reuse, UR5, RZ, P4, !PT ;  /* 0x000000050d037c10 */ /* 0x040fe4000a7fe4ff */
[----:B0-----:R-:W-:Y:S02]  /*210f0*/  IADD3 R4, P4, R14, UR8, RZ ;  /* 0x000000080e047c10 */ /* 0x001fe4000ff9e0ff */
[----:B------:R-:W-:Y:S01]  /*21100*/  ISETP.NE.AND.EX P0, PT, RZ, UR7, PT, P0 ;  /* 0x00000007ff007c0c */ /* 0x000fe2000bf05300 */
[----:B------:R-:W2:Y:S01]  /*21110*/  @P1 LDG.E R8, desc[UR60][R2.64] ;  /* 0x0000003c02081981 */ /* 0x000ea2000c1e1900 */
[C---:B------:R-:W-:Y:S01]  /*21120*/  IADD3.X R5, R13.reuse, UR9, RZ, P4, !PT ;  /* 0x000000090d057c10 */ /* 0x040fe2000a7fe4ff */
[----:B------:R-:W-:Y:S01]  /*21130*/  ULDC UR4, c[0x0][0x288] ;  /* 0x0000a20000047ab9 */ /* 0x000fe20000000800 */
[----:B------:R-:W-:Y:S01]  /*21140*/  ISETP.NE.AND.EX P2, PT, RZ, UR9, PT, P2 ;  /* 0x00000009ff007c0c */ /* 0x000fe2000bf45320 */
[----:B------:R-:W-:Y:S01]  /*21150*/  IMAD.U32 R12, RZ, RZ, UR4 ;  /* 0x00000004ff0c7e24 */ /* 0x000fe2000f8e00ff */
[----:B------:R-:W-:Y:S01]  /*21160*/  IADD3.X R7, R13, UR7, RZ, P5, !PT ;  /* 0x000000070d077c10 */ /* 0x000fe2000affe4ff */
[----:B------:R-:W-:-:S06]  /*21170*/  ULDC.64 UR4, c[0x0][0x418] ;  /* 0x0001060000047ab9 */ /* 0x000fcc0000000a00 */
[----:B------:R-:W5:Y:S04]  /*21180*/  @P0 LDG.E R11, desc[UR60][R6.64] ;  /* 0x0000003c060b0981 */ /* 0x000f68000c1e1900 */
        /* <DEDUP_REMOVED lines=10> */
[----:B------:R-:W-:-:S03]  /*21230*/  UIMAD UR4, UR4, UR5, URZ ;  /* 0x00000005040472a4 */ /* 0x000fc6000f8e023f */
[----:B------:R-:W-:Y:S02]  /*21240*/  ULDC UR5, c[0x0][0x348] ;  /* 0x0000d20000057ab9 */ /* 0x000fe40000000800 */
[----:B0-----:R-:W-:Y:S01]  /*21250*/  IMAD.U32 R9, RZ, RZ, UR5 ;  /* 0x00000005ff097e24 */ /* 0x001fe2000f8e00ff */
[----:B------:R-:W-:Y:S01]  /*21260*/  MOV R8, UR4 ;  /* 0x0000000400087c02 */ /* 0x000fe20008000f00 */
[----:B--2---:R0:W-:Y:S01]  /*21270*/  STL [R1+0x5c], R12 ;  /* 0x00005c0c01007387 */ /* 0x0041e20000100800 */
[----:B------:R-:W-:Y:S05]  /*21280*/  @P3 BRA `(.L_x_651) ;  /* 0x0000000000143947 */ /* 0x000fea0003800000 */
[----:B------:R-:W-:Y:S05]  /*21290*/  @!P1 BRA `(.L_x_651) ;  /* 0x0000000000109947 */ /* 0x000fea0003800000 */
[----:B0-----:R-:W2:Y:S04]  /*212a0*/  LDG.E R12, desc[UR60][R2.64] ;  /* 0x0000003c020c7981 */ /* 0x001ea8000c1e1900 */
[----:B------:R-:W2:Y:S02]  /*212b0*/  LDG.E R2, desc[UR60][R2.64+0x4] ;  /* 0x0000043c02027981 */ /* 0x000ea4000c1e1900 */
[----:B--2---:R-:W-:-:S05]  /*212c0*/  IMAD.IADD R2, R2, 0x1, -R12 ;  /* 0x0000000102027824 */ /* 0x004fca00078e0a0c */
[----:B------:R1:W-:Y:S02]  /*212d0*/  STL [R1+0x5c], R2 ;  /* 0x00005c0201007387 */ /* 0x0003e40000100800 */
.L_x_651:
[----:B------:R-:W2:Y:S01]  /*212e0*/  LDL.LU R3, [R1+0x8] ;  /* 0x0000080001037983 */ /* 0x000ea20000300800 */
[----:B0-----:R-:W-:Y:S01]  /*212f0*/  IMAD.MOV.U32 R12, RZ, RZ, R15 ;  /* 0x000000ffff0c7224 */ /* 0x001fe200078e000f */
[----:B------:R-:W-:Y:S02]  /*21300*/  ULDC.64 UR4, c[0x0][0xa20] ;  /* 0x0002880000047ab9 */ /* 0x000fe40000000a00 */
[----:B------:R-:W-:Y:S02]  /*21310*/  ISETP.NE.U32.AND P1, PT, RZ, UR4, PT ;  /* 0x00000004ff007c0c */ /* 0x000fe4000bf25070 */
[----:B------:R0:W-:Y:S02]  /*21320*/  STL [R1+0x14], R12 ;  /* 0x0000140c01007387 */ /* 0x0001e40000100800 */
[----:B------:R-:W-:Y:S02]  /*21330*/  ISETP.NE.AND.EX P1, PT, RZ, UR5, PT, P1 ;  /* 0x00000005ff007c0c */ /* 0x000fe4000bf25310 */
[----:B--2---:R-:W-:-:S02]  /*21340*/  LOP3.LUT R17, R3, 0xff000000, RZ, 0xc0, !PT ;  /* 0xff00000003117812 */ /* 0x004fc400078ec0ff */
[C---:B-1----:R-:W-:Y:S02]  /*21350*/  LOP3.LUT R2, R3.reuse, 0xff0000, RZ, 0xc0, !PT ;  /* 0x00ff000003027812 */ /* 0x042fe400078ec0ff */
[----:B------:R-:W-:Y:S02]  /*21360*/  SHF.R.U32.HI R17, RZ, 0x8, R17 ;  /* 0x00000008ff117819 */ /* 0x000fe40000011611 */
[----:B------:R-:W-:Y:S02]  /*21370*/  LOP3.LUT R16, R3, 0xffff, RZ, 0xc0, !PT ;  /* 0x0000ffff03107812 */ /* 0x000fe400078ec0ff */
[----:B------:R-:W-:Y:S01]  /*21380*/  LEA.HI R17, R2, R17, RZ, 0x10 ;  /* 0x0000001102117211 */ /* 0x000fe200078f80ff */
[----:B-----5:R-:W-:-:S05]  /*21390*/  IMAD.IADD R2, R11, 0x1, R0 ;  /* 0x000000010b027824 */ /* 0x020fca00078e0200 */
[----:B------:R0:W-:Y:S01]  /*213a0*/  STL [R1+0x1c], R2 ;  /* 0x00001c0201007387 */ /* 0x0001e20000100800 */
[----:B------:R-:W-:Y:S05]  /*213b0*/  @!P1 BRA `(.L_x_652) ;  /* 0x0000000000109947 */ /* 0x000fea0003800000 */
[----:B0-----:R-:W-:-:S04]  /*213c0*/  IADD3 R2, P0, R14, UR4, RZ ;  /* 0x000000040e027c10 */ /* 0x001fc8000ff1e0ff */
[----:B------:R-:W-:-:S05]  /*213d0*/  IADD3.X R3, R13, UR5, RZ, P0, !PT ;  /* 0x000000050d037c10 */ /* 0x000fca00087fe4ff */
[----:B------:R0:W5:Y:S01]  /*213e0*/  LDG.E R8, desc[UR60][R2.64] ;  /* 0x0000003c02087981 */ /* 0x000162000c1e1900 */
[----:B------:R-:W-:Y:S05]  /*213f0*/  BRA `(.L_x_653) ;  /* 0x0000000000107947 */ /* 0x000fea0003800000 */
.L_x_652:
[----:B------:R-:W-:Y:S05]  /*21400*/  @!P0 BRA `(.L_x_653) ;  /* 0x00000000000c8947 */ /* 0x000fea0003800000 */
[----:B------:R-:W2:Y:S04]  /*21410*/  LDG.E R8, desc[UR60][R6.64] ;  /* 0x0000003c06087981 */ /* 0x000ea8000c1e1900 */
[----:B------:R-:W2:Y:S02]  /*21420*/  LDG.E R6, desc[UR60][R6.64+0x4] ;  /* 0x0000043c06067981 */ /* 0x000ea4000c1e1900 */
[----:B--2---:R-:W-:-:S07]  /*21430*/  IMAD.IADD R8, R6, 0x1, -R8 ;  /* 0x0000000106087824 */ /* 0x004fce00078e0a08 */
.L_x_653:
[----:B-----5:R-:W-:Y:S02]  /*21440*/  IADD3 R6, -R0, R8, RZ ;  /* 0x0000000800067210 */ /* 0x020fe40007ffe1ff */
[----:B------:R-:W2:Y:S04]  /*21450*/  @P2 LDG.E R0, desc[UR60][R4.64] ;  /* 0x0000003c04002981 */ /* 0x000ea8000c1e1900 */
[----:B------:R-:W2:Y:S01]  /*21460*/  @P2 LDG.E R4, desc[UR60][R4.64+0x4] ;  /* 0x0000043c04042981 */ /* 0x000ea2000c1e1900 */
[----:B0-----:R-:W-:Y:S01]  /*21470*/  IMAD.MOV.U32 R2, RZ, RZ, RZ ;  /* 0x000000ffff027224 */ /* 0x001fe200078e00ff */
[----:B------:R-:W-:Y:S01]  /*21480*/  LOP3.LUT R13, R17, 0xff, RZ, 0xc0, !PT ;  /* 0x000000ff110d7812 */ /* 0x000fe200078ec0ff */
[----:B------:R-:W-:Y:S01]  /*21490*/  BSSY B0, `(.L_x_654) ;  /* 0x000002a000007945 */ /* 0x000fe20003800000 */
[----:B------:R-:W-:Y:S01]  /*214a0*/  SHF.R.U32.HI R17, RZ, 0x10, R17 ;  /* 0x00000010ff117819 */ /* 0x000fe20000011611 */
[----:B--2---:R-:W-:-:S04]  /*214b0*/  @P2 IMAD.IADD R9, R4, 0x1, -R0 ;  /* 0x0000000104092824 */ /* 0x004fc800078e0a00 */
[----:B------:R-:W-:-:S04]  /*214c0*/  IMAD.IADD R0, R6, 0x1, R9 ;  /* 0x0000000106007824 */ /* 0x000fc800078e0209 */
[C---:B------:R-:W-:Y:S01]  /*214d0*/  VIADD R3, R0.reuse, 0x6f ;  /* 0x0000006f00037836 */ /* 0x040fe20000000000 */
[----:B------:R-:W-:-:S03]  /*214e0*/  ISETP.GE.AND P1, PT, R0, 0x1, PT ;  /* 0x000000010000780c */ /* 0x000fc60003f26270 */
[----:B------:R-:W-:Y:S01]  /*214f0*/  IMAD.HI R2, R3, -0x6db6db6d, R2 ;  /* 0x9249249303027827 */ /* 0x000fe200078e0202 */
[----:B------:R-:W-:-:S04]  /*21500*/  MOV R3, RZ ;  /* 0x000000ff00037202 */ /* 0x000fc80000000f00 */
[----:B------:R-:W-:-:S04]  /*21510*/  SHF.R.U32.HI R0, RZ, 0x1f, R2 ;  /* 0x0000001fff007819 */ /* 0x000fc80000011602 */
[----:B------:R-:W-:-:S05]  /*21520*/  LEA.HI.SX32 R11, R2, R0, 0x1a ;  /* 0x00000000020b7211 */ /* 0x000fca00078fd2ff */
[----:B------:R0:W-:Y:S04]  /*21530*/  STL [R1+0x40], R11 ;  /* 0x0000400b01007387 */ /* 0x0001e80000100800 */
[----:B------:R0:W-:Y:S01]  /*21540*/  STL [R1+0x60], R13 ;  /* 0x0000600d01007387 */ /* 0x0001e20000100800 */
[----:B------:R-:W-:Y:S05]  /*21550*/  @!P1 BRA `(.L_x_655) ;  /* 0x0000000000749947 */ /* 0x000fea0003800000 */
[----:B------:R-:W-:Y:S01]  /*21560*/  ISETP.NE.AND P0, PT, R17, RZ, PT ;  /* 0x000000ff1100720c */ /* 0x000fe20003f05270 */
[----:B------:R-:W-:-:S03]  /*21570*/  ULDC UR4, c[0x0][0x9f0] ;  /* 0x00027c0000047ab9 */ /* 0x000fc60000000800 */
[----:B------:R-:W-:-:S04]  /*21580*/  SEL R0, R17, UR4, P0 ;  /* 0x0000000411007c07 */ /* 0x000fc80008000000 */
[----:B------:R-:W-:Y:S02]  /*21590*/  IABS R2, R0 ;  /* 0x0000000000027213 */ /* 0x000fe40000000000 */
[----:B------:R-:W-:Y:S02]  /*215a0*/  IADD3 R3, R0, -0x1, R11 ;  /* 0xffffffff00037810 */ /* 0x000fe40007ffe00b */
[----:B------:R-:W1:Y:S08]  /*215b0*/  I2F.RP R4, R2 ;  /* 0x0000000200047306 */ /* 0x000e700000209400 */
[----:B-1----:R-:W1:Y:S02]  /*215c0*/  MUFU.RCP R4, R4 ;  /* 0x0000000400047308 */ /* 0x002e640000001000 */
[----:B-1----:R-:W-:-:S06]  /*215d0*/  VIADD R4, R4, 0xffffffe ;  /* 0x0ffffffe04047836 */ /* 0x002fcc0000000000 */
[----:B------:R1:W2:Y:S02]  /*215e0*/  F2I.FTZ.U32.TRUNC.NTZ R5, R4 ;  /* 0x0000000400057305 */ /* 0x0002a4000021f000 */
[----:B-1----:R-:W-:-:S04]  /*215f0*/  LOP3.LUT R4, R3, R0, RZ, 0x3c, !PT ;  /* 0x0000000003047212 */ /* 0x002fc800078e3cff */
[----:B------:R-:W-:Y:S01]  /*21600*/  ISETP.GE.AND P4, PT, R4, RZ, PT ;  /* 0x000000ff0400720c */ /* 0x000fe20003f86270 */
[----:B--2---:R-:W-:-:S04]  /*21610*/  IMAD.MOV R4, RZ, RZ, -R5 ;  /* 0x000000ffff047224 */ /* 0x004fc800078e0a05 */
[----:B------:R-:W-:Y:S02]  /*21620*/  IMAD R7, R4, R2, RZ ;  /* 0x0000000204077224 */ /* 0x000fe400078e02ff */
[----:B------:R-:W-:-:S04]  /*21630*/  IMAD.MOV.U32 R4, RZ, RZ, RZ ;  /* 0x000000ffff047224 */ /* 0x000fc800078e00ff */
[----:B------:R-:W-:Y:S01]  /*21640*/  IMAD.HI.U32 R7, R5, R7, R4 ;  /* 0x0000000705077227 */ /* 0x000fe200078e0004 */
[----:B------:R-:W-:Y:S02]  /*21650*/  IABS R4, R3 ;  /* 0x0000000300047213 */ /* 0x000fe40000000000 */
[----:B------:R-:W-:-:S05]  /*21660*/  IABS R3, R0 ;  /* 0x0000000000037213 */ /* 0x000fca0000000000 */
[----:B------:R-:W-:-:S05]  /*21670*/  IMAD.MOV R3, RZ, RZ, -R3 ;  /* 0x000000ffff037224 */ /* 0x000fca00078e0a03 */
[----:B------:R-:W-:Y:S01]  /*21680*/  MOV R5, R3 ;  /* 0x0000000300057202 */ /* 0x000fe20000000f00 */
[----:B------:R-:W-:-:S04]  /*21690*/  IMAD.HI.U32 R3, R7, R4, RZ ;  /* 0x0000000407037227 */ /* 0x000fc800078e00ff */
        /* <DEDUP_REMOVED lines=8> */
[----:B------:R-:W-:-:S07]  /*21720*/  @!P3 LOP3.LUT R3, RZ, R0, RZ, 0x33, !PT ;  /* 0x00000000ff03b212 */ /* 0x000fce00078e33ff */
.L_x_655:
[----:B------:R-:W-:Y:S05]  /*21730*/  BSYNC B0 ;  /* 0x0000000000007941 */ /* 0x000fea0003800000 */
.L_x_654:
[-C--:B------:R-:W-:Y:S01]  /*21740*/  IMAD R0, R13, R3.reuse, RZ ;  /* 0x000000030d007224 */ /* 0x080fe200078e02ff */
[----:B------:R-:W-:Y:S04]  /*21750*/  BSSY B0, `(.L_x_656) ;  /* 0x0000161000007945 */ /* 0x000fe80003800000 */
        /* <DEDUP_REMOVED lines=8> */
[----:B------:R-:W-:-:S04]  /*217e0*/  IMAD.MOV.U32 R2, RZ, RZ, R3 ;  /* 0x000000ffff027224 */ /* 0x000fc800078e0003 */
[----:B------:R-:W-:Y:S02]  /*217f0*/  IMAD.MOV.U32 R8, RZ, RZ, R2 ;  /* 0x000000ffff087224 */ /* 0x000fe400078e0002 */
[----:B------:R-:W-:Y:S01]  /*21800*/  @P0 IADD3 R5, R4, 0x6f, RZ ;  /* 0x0000006f04050810 */ /* 0x000fe20007ffe0ff */
[----:B------:R-:W-:-:S04]  /*21810*/  @P0 IMAD.MOV.U32 R4, RZ, RZ, RZ ;  /* 0x000000ffff040224 */ /* 0x000fc800078e00ff */
[----:B------:R-:W-:-:S05]  /*21820*/  @P0 IMAD.HI R4, R5, -0x6db6db6d, R4 ;  /* 0x9249249305040827 */ /* 0x000fca00078e0204 */
[----:B------:R-:W-:-:S04]  /*21830*/  @P0 SHF.R.U32.HI R0, RZ, 0x1f, R4 ;  /* 0x0000001fff000819 */ /* 0x000fc80000011604 */
[----:B------:R-:W-:Y:S02]  /*21840*/  @P0 LEA.HI.SX32 R8, R4, R0, 0x1a ;  /* 0x0000000004080211 */ /* 0x000fe400078fd2ff */
[----:B------:R-:W-:Y:S02]  /*21850*/  PLOP3.LUT P0, PT, PT, PT, PT, 0x80, 0x0 ;  /* 0x000000000000781c */ /* 0x000fe40003f0f070 */
[----:B------:R-:W-:-:S13]  /*21860*/  ISETP.GT.AND P3, PT, R8, R2, PT ;  /* 0x000000020800720c */ /* 0x000fda0003f64270 */
[----:B------:R-:W-:Y:S05]  /*21870*/  @!P3 BRA `(.L_x_657) ;  /* 0x000000140038b947 */ /* 0x000fea0003800000 */
[----:B------:R-:W-:Y:S01]  /*21880*/  UMOV UR4, 0xffffffff ;  /* 0xffffffff00047882 */ /* 0x000fe20000000000 */
[----:B------:R-:W-:Y:S02]  /*21890*/  SEL R0, R12, RZ, !P2 ;  /* 0x000000ff0c007207 */ /* 0x000fe40005000000 */
[----:B------:R-:W-:Y:S05]  /*218a0*/  BRA.DIV UR4, `(.L_x_658) ;  /* 0x00000076040c7947 */ /* 0x000fea000b800000 */
[----:B------:R-:W1:Y:S02]  /*218b0*/  S2R R3, SR_TID.X ;  /* 0x0000000000037919 */ /* 0x000e640000002100 */
[----:B-1----:R-:W-:-:S04]  /*218c0*/  SHF.R.U32.HI R3, RZ, 0x5, R3 ;  /* 0x00000005ff037819 */ /* 0x002fc80000011603 */
[----:B------:R-:W-:-:S05]  /*218d0*/  LOP3.LUT R3, R3, 0x3, RZ, 0xc0, !PT ;  /* 0x0000000303037812 */ /* 0x000fca00078ec0ff */
[----:B------:R1:W2:Y:S02]  /*218e0*/  SHFL.IDX PT, R14, R3, RZ, 0x1f ;  /* 0x00001fff030e7589 */ /* 0x0002a400000e0000 */
.L_x_829:
[----:B--2---:R-:W-:Y:S02]  /*218f0*/  ISETP.NE.AND P0, PT, R14, RZ, PT ;  /* 0x000000ff0e00720c */ /* 0x004fe40003f05270 */
[----:B------:R-:W-:-:S11]  /*21900*/  PLOP3.LUT P6, PT, PT, PT, PT, 0x8, 0x0 ;  /* 0x000000000000781c */ /* 0x000fd60003fce170 */
[----:B------:R-:W-:Y:S05]  /*21910*/  @P0 BRA `(.L_x_659) ;  /* 0x00000000000c0947 */ /* 0x000fea0003800000 */
[----:B------:R-:W-:-:S03]  /*21920*/  UMOV UR4, 0xffffffff ;  /* 0xffffffff00047882 */ /* 0x000fc60000000000 */
[----:B------:R-:W-:Y:S05]  /*21930*/  BRA.DIV UR4, `(.L_x_660) ;  /* 0x00000076041c7947 */ /* 0x000fea000b800000 */
[----:B------:R-:W-:-:S13]  /*21940*/  ELECT P6, URZ, PT ;  /* 0x00000000003f782f */ /* 0x000fda00038c0000 */
.L_x_659:
[----:B-1----:R-:W2:Y:S01]  /*21950*/  LDL R3, [R1+0x64] ;  /* 0x0000640001037983 */ /* 0x002ea20000100800 */
[----:B------:R-:W-:Y:S01]  /*21960*/  BSSY B1, `(.L_x_661) ;  /* 0x0000008000017945 */ /* 0x000fe20003800000 */
[----:B--2---:R-:W-:-:S05]  /*21970*/  VIADD R3, R3, 0x1 ;  /* 0x0000000103037836 */ /* 0x004fca0000000000 */
[----:B------:R-:W-:-:S04]  /*21980*/  LEA.HI R4, R3, R3, RZ, 0x1 ;  /* 0x0000000303047211 */ /* 0x000fc800078f08ff */
[----:B------:R-:W-:-:S04]  /*21990*/  LOP3.LUT R4, R4, 0xfffffffe, RZ, 0xc0, !PT ;  /* 0xfffffffe04047812 */ /* 0x000fc800078ec0ff */
[----:B------:R-:W-:-:S04]  /*219a0*/  IADD3 R3, R3, -R4, RZ ;  /* 0x8000000403037210 */ /* 0x000fc80007ffe0ff */
[----:B------:R-:W-:-:S04]  /*219b0*/  SHF.L.U32 R3, R3, 0x1f, RZ ;  /* 0x0000001f03037819 */ /* 0x000fc800000006ff */
[----:B------:R-:W1:Y:S02]  /*219c0*/  SYNCS.PHASECHK.TRANS64.TRYWAIT P0, [R18+URZ+0x36820], R3 ;  /* 0x03682003120075a7 */ /* 0x000e64000800017f */
[----:B-1----:R-:W-:Y:S05]  /*219d0*/  @!P0 BRA `(.L_x_662) ;  /* 0x0000007400148947 */ /* 0x002fea0003800000 */
.L_x_832:
[----:B------:R-:W-:Y:S05]  /*219e0*/  BSYNC B1 ;  /* 0x0000000000017941 */ /* 0x000fea0003800000 */
.L_x_661:
[----:B------:R-:W-:Y:S04]  /*219f0*/  BSSY B1, `(.L_x_663) ;  /* 0x000008e000017945 */ /* 0x000fe80003800000 */
[----:B------:R-:W-:Y:S05]  /*21a00*/  @!P6 BRA `(.L_x_664) ;  /* 0x000000080030e947 */ /* 0x000fea0003800000 */
[----:B------:R-:W2:Y:S04]  /*21a10*/  LDL R5, [R1+0x20] ;  /* 0x0000200001057983 */ /* 0x000ea80000100800 */
[----:B------:R-:W3:Y:S01]  /*21a20*/  LDL R6, [R1+0x24] ;  /* 0x0000240001067983 */ /* 0x000ee20000100800 */
[----:B------:R-:W-:Y:S01]  /*21a30*/  BSSY B2, `(.L_x_665) ;  /* 0x0000008000027945 */ /* 0x000fe20003800000 */
[----:B------:R-:W4:Y:S02]  /*21a40*/  S2R R4, SR_TID.X ;  /* 0x0000000000047919 */ /* 0x000f240000002100 */
[----:B----4-:R-:W-:-:S04]  /*21a50*/  LOP3.LUT R4, R4, 0x7f, RZ, 0xc0, !PT ;  /* 0x0000007f04047812 */ /* 0x010fc800078ec0ff */
[----:B------:R-:W-:Y:S01]  /*21a60*/  ISETP.NE.AND P2, PT, R4, RZ, PT ;  /* 0x000000ff0400720c */ /* 0x000fe20003f45270 */
[----:B--2---:R-:W-:Y:S01]  /*21a70*/  IMAD R5, R5, 0x8, R18 ;  /* 0x0000000805057824 */ /* 0x004fe200078e0212 */
[----:B---3--:R-:W-:-:S04]  /*21a80*/  SHF.L.U32 R9, R6, 0x1f, RZ ;  /* 0x0000001f06097819 */ /* 0x008fc800000006ff */
[----:B------:R-:W2:Y:S02]  /*21a90*/  SYNCS.PHASECHK.TRANS64.TRYWAIT P0, [R5+URZ+0x368a0], R9 ;  /* 0x0368a009050075a7 */ /* 0x000ea4000800017f */
[----:B--2---:R-:W-:Y:S05]  /*21aa0*/  @!P0 BRA `(.L_x_666) ;  /* 0x0000007000f48947 */ /* 0x004fea0003800000 */
.L_x_833:
[----:B------:R-:W-:Y:S05]  /*21ab0*/  BSYNC B2 ;  /* 0x0000000000027941 */ /* 0x000fea0003800000 */
.L_x_665:
[----:B------:R-:W-:Y:S04]  /*21ac0*/  BSSY B2, `(.L_x_667) ;  /* 0x0000009000027945 */ /* 0x000fe80003800000 */
[----:B------:R-:W-:Y:S05]  /*21ad0*/  @P2 BRA `(.L_x_668) ;  /* 0x00000000001c2947 */ /* 0x000fea0003800000 */
[----:B------:R-:W3:Y:S01]  /*21ae0*/  S2R R4, SR_TID.X ;  /* 0x0000000000047919 */ /* 0x000ee20000002100 */
[----:B-1----:R-:W-:-:S04]  /*21af0*/  IMAD.MOV.U32 R3, RZ, RZ, 0xa800 ;  /* 0x0000a800ff037424 */ /* 0x002fc800078e00ff */
[----:B------:R4:W-:Y:S01]  /*21b00*/  SYNCS.ARRIVE.TRANS64 RZ, [R5+URZ+0x36890], R3 ;  /* 0x0368900305ff79a7 */ /* 0x0009e2000800003f */
[----:B---3--:R-:W-:-:S04]  /*21b10*/  LOP3.LUT R4, R4, 0x1f, RZ, 0xc0, !PT ;  /* 0x0000001f04047812 */ /* 0x008fc800078ec0ff */
[----:B------:R-:W-:-:S13]  /*21b20*/  ISETP.NE.AND P0, PT, R4, RZ, PT ;  /* 0x000000ff0400720c */ /* 0x000fda0003f05270 */
[----:B----4-:R-:W-:Y:S05]  /*21b30*/  @!P0 BRA `(.L_x_668) ;  /* 0x0000000000048947 */ /* 0x010fea0003800000 */
[----:B------:R-:W-:Y:S01]  /*21b40*/  BPT.TRAP 0x1 ;  /* 0x000000040000795c */ /* 0x000fe20000300000 */
.L_x_668:
[----:B------:R-:W-:Y:S05]  /*21b50*/  BSYNC B2 ;  /* 0x0000000000027941 */ /* 0x000fea0003800000 */
.L_x_667:
[----:B-1----:R-:W3:Y:S01]  /*21b60*/  LDL R3, [R1+0x20] ;  /* 0x0000200001037983 */ /* 0x002ee20000100800 */
[----:B------:R-:W-:Y:S01]  /*21b70*/  IMAD.MOV.U32 R15, RZ, RZ, RZ ;  /* 0x000000ffff0f7224 */ /* 0x000fe200078e00ff */
[----:B------:R-:W-:Y:S01]  /*21b80*/  UIADD3 UR4, UP0, UR36, 0x570, URZ ;  /* 0x0000057024047890 */ /* 0x000fe2000ff1e03f */
[----:B------:R-:W-:Y:S01]  /*21b90*/  IMAD R4, R8, 0x70, R10 ;  /* 0x0000007008047824 */ /* 0x000fe200078e020a */
[----:B------:R-:W-:Y:S01]  /*21ba0*/  PLOP3.LUT P0, PT, PT, PT, PT, 0x80, 0x0 ;  /* 0x000000000000781c */ /* 0x000fe20003f0f070 */
[----:B------:R-:W-:Y:S01]  /*21bb0*/  UMOV UR6, 0x0 ;  /* 0x0000000000067882 */ /* 0x000fe20000000000 */
[----:B------:R-:W-:Y:S01]  /*21bc0*/  R2UR UR10, R15 ;  /* 0x000000000f0a72ca */ /* 0x000fe200000e0000 */
[----:B------:R-:W-:Y:S01]  /*21bd0*/  VIADD R4, R4, 0xffffff90 ;  /* 0xffffff9004047836 */ /* 0x000fe20000000000 */
[----:B------:R-:W-:Y:S01]  /*21be0*/  UIADD3.X UR5, URZ, UR37, URZ, UP0, !UPT ;  /* 0x000000253f057290 */ /* 0x000fe200087fe43f */
[----:B------:R-:W-:Y:S01]  /*21bf0*/  UMOV UR7, 0x12f00000 ;  /* 0x12f0000000077882 */ /* 0x000fe20000000000 */
[----:B---3--:R-:W-:Y:S01]  /*21c00*/  IMAD R7, R3, 0xa800, R18 ;  /* 0x0000a80003077824 */ /* 0x008fe200078e0212 */
[----:B------:R-:W-:-:S03]  /*21c10*/  IADD3 R3, R5, 0x36890, RZ ;  /* 0x0003689005037810 */ /* 0x000fc60007ffe0ff */
[----:B------:R-:W-:-:S07]  /*21c20*/  VIADD R6, R7, 0x21400 ;  /* 0x0002140007067836 */ /* 0x000fce0000000000 */
.L_x_669:
        /* <DEDUP_REMOVED lines=16> */
.L_x_670:
        /* <DEDUP_REMOVED lines=10> */
[----:B0-----:R-:W-:Y:S01]  /*21dd0*/  IMAD.MOV.U32 R11, RZ, RZ, 0x80 ;  /* 0x00000080ff0b7424 */ /* 0x001fe200078e00ff */
[----:B------:R-:W-:Y:S01]  /*21de0*/  PLOP3.LUT P0, PT, PT, PT, PT, 0x80, 0x0 ;  /* 0x000000000000781c */ /* 0x000fe20003f0f070 */
[----:B------:R-:W-:Y:S01]  /*21df0*/  UMOV UR6, 0x0 ;  /* 0x0000000000067882 */ /* 0x000fe20000000000 */
[----:B------:R-:W-:Y:S01]  /*21e00*/  IADD3 R6, R7, 0x28400, RZ ;  /* 0x0002840007067810 */ /* 0x000fe20007ffe0ff */
[----:B------:R-:W-:Y:S01]  /*21e10*/  UMOV UR7, 0x12f00000 ;  /* 0x12f0000000077882 */ /* 0x000fe20000000000 */
[----:B------:R-:W-:-:S15]  /*21e20*/  R2UR UR10, R11 ;  /* 0x000000000b0a72ca */ /* 0x000fde00000e0000 */
.L_x_671:
        /* <DEDUP_REMOVED lines=10> */
[----:B------:R-:W0:Y:S01]  /*21ed0*/  SYNCS.PHASECHK.TRANS64.TRYWAIT P0, [R5+URZ+0x368c0], R9 ;  /* 0x0368c009050075a7 */ /* 0x000e22000800017f */
[----:B------:R-:W-:Y:S04]  /*21ee0*/  BSSY B2, `(.L_x_672) ;  /* 0x0000002000027945 */ /* 0x000fe80003800000 */
[----:B0-----:R-:W-:Y:S05]  /*21ef0*/  @!P0 BRA `(.L_x_673) ;  /* 0x0000006c00f48947 */ /* 0x001fea0003800000 */
.L_x_834:
[----:B------:R-:W-:Y:S05]  /*21f00*/  BSYNC B2 ;  /* 0x0000000000027941 */ /* 0x000fea0003800000 */
.L_x_672:
[----:B------:R-:W-:Y:S01]  /*21f10*/  BSSY B2, `(.L_x_674) ;  /* 0x000000b000027945 */ /* 0x000fe20003800000 */
[----:B------:R-:W-:Y:S02]  /*21f20*/  IMAD.MOV.U32 R12, RZ, RZ, 0x0 ;  /* 0x00000000ff0c7424 */ /* 0x000fe400078e00ff */
[----:B------:R-:W-:Y:S01]  /*21f30*/  IMAD.MOV.U32 R13, RZ, RZ, 0x12f00000 ;  /* 0x12f00000ff0d7424 */ /* 0x000fe200078e00ff */
[----:B------:R-:W-:Y:S06]  /*21f40*/  @P2 BRA `(.L_x_675) ;  /* 0x00000000001c2947 */ /* 0x000fec0003800000 */
[----:B------:R-:W1:Y:S01]  /*21f50*/  S2R R6, SR_TID.X ;  /* 0x0000000000067919 */ /* 0x000e620000002100 */
[----:B------:R-:W-:-:S04]  /*21f60*/  IMAD.MOV.U32 R3, RZ, RZ, 0xa800 ;  /* 0x0000a800ff037424 */ /* 0x000fc800078e00ff */
[----:B------:R3:W-:Y:S01]  /*21f70*/  SYNCS.ARRIVE.TRANS64 RZ, [R5+URZ+0x368b0], R3 ;  /* 0x0368b00305ff79a7 */ /* 0x0007e2000800003f */
[----:B-1----:R-:W-:-:S04]  /*21f80*/  LOP3.LUT R6, R6, 0x1f, RZ, 0xc0, !PT ;  /* 0x0000001f06067812 */ /* 0x002fc800078ec0ff */
[----:B------:R-:W-:-:S13]  /*21f90*/  ISETP.NE.AND P0, PT, R6, RZ, PT ;  /* 0x000000ff0600720c */ /* 0x000fda0003f05270 */
[----:B---3--:R-:W-:Y:S05]  /*21fa0*/  @!P0 BRA `(.L_x_675) ;  /* 0x0000000000048947 */ /* 0x008fea0003800000 */
[----:B------:R-:W-:Y:S01]  /*21fb0*/  BPT.TRAP 0x1 ;  /* 0x000000040000795c */ /* 0x000fe20000300000 */
.L_x_675:
[----:B------:R-:W-:Y:S05]  /*21fc0*/  BSYNC B2 ;  /* 0x0000000000027941 */ /* 0x000fea0003800000 */
.L_x_674:
[----:B------:R-:W-:Y:S01]  /*21fd0*/  R2UR UR10, R15 ;  /* 0x000000000f0a72ca */ /* 0x000fe200000e0000 */
[----:B------:R-:W-:Y:S01]  /*21fe0*/  UIADD3 UR4, UP0, UR36, 0x670, URZ ;  /* 0x0000067024047890 */ /* 0x000fe2000ff1e03f */
[----:B------:R-:W-:Y:S01]  /*21ff0*/  R2UR UR6, R12 ;  /* 0x000000000c0672ca */ /* 0x000fe200000e0000 */
[----:B0-2---:R-:W-:Y:S01]  /*22000*/  VIADD R5, R5, 0x368b0 ;  /* 0x000368b005057836 */ /* 0x005fe20000000000 */
[----:B------:R-:W-:Y:S01]  /*22010*/  R2UR UR7, R13 ;  /* 0x000000000d0772ca */ /* 0x000fe200000e0000 */
[----:B------:R-:W-:Y:S01]  /*22020*/  UIADD3.X UR5, URZ, UR37, URZ, UP0, !UPT ;  /* 0x000000253f057290 */ /* 0x000fe200087fe43f */
[----:B------:R-:W-:Y:S02]  /*22030*/  PLOP3.LUT P0, PT, PT, PT, PT, 0x80, 0x0 ;  /* 0x000000000000781c */ /* 0x000fe40003f0f070 */
[----:B------:R-:W-:-:S11]  /*22040*/  IADD3 R3, R7, 0x400, RZ ;  /* 0x0000040007037810 */ /* 0x000fd60007ffe0ff */
.L_x_676:
        /* <DEDUP_REMOVED lines=15> */
.L_x_677:
        /* <DEDUP_REMOVED lines=15> */
.L_x_678:
        /* <DEDUP_REMOVED lines=10> */
.L_x_664:
[----:B------:R-:W-:Y:S05]  /*222d0*/  BSYNC B1 ;  /* 0x0000000000017941 */ /* 0x000fea0003800000 */
.L_x_663:
[----:B-1----:R-:W2:Y:S04]  /*222e0*/  LDL.LU R3, [R1+0x20] ;  /* 0x0000200001037983 */ /* 0x002ea80000300800 */
[----:B------:R-:W3:Y:S01]  /*222f0*/  LDL.LU R6, [R1+0x24] ;  /* 0x0000240001067983 */ /* 0x000ee20000300800 */
[----:B------:R-:W-:Y:S01]  /*22300*/  VIADD R8, R8, 0xfffffffe ;  /* 0xfffffffe08087836 */ /* 0x000fe20000000000 */
[----:B------:R-:W-:-:S04]  /*22310*/  PLOP3.LUT P0, PT, PT, PT, PT, 0x8, 0x0 ;  /* 0x000000000000781c */ /* 0x000fc80003f0e170 */
[----:B------:R-:W-:Y:S01]  /*22320*/  ISETP.GE.AND P3, PT, R8, R2, PT ;  /* 0x000000020800720c */ /* 0x000fe20003f66270 */
[----:B--2---:R-:W-:-:S05]  /*22330*/  VIADD R3, R3, 0x1 ;  /* 0x0000000103037836 */ /* 0x004fca0000000000 */
[----:B------:R-:W-:-:S04]  /*22340*/  ISETP.NE.AND P2, PT, R3, 0x2, PT ;  /* 0x000000020300780c */ /* 0x000fc80003f45270 */
[----:B------:R-:W-:Y:S02]  /*22350*/  SEL R4, RZ, 0x1, P2 ;  /* 0x00000001ff047807 */ /* 0x000fe40001000000 */
[----:B------:R-:W-:Y:S02]  /*22360*/  SEL R3, R3, RZ, P2 ;  /* 0x000000ff03037207 */ /* 0x000fe40001000000 */
[----:B---3--:R-:W-:-:S03]  /*22370*/  LOP3.LUT R6, R6, R4, RZ, 0x3c, !PT ;  /* 0x0000000406067212 */ /* 0x008fc600078e3cff */
[----:B------:R1:W-:Y:S04]  /*22380*/  STL [R1+0x20], R3 ;  /* 0x0000200301007387 */ /* 0x0003e80000100800 */
[----:B------:R1:W-:Y:S01]  /*22390*/  STL [R1+0x24], R6 ;  /* 0x0000240601007387 */ /* 0x0003e20000100800 */
[----:B------:R-:W-:Y:S05]  /*223a0*/  @!P3 BRA `(.L_x_657) ;  /* 0x00000008006cb947 */ /* 0x000fea0003800000 */
.L_x_695:
[----:B------:R-:W-:Y:S05]  /*223b0*/  YIELD ;  /* 0x0000000000007946 */ /* 0x000fea0003800000 */
[----:B------:R-:W-:Y:S04]  /*223c0*/  BSSY B1, `(.L_x_679) ;  /* 0x000008d000017945 */ /* 0x000fe80003800000 */
[----:B--2---:R-:W-:Y:S05]  /*223d0*/  @!P6 BRA `(.L_x_680) ;  /* 0x00000008002ce947 */ /* 0x004fea0003800000 */
[----:B------:R-:W2:Y:S04]  /*223e0*/  LDL R5, [R1+0x20] ;  /* 0x0000200001057983 */ /* 0x000ea80000100800 */
[----:B------:R-:W3:Y:S01]  /*223f0*/  LDL R4, [R1+0x24] ;  /* 0x0000240001047983 */ /* 0x000ee20000100800 */
[----:B------:R-:W-:Y:S01]  /*22400*/  BSSY B2, `(.L_x_681) ;  /* 0x0000008000027945 */ /* 0x000fe20003800000 */
[----:B-1----:R-:W1:Y:S02]  /*22410*/  S2R R3, SR_TID.X ;  /* 0x0000000000037919 */ /* 0x002e640000002100 */
[----:B-1----:R-:W-:-:S04]  /*22420*/  LOP3.LUT R3, R3, 0x7f, RZ, 0xc0, !PT ;  /* 0x0000007f03037812 */ /* 0x002fc800078ec0ff */
[----:B------:R-:W-:Y:S02]  /*22430*/  ISETP.NE.AND P3, PT, R3, RZ, PT ;  /* 0x000000ff0300720c */ /* 0x000fe40003f65270 */
[----:B--2---:R-:W-:Y:S02]  /*22440*/  LEA R7, R5, R18, 0x3 ;  /* 0x0000001205077211 */ /* 0x004fe400078e18ff */
[----:B---3--:R-:W-:-:S04]  /*22450*/  SHF.L.U32 R6, R4, 0x1f, RZ ;  /* 0x0000001f04067819 */ /* 0x008fc800000006ff */
[----:B------:R-:W1:Y:S02]  /*22460*/  SYNCS.PHASECHK.TRANS64.TRYWAIT P2, [R7+URZ+0x368a0], R6 ;  /* 0x0368a006070075a7 */ /* 0x000e64000804017f */
[----:B-1----:R-:W-:Y:S05]  /*22470*/  @!P2 BRA `(.L_x_682) ;  /* 0x0000006800a8a947 */ /* 0x002fea0003800000 */
.L_x_835:
[----:B------:R-:W-:Y:S05]  /*22480*/  BSYNC B2 ;  /* 0x0000000000027941 */ /* 0x000fea0003800000 */
.L_x_681:
[----:B------:R-:W-:Y:S04]  /*22490*/  BSSY B2, `(.L_x_683) ;  /* 0x0000009000027945 */ /* 0x000fe80003800000 */
[----:B------:R-:W-:Y:S05]  /*224a0*/  @P3 BRA `(.L_x_684) ;  /* 0x00000000001c3947 */ /* 0x000fea0003800000 */
[----:B------:R-:W2:Y:S01]  /*224b0*/  S2R R4, SR_TID.X ;  /* 0x0000000000047919 */ /* 0x000ea20000002100 */
[----:B------:R-:W-:-:S04]  /*224c0*/  IMAD.MOV.U32 R3, RZ, RZ, 0xa800 ;  /* 0x0000a800ff037424 */ /* 0x000fc800078e00ff */
[----:B------:R3:W-:Y:S01]  /*224d0*/  SYNCS.ARRIVE.TRANS64 RZ, [R7+URZ+0x36890], R3 ;  /* 0x0368900307ff79a7 */ /* 0x0007e2000800003f */
[----:B--2---:R-:W-:-:S04]  /*224e0*/  LOP3.LUT R4, R4, 0x1f, RZ, 0xc0, !PT ;  /* 0x0000001f04047812 */ /* 0x004fc800078ec0ff */
[----:B------:R-:W-:-:S13]  /*224f0*/  ISETP.NE.AND P2, PT, R4, RZ, PT ;  /* 0x000000ff0400720c */ /* 0x000fda0003f45270 */
[----:B---3--:R-:W-:Y:S05]  /*22500*/  @!P2 BRA `(.L_x_684) ;  /* 0x000000000004a947 */ /* 0x008fea0003800000 */
[----:B------:R-:W-:Y:S01]  /*22510*/  BPT.TRAP 0x1 ;  /* 0x000000040000795c */ /* 0x000fe20000300000 */
.L_x_684:
[----:B------:R-:W-:Y:S05]  /*22520*/  BSYNC B2 ;  /* 0x0000000000027941 */ /* 0x000fea0003800000 */
.L_x_683:
[----:B------:R-:W2:Y:S01]  /*22530*/  LDL R3, [R1+0x20] ;  /* 0x0000200001037983 */ /* 0x000ea20000100800 */
[----:B0-----:R-:W-:Y:S01]  /*22540*/  IMAD.MOV.U32 R11, RZ, RZ, RZ ;  /* 0x000000ffff0b7224 */ /* 0x001fe200078e00ff */
[----:B------:R-:W-:Y:S01]  /*22550*/  UIADD3 UR4, UP0, UR36, 0x570, URZ ;  /* 0x0000057024047890 */ /* 0x000fe2000ff1e03f */
[----:B------:R-:W-:Y:S01]  /*22560*/  PLOP3.LUT P2, PT, PT, PT, PT, 0x80, 0x0 ;  /* 0x000000000000781c */ /* 0x000fe20003f4f070 */
[----:B------:R-:W-:Y:S01]  /*22570*/  IMAD R4, R8, 0x70, R10 ;  /* 0x0000007008047824 */ /* 0x000fe200078e020a */
[----:B------:R-:W-:Y:S01]  /*22580*/  UMOV UR6, 0x0 ;  /* 0x0000000000067882 */ /* 0x000fe20000000000 */
[----:B------:R-:W-:Y:S01]  /*22590*/  R2UR UR10, R11 ;  /* 0x000000000b0a72ca */ /* 0x000fe200000e0000 */
[----:B------:R-:W-:Y:S01]  /*225a0*/  UIADD3.X UR5, URZ, UR37, URZ, UP0, !UPT ;  /* 0x000000253f057290 */ /* 0x000fe200087fe43f */
[----:B------:R-:W-:Y:S01]  /*225b0*/  UMOV UR7, 0x12f00000 ;  /* 0x12f0000000077882 */ /* 0x000fe20000000000 */
[----:B--2---:R-:W-:Y:S02]  /*225c0*/  IMAD R5, R3, 0xa800, R18 ;  /* 0x0000a80003057824 */ /* 0x004fe400078e0212 */
[----:B------:R-:W-:-:S02]  /*225d0*/  VIADD R3, R7, 0x36890 ;  /* 0x0003689007037836 */ /* 0x000fc40000000000 */
[----:B------:R-:W-:-:S08]  /*225e0*/  VIADD R9, R5, 0x21400 ;  /* 0x0002140005097836 */ /* 0x000fd00000000000 */
.L_x_685:
        /* <DEDUP_REMOVED lines=10> */
[----:B------:R-:W-:Y:S01]  /*22690*/  MOV R15, 0x40 ;  /* 0x00000040000f7802 */ /* 0x000fe20000000f00 */
[----:B------:R-:W-:Y:S01]  /*226a0*/  VIADD R9, R5, 0x24c00 ;  /* 0x00024c0005097836 */ /* 0x000fe20000000000 */
[----:B------:R-:W-:Y:S01]  /*226b0*/  PLOP3.LUT P2, PT, PT, PT, PT, 0x80, 0x0 ;  /* 0x000000000000781c */ /* 0x000fe20003f4f070 */
[----:B------:R-:W-:Y:S01]  /*226c0*/  UMOV UR6, 0x0 ;  /* 0x0000000000067882 */ /* 0x000fe20000000000 */
[----:B------:R-:W-:Y:S01]  /*226d0*/  R2UR UR10, R15 ;  /* 0x000000000f0a72ca */ /* 0x000fe200000e0000 */
[----:B------:R-:W-:-:S14]  /*226e0*/  UMOV UR7, 0x12f00000 ;  /* 0x12f0000000077882 */ /* 0x000fdc0000000000 */
.L_x_686:
        /* <DEDUP_REMOVED lines=16> */
.L_x_687:
        /* <DEDUP_REMOVED lines=13> */
.L_x_836:
[----:B------:R-:W-:Y:S05]  /*228c0*/  BSYNC B2 ;  /* 0x0000000000027941 */ /* 0x000fea0003800000 */
.L_x_688:
[----:B------:R-:W-:Y:S01]  /*228d0*/  BSSY B2, `(.L_x_690) ;  /* 0x000000b000027945 */ /* 0x000fe20003800000 */
[----:B------:R-:W-:Y:S01]  /*228e0*/  IMAD.MOV.U32 R12, RZ, RZ, 0x0 ;  /* 0x00000000ff0c7424 */ /* 0x000fe200078e00ff */
[----:B------:R-:W-:Y:S02]  /*228f0*/  MOV R13, 0x12f00000 ;  /* 0x12f00000000d7802 */ /* 0x000fe40000000f00 */
        /* <DEDUP_REMOVED lines=8> */
.L_x_691:
[----:B------:R-:W-:Y:S05]  /*22980*/  BSYNC B2 ;  /* 0x0000000000027941 */ /* 0x000fea0003800000 */
.L_x_690:
[----:B------:R-:W-:Y:S01]  /*22990*/  R2UR UR10, R11 ;  /* 0x000000000b0a72ca */ /* 0x000fe200000e0000 */
[----:B------:R-:W-:Y:S01]  /*229a0*/  UIADD3 UR4, UP0, UR36, 0x670, URZ ;  /* 0x0000067024047890 */ /* 0x000fe2000ff1e03f */
[----:B------:R-:W-:Y:S01]  /*229b0*/  R2UR UR6, R12 ;  /* 0x000000000c0672ca */ /* 0x000fe200000e0000 */
[----:B01----:R-:W-:Y:S01]  /*229c0*/  VIADD R7, R7, 0x368b0 ;  /* 0x000368b007077836 */ /* 0x003fe20000000000 */
[----:B------:R-:W-:Y:S01]  /*229d0*/  R2UR UR7, R13 ;  /* 0x000000000d0772ca */ /* 0x000fe200000e0000 */
[----:B------:R-:W-:Y:S01]  /*229e0*/  VIADD R3, R5, 0x400 ;  /* 0x0000040005037836 */ /* 0x000fe20000000000 */
[----:B------:R-:W-:Y:S01]  /*229f0*/  PLOP3.LUT P2, PT, PT, PT, PT, 0x80, 0x0 ;  /* 0x000000000000781c */ /* 0x000fe20003f4f070 */
[----:B------:R-:W-:-:S12]  /*22a00*/  UIADD3.X UR5, URZ, UR37, URZ, UP0, !UPT ;  /* 0x000000253f057290 */ /* 0x000fd800087fe43f */
.L_x_692:
        /* <DEDUP_REMOVED lines=15> */
.L_x_693:
        /* <DEDUP_REMOVED lines=10> */
[----:B------:R-:W-:Y:S02]  /*22ba0*/  R2UR UR10, R14 ;  /* 0x000000000e0a72ca */ /* 0x000fe400000e0000 */
[----:B------:R-:W-:Y:S02]  /*22bb0*/  R2UR UR6, R12 ;  /* 0x000000000c0672ca */ /* 0x000fe400000e0000 */
[----:B------:R-:W-:Y:S02]  /*22bc0*/  R2UR UR7, R13 ;  /* 0x000000000d0772ca */ /* 0x000fe400000e0000 */
[----:B------:R-:W-:Y:S02]  /*22bd0*/  PLOP3.LUT P2, PT, PT, PT, PT, 0x80, 0x0 ;  /* 0x000000000000781c */ /* 0x000fe40003f4f070 */
[----:B------:R-:W-:-:S11]  /*22be0*/  IADD3 R5, R5, 0x7400, RZ ;  /* 0x0000740005057810 */ /* 0x000fd60007ffe0ff */
.L_x_694:
        /* <DEDUP_REMOVED lines=10> */
.L_x_680:
[----:B------:R-:W-:Y:S05]  /*22c90*/  BSYNC B1 ;  /* 0x0000000000017941 */ /* 0x000fea0003800000 */
.L_x_679:
[----:B-1----:R-:W2:Y:S04]  /*22ca0*/  LDL.LU R3, [R1+0x20] ;  /* 0x0000200001037983 */ /* 0x002ea80000300800 */
[----:B------:R-:W3:Y:S01]  /*22cb0*/  LDL.LU R6, [R1+0x24] ;  /* 0x0000240001067983 */ /* 0x000ee20000300800 */
[C---:B------:R-:W-:Y:S01]  /*22cc0*/  ISETP.GT.AND P3, PT, R8.reuse, R2, PT ;  /* 0x000000020800720c */ /* 0x040fe20003f64270 */
[----:B------:R-:W-:Y:S02]  /*22cd0*/  VIADD R8, R8, 0xffffffff ;  /* 0xffffffff08087836 */ /* 0x000fe40000000000 */
[----:B--2---:R-:W-:-:S05]  /*22ce0*/  VIADD R3, R3, 0x1 ;  /* 0x0000000103037836 */ /* 0x004fca0000000000 */
[----:B------:R-:W-:-:S04]  /*22cf0*/  ISETP.NE.AND P2, PT, R3, 0x2, PT ;  /* 0x000000020300780c */ /* 0x000fc80003f45270 */
[----:B------:R-:W-:Y:S02]  /*22d00*/  SEL R4, RZ, 0x1, P2 ;  /* 0x00000001ff047807 */ /* 0x000fe40001000000 */
[----:B------:R-:W-:Y:S02]  /*22d10*/  SEL R3, R3, RZ, P2 ;  /* 0x000000ff03037207 */ /* 0x000fe40001000000 */
[----:B---3--:R-:W-:-:S05]  /*22d20*/  LOP3.LUT R6, R6, R4, RZ, 0x3c, !PT ;  /* 0x0000000406067212 */ /* 0x008fca00078e3cff */
[----:B------:R2:W-:Y:S04]  /*22d30*/  STL [R1+0x24], R6 ;  /* 0x0000240601007387 */ /* 0x0005e80000100800 */
[----:B------:R2:W-:Y:S01]  /*22d40*/  STL [R1+0x20], R3 ;  /* 0x0000200301007387 */ /* 0x0005e20000100800 */
[----:B------:R-:W-:Y:S05]  /*22d50*/  @P3 BRA `(.L_x_695) ;  /* 0xfffffff400943947 */ /* 0x000fea000383ffff */
.L_x_657:
[----:B------:R-:W-:Y:S05]  /*22d60*/  BSYNC B0 ;  /* 0x0000000000007941 */ /* 0x000fea0003800000 */
.L_x_656:
[----:B------:R3:W5:Y:S01]  /*22d70*/  LDL R7, [R1+0x40] ;  /* 0x0000400001077983 */ /* 0x0007620000100800 */
[----:B------:R-:W-:Y:S05]  /*22d80*/  @!P0 WARPSYNC.ALL ;  /* 0x0000000000008948 */ /* 0x000fea0003800000 */
[----:B------:R3:W-:Y:S01]  /*22d90*/  STL [R1+0x44], RZ ;  /* 0x000044ff01007387 */ /* 0x0007e20000100800 */
[----:B------:R-:W-:Y:S01]  /*22da0*/  BSSY B0, `(.L_x_696) ;  /* 0x0000020000007945 */ /* 0x000fe20003800000 */
[----:B------:R-:W-:Y:S06]  /*22db0*/  @!P0 BAR.SYNC.DEFER_BLOCKING 0xc, 0x180 ;  /* 0x0306000000008b1d */ /* 0x000fec0000010000 */
[----:B---3--:R-:W-:Y:S05]  /*22dc0*/  @!P1 BRA `(.L_x_697) ;  /* 0x0000000000749947 */ /* 0x008fea0003800000 */
[----:B------:R-:W-:-:S13]  /*22dd0*/  ISETP.NE.AND P0, PT, R17, RZ, PT ;  /* 0x000000ff1100720c */ /* 0x000fda0003f05270 */
[----:B------:R-:W3:Y:S02]  /*22de0*/  @!P0 LDC R17, c[0x0][0x9f0] ;  /* 0x00027c00ff118b82 */ /* 0x000ee40000000800 */
[----:B---3--:R-:W-:-:S04]  /*22df0*/  IABS R0, R17 ;  /* 0x0000001100007213 */ /* 0x008fc80000000000 */
[----:B------:R-:W3:Y:S08]  /*22e00*/  I2F.RP R2, R0 ;  /* 0x0000000000027306 */ /* 0x000ef00000209400 */
[----:B---3--:R-:W3:Y:S02]  /*22e10*/  MUFU.RCP R2, R2 ;  /* 0x0000000200027308 */ /* 0x008ee40000001000 */
[----:B---3--:R-:W-:-:S06]  /*22e20*/  VIADD R2, R2, 0xffffffe ;  /* 0x0ffffffe02027836 */ /* 0x008fcc0000000000 */
[----:B-12---:R-:W1:Y:S02]  /*22e30*/  F2I.FTZ.U32.TRUNC.NTZ R3, R2 ;  /* 0x0000000200037305 */ /* 0x006e64000021f000 */
[----:B-1----:R-:W-:-:S04]  /*22e40*/  IMAD.MOV R2, RZ, RZ, -R3 ;  /* 0x000000ffff027224 */ /* 0x002fc800078e0a03 */
[----:B------:R-:W-:Y:S01]  /*22e50*/  IMAD R4, R2, R0, RZ ;  /* 0x0000000002047224 */ /* 0x000fe200078e02ff */
[----:B------:R-:W-:-:S05]  /*22e60*/  MOV R2, RZ ;  /* 0x000000ff00027202 */ /* 0x000fca0000000f00 */
[----:B------:R-:W-:Y:S01]  /*22e70*/  IMAD.HI.U32 R6, R3, R4, R2 ;  /* 0x0000000403067227 */ /* 0x000fe200078e0002 */
[----:B------:R-:W-:Y:S02]  /*22e80*/  IABS R2, R17 ;  /* 0x0000001100027213 */ /* 0x000fe40000000000 */
[----:B-----5:R-:W-:-:S03]  /*22e90*/  IADD3 R4, R7, -0x1, R17 ;  /* 0xffffffff07047810 */ /* 0x020fc60007ffe011 */
        /* <DEDUP_REMOVED lines=14> */
[----:B------:R-:W-:-:S05]  /*22f80*/  @!P1 LOP3.LUT R2, RZ, R17, RZ, 0x33, !PT ;  /* 0x00000011ff029212 */ /* 0x000fca00078e33ff */
[----:B------:R3:W-:Y:S02]  /*22f90*/  STL [R1+0x44], R2 ;  /* 0x0000440201007387 */ /* 0x0007e40000100800 */
.L_x_697:
[----:B------:R-:W-:Y:S05]  /*22fa0*/  BSYNC B0 ;  /* 0x0000000000007941 */ /* 0x000fea0003800000 */
.L_x_696:
[----:B------:R-:W4:Y:S04]  /*22fb0*/  LDL R0, [R1+0x44] ;  /* 0x0000440001007983 */ /* 0x000f280000100800 */
[----:B---3--:R-:W4:Y:S01]  /*22fc0*/  LDL R2, [R1+0x60] ;  /* 0x0000600001027983 */ /* 0x008f220000100800 */
[----:B------:R-:W-:Y:S01]  /*22fd0*/  BSSY B7, `(.L_x_698) ;  /* 0x000044d000077945 */ /* 0x000fe20003800000 */
[----:B----4-:R-:W-:-:S05]  /*22fe0*/  IMAD R2, R2, R0, RZ ;  /* 0x0000000002027224 */ /* 0x010fca00078e02ff */
[----:B-----5:R-:W-:Y:S01]  /*22ff0*/  VIADDMNMX R0, R2, R0, R7, PT ;  /* 0x0000000002007246 */ /* 0x020fe20003800107 */
        /* <DEDUP_REMOVED lines=8> */
[----:B-12---:R-:W1:Y:S01]  /*23080*/  S2R R3, SR_LANEID ;  /* 0x0000000000037919 */ /* 0x006e620000000000 */
[----:B------:R-:W-:Y:S02]  /*23090*/  VOTEU.ANY UR4, UPT, PT ;  /* 0x0000000000047886 */ /* 0x000fe400038e0100 */
[----:B------:R-:W1:Y:S08]  /*230a0*/  FLO.U32 R0, UR4 ;  /* 0x0000000400007d00 */ /* 0x000e7000080e0000 */
[----:B------:R-:W2:Y:S01]  /*230b0*/  POPC R4, UR4 ;  /* 0x0000000400047d09 */ /* 0x000ea20008000000 */
[----:B-1----:R-:W-:-:S02]  /*230c0*/  ISETP.EQ.U32.AND P0, PT, R0, R3, PT ;  /* 0x000000030000720c */ /* 0x002fc40003f02070 */
[----:B------:R-:W2:Y:S11]  /*230d0*/  LDC.64 R2, c[0x0][0xc60] ;  /* 0x00031800ff027b82 */ /* 0x000eb60000000a00 */
[----:B--2---:R-:W2:Y:S01]  /*230e0*/  @P0 ATOMG.E.ADD.STRONG.GPU PT, R3, desc[UR60][R2.64], R4 ;  /* 0x00000004020309a8 */ /* 0x004ea200081ee1fc */
[----:B------:R-:W1:Y:S02]  /*230f0*/  S2R R5, SR_LTMASK ;  /* 0x0000000000057919 */ /* 0x000e640000003900 */
[----:B-1----:R-:W-:-:S06]  /*23100*/  LOP3.LUT R5, R5, UR4, RZ, 0xc0, !PT ;  /* 0x0000000405057c12 */ /* 0x002fcc000f8ec0ff */
[----:B------:R-:W1:Y:S01]  /*23110*/  POPC R5, R5 ;  /* 0x0000000500057309 */ /* 0x000e620000000000 */
[----:B--2---:R-:W1:Y:S02]  /*23120*/  SHFL.IDX PT, R0, R3, R0, 0x1f ;  /* 0x00001f0003007589 */ /* 0x004e6400000e0000 */
[----:B-1----:R-:W-:-:S05]  /*23130*/  IADD3 R0, R0, UR38, R5 ;  /* 0x0000002600007c10 */ /* 0x002fca000fffe005 */
[----:B------:R4:W-:Y:S01]  /*23140*/  STL [R1], R0 ;  /* 0x0000000001007387 */ /* 0x0009e20000100800 */
[----:B------:R-:W-:Y:S05]  /*23150*/  BRA `(.L_x_700) ;  /* 0x0000004000d07947 */ /* 0x000fea0003800000 */
.L_x_699:
        /* <DEDUP_REMOVED lines=8> */
[----:B------:R-:W-:Y:S01]  /*231e0*/  IMAD.U32 R4, RZ, RZ, UR6 ;  /* 0x00000006ff047e24 */ /* 0x000fe2000f8e00ff */
[----:B-12---:R-:W-:Y:S01]  /*231f0*/  MOV R6, UR8 ;  /* 0x0000000800067c02 */ /* 0x006fe20008000f00 */
[----:B------:R-:W1:Y:S01]  /*23200*/  LDC.64 R2, c[0x4][R2] ;  /* 0x0100000002027b82 */ /* 0x000e620000000a00 */
[----:B------:R-:W-:Y:S01]  /*23210*/  IMAD.U32 R5, RZ, RZ, UR7 ;  /* 0x00000007ff057e24 */ /* 0x000fe2000f8e00ff */
[----:B------:R-:W-:Y:S01]  /*23220*/  MOV R12, 0x1 ;  /* 0x00000001000c7802 */ /* 0x000fe20000000f00 */
[----:B------:R-:W-:Y:S02]  /*23230*/  IMAD.U32 R7, RZ, RZ, UR9 ;  /* 0x00000009ff077e24 */ /* 0x000fe4000f8e00ff */
[----:B------:R-:W-:-:S02]  /*23240*/  IMAD.U32 R10, RZ, RZ, UR4 ;  /* 0x00000004ff0a7e24 */ /* 0x000fc4000f8e00ff */
[----:B0-----:R-:W-:Y:S02]  /*23250*/  IMAD.U32 R11, RZ, RZ, UR5 ;  /* 0x00000005ff0b7e24 */ /* 0x001fe4000f8e00ff */
[----:B------:R-:W-:Y:S02]  /*23260*/  IMAD.MOV.U32 R8, RZ, RZ, 0x70 ;  /* 0x00000070ff087424 */ /* 0x000fe400078e00ff */
[----:B------:R-:W-:-:S07]  /*23270*/  IMAD.MOV.U32 R13, RZ, RZ, RZ ;  /* 0x000000ffff0d7224 */ /* 0x000fce00078e00ff */
[----:B------:R-:W-:-:S07]  /*23280*/  LEPC R20, `(.L_x_702) ;  /* 0x000000001014794e */ /* 0x000fce0000000000 */
[----:B-1----:R-:W-:Y:S05]  /*23290*/  CALL.ABS.NOINC R2 ;  /* 0x0000000002007343 */ /* 0x002fea0003c00000 */
.L_x_702:
[----:B------:R-:W-:Y:S05]  /*232a0*/  BSYNC B6 ;  /* 0x0000000000067941 */ /* 0x000fea0003800000 */
.L_x_701:
        /* <DEDUP_REMOVED lines=8> */
[----:B-12---:R1:W2:Y:S01]  /*23330*/  LDC.64 R2, c[0x4][R17] ;  /* 0x0100000011027b82 */ /* 0x0062a20000000a00 */
[----:B------:R-:W-:Y:S01]  /*23340*/  IMAD.U32 R4, RZ, RZ, UR6 ;  /* 0x00000006ff047e24 */ /* 0x000fe2000f8e00ff */
[----:B------:R-:W-:Y:S01]  /*23350*/  MOV R6, UR8 ;  /* 0x0000000800067c02 */ /* 0x000fe20008000f00 */
[----:B------:R-:W-:Y:S01]  /*23360*/  IMAD.U32 R5, RZ, RZ, UR7 ;  /* 0x00000007ff057e24 */ /* 0x000fe2000f8e00ff */
[----:B------:R-:W-:Y:S01]  /*23370*/  MOV R12, 0x1 ;  /* 0x00000001000c7802 */ /* 0x000fe20000000f00 */
[----:B------:R-:W-:Y:S02]  /*23380*/  IMAD.U32 R7, RZ, RZ, UR9 ;  /* 0x00000009ff077e24 */ /* 0x000fe4000f8e00ff */
[----:B------:R-:W-:-:S02]  /*23390*/  IMAD.U32 R10, RZ, RZ, UR4 ;  /* 0x00000004ff0a7e24 */ /* 0x000fc4000f8e00ff */
[----:B0-----:R-:W-:Y:S02]  /*233a0*/  IMAD.U32 R11, RZ, RZ, UR5 ;  /* 0x00000005ff0b7e24 */ /* 0x001fe4000f8e00ff */
[----:B------:R-:W-:Y:S02]  /*233b0*/  IMAD.MOV.U32 R8, RZ, RZ, 0x70 ;  /* 0x00000070ff087424 */ /* 0x000fe400078e00ff */
[----:B-1----:R-:W-:-:S07]  /*233c0*/  IMAD.MOV.U32 R13, RZ, RZ, RZ ;  /* 0x000000ffff0d7224 */ /* 0x002fce00078e00ff */
[----:B------:R-:W-:-:S07]  /*233d0*/  LEPC R20, `(.L_x_705) ;  /* 0x000000001014794e */ /* 0x000fce0000000000 */
[----:B--2---:R-:W-:Y:S05]  /*233e0*/  CALL.ABS.NOINC R2 ;  /* 0x0000000002007343 */ /* 0x004fea0003c00000 */
.L_x_705:
[----:B------:R0:W1:Y:S01]  /*233f0*/  LDC.64 R2, c[0x4][R17] ;  /* 0x0100000011027b82 */ /* 0x0000620000000a00 */
[----:B------:R-:W-:Y:S01]  /*23400*/  ULDC.64 UR4, c[0x4][0xa8] ;  /* 0x01002a0000047ab9 */ /* 0x000fe20000000a00 */
[----:B------:R-:W-:Y:S01]  /*23410*/  ULDC.64 UR6, c[0x4][0xb0] ;  /* 0x01002c0000067ab9 */ /* 0x000fe20000000a00 */
[----:B------:R-:W-:Y:S01]  /*23420*/  ULDC.64 UR8, c[0x4][0x18] ;  /* 0x0100060000087ab9 */ /* 0x000fe20000000a00 */
        /* <DEDUP_REMOVED lines=11> */
.L_x_704:
[----:B------:R-:W-:Y:S05]  /*234e0*/  BSYNC B6 ;  /* 0x0000000000067941 */ /* 0x000fea0003800000 */
.L_x_703:
[----:B------:R-:W3:Y:S01]  /*234f0*/  LDL.LU R2, [R1+0x28] ;  /* 0x0000280001027983 */ /* 0x000ee20000300800 */
[----:B------:R-:W-:-:S03]  /*23500*/  ULDC.64 UR4, c[0x0][0x9f8] ;  /* 0x00027e0000047ab9 */ /* 0x000fc60000000a00 */
[----:B------:R-:W1:Y:S04]  /*23510*/  LDL.LU R0, [R1+0x38] ;  /* 0x0000380001007983 */ /* 0x000e680000300800 */
[----:B------:R-:W4:Y:S01]  /*23520*/  LDL R7, [R1+0x14] ;  /* 0x0000140001077983 */ /* 0x000f220000100800 */
[----:B------:R-:W-:-:S03]  /*23530*/  ISETP.NE.U32.AND P0, PT, RZ, UR4, PT ;  /* 0x00000004ff007c0c */ /* 0x000fc6000bf05070 */
[----:B------:R-:W5:Y:S01]  /*23540*/  LDL R17, [R1+0x48] ;  /* 0x0000480001117983 */ /* 0x000f620000100800 */
[----:B------:R-:W-:-:S13]  /*23550*/  ISETP.NE.AND.EX P0, PT, RZ, UR5, PT, P0 ;  /* 0x00000005ff007c0c */ /* 0x000fda000bf05300 */
[----:B---3--:R-:W-:-:S04]  /*23560*/  @P0 IADD3 R2, P1, R2, UR4, RZ ;  /* 0x0000000402020c10 */ /* 0x008fc8000ff3e0ff */
[----:B-12---:R-:W-:Y:S01]  /*23570*/  @P0 IADD3.X R3, R0, UR5, RZ, P1, !PT ;  /* 0x0000000500030c10 */ /* 0x006fe20008ffe4ff */
[----:B------:R-:W-:-:S04]  /*23580*/  ULDC.64 UR4, c[0x0][0xa08] ;  /* 0x0002820000047ab9 */ /* 0x000fc80000000a00 */
[----:B----4-:R1:W2:Y:S02]  /*23590*/  @P0 LDG.E R7, desc[UR60][R2.64] ;  /* 0x0000003c02070981 */ /* 0x0102a4000c1e1900 */
[----:B-1----:R-:W1:Y:S01]  /*235a0*/  LDC.64 R2, c[0x0][0x418] ;  /* 0x00010600ff027b82 */ /* 0x002e620000000a00 */
[----:B-----5:R-:W-:Y:S01]  /*235b0*/  VIADD R0, R17, 0xffffffff ;  /* 0xffffffff11007836 */ /* 0x020fe20000000000 */
[----:B--2---:R-:W-:Y:S01]  /*235c0*/  SHF.R.S32.HI R8, RZ, 0x1f, R7 ;  /* 0x0000001fff087819 */ /* 0x004fe20000011407 */
[----:B------:R2:W-:Y:S04]  /*235d0*/  @P0 STL [R1+0x14], R7 ;  /* 0x0000140701000387 */ /* 0x0005e80000100800 */
[----:B------:R2:W-:Y:S01]  /*235e0*/  STL [R1+0x28], R8 ;  /* 0x0000280801007387 */ /* 0x0005e20000100800 */
[----:B-1----:R-:W-:Y:S01]  /*235f0*/  LOP3.LUT P0, RZ, R2, UR4, RZ, 0xfc, !PT ;  /* 0x0000000402ff7c12 */ /* 0x002fe2000f80fcff */
[----:B------:R-:W-:-:S03]  /*23600*/  UMOV UR4, 0xffffffff ;  /* 0xffffffff00047882 */ /* 0x000fc60000000000 */
[----:B------:R-:W-:-:S04]  /*23610*/  LOP3.LUT P0, RZ, R3, UR5, RZ, 0xfc, P0 ;  /* 0x0000000503ff7c12 */ /* 0x000fc8000800fcff */
[----:B------:R-:W-:Y:S01]  /*23620*/  SEL R17, R7, RZ, !P0 ;  /* 0x000000ff07117207 */ /* 0x000fe20004000000 */
[----:B--2---:R-:W-:Y:S08]  /*23630*/  BRA.DIV UR4, `(.L_x_706) ;  /* 0x0000005a04607947 */ /* 0x004ff0000b800000 */
[----:B------:R-:W1:Y:S02]  /*23640*/  S2R R4, SR_TID.X ;  /* 0x0000000000047919 */ /* 0x000e640000002100 */
[----:B-1----:R-:W-:-:S04]  /*23650*/  SHF.R.U32.HI R4, RZ, 0x5, R4 ;  /* 0x00000005ff047819 */ /* 0x002fc80000011604 */
[----:B------:R-:W-:-:S05]  /*23660*/  LOP3.LUT R4, R4, 0x3, RZ, 0xc0, !PT ;  /* 0x0000000304047812 */ /* 0x000fca00078ec0ff */
[----:B------:R1:W2:Y:S02]  /*23670*/  SHFL.IDX PT, R14, R4, RZ, 0x1f ;  /* 0x00001fff040e7589 */ /* 0x0002a400000e0000 */
.L_x_839:
[----:B-1----:R-:W3:Y:S01]  /*23680*/  LDL.LU R4, [R1+0x10] ;  /* 0x0000100001047983 */ /* 0x002ee20000300800 */
[----:B------:R-:W-:Y:S02]  /*23690*/  PLOP3.LUT P1, PT, PT, PT, PT, 0x8, 0x0 ;  /* 0x000000000000781c */ /* 0x000fe40003f2e170 */
[----:B--2---:R-:W-:Y:S01]  /*236a0*/  ISETP.NE.AND P0, PT, R14, RZ, PT ;  /* 0x000000ff0e00720c */ /* 0x004fe20003f05270 */
        /* <DEDUP_REMOVED lines=8> */
.L_x_842:
[----:B------:R-:W-:Y:S05]  /*23730*/  @!P6 BRA `(.L_x_707) ;  /* 0x000000040028e947 */ /* 0x000fea0003800000 */
[----:B------:R-:W-:-:S04]  /*23740*/  ISETP.NE.U32.AND P0, PT, R2, RZ, PT ;  /* 0x000000ff0200720c */ /* 0x000fc80003f05070 */
[----:B------:R-:W-:-:S13]  /*23750*/  ISETP.NE.AND.EX P0, PT, R3, RZ, PT, P0 ;  /* 0x000000ff0300720c */ /* 0x000fda0003f05300 */
[----:B------:R-:W-:Y:S05]  /*23760*/  @!P0 BRA `(.L_x_709) ;  /* 0x0000000000508947 */ /* 0x000fea0003800000 */
[----:B------:R-:W2:Y:S01]  /*23770*/  LDC R6, c[0x0][0x43c] ;  /* 0x00010f00ff067b82 */ /* 0x000ea20000000800 */
[----:B------:R-:W-:Y:S01]  /*23780*/  IMAD.MOV.U32 R9, RZ, RZ, R0 ;  /* 0x000000ffff097224 */ /* 0x000fe200078e0000 */
[----:B------:R-:W-:-:S03]  /*23790*/  ULDC.64 UR4, c[0x0][0x428] ;  /* 0x00010a0000047ab9 */ /* 0x000fc60000000a00 */
[----:B-1----:R-:W-:Y:S01]  /*237a0*/  IMAD.MOV.U32 R0, RZ, RZ, R9 ;  /* 0x000000ffff007224 */ /* 0x002fe200078e0009 */
[----:B--2---:R-:W-:-:S13]  /*237b0*/  ISETP.NE.AND P0, PT, R6, 0x1, PT ;  /* 0x000000010600780c */ /* 0x004fda0003f05270 */
[----:B------:R-:W1:Y:S02]  /*237c0*/  @P0 LDC.64 R4, c[0x0][0x440] ;  /* 0x00011000ff040b82 */ /* 0x000e640000000a00 */
[----:B-1----:R-:W-:-:S05]  /*237d0*/  @P0 IMAD.HI.U32 R4, R9, R4, RZ ;  /* 0x0000000409040227 */ /* 0x002fca00078e00ff */
[----:B------:R-:W-:-:S04]  /*237e0*/  @P0 SHF.R.U32.HI R0, RZ, R5, R4 ;  /* 0x00000005ff000219 */ /* 0x000fc80000011604 */
[--C-:B------:R-:W-:Y:S01]  /*237f0*/  SHF.R.S32.HI R5, RZ, 0x1f, R0.reuse ;  /* 0x0000001fff057819 */ /* 0x100fe20000011400 */
[----:B------:R-:W-:-:S04]  /*23800*/  IMAD.MOV R4, RZ, RZ, -R0 ;  /* 0x000000ffff047224 */ /* 0x000fc800078e0a00 */
[----:B------:R-:W-:Y:S01]  /*23810*/  IMAD R9, R6, R4, R9 ;  /* 0x0000000406097224 */ /* 0x000fe200078e0209 */
[----:B------:R-:W-:Y:S01]  /*23820*/  MOV R4, R0 ;  /* 0x0000000000047202 */ /* 0x000fe20000000f00 */
[----:B------:R-:W-:-:S03]  /*23830*/  IMAD R6, R8, UR4, RZ ;  /* 0x0000000408067c24 */ /* 0x000fc6000f8e02ff */
[----:B------:R2:W-:Y:S01]  /*23840*/  STL [R1+0x8], R9 ;  /* 0x0000080901007387 */ /* 0x0005e20000100800 */
[----:B------:R-:W-:-:S04]  /*23850*/  IMAD.WIDE.U32 R4, R7, UR4, R4 ;  /* 0x0000000407047c25 */ /* 0x000fc8000f8e0004 */
[----:B------:R-:W-:Y:S01]  /*23860*/  IMAD R0, R7, UR5, R6 ;  /* 0x0000000507007c24 */ /* 0x000fe2000f8e0206 */
[----:B------:R-:W-:-:S03]  /*23870*/  LEA R2, P0, R4, R2, 0x2 ;  /* 0x0000000204027211 */ /* 0x000fc600078010ff */
[----:B------:R-:W-:-:S05]  /*23880*/  IMAD.IADD R0, R5, 0x1, R0 ;  /* 0x0000000105007824 */ /* 0x000fca00078e0200 */
[----:B------:R-:W-:-:S05]  /*23890*/  LEA.HI.X R3, R4, R3, R0, 0x2, P0 ;  /* 0x0000000304037211 */ /* 0x000fca00000f1400 */
[----:B------:R2:W5:Y:S02]  /*238a0*/  LDG.E R17, desc[UR60][R2.64] ;  /* 0x0000003c02117981 */ /* 0x000564000c1e1900 */
.L_x_709:
[----:B--2---:R-:W2:Y:S01]  /*238b0*/  LDL R2, [R1+0x18] ;  /* 0x0000180001027983 */ /* 0x004ea20000100800 */
[----:B-1----:R-:W-:Y:S01]  /*238c0*/  IMAD R0, R19, 0x8, R18 ;  /* 0x0000000813007824 */ /* 0x002fe200078e0212 */
[----:B--2---:R-:W-:-:S04]  /*238d0*/  SHF.L.U32 R2, R2, 0x1f, RZ ;  /* 0x0000001f02027819 */ /* 0x004fc800000006ff */
[----:B------:R-:W1:Y:S02]  /*238e0*/  SYNCS.PHASECHK.TRANS64.TRYWAIT P0, [R0+URZ+0x36840], R2 ;  /* 0x03684002000075a7 */ /* 0x000e64000800017f */
[----:B-1----:R-:W-:Y:S05]  /*238f0*/  @!P0 BRA `(.L_x_710) ;  /* 0x0000005800048947 */ /* 0x002fea0003800000 */
.L_x_843:
[----:B------:R-:W2:Y:S02]  /*23900*/  S2R R3, SR_TID.X ;  /* 0x0000000000037919 */ /* 0x000ea40000002100 */
        /* <DEDUP_REMOVED lines=10> */
.L_x_711:
[----:B------:R-:W2:Y:S04]  /*239b0*/  LDL R4, [R1+0x8] ;  /* 0x0000080001047983 */ /* 0x000ea80000100800 */
[----:B------:R-:W3:Y:S04]  /*239c0*/  LDL R3, [R1+0x1c] ;  /* 0x00001c0001037983 */ /* 0x000ee80000100800 */
[----:B-1----:R-:W4:Y:S01]  /*239d0*/  LDL.LU R2, [R1+0x10] ;  /* 0x0000100001027983 */ /* 0x002f220000300800 */
        /* <DEDUP_REMOVED lines=17> */
[----:B--2---:R-:W-:Y:S02]  /*23af0*/  R2UR UR11, R4 ;  /* 0x00000000040b72ca */ /* 0x004fe400000e0000 */
[----:B---3--:R-:W-:Y:S02]  /*23b00*/  R2UR UR5, R3 ;  /* 0x00000000030572ca */ /* 0x008fe400000e0000 */
[----:B----4-:R-:W-:-:S04]  /*23b10*/  LOP3.LUT R2, R2, 0xfffffffe, RZ, 0xc0, !PT ;  /* 0xfffffffe02027812 */ /* 0x010fc800078ec0ff */
[----:B------:R-:W-:-:S07]  /*23b20*/  @P0 LOP3.LUT R2, R2, 0x1, RZ, 0xfc, !PT ;  /* 0x0000000102020812 */ /* 0x000fce00078efcff */
[----:B------:R-:W-:Y:S01]  /*23b30*/  UIMAD UR11, UR11, 0x70, UR5 ;  /* 0x000000700b0b78a4 */ /* 0x000fe2000f8e0205 */
[----:B------:R2:W-:Y:S01]  /*23b40*/  STL [R1+0x10], R2 ;  /* 0x0000100201007387 */ /* 0x0005e20000100800 */
[----:B------:R-:W-:-:S09]  /*23b50*/  UIADD3.X UR5, URZ, UR37, URZ, UP0, !UPT ;  /* 0x000000253f057290 */ /* 0x000fd200087fe43f */
[----:B------:R1:W-:Y:S02]  /*23b60*/  UTMALDG.4D [UR8], [UR4], desc[UR6] ;  /* 0x00000608040075b4 */ /* 0x0003e40008019000 */
[----:B-1----:R-:W-:Y:S01]  /*23b70*/  UMOV UR8, UR15 ;  /* 0x0000000f00087c82 */ /* 0x002fe20008000000 */
[----:B------:R-:W-:Y:S02]  /*23b80*/  UMOV UR10, UR17 ;  /* 0x00000011000a7c82 */ /* 0x000fe40008000000 */
[----:B------:R1:W-:Y:S02]  /*23b90*/  UTMALDG.4D [UR8], [UR4], desc[UR6] ;  /* 0x00000608040075b4 */ /* 0x0003e40008019000 */
[----:B-1----:R-:W-:Y:S01]  /*23ba0*/  UMOV UR8, UR16 ;  /* 0x0000001000087c82 */ /* 0x002fe20008000000 */
[----:B------:R-:W-:Y:S02]  /*23bb0*/  UMOV UR10, UR14 ;  /* 0x0000000e000a7c82 */ /* 0x000fe40008000000 */
[----:B------:R2:W-:Y:S02]  /*23bc0*/  UTMALDG.4D [UR8], [UR4], desc[UR6] ;  /* 0x00000608040075b4 */ /* 0x0005e40008019000 */
[----:B--2---:R-:W-:Y:S01]  /*23bd0*/  NOP ;  /* 0x0000000000007918 */ /* 0x004fe20000000000 */
.L_x_707:
[----:B------:R-:W2:Y:S04]  /*23be0*/  LDL.LU R3, [R1+0x4c] ;  /* 0x00004c0001037983 */ /* 0x000ea80000300800 */
[----:B------:R-:W3:Y:S04]  /*23bf0*/  LDL.LU R5, [R1+0x34] ;  /* 0x0000340001057983 */ /* 0x000ee80000300800 */
[----:B-1----:R-:W4:Y:S01]  /*23c00*/  LDL.LU R4, [R1+0x58] ;  /* 0x0000580001047983 */ /* 0x002f220000300800 */
[----:B------:R-:W-:Y:S05]  /*23c10*/  WARPSYNC.ALL ;  /* 0x0000000000007948 */ /* 0x000fea0003800000 */
[----:B------:R-:W-:Y:S01]  /*23c20*/  ULDC.64 UR4, c[0x0][0x298] ;  /* 0x0000a60000047ab9 */ /* 0x000fe20000000a00 */
[----:B------:R-:W-:Y:S01]  /*23c30*/  ULDC.64 UR6, c[0x0][0xa00] ;  /* 0x0002800000067ab9 */ /* 0x000fe20000000a00 */
[----:B------:R-:W-:Y:S01]  /*23c40*/  VIADD R2, R18, 0x15400 ;  /* 0x0001540012027836 */ /* 0x000fe20000000000 */
[----:B------:R-:W-:Y:S01]  /*23c50*/  BAR.SYNC.DEFER_BLOCKING 0x8, 0x180 ;  /* 0x0206000000007b1d */ /* 0x000fe20000010000 */
[----:B------:R-:W-:-:S03]  /*23c60*/  ISETP.NE.U32.AND P0, PT, RZ, UR6, PT ;  /* 0x00000006ff007c0c */ /* 0x000fc6000bf05070 */
[----:B------:R-:W-:Y:S02]  /*23c70*/  LOP3.LUT P1, RZ, R2, 0x3ff, RZ, 0xc0, !PT ;  /* 0x000003ff02ff7812 */ /* 0x000fe4000782c0ff */
[----:B------:R-:W-:Y:S01]  /*23c80*/  ISETP.NE.AND.EX P0, PT, RZ, UR7, PT, P0 ;  /* 0x00000007ff007c0c */ /* 0x000fe2000bf05300 */
[----:B------:R-:W-:Y:S01]  /*23c90*/  BSSY B6, `(.L_x_712) ;  /* 0x000001d000067945 */ /* 0x000fe20003800000 */
[----:B--2---:R-:W-:Y:S02]  /*23ca0*/  SHF.R.S32.HI R0, RZ, 0x1f, R3 ;  /* 0x0000001fff007819 */ /* 0x004fe40000011403 */
[----:B---3--:R-:W-:-:S03]  /*23cb0*/  SEL R5, R5, RZ, !P0 ;  /* 0x000000ff05057207 */ /* 0x008fc60004000000 */
[----:B------:R-:W-:Y:S01]  /*23cc0*/  IMAD R0, R0, UR4, RZ ;  /* 0x0000000400007c24 */ /* 0x000fe2000f8e02ff */
[----:B----4-:R-:W-:-:S03]  /*23cd0*/  SEL R4, R4, RZ, !P0 ;  /* 0x000000ff04047207 */ /* 0x010fc60004000000 */
[C---:B------:R-:W-:Y:S02]  /*23ce0*/  IMAD R0, R3.reuse, UR5, R0 ;  /* 0x0000000503007c24 */ /* 0x040fe4000f8e0200 */
[----:B------:R-:W-:-:S05]  /*23cf0*/  IMAD.WIDE.U32 R2, R3, UR4, RZ ;  /* 0x0000000403027c25 */ /* 0x000fca000f8e00ff */
[----:B------:R-:W-:Y:S01]  /*23d00*/  IADD3 R0, R3, R0, RZ ;  /* 0x0000000003007210 */ /* 0x000fe20007ffe0ff */
[----:B------:R1:W-:Y:S04]  /*23d10*/  STL.64 [R1+0x50], R2 ;  /* 0x0000500201007387 */ /* 0x0003e80000100a00 */
[----:B------:R1:W-:Y:S04]  /*23d20*/  STL [R1+0x34], R5 ;  /* 0x0000340501007387 */ /* 0x0003e80000100800 */
[----:B------:R1:W-:Y:S04]  /*23d30*/  STL [R1+0x4c], R4 ;  /* 0x00004c0401007387 */ /* 0x0003e80000100800 */
[----:B------:R1:W-:Y:S01]  /*23d40*/  STL [R1+0x38], R0 ;  /* 0x0000380001007387 */ /* 0x0003e20000100800 */
[----:B------:R-:W-:Y:S05]  /*23d50*/  @!P1 BRA `(.L_x_713) ;  /* 0x0000000000409947 */ /* 0x000fea0003800000 */
[----:B-1----:R-:W-:Y:S01]  /*23d60*/  MOV R2, 0x0 ;  /* 0x0000000000027802 */ /* 0x002fe20000000f00 */
[----:B------:R-:W-:Y:S01]  /*23d70*/  ULDC.64 UR4, c[0x4][0xa8] ;  /* 0x01002a0000047ab9 */ /* 0x000fe20000000a00 */
[----:B------:R-:W-:Y:S01]  /*23d80*/  ULDC.64 UR6, c[0x4][0xb0] ;  /* 0x01002c0000067ab9 */ /* 0x000fe20000000a00 */
[----:B------:R-:W-:Y:S01]  /*23d90*/  ULDC.64 UR8, c[0x4][0x20] ;  /* 0x0100080000087ab9 */ /* 0x000fe20000000a00 */
[----:B------:R-:W-:Y:S01]  /*23da0*/  IMAD.U32 R4, RZ, RZ, UR4 ;  /* 0x00000004ff047e24 */ /* 0x000fe2000f8e00ff */
[----:B------:R-:W-:Y:S01]  /*23db0*/  MOV R10, UR8 ;  /* 0x00000008000a7c02 */ /* 0x000fe20008000f00 */
[----:B------:R-:W1:Y:S01]  /*23dc0*/  LDC.64 R2, c[0x4][R2] ;  /* 0x0100000002027b82 */ /* 0x000e620000000a00 */
[----:B------:R-:W-:Y:S02]  /*23dd0*/  IMAD.U32 R5, RZ, RZ, UR5 ;  /* 0x00000005ff057e24 */ /* 0x000fe4000f8e00ff */
[----:B------:R-:W-:Y:S02]  /*23de0*/  IMAD.U32 R6, RZ, RZ, UR6 ;  /* 0x00000006ff067e24 */ /* 0x000fe4000f8e00ff */
[----:B------:R-:W-:-:S02]  /*23df0*/  IMAD.U32 R7, RZ, RZ, UR7 ;  /* 0x00000007ff077e24 */ /* 0x000fc4000f8e00ff */
[----:B0-----:R-:W-:Y:S02]  /*23e00*/  IMAD.U32 R11, RZ, RZ, UR9 ;  /* 0x00000009ff0b7e24 */ /* 0x001fe4000f8e00ff */
[----:B------:R-:W-:Y:S02]  /*23e10*/  IMAD.MOV.U32 R8, RZ, RZ, 0x70 ;  /* 0x00000070ff087424 */ /* 0x000fe400078e00ff */
[----:B------:R-:W-:Y:S02]  /*23e20*/  IMAD.MOV.U32 R12, RZ, RZ, 0x1 ;  /* 0x00000001ff0c7424 */ /* 0x000fe400078e00ff */
[----:B------:R-:W-:-:S07]  /*23e30*/  IMAD.MOV.U32 R13, RZ, RZ, RZ ;  /* 0x000000ffff0d7224 */ /* 0x000fce00078e00ff */
[----:B------:R-:W-:-:S07]  /*23e40*/  LEPC R20, `(.L_x_713) ;  /* 0x000000001014794e */ /* 0x000fce0000000000 */
[----:B-1----:R-:W-:Y:S05]  /*23e50*/  CALL.ABS.NOINC R2 ;  /* 0x0000000002007343 */ /* 0x002fea0003c00000 */
.L_x_713:
[----:B------:R-:W-:Y:S05]  /*23e60*/  BSYNC B6 ;  /* 0x0000000000067941 */ /* 0x000fea0003800000 */
.L_x_712:
[----:B-1----:R-:W2:Y:S01]  /*23e70*/  LDL.LU R0, [R1+0x4c] ;  /* 0x00004c0001007983 */ /* 0x002ea20000300800 */
[----:B------:R-:W-:Y:S01]  /*23e80*/  ULDC.64 UR4, c[0x0][0x2d8] ;  /* 0x0000b60000047ab9 */ /* 0x000fe20000000a00 */
[----:B------:R-:W1:Y:S01]  /*23e90*/  LDC R8, c[0x0][0x448] ;  /* 0x00011200ff087b82 */ /* 0x000e620000000800 */
[----:B------:R-:W-:Y:S01]  /*23ea0*/  ULDC.64 UR6, c[0x0][0x280] ;  /* 0x0000a00000067ab9 */ /* 0x000fe20000000a00 */
[----:B------:R-:W3:Y:S04]  /*23eb0*/  LDL.LU R5, [R1+0x38] ;  /* 0x0000380001057983 */ /* 0x000ee80000300800 */
[----:B------:R-:W3:Y:S04]  /*23ec0*/  LDL.LU.64 R2, [R1+0x50] ;  /* 0x0000500001027983 */ /* 0x000ee80000300a00 */
[----:B------:R-:W4:Y:S01]  /*23ed0*/  LDL.LU R4, [R1+0x34] ;  /* 0x0000340001047983 */ /* 0x000f220000300800 */
[----:B-1----:R-:W-:Y:S01]  /*23ee0*/  ISETP.NE.AND P0, PT, R8, 0x1, PT ;  /* 0x000000010800780c */ /* 0x002fe20003f05270 */
[----:B0-----:R-:W0:-:S12]  /*23ef0*/  S2R R11, SR_TID.X ;  /* 0x00000000000b7919 */ /* 0x001e180000002100 */
[----:B------:R-:W1:Y:S01]  /*23f00*/  @P0 LDC R7, c[0x0][0x450] ;  /* 0x00011400ff070b82 */ /* 0x000e620000000800 */
[----:B---3--:R-:W-:Y:S02]  /*23f10*/  MOV R3, R5 ;  /* 0x0000000500037202 */ /* 0x008fe40000000f00 */
[----:B------:R-:W3:Y:S01]  /*23f20*/  LDL.LU R5, [R1+0x4] ;  /* 0x0000040001057983 */ /* 0x000ee20000300800 */
[----:B0-----:R-:W-:Y:S02]  /*23f30*/  IMAD.SHL.U32 R11, R11, 0x8, RZ ;  /* 0x000000080b0b7824 */ /* 0x001fe400078e00ff */
[----:B------:R-:W-:-:S03]  /*23f40*/  IMAD.WIDE.U32 R2, R16, UR4, R2 ;  /* 0x0000000410027c25 */ /* 0x000fc6000f8e0002 */
[----:B------:R-:W-:Y:S01]  /*23f50*/  LOP3.LUT R11, R11, 0x38, RZ, 0xc0, !PT ;  /* 0x000000380b0b7812 */ /* 0x000fe200078ec0ff */
[----:B------:R-:W-:Y:S01]  /*23f60*/  IMAD R3, R16, UR5, R3 ;  /* 0x0000000510037c24 */ /* 0x000fe2000f8e0203 */
[----:B------:R-:W-:Y:S02]  /*23f70*/  ULDC.64 UR4, c[0x0][0x2e0] ;  /* 0x0000b80000047ab9 */ /* 0x000fe40000000a00 */
[----:B--2---:R-:W-:Y:S01]  /*23f80*/  IMAD R0, R0, UR4, RZ ;  /* 0x0000000400007c24 */ /* 0x004fe2000f8e02ff */
[C---:B------:R-:W-:Y:S01]  /*23f90*/  LOP3.LUT R10, R11.reuse, 0x40, RZ, 0xfc, !PT ;  /* 0x000000400b0a7812 */ /* 0x040fe200078efcff */
[----:B----4-:R-:W-:Y:S01]  /*23fa0*/  IMAD.WIDE.U32 R2, R4, UR4, R2 ;  /* 0x0000000404027c25 */ /* 0x010fe2000f8e0002 */
[----:B------:R-:W-:-:S03]  /*23fb0*/  LOP3.LUT R9, R11, 0x80, RZ, 0xfc, !PT ;  /* 0x000000800b097812 */ /* 0x000fc600078efcff */
[----:B------:R-:W-:Y:S01]  /*23fc0*/  IMAD R0, R4, UR5, R0 ;  /* 0x0000000504007c24 */ /* 0x000fe2000f8e0200 */
[----:B------:R-:W-:Y:S01]  /*23fd0*/  ULDC.64 UR4, c[0x0][0x2d0] ;  /* 0x0000b40000047ab9 */ /* 0x000fe20000000a00 */
[----:B------:R-:W0:Y:S02]  /*23fe0*/  S2R R4, SR_TID.X ;  /* 0x0000000000047919 */ /* 0x000e240000002100 */
[----:B------:R-:W-:Y:S01]  /*23ff0*/  IMAD.IADD R3, R3, 0x1, R0 ;  /* 0x0000000103037824 */ /* 0x000fe200078e0200 */
[----:B0-----:R-:W-:-:S04]  /*24000*/  LOP3.LUT R4, R4, 0x7f, RZ, 0xc0, !PT ;  /* 0x0000007f04047812 */ /* 0x001fc800078ec0ff */
[----:B------:R-:W-:Y:S02]  /*24010*/  SHF.R.U32.HI R6, RZ, 0x3, R4 ;  /* 0x00000003ff067819 */ /* 0x000fe40000011604 */
[----:B------:R-:W0:Y:S02]  /*24020*/  S2R R4, SR_TID.X ;  /* 0x0000000000047919 */ /* 0x000e240000002100 */
[----:B0-----:R-:W-:-:S05]  /*24030*/  IMAD.SHL.U32 R4, R4, 0x10, RZ ;  /* 0x0000001004047824 */ /* 0x001fca00078e00ff */
[----:B------:R-:W-:Y:S02]  /*24040*/  LOP3.LUT R4, R6, 0x70, R4, 0xf8, !PT ;  /* 0x0000007006047812 */ /* 0x000fe400078ef804 */
[----:B------:R-:W0:Y:S01]  /*24050*/  @P0 LDC R6, c[0x0][0x44c] ;  /* 0x00011300ff060b82 */ /* 0x000e220000000800 */
[----:B---3--:R-:W-:-:S05]  /*24060*/  IMAD.SHL.U32 R5, R5, 0x80, RZ ;  /* 0x0000008005057824 */ /* 0x008fca00078e00ff */
[----:B------:R-:W-:-:S05]  /*24070*/  LOP3.LUT R4, R4, R5, RZ, 0xfc, !PT ;  /* 0x0000000504047212 */ /* 0x000fca00078efcff */
[----:B0-----:R-:W-:-:S04]  /*24080*/  @P0 IMAD.HI.U32 R6, R4, R6, RZ ;  /* 0x0000000604060227 */ /* 0x001fc800078e00ff */
[----:B------:R-:W-:Y:S01]  /*24090*/  IMAD.MOV.U32 R0, RZ, RZ, R4 ;  /* 0x000000ffff007224 */ /* 0x000fe200078e0004 */
[----:B-1----:R-:W-:-:S04]  /*240a0*/  @P0 SHF.R.U32.HI R0, RZ, R7, R6 ;  /* 0x00000007ff000219 */ /* 0x002fc80000011606 */
[C---:B------:R-:W-:Y:S01]  /*240b0*/  IADD3 R6, -R0.reuse, RZ, RZ ;  /* 0x000000ff00067210 */ /* 0x040fe20007ffe1ff */
[----:B------:R-:W-:-:S04]  /*240c0*/  IMAD.WIDE.U32 R2, R0, UR4, R2 ;  /* 0x0000000400027c25 */ /* 0x000fc8000f8e0002 */
[----:B------:R-:W-:Y:S01]  /*240d0*/  IMAD R4, R8, R6, R4 ;  /* 0x0000000608047224 */ /* 0x000fe200078e0204 */
[----:B------:R-:W-:-:S05]  /*240e0*/  SHF.R.S32.HI R6, RZ, 0x1f, R0 ;  /* 0x0000001fff067819 */ /* 0x000fca0000011400 */
        /* <DEDUP_REMOVED lines=8> */
[----:B------:R-:W-:Y:S01]  /*24170*/  ISETP.GE.AND P1, PT, R10, UR4, PT ;  /* 0x000000040a007c0c */ /* 0x000fe2000bf26270 */
[----:B------:R-:W-:Y:S01]  /*24180*/  IMAD R0, R4, UR5, R0 ;  /* 0x0000000504007c24 */ /* 0x000fe2000f8e0200 */
[----:B------:R0:W5:Y:S01]  /*24190*/  LDL R10, [R1+0x2c] ;  /* 0x00002c00010a7983 */ /* 0x0001620000100800 */
[C---:B------:R-:W-:Y:S02]  /*241a0*/  LEA R4, P3, R2.reuse, UR6, 0x1 ;  /* 0x0000000602047c11 */ /* 0x040fe4000f8608ff */
[----:B------:R-:W-:Y:S01]  /*241b0*/  IMAD.IADD R0, R3, 0x1, R0 ;  /* 0x0000000103007824 */ /* 0x000fe200078e0200 */
[----:B------:R-:W-:Y:S02]  /*241c0*/  ISETP.GE.AND P2, PT, R11, UR4, PT ;  /* 0x000000040b007c0c */ /* 0x000fe4000bf46270 */
[----:B------:R-:W-:Y:S01]  /*241d0*/  ISETP.GE.AND P0, PT, R9, UR4, PT ;  /* 0x0000000409007c0c */ /* 0x000fe2000bf06270 */
[----:B------:R-:W-:Y:S01]  /*241e0*/  UMOV UR4, 0xffffffff ;  /* 0xffffffff00047882 */ /* 0x000fe20000000000 */
[----:B------:R-:W-:-:S02]  /*241f0*/  LEA.HI.X R3, R2, UR7, R0, 0x1, P3 ;  /* 0x0000000702037c11 */ /* 0x000fc400098f0c00 */
[----:B0-----:R-:W-:Y:S09]  /*24200*/  BRA.DIV UR4, `(.L_x_714) ;  /* 0x0000004e04d47947 */ /* 0x001ff2000b800000 */
[----:B------:R-:W0:Y:S02]  /*24210*/  S2R R6, SR_TID.X ;  /* 0x0000000000067919 */ /* 0x000e240000002100 */
[----:B0-----:R-:W-:-:S04]  /*24220*/  LOP3.LUT R6, R6, 0x7f, RZ, 0xc0, !PT ;  /* 0x0000007f06067812 */ /* 0x001fc800078ec0ff */
[----:B------:R-:W-:Y:S02]  /*24230*/  SHF.R.U32.HI R7, RZ, 0x3, R6 ;  /* 0x00000003ff077819 */ /* 0x000fe40000011606 */
[----:B------:R-:W2:Y:S03]  /*24240*/  LDL.LU R6, [R1+0x5c] ;  /* 0x00005c0001067983 */ /* 0x000ea60000300800 */
[----:B------:R-:W-:Y:S01]  /*24250*/  IMAD.IADD R0, R7, 0x1, R5 ;  /* 0x0000000107007824 */ /* 0x000fe200078e0205 */
[----:B------:R-:W0:Y:S01]  /*24260*/  S2R R11, SR_TID.X ;  /* 0x00000000000b7919 */ /* 0x000e220000002100 */
[----:B------:R-:W1:Y:S03]  /*24270*/  SHFL.IDX PT, R7, R4, RZ, 0x181f ;  /* 0x00181fff04077589 */ /* 0x000e6600000e0000 */
[----:B------:R-:W-:Y:S01]  /*24280*/  IADD3 R5, R0, 0x10, RZ ;  /* 0x0000001000057810 */ /* 0x000fe20007ffe0ff */
[----:B------:R-:W-:Y:S01]  /*24290*/  SHFL.IDX PT, R9, R3, 0x1, 0x181f ;  /* 0x00381f0003097f89 */ /* 0x000fe200000e0000 */
[----:B0-----:R-:W-:-:S05]  /*242a0*/  IMAD.SHL.U32 R11, R11, 0x8, RZ ;  /* 0x000000080b0b7824 */ /* 0x001fca00078e00ff */
[----:B------:R-:W-:Y:S01]  /*242b0*/  LOP3.LUT R11, R11, 0x38, RZ, 0xc0, !PT ;  /* 0x000000380b0b7812 */ /* 0x000fe200078ec0ff */
[----:B--2---:R-:W-:Y:S02]  /*242c0*/  IMAD R2, R6, R8, RZ ;  /* 0x0000000806027224 */ /* 0x004fe400078e02ff */
[----:B------:R-:W0:Y:S03]  /*242d0*/  SHFL.IDX PT, R6, R3, RZ, 0x181f ;  /* 0x00181fff03067589 */ /* 0x000e2600000e0000 */
[-C--:B------:R-:W-:Y:S02]  /*242e0*/  ISETP.GE.AND P4, PT, R0, R2.reuse, PT ;  /* 0x000000020000720c */ /* 0x080fe40003f86270 */
[----:B------:R-:W-:Y:S02]  /*242f0*/  ISETP.GE.AND P3, PT, R5, R2, PT ;  /* 0x000000020500720c */ /* 0x000fe40003f66270 */
[----:B------:R-:W2:Y:S09]  /*24300*/  SHFL.IDX PT, R5, R4, 0x1, 0x181f ;  /* 0x00381f0004057f89 */ /* 0x000eb200000e0000 */
[----:B-1----:R-:W-:-:S05]  /*24310*/  @!P4 LEA R7, P5, R11, R7, 0x1 ;  /* 0x000000070b07c211 */ /* 0x002fca00078a08ff */
[----:B0-----:R-:W-:-:S05]  /*24320*/  @!P4 IMAD.X R6, RZ, RZ, R6, P5 ;  /* 0x000000ffff06c224 */ /* 0x001fca00028e0606 */
[-C--:B------:R-:W-:Y:S02]  /*24330*/  @!P4 LOP3.LUT R7, R7, R6.reuse, RZ, 0x3c, !PT ;  /* 0x000000060707c212 */ /* 0x080fe400078e3cff */
[----:B--2---:R-:W-:Y:S02]  /*24340*/  @!P3 LEA R8, P5, R11, R5, 0x1 ;  /* 0x000000050b08b211 */ /* 0x004fe400078a08ff */
[----:B------:R-:W-:-:S03]  /*24350*/  @!P4 LOP3.LUT R6, R7, R6, RZ, 0x3c, !PT ;  /* 0x000000060706c212 */ /* 0x000fc600078e3cff */
[----:B------:R-:W-:Y:S01]  /*24360*/  @!P3 IMAD.X R5, RZ, RZ, R9, P5 ;  /* 0x000000ffff05b224 */ /* 0x000fe200028e0609 */
[----:B------:R-:W-:-:S05]  /*24370*/  @!P4 LOP3.LUT R7, R7, R6, RZ, 0x3c, !PT ;  /* 0x000000060707c212 */ /* 0x000fca00078e3cff */
[----:B-----5:R-:W-:Y:S04]  /*24380*/  @!P4 LDGSTS.E.BYPASS.LTC128B.128 [R10+0x15400], desc[UR60][R6.64], !P2 ;  /* 0x15400000060acfae */ /* 0x020fe8000d101d7c */
[----:B------:R-:W-:Y:S04]  /*24390*/  @!P4 LDGSTS.E.BYPASS.LTC128B.128 [R10+0x19400], desc[UR60][R6.64+0x80], !P1 ;  /* 0x19400080060acfae */ /* 0x000fe8000c901d7c */
[----:B------:R0:W-:Y:S02]  /*243a0*/  @!P4 LDGSTS.E.BYPASS.LTC128B.128 [R10+0x1d400], desc[UR60][R6.64+0x100], !P0 ;  /* 0x1d400100060acfae */ /* 0x0001e4000c101d7c */
[----:B0-----:R-:W-:Y:S01]  /*243b0*/  @!P3 IMAD.MOV.U32 R6, RZ, RZ, R8 ;  /* 0x000000ffff06b224 */ /* 0x001fe200078e0008 */
[----:B------:R-:W-:Y:S01]  /*243c0*/  @!P3 MOV R7, R5 ;  /* 0x000000050007b202 */ /* 0x000fe20000000f00 */
[----:B------:R-:W-:Y:S01]  /*243d0*/  VIADD R5, R0, 0x20 ;  /* 0x0000002000057836 */ /* 0x000fe20000000000 */
[----:B------:R-:W-:Y:S04]  /*243e0*/  SHFL.IDX PT, R8, R3, 0x2, 0x181f ;  /* 0x00581f0003087f89 */ /* 0x000fe800000e0000 */
[----:B------:R-:W-:Y:S04]  /*243f0*/  @!P3 LDGSTS.E.BYPASS.LTC128B.128 [R10+0x15c00], desc[UR60][R6.64], !P2 ;  /* 0x15c00000060abfae */ /* 0x000fe8000d101d7c */
[----:B------:R-:W-:Y:S04]  /*24400*/  @!P3 LDGSTS.E.BYPASS.LTC128B.128 [R10+0x19c00], desc[UR60][R6.64+0x80], !P1 ;  /* 0x19c00080060abfae */ /* 0x000fe8000c901d7c */
[----:B------:R0:W-:Y:S01]  /*24410*/  @!P3 LDGSTS.E.BYPASS.LTC128B.128 [R10+0x1dc00], desc[UR60][R6.64+0x100], !P0 ;  /* 0x1dc00100060abfae */ /* 0x0001e2000c101d7c */
[----:B------:R-:W-:-:S03]  /*24420*/  ISETP.GE.AND P3, PT, R5, R2, PT ;  /* 0x000000020500720c */ /* 0x000fc60003f66270 */
[----:B------:R-:W1:Y:S10]  /*24430*/  SHFL.IDX PT, R5, R4, 0x2, 0x181f ;  /* 0x00581f0004057f89 */ /* 0x000e7400000e0000 */
[----:B-1----:R-:W-:-:S05]  /*24440*/  @!P3 LEA R5, P4, R11, R5, 0x1 ;  /* 0x000000050b05b211 */ /* 0x002fca00078808ff */
[----:B0-----:R-:W-:-:S04]  /*24450*/  @!P3 IMAD.X R6, RZ, RZ, R8, P4 ;  /* 0x000000ffff06b224 */ /* 0x001fc800020e0608 */
[----:B------:R-:W-:Y:S02]  /*24460*/  @!P3 IMAD.MOV.U32 R7, RZ, RZ, R6 ;  /* 0x000000ffff07b224 */ /* 0x000fe400078e0006 */
[----:B------:R-:W-:Y:S01]  /*24470*/  @!P3 IMAD.MOV.U32 R6, RZ, RZ, R5 ;  /* 0x000000ffff06b224 */ /* 0x000fe200078e0005 */
[----:B------:R-:W-:-:S04]  /*24480*/  IADD3 R5, R0, 0x30, RZ ;  /* 0x0000003000057810 */ /* 0x000fc80007ffe0ff */
        /* <DEDUP_REMOVED lines=17> */
[----:B-1----:R-:W-:-:S04]  /*245a0*/  @!P3 LEA R5, P4, R11, R5, 0x1 ;  /* 0x000000050b05b211 */ /* 0x002fc800078808ff */
[----:B0-----:R-:W-:-:S05]  /*245b0*/  @!P3 IADD3.X R6, RZ, R6, RZ, P4, !PT ;  /* 0x00000006ff06b210 */ /* 0x001fca00027fe4ff */
        /* <DEDUP_REMOVED lines=10> */
[----:B0-----:R-:W-:-:S05]  /*24660*/  @!P3 IMAD.X R6, RZ, RZ, R6, P4 ;  /* 0x000000ffff06b224 */ /* 0x001fca00020e0606 */
[----:B------:R-:W-:Y:S01]  /*24670*/  @!P3 MOV R7, R6 ;  /* 0x000000060007b202 */ /* 0x000fe20000000f00 */
        /* <DEDUP_REMOVED lines=10> */
[----:B------:R-:W-:Y:S01]  /*24720*/  @!P4 IMAD.MOV.U32 R7, RZ, RZ, R6 ;  /* 0x000000ffff07c224 */ /* 0x000fe200078e0006 */
[----:B------:R-:W-:Y:S02]  /*24730*/  @!P4 MOV R6, R5 ;  /* 0x000000050006c202 */ /* 0x000fe40000000f00 */
[----:B------:R1:W2:Y:S04]  /*24740*/  SHFL.IDX PT, R5, R3, 0x7, 0x181f ;  /* 0x00f81f0003057f89 */ /* 0x0002a800000e0000 */
[----:B------:R1:W-:Y:S04]  /*24750*/  @!P4 LDGSTS.E.BYPASS.LTC128B.128 [R10+0x18400], desc[UR60][R6.64], !P2 ;  /* 0x18400000060acfae */ /* 0x0003e8000d101d7c */
[----:B------:R1:W-:Y:S04]  /*24760*/  @!P4 LDGSTS.E.BYPASS.LTC128B.128 [R10+0x1c400], desc[UR60][R6.64+0x80], !P1 ;  /* 0x1c400080060acfae */ /* 0x0003e8000c901d7c */
[----:B------:R1:W-:Y:S04]  /*24770*/  @!P4 LDGSTS.E.BYPASS.LTC128B.128 [R10+0x20400], desc[UR60][R6.64+0x100], !P0 ;  /* 0x20400100060acfae */ /* 0x0003e8000c101d7c */
[----:B------:R1:W3:Y:S02]  /*24780*/  SHFL.IDX PT, R3, R4, 0x7, 0x181f ;  /* 0x00f81f0004037f89 */ /* 0x0002e400000e0000 */
.L_x_860:
[----:B------:R-:W-:Y:S01]  /*24790*/  VIADD R0, R0, 0x70 ;  /* 0x0000007000007836 */ /* 0x000fe20000000000 */
[----:B------:R-:W-:Y:S04]  /*247a0*/  BSSY B0, `(.L_x_715) ;  /* 0x000000e000007945 */ /* 0x000fe80003800000 */
[----:B------:R-:W-:-:S13]  /*247b0*/  ISETP.GE.AND P3, PT, R0, R2, PT ;  /* 0x000000020000720c */ /* 0x000fda0003f66270 */
[----:B------:R-:W-:Y:S05]  /*247c0*/  @P3 BRA `(.L_x_716) ;  /* 0x00000000002c3947 */ /* 0x000fea0003800000 */
[----:B-1----:R-:W1:Y:S02]  /*247d0*/  S2R R4, SR_TID.X ;  /* 0x0000000000047919 */ /* 0x002e640000002100 */
[----:B-1----:R-:W-:-:S05]  /*247e0*/  IMAD.SHL.U32 R4, R4, 0x8, RZ ;  /* 0x0000000804047824 */ /* 0x002fca00078e00ff */
[----:B------:R-:W-:-:S04]  /*247f0*/  LOP3.LUT R4, R4, 0x38, RZ, 0xc0, !PT ;  /* 0x0000003804047812 */ /* 0x000fc800078ec0ff */
[----:B---3--:R-:W-:-:S05]  /*24800*/  LEA R2, P3, R4, R3, 0x1 ;  /* 0x0000000304027211 */ /* 0x008fca00078608ff */
[----:B--2---:R-:W-:-:S05]  /*24810*/  IMAD.X R3, RZ, RZ, R5, P3 ;  /* 0x000000ffff037224 */ /* 0x004fca00018e0605 */
[----:B------:R-:W-:Y:S01]  /*24820*/  @!PT LDS RZ, [RZ] ;  /* 0x00000000fffff984 */ /* 0x000fe20000000800 */
[----:B------:R-:W-:Y:S01]  /*24830*/  @!PT LDS RZ, [RZ] ;  /* 0x00000000fffff984 */ /* 0x000fe20000000800 */
[----:B------:R-:W-:Y:S01]  /*24840*/  @!PT LDS RZ, [RZ] ;  /* 0x00000000fffff984 */ /* 0x000fe20000000800 */
[----:B------:R4:W-:Y:S04]  /*24850*/  LDGSTS.E.BYPASS.LTC128B.128 [R10+0x18c00], desc[UR60][R2.64], !P2 ;  /* 0x18c00000020a7fae */ /* 0x0009e8000d101d7c */
[----:B------:R4:W-:Y:S04]  /*24860*/  LDGSTS.E.BYPASS.LTC128B.128 [R10+0x1cc00], desc[UR60][R2.64+0x80], !P1 ;  /* 0x1cc00080020a7fae */ /* 0x0009e8000c901d7c */
[----:B------:R4:W-:Y:S02]  /*24870*/  LDGSTS.E.BYPASS.LTC128B.128 [R10+0x20c00], desc[UR60][R2.64+0x100], !P0 ;  /* 0x20c00100020a7fae */ /* 0x0009e4000c101d7c */
.L_x_716:
[----:B------:R-:W-:Y:S05]  /*24880*/  BSYNC B0 ;  /* 0x0000000000007941 */ /* 0x000fea0003800000 */
.L_x_715:
[----:B------:R-:W-:Y:S01]  /*24890*/  NOP ;  /* 0x0000000000007918 */ /* 0x000fe20000000000 */
[----:B------:R-:W-:Y:S01]  /*248a0*/  PLOP3.LUT P0, PT, PT, PT, PT, 0x80, 0x0 ;  /* 0x000000000000781c */ /* 0x000fe20003f0f070 */
[----:B------:R-:W-:-:S12]  /*248b0*/  VIADD R11, R18, 0x36800 ;  /* 0x00036800120b7836 */ /* 0x000fd80000000000 */
.L_x_717:
[----:B------:R-:W-:Y:S02]  /*248c0*/  PLOP3.LUT P1, PT, P1, P0, PT, 0xa2, 0x0 ;  /* 0x000000000000781c */ /* 0x000fe40000f21472 */
[----:B------:R-:W-:-:S08]  /*248d0*/  @P0 R2UR P1, UR4, R18 ;  /* 0x00000000120402ca */ /* 0x000fd00000020000 */
[----:B------:R-:W-:-:S05]  /*248e0*/  @P0 PLOP3.LUT P0, PT, P1, PT, PT, 0x80, 0x0 ;  /* 0x000000000000081c */ /* 0x000fca0000f0f070 */
[----:B------:R-:W-:Y:S01]  /*248f0*/  @!P1 SYNCS.ARRIVE.TRANS64.RED.A0T1 RZ, [UR4+0x36800], RZ ;  /* 0x036800ffffff99a7 */ /* 0x000fe20008200404 */
[----:B------:R-:W-:Y:S07]  /*24900*/  @!P1 ARRIVES.LDGSTSBAR.64.TRANSCNT [UR4+0x36800] ;  /* 0x03680000ff0099b0 */ /* 0x000fee0008000a84 */
[----:B------:R-:W-:Y:S05]  /*24910*/  @P0 BRA.U.ANY `(.L_x_717) ;  /* 0xfffffffd00e80947 */ /* 0x000fea000393ffff */
[----:B----4-:R-:W4:Y:S02]  /*24920*/  LDL.LU R2, [R1+0x64] ;  /* 0x0000640001027983 */ /* 0x010f240000300800 */
[----:B----4-:R-:W-:-:S04]  /*24930*/  IADD3 R2, R2, 0x1, RZ ;  /* 0x0000000102027810 */ /* 0x010fc80007ffe0ff */
[----:B------:R-:W-:Y:S01]  /*24940*/  LEA.HI R0, R2, R2, RZ, 0x1 ;  /* 0x0000000202007211 */ /* 0x000fe200078f08ff */
[----:B------:R4:W-:Y:S03]  /*24950*/  STL [R1+0x64], R2 ;  /* 0x0000640201007387 */ /* 0x0009e60000100800 */
[----:B------:R-:W-:-:S05]  /*24960*/  LOP3.LUT R0, R0, 0xfffffffe, RZ, 0xc0, !PT ;  /* 0xfffffffe00007812 */ /* 0x000fca00078ec0ff */
[----:B------:R-:W-:-:S05]  /*24970*/  IMAD.IADD R0, R2, 0x1, -R0 ;  /* 0x0000000102007824 */ /* 0x000fca00078e0a00 */
[----:B------:R-:W-:Y:S01]  /*24980*/  SHF.L.U32 R0, R0, 0x1f, RZ ;  /* 0x0000001f00007819 */ /* 0x000fe200000006ff */
[----:B------:R-:W-:Y:S01]  /*24990*/  NOP ;  /* 0x0000000000007918 */ /* 0x000fe20000000000 */
[----:B------:R4:W-:Y:S01]  /*249a0*/  SYNCS.ARRIVE.TRANS64.A1T0 RZ, [R18+URZ+0x36800], RZ ;  /* 0x036800ff12ff79a7 */ /* 0x0009e2000810003f */
[----:B------:R-:W-:Y:S01]  /*249b0*/  BSSY B0, `(.L_x_718) ;  /* 0x0000003000007945 */ /* 0x000fe20003800000 */
[----:B------:R-:W5:Y:S03]  /*249c0*/  SYNCS.PHASECHK.TRANS64.TRYWAIT P0, [R18+URZ+0x36820], R0 ;  /* 0x03682000120075a7 */ /* 0x000f66000800017f */
[----:B----45:R-:W-:Y:S05]  /*249d0*/  @!P0 BRA `(.L_x_719) ;  /* 0x0000005000e48947 */ /* 0x030fea0003800000 */
.L_x_861:
[----:B------:R-:W-:Y:S05]  /*249e0*/  BSYNC B0 ;  /* 0x0000000000007941 */ /* 0x000fea0003800000 */
.L_x_718:
[----:B-1-3--:R-:W4:Y:S04]  /*249f0*/  LDL R3, [R1+0x48] ;  /* 0x0000480001037983 */ /* 0x00af280000100800 */
[----:B------:R-:W3:Y:S01]  /*24a00*/  LDL R2, [R1+0x30] ;  /* 0x0000300001027983 */ /* 0x000ee20000100800 */
[----:B------:R-:W-:Y:S01]  /*24a10*/  BSSY B0, `(.L_x_720) ;  /* 0x0000243000007945 */ /* 0x000fe20003800000 */
[----:B----4-:R-:W-:-:S05]  /*24a20*/  VIADD R0, R3, 0xfffffffe ;  /* 0xfffffffe03007836 */ /* 0x010fca0000000000 */
[----:B---3--:R-:W-:-:S13]  /*24a30*/  ISETP.GE.AND P0, PT, R0, R2, PT ;  /* 0x000000020000720c */ /* 0x008fda0003f06270 */
[----:B------:R-:W-:Y:S05]  /*24a40*/  @!P0 BRA `(.L_x_721) ;  /* 0x0000002000fc8947 */ /* 0x000fea0003800000 */
[----:B--2---:R-:W0:Y:S04]  /*24a50*/  LDL.LU R5, [R1+0x60] ;  /* 0x0000600001057983 */ /* 0x004e280000300800 */
[----:B------:R-:W2:Y:S04]  /*24a60*/  LDL.LU R4, [R1+0x44] ;  /* 0x0000440001047983 */ /* 0x000ea80000300800 */
[----:B------:R-:W3:Y:S01]  /*24a70*/  LDL.LU R3, [R1+0x40] ;  /* 0x0000400001037983 */ /* 0x000ee20000300800 */
[----:B------:R-:W-:Y:S01]  /*24a80*/  LOP3.LUT R2, RZ, R2, RZ, 0x33, !PT ;  /* 0x00000002ff027212 */ /* 0x000fe200078e33ff */
[----:B------:R-:W-:Y:S01]  /*24a90*/  BSSY B2, `(.L_x_722) ;  /* 0x00000c5000027945 */ /* 0x000fe20003800000 */
[----:B0-----:R-:W-:-:S04]  /*24aa0*/  VIADD R7, R5, 0x1 ;  /* 0x0000000105077836 */ /* 0x001fc80000000000 */
[----:B--2---:R-:W-:-:S05]  /*24ab0*/  IMAD R7, R7, R4, RZ ;  /* 0x0000000407077224 */ /* 0x004fca00078e02ff */
[----:B---3--:R-:W-:-:S05]  /*24ac0*/  VIMNMX R7, R3, R7, PT ;  /* 0x0000000703077248 */ /* 0x008fca0003fe0100 */
[----:B------:R-:W-:-:S05]  /*24ad0*/  IMAD.MOV R9, RZ, RZ, -R7 ;  /* 0x000000ffff097224 */ /* 0x000fca00078e0a07 */
[----:B------:R-:W-:-:S04]  /*24ae0*/  VIADDMNMX R9, R9, 0x1, R2, !PT ;  /* 0x0000000109097846 */ /* 0x000fc80007800102 */
[----:B------:R-:W-:-:S04]  /*24af0*/  IADD3 R2, R7, R9, RZ ;  /* 0x0000000907027210 */ /* 0x000fc80007ffe0ff */
        /* <DEDUP_REMOVED lines=32> */
[----:B------:R-:W-:-:S05]  /*24d00*/  IMAD.WIDE.U32 R2, R6, UR6, R2 ;  /* 0x0000000606027c25 */ /* 0x000fca000f8e0002 */
[----:B------:R-:W-:Y:S02]  /*24d10*/  IADD3 R3, R4, R3, RZ ;  /* 0x0000000304037210 */ /* 0x000fe40007ffe0ff */
[----:B------:R-:W-:-:S04]  /*24d20*/  LEA R4, P0, R2, UR4, 0x2 ;  /* 0x0000000402047c11 */ /* 0x000fc8000f8010ff */
[----:B------:R-:W-:-:S05]  /*24d30*/  LEA.HI.X R5, R2, UR5, R3, 0x2, P0 ;  /* 0x0000000502057c11 */ /* 0x000fca00080f1403 */
[----:B------:R0:W5:Y:S04]  /*24d40*/  LDG.E R4, desc[UR60][R4.64] ;  /* 0x0000003c04047981 */ /* 0x000168000c1e1900 */
.L_x_726:
[----:B------:R-:W-:Y:S01]  /*24d50*/  IMAD R3, R8, 0x8, R18 ;  /* 0x0000000808037824 */ /* 0x000fe200078e0212 */
[----:B------:R-:W-:Y:S01]  /*24d60*/  SHF.L.U32 R2, R10, 0x1f, RZ ;  /* 0x0000001f0a027819 */ /* 0x000fe200000006ff */
[----:B------:R-:W-:Y:S03]  /*24d70*/  BSSY B3, `(.L_x_727) ;  /* 0x0000003000037945 */ /* 0x000fe60003800000 */
[----:B------:R-:W1:Y:S02]  /*24d80*/  SYNCS.PHASECHK.TRANS64.TRYWAIT P0, [R3+URZ+0x36840], R2 ;  /* 0x03684002030075a7 */ /* 0x000e64000800017f */
[----:B-1----:R-:W-:Y:S05]  /*24d90*/  @!P0 BRA `(.L_x_728) ;  /* 0x0000005000088947 */ /* 0x002fea0003800000 */
.L_x_862:
[----:B------:R-:W-:Y:S05]  /*24da0*/  BSYNC B3 ;  /* 0x0000000000037941 */ /* 0x000fea0003800000 */
.L_x_727:
        /* <DEDUP_REMOVED lines=12> */
.L_x_730:
[----:B------:R-:W-:Y:S05]  /*24e70*/  BSYNC B3 ;  /* 0x0000000000037941 */ /* 0x000fea0003800000 */
.L_x_729:
[----:B-1----:R-:W2:Y:S01]  /*24e80*/  LDL R2, [R1+0x1c] ;  /* 0x00001c0001027983 */ /* 0x002ea20000100800 */
[----:B------:R-:W-:Y:S01]  /*24e90*/  IMAD.MOV.U32 R14, RZ, RZ, RZ ;  /* 0x000000ffff0e7224 */ /* 0x000fe200078e00ff */
[----:B------:R-:W-:Y:S01]  /*24ea0*/  UIADD3 UR4, UP0, UR36, 0x370, URZ ;  /* 0x0000037024047890 */ /* 0x000fe2000ff1e03f */
[----:B------:R-:W-:Y:S01]  /*24eb0*/  IMAD R6, R8, 0xa800, R18 ;  /* 0x0000a80008067824 */ /* 0x000fe200078e0212 */
[----:B------:R-:W-:Y:S01]  /*24ec0*/  PLOP3.LUT P0, PT, PT, PT, PT, 0x80, 0x0 ;  /* 0x000000000000781c */ /* 0x000fe20003f0f070 */
[----:B------:R-:W-:Y:S01]  /*24ed0*/  VIADD R3, R3, 0x36830 ;  /* 0x0003683003037836 */ /* 0x000fe20000000000 */
[----:B------:R-:W-:Y:S01]  /*24ee0*/  R2UR UR10, R14 ;  /* 0x000000000e0a72ca */ /* 0x000fe200000e0000 */
[----:B------:R-:W-:Y:S01]  /*24ef0*/  UIADD3.X UR5, URZ, UR37, URZ, UP0, !UPT ;  /* 0x000000253f057290 */ /* 0x000fe200087fe43f */
[----:B------:R-:W-:Y:S01]  /*24f00*/  IADD3 R5, R6, 0x21400, RZ ;  /* 0x0002140006057810 */ /* 0x000fe20007ffe0ff */
[----:B------:R-:W-:Y:S01]  /*24f10*/  UMOV UR6, 0x0 ;  /* 0x0000000000067882 */ /* 0x000fe20000000000 */
[----:B------:R-:W-:Y:S01]  /*24f20*/  UMOV UR7, 0x14f00000 ;  /* 0x14f0000000077882 */ /* 0x000fe20000000000 */
[----:B--2---:R-:W-:-:S10]  /*24f30*/  IMAD R2, R0, 0x70, R2 ;  /* 0x0000007000027824 */ /* 0x004fd400078e0202 */
.L_x_731:
        /* <DEDUP_REMOVED lines=16> */
.L_x_732:
        /* <DEDUP_REMOVED lines=16> */
.L_x_733:
        /* <DEDUP_REMOVED lines=11> */
[----:B------:R-:W-:Y:S01]  /*251f0*/  LEA R3, R19, R11, 0x3 ;  /* 0x0000000b13037211 */ /* 0x000fe200078e18ff */
[----:B------:R-:W-:Y:S01]  /*25200*/  BSSY B3, `(.L_x_734) ;  /* 0x0000004000037945 */ /* 0x000fe20003800000 */
[----:B--2---:R-:W-:-:S04]  /*25210*/  SHF.L.U32 R2, R6, 0x1f, RZ ;  /* 0x0000001f06027819 */ /* 0x004fc800000006ff */
[----:B------:R-:W0:Y:S02]  /*25220*/  SYNCS.PHASECHK.TRANS64.TRYWAIT P0, [R3+URZ+0x60], R2 ;  /* 0x00006002030075a7 */ /* 0x000e24000800017f */
[----:B0-----:R-:W-:Y:S05]  /*25230*/  @!P0 BRA `(.L_x_735) ;  /* 0x0000004800f48947 */ /* 0x001fea0003800000 */
.L_x_863:
[----:B------:R-:W-:Y:S05]  /*25240*/  BSYNC B3 ;  /* 0x0000000000037941 */ /* 0x000fea0003800000 */
.L_x_734:
[----:B------:R-:W-:Y:S01]  /*25250*/  BSSY B3, `(.L_x_736) ;  /* 0x000000c000037945 */ /* 0x000fe20003800000 */
[----:B------:R-:W-:Y:S02]  /*25260*/  IMAD.MOV.U32 R12, RZ, RZ, 0x0 ;  /* 0x00000000ff0c7424 */ /* 0x000fe400078e00ff */
[----:B------:R-:W-:Y:S01]  /*25270*/  IMAD.MOV.U32 R13, RZ, RZ, 0x14f00000 ;  /* 0x14f00000ff0d7424 */ /* 0x000fe200078e00ff */
[----:B------:R-:W-:Y:S06]  /*25280*/  @P1 BRA `(.L_x_737) ;  /* 0x0000000000201947 */ /* 0x000fec0003800000 */
[----:B------:R-:W1:Y:S01]  /*25290*/  S2R R5, SR_TID.X ;  /* 0x0000000000057919 */ /* 0x000e620000002100 */
[----:B0-----:R-:W-:Y:S02]  /*252a0*/  IMAD R2, R19, 0x8, R18 ;  /* 0x0000000813027824 */ /* 0x001fe400078e0212 */
[----:B------:R-:W-:-:S04]  /*252b0*/  IMAD.MOV.U32 R3, RZ, RZ, 0xa800 ;  /* 0x0000a800ff037424 */ /* 0x000fc800078e00ff */
[----:B------:R2:W-:Y:S01]  /*252c0*/  SYNCS.ARRIVE.TRANS64 RZ, [R2+URZ+0x36850], R3 ;  /* 0x0368500302ff79a7 */ /* 0x0005e2000800003f */
[----:B-1----:R-:W-:-:S04]  /*252d0*/  LOP3.LUT R5, R5, 0x1f, RZ, 0xc0, !PT ;  /* 0x0000001f05057812 */ /* 0x002fc800078ec0ff */
[----:B------:R-:W-:-:S13]  /*252e0*/  ISETP.NE.AND P0, PT, R5, RZ, PT ;  /* 0x000000ff0500720c */ /* 0x000fda0003f05270 */
[----:B--2---:R-:W-:Y:S05]  /*252f0*/  @!P0 BRA `(.L_x_737) ;  /* 0x0000000000048947 */ /* 0x004fea0003800000 */
[----:B------:R-:W-:Y:S01]  /*25300*/  BPT.TRAP 0x1 ;  /* 0x000000040000795c */ /* 0x000fe20000300000 */
.L_x_737:
[----:B------:R-:W-:Y:S05]  /*25310*/  BSYNC B3 ;  /* 0x0000000000037941 */ /* 0x000fea0003800000 */
.L_x_736:
[----:B------:R-:W2:Y:S04]  /*25320*/  LDL R6, [R1+0x1c] ;  /* 0x00001c0001067983 */ /* 0x000ea80000100800 */
[----:B------:R-:W2:Y:S01]  /*25330*/  LDL.LU R5, [R1+0x8] ;  /* 0x0000080001057983 */ /* 0x000ea20000300800 */
[----:B------:R-:W-:Y:S01]  /*25340*/  R2UR UR10, R14 ;  /* 0x000000000e0a72ca */ /* 0x000fe200000e0000 */
[----:B0-----:R-:W-:Y:S01]  /*25350*/  IMAD R2, R19, 0xa800, R18 ;  /* 0x0000a80013027824 */ /* 0x001fe200078e0212 */
[----:B------:R-:W-:Y:S01]  /*25360*/  R2UR UR6, R12 ;  /* 0x000000000c0672ca */ /* 0x000fe200000e0000 */
[----:B------:R-:W-:Y:S01]  /*25370*/  UIADD3 UR4, UP0, UR36, 0x470, URZ ;  /* 0x0000047024047890 */ /* 0x000fe2000ff1e03f */
[----:B------:R-:W-:Y:S02]  /*25380*/  R2UR UR7, R13 ;  /* 0x000000000d0772ca */ /* 0x000fe400000e0000 */
[----:B------:R-:W-:Y:S01]  /*25390*/  LEA R3, R19, R18, 0x3 ;  /* 0x0000001213037211 */ /* 0x000fe200078e18ff */
[----:B------:R-:W-:Y:S01]  /*253a0*/  UIADD3.X UR5, URZ, UR37, URZ, UP0, !UPT ;  /* 0x000000253f057290 */ /* 0x000fe200087fe43f */
[----:B------:R-:W-:-:S03]  /*253b0*/  PLOP3.LUT P0, PT, PT, PT, PT, 0x80, 0x0 ;  /* 0x000000000000781c */ /* 0x000fc60003f0f070 */
[----:B------:R-:W-:Y:S02]  /*253c0*/  VIADD R3, R3, 0x36850 ;  /* 0x0003685003037836 */ /* 0x000fe40000000000 */
[----:B--2---:R-:W-:Y:S02]  /*253d0*/  IMAD R5, R5, 0x70, R6 ;  /* 0x0000007005057824 */ /* 0x004fe400078e0206 */
[----:B------:R-:W-:-:S07]  /*253e0*/  VIADD R6, R2, 0x400 ;  /* 0x0000040002067836 */ /* 0x000fce0000000000 */
.L_x_738:
        /* <DEDUP_REMOVED lines=15> */
.L_x_739:
        /* <DEDUP_REMOVED lines=15> */
.L_x_740:
        /* <DEDUP_REMOVED lines=11> */
[----:B------:R-:W-:-:S07]  /*25680*/  MOV R17, R4 ;  /* 0x0000000400117202 */ /* 0x000fce0000000f00 */
.L_x_725:
[----:B------:R-:W-:Y:S05]  /*25690*/  BSYNC B1 ;  /* 0x0000000000017941 */ /* 0x000fea0003800000 */
.L_x_724:
[----:B0-----:R-:W2:Y:S01]  /*256a0*/  LDL.LU R0, [R1+0x48] ;  /* 0x0000480001007983 */ /* 0x001ea20000300800 */
[----:B------:R-:W-:-:S03]  /*256b0*/  IMAD.MOV.U32 R19, RZ, RZ, R8 ;  /* 0x000000ffff137224 */ /* 0x000fc600078e0008 */
[----:B------:R0:W-:Y:S02]  /*256c0*/  STL [R1+0x18], R10 ;  /* 0x0000180a01007387 */ /* 0x0001e40000100800 */
[----:B0-2---:R-:W-:-:S07]  /*256d0*/  VIADD R0, R0, 0xfffffffd ;  /* 0xfffffffd00007836 */ /* 0x005fce0000000000 */
.L_x_723:
[----:B------:R-:W-:Y:S05]  /*256e0*/  BSYNC B2 ;  /* 0x0000000000027941 */ /* 0x000fea0003800000 */
.L_x_722:
[----:B------:R-:W-:Y:S01]  /*256f0*/  VIADD R9, R9, 0xfffffffe ;  /* 0xfffffffe09097836 */ /* 0x000fe20000000000 */
[----:B------:R-:W-:-:S04]  /*25700*/  LOP3.LUT R7, RZ, R7, RZ, 0x33, !PT ;  /* 0x00000007ff077212 */ /* 0x000fc800078e33ff */
[----:B------:R-:W-:-:S13]  /*25710*/  ISETP.NE.AND P0, PT, R9, R7, PT ;  /* 0x000000070900720c */ /* 0x000fda0003f05270 */
[----:B------:R-:W-:Y:S05]  /*25720*/  @!P0 BRA `(.L_x_721) ;  /* 0x0000001400c48947 */ /* 0x000fea0003800000 */
[----:B------:R-:W-:-:S07]  /*25730*/  IMAD.MOV.U32 R9, RZ, RZ, R17 ;  /* 0x000000ffff097224 */ /* 0x000fce00078e0011 */
.L_x_775:
[----:B------:R-:W2:Y:S04]  /*25740*/  LDL R3, [R1+0x10] ;  /* 0x0000100001037983 */ /* 0x000ea80000100800 */
[----:B------:R-:W3:Y:S01]  /*25750*/  LDL R2, [R1+0x18] ;  /* 0x0000180001027983 */ /* 0x000ee20000100800 */
[----:B------:R-:W-:Y:S01]  /*25760*/  IADD3 R4, R19, 0x1, RZ ;  /* 0x0000000113047810 */ /* 0x000fe20007ffe0ff */
        /* <DEDUP_REMOVED lines=32> */
.L_x_743:
[----:B------:R-:W-:Y:S01]  /*25970*/  LEA R3, R4, R18, 0x3 ;  /* 0x0000001204037211 */ /* 0x000fe200078e18ff */
[----:B------:R-:W-:Y:S01]  /*25980*/  BSSY B2, `(.L_x_744) ;  /* 0x0000004000027945 */ /* 0x000fe20003800000 */
[----:B------:R-:W-:-:S04]  /*25990*/  SHF.L.U32 R2, R5, 0x1f, RZ ;  /* 0x0000001f05027819 */ /* 0x000fc800000006ff */
[----:B------:R-:W1:Y:S02]  /*259a0*/  SYNCS.PHASECHK.TRANS64.TRYWAIT P0, [R3+URZ+0x36840], R2 ;  /* 0x03684002030075a7 */ /* 0x000e64000800017f */
[----:B-1----:R-:W-:Y:S05]  /*259b0*/  @!P0 BRA `(.L_x_745) ;  /* 0x0000004400288947 */ /* 0x002fea0003800000 */
.L_x_864:
[----:B------:R-:W-:Y:S05]  /*259c0*/  BSYNC B2 ;  /* 0x0000000000027941 */ /* 0x000fea0003800000 */
.L_x_744:
        /* <DEDUP_REMOVED lines=12> */
.L_x_747:
[----:B------:R-:W-:Y:S05]  /*25a90*/  BSYNC B2 ;  /* 0x0000000000027941 */ /* 0x000fea0003800000 */
.L_x_746:
[----:B-1----:R-:W2:Y:S01]  /*25aa0*/  LDL R2, [R1+0x1c] ;  /* 0x00001c0001027983 */ /* 0x002ea20000100800 */
[----:B------:R-:W-:Y:S01]  /*25ab0*/  IMAD.MOV.U32 R10, RZ, RZ, RZ ;  /* 0x000000ffff0a7224 */ /* 0x000fe200078e00ff */
[----:B------:R-:W-:Y:S01]  /*25ac0*/  UIADD3 UR4, UP0, UR36, 0x370, URZ ;  /* 0x0000037024047890 */ /* 0x000fe2000ff1e03f */
[----:B------:R-:W-:Y:S01]  /*25ad0*/  IMAD R7, R4, 0xa800, R18 ;  /* 0x0000a80004077824 */ /* 0x000fe200078e0212 */
[----:B------:R-:W-:Y:S01]  /*25ae0*/  PLOP3.LUT P0, PT, PT, PT, PT, 0x80, 0x0 ;  /* 0x000000000000781c */ /* 0x000fe20003f0f070 */
[----:B------:R-:W-:Y:S01]  /*25af0*/  VIADD R3, R3, 0x36830 ;  /* 0x0003683003037836 */ /* 0x000fe20000000000 */
[----:B------:R-:W-:Y:S01]  /*25b00*/  R2UR UR10, R10 ;  /* 0x000000000a0a72ca */ /* 0x000fe200000e0000 */
[----:B0-----:R-:W-:Y:S01]  /*25b10*/  VIADD R8, R7, 0x21400 ;  /* 0x0002140007087836 */ /* 0x001fe20000000000 */
[----:B------:R-:W-:Y:S01]  /*25b20*/  UIADD3.X UR5, URZ, UR37, URZ, UP0, !UPT ;  /* 0x000000253f057290 */ /* 0x000fe200087fe43f */
[----:B------:R-:W-:Y:S01]  /*25b30*/  UMOV UR6, 0x0 ;  /* 0x0000000000067882 */ /* 0x000fe20000000000 */
[----:B------:R-:W-:Y:S01]  /*25b40*/  UMOV UR7, 0x14f00000 ;  /* 0x14f0000000077882 */ /* 0x000fe20000000000 */
[----:B--2---:R-:W-:-:S10]  /*25b50*/  IMAD R2, R6, 0x70, R2 ;  /* 0x0000007006027824 */ /* 0x004fd400078e0202 */
.L_x_748:
        /* <DEDUP_REMOVED lines=16> */
.L_x_749:
        /* <DEDUP_REMOVED lines=16> */
.L_x_750:
        /* <DEDUP_REMOVED lines=16> */
.L_x_865:
[----:B------:R-:W-:Y:S05]  /*25e60*/  BSYNC B2 ;  /* 0x0000000000027941 */ /* 0x000fea0003800000 */
.L_x_751:
[----:B------:R-:W-:Y:S01]  /*25e70*/  BSSY B2, `(.L_x_753) ;  /* 0x000000b000027945 */ /* 0x000fe20003800000 */
[----:B------:R-:W-:Y:S01]  /*25e80*/  MOV R12, 0x0 ;  /* 0x00000000000c7802 */ /* 0x000fe20000000f00 */
[----:B------:R-:W-:Y:S02]  /*25e90*/  IMAD.MOV.U32 R13, RZ, RZ, 0x14f00000 ;  /* 0x14f00000ff0d7424 */ /* 0x000fe400078e00ff */
[----:B------:R-:W-:Y:S05]  /*25ea0*/  @P1 BRA `(.L_x_754) ;  /* 0x00000000001c1947 */ /* 0x000fea0003800000 */
[----:B------:R-:W1:Y:S01]  /*25eb0*/  S2R R7, SR_TID.X ;  /* 0x0000000000077919 */ /* 0x000e620000002100 */
[----:B0-----:R-:W-:-:S04]  /*25ec0*/  IMAD.MOV.U32 R3, RZ, RZ, 0xa800 ;  /* 0x0000a800ff037424 */ /* 0x001fc800078e00ff */
[----:B------:R2:W-:Y:S01]  /*25ed0*/  SYNCS.ARRIVE.TRANS64 RZ, [R2+URZ+0x50], R3 ;  /* 0x0000500302ff79a7 */ /* 0x0005e2000800003f */
[----:B-1----:R-:W-:-:S04]  /*25ee0*/  LOP3.LUT R7, R7, 0x1f, RZ, 0xc0, !PT ;  /* 0x0000001f07077812 */ /* 0x002fc800078ec0ff */
[----:B------:R-:W-:-:S13]  /*25ef0*/  ISETP.NE.AND P0, PT, R7, RZ, PT ;  /* 0x000000ff0700720c */ /* 0x000fda0003f05270 */
[----:B--2---:R-:W-:Y:S05]  /*25f00*/  @!P0 BRA `(.L_x_754) ;  /* 0x0000000000048947 */ /* 0x004fea0003800000 */
[----:B------:R-:W-:Y:S01]  /*25f10*/  BPT.TRAP 0x1 ;  /* 0x000000040000795c */ /* 0x000fe20000300000 */
.L_x_754:
[----:B------:R-:W-:Y:S05]  /*25f20*/  BSYNC B2 ;  /* 0x0000000000027941 */ /* 0x000fea0003800000 */
.L_x_753:
        /* <DEDUP_REMOVED lines=12> */
.L_x_755:
        /* <DEDUP_REMOVED lines=15> */
.L_x_756:
        /* <DEDUP_REMOVED lines=15> */
.L_x_757:
        /* <DEDUP_REMOVED lines=12> */
.L_x_742:
[----:B------:R-:W-:Y:S05]  /*26290*/  BSYNC B1 ;  /* 0x0000000000017941 */ /* 0x000fea0003800000 */
.L_x_741:
        /* <DEDUP_REMOVED lines=12> */
[----:B------:R-:W-:Y:S02]  /*26360*/  MOV R7, R6 ;  /* 0x0000000600077202 */ /* 0x000fe40000000f00 */
[----:B------:R-:W-:-:S04]  /*26370*/  ISETP.NE.U32.AND P0, PT, RZ, UR4, PT ;  /* 0x00000004ff007c0c */ /* 0x000fc8000bf05070 */
[----:B------:R-:W-:-:S13]  /*26380*/  ISETP.NE.AND.EX P0, PT, RZ, UR5, PT, P0 ;  /* 0x00000005ff007c0c */ /* 0x000fda000bf05300 */
[----:B------:R-:W-:Y:S05]  /*26390*/  @!P0 BRA `(.L_x_760) ;  /* 0x00000000004c8947 */ /* 0x000fea0003800000 */
[----:B------:R-:W2:Y:S01]  /*263a0*/  LDL R13, [R1+0x28] ;  /* 0x00002800010d7983 */ /* 0x000ea20000100800 */
[----:B------:R-:W1:Y:S01]  /*263b0*/  LDC R8, c[0x0][0x43c] ;  /* 0x00010f00ff087b82 */ /* 0x000e620000000800 */
[----:B------:R-:W-:Y:S02]  /*263c0*/  ULDC.64 UR6, c[0x0][0x428] ;  /* 0x00010a0000067ab9 */ /* 0x000fe40000000a00 */
[----:B------:R-:W3:Y:S01]  /*263d0*/  LDL R12, [R1+0x14] ;  /* 0x00001400010c7983 */ /* 0x000ee20000100800 */
        /* <DEDUP_REMOVED lines=15> */
.L_x_760:
[----:B------:R-:W-:Y:S01]  /*264d0*/  IMAD R2, R19, 0x8, R18 ;  /* 0x0000000813027824 */ /* 0x000fe200078e0212 */
[----:B------:R-:W-:Y:S01]  /*264e0*/  SHF.L.U32 R3, R10, 0x1f, RZ ;  /* 0x0000001f0a037819 */ /* 0x000fe200000006ff */
[----:B------:R-:W-:Y:S03]  /*264f0*/  BSSY B2, `(.L_x_761) ;  /* 0x0000003000027945 */ /* 0x000fe60003800000 */
[----:B------:R-:W2:Y:S02]  /*26500*/  SYNCS.PHASECHK.TRANS64.TRYWAIT P0, [R2+URZ+0x36840], R3 ;  /* 0x03684003020075a7 */ /* 0x000ea4000800017f */
[----:B--2---:R-:W-:Y:S05]  /*26510*/  @!P0 BRA `(.L_x_762) ;  /* 0x0000003800788947 */ /* 0x004fea0003800000 */
.L_x_866:
[----:B------:R-:W-:Y:S05]  /*26520*/  BSYNC B2 ;  /* 0x0000000000027941 */ /* 0x000fea0003800000 */
.L_x_761:
[----:B-1----:R-:W1:Y:S01]  /*26530*/  S2R R8, SR_TID.X ;  /* 0x0000000000087919 */ /* 0x002e620000002100 */
[----:B------:R-:W-:Y:S01]  /*26540*/  BSSY B2, `(.L_x_763) ;  /* 0x000000b000027945 */ /* 0x000fe20003800000 */
[----:B-1----:R-:W-:-:S04]  /*26550*/  LOP3.LUT R8, R8, 0x7f, RZ, 0xc0, !PT ;  /* 0x0000007f08087812 */ /* 0x002fc800078ec0ff */
[----:B------:R-:W-:-:S13]  /*26560*/  ISETP.NE.AND P1, PT, R8, RZ, PT ;  /* 0x000000ff0800720c */ /* 0x000fda0003f25270 */
[----:B------:R-:W-:Y:S05]  /*26570*/  @P1 BRA `(.L_x_764) ;  /* 0x00000000001c1947 */ /* 0x000fea0003800000 */
[----:B------:R-:W1:Y:S01]  /*26580*/  S2R R8, SR_TID.X ;  /* 0x0000000000087919 */ /* 0x000e620000002100 */
[----:B--2---:R-:W-:-:S04]  /*26590*/  MOV R3, 0xa800 ;  /* 0x0000a80000037802 */ /* 0x004fc80000000f00 */
[----:B------:R3:W-:Y:S01]  /*265a0*/  SYNCS.ARRIVE.TRANS64 RZ, [R2+URZ+0x36830], R3 ;  /* 0x0368300302ff79a7 */ /* 0x0007e2000800003f */
[----:B-1----:R-:W-:-:S04]  /*265b0*/  LOP3.LUT R8, R8, 0x1f, RZ, 0xc0, !PT ;  /* 0x0000001f08087812 */ /* 0x002fc800078ec0ff */
[----:B------:R-:W-:-:S13]  /*265c0*/  ISETP.NE.AND P0, PT, R8, RZ, PT ;  /* 0x000000ff0800720c */ /* 0x000fda0003f05270 */
[----:B---3--:R-:W-:Y:S05]  /*265d0*/  @!P0 BRA `(.L_x_764) ;  /* 0x0000000000048947 */ /* 0x008fea0003800000 */
[----:B------:R-:W-:Y:S01]  /*265e0*/  BPT.TRAP 0x1 ;  /* 0x000000040000795c */ /* 0x000fe20000300000 */
.L_x_764:
[----:B------:R-:W-:Y:S05]  /*265f0*/  BSYNC B2 ;  /* 0x0000000000027941 */ /* 0x000fea0003800000 */
.L_x_763:
[----:B--2---:R-:W2:Y:S01]  /*26600*/  LDL R2, [R1+0x1c] ;  /* 0x00001c0001027983 */ /* 0x004ea20000100800 */
[----:B------:R-:W-:Y:S01]  /*26610*/  IMAD.MOV.U32 R14, RZ, RZ, RZ ;  /* 0x000000ffff0e7224 */ /* 0x000fe200078e00ff */
[----:B------:R-:W-:Y:S01]  /*26620*/  UIADD3 UR4, UP0, UR36, 0x370, URZ ;  /* 0x0000037024047890 */ /* 0x000fe2000ff1e03f */
[C---:B------:R-:W-:Y:S01]  /*26630*/  IMAD R3, R19.reuse, 0x8, R11 ;  /* 0x0000000813037824 */ /* 0x040fe200078e020b */
[----:B------:R-:W-:Y:S01]  /*26640*/  PLOP3.LUT P0, PT, PT, PT, PT, 0x80, 0x0 ;  /* 0x000000000000781c */ /* 0x000fe20003f0f070 */
[----:B------:R-:W-:Y:S01]  /*26650*/  IMAD R8, R19, 0xa800, R18 ;  /* 0x0000a80013087824 */ /* 0x000fe200078e0212 */
[----:B------:R-:W-:Y:S01]  /*26660*/  R2UR UR10, R14 ;  /* 0x000000000e0a72ca */ /* 0x000fe200000e0000 */
[----:B------:R-:W-:Y:S01]  /*26670*/  VIADD R3, R3, 0x30 ;  /* 0x0000003003037836 */ /* 0x000fe20000000000 */
[----:B------:R-:W-:Y:S01]  /*26680*/  UIADD3.X UR5, URZ, UR37, URZ, UP0, !UPT ;  /* 0x000000253f057290 */ /* 0x000fe200087fe43f */
[----:B0-----:R-:W-:Y:S01]  /*26690*/  VIADD R10, R8, 0x21400 ;  /* 0x00021400080a7836 */ /* 0x001fe20000000000 */
[----:B------:R-:W-:Y:S01]  /*266a0*/  UMOV UR6, 0x0 ;  /* 0x0000000000067882 */ /* 0x000fe20000000000 */
[----:B------:R-:W-:Y:S01]  /*266b0*/  UMOV UR7, 0x14f00000 ;  /* 0x14f0000000077882 */ /* 0x000fe20000000000 */
[----:B--2---:R-:W-:-:S09]  /*266c0*/  IMAD R2, R7, 0x70, R2 ;  /* 0x0000007007027824 */ /* 0x004fd200078e0202 */
.L_x_765:
        /* <DEDUP_REMOVED lines=16> */
.L_x_766:
        /* <DEDUP_REMOVED lines=16> */
.L_x_767:
        /* <DEDUP_REMOVED lines=15> */
.L_x_867:
[----:B------:R-:W-:Y:S05]  /*269c0*/  BSYNC B2 ;  /* 0x0000000000027941 */ /* 0x000fea0003800000 */
.L_x_768:
[----:B------:R-:W-:Y:S01]  /*269d0*/  BSSY B2, `(.L_x_770) ;  /* 0x000000b000027945 */ /* 0x000fe20003800000 */
[----:B------:R-:W-:Y:S01]  /*269e0*/  MOV R12, 0x0 ;  /* 0x00000000000c7802 */ /* 0x000fe20000000f00 */
[----:B------:R-:W-:Y:S02]  /*269f0*/  IMAD.MOV.U32 R13, RZ, RZ, 0x14f00000 ;  /* 0x14f00000ff0d7424 */ /* 0x000fe400078e00ff */
[----:B------:R-:W-:Y:S05]  /*26a00*/  @P1 BRA `(.L_x_771) ;  /* 0x00000000001c1947 */ /* 0x000fea0003800000 */
[----:B------:R-:W1:Y:S01]  /*26a10*/  S2R R8, SR_TID.X ;  /* 0x0000000000087919 */ /* 0x000e620000002100 */
[----:B------:R-:W-:-:S04]  /*26a20*/  IMAD.MOV.U32 R3, RZ, RZ, 0xa800 ;  /* 0x0000a800ff037424 */ /* 0x000fc800078e00ff */
[----:B------:R2:W-:Y:S01]  /*26a30*/  SYNCS.ARRIVE.TRANS64 RZ, [R2+URZ+0x50], R3 ;  /* 0x0000500302ff79a7 */ /* 0x0005e2000800003f */
[----:B-1----:R-:W-:-:S04]  /*26a40*/  LOP3.LUT R8, R8, 0x1f, RZ, 0xc0, !PT ;  /* 0x0000001f08087812 */ /* 0x002fc800078ec0ff */
[----:B------:R-:W-:-:S13]  /*26a50*/  ISETP.NE.AND P0, PT, R8, RZ, PT ;  /* 0x000000ff0800720c */ /* 0x000fda0003f05270 */
[----:B--2---:R-:W-:Y:S05]  /*26a60*/  @!P0 BRA `(.L_x_771) ;  /* 0x0000000000048947 */ /* 0x004fea0003800000 */
[----:B------:R-:W-:Y:S01]  /*26a70*/  BPT.TRAP 0x1 ;  /* 0x000000040000795c */ /* 0x000fe20000300000 */
.L_x_771:
[----:B------:R-:W-:Y:S05]  /*26a80*/  BSYNC B2 ;  /* 0x0000000000027941 */ /* 0x000fea0003800000 */
.L_x_770:
        /* <DEDUP_REMOVED lines=12> */
.L_x_772:
        /* <DEDUP_REMOVED lines=15> */
.L_x_773:
        /* <DEDUP_REMOVED lines=15> */
.L_x_774:
        /* <DEDUP_REMOVED lines=12> */
.L_x_759:
[----:B------:R-:W-:Y:S05]  /*26df0*/  BSYNC B1 ;  /* 0x0000000000017941 */ /* 0x000fea0003800000 */
.L_x_758:
[----:B------:R-:W2:Y:S01]  /*26e00*/  LDL R2, [R1+0x30] ;  /* 0x0000300001027983 */ /* 0x000ea20000100800 */
[----:B------:R-:W-:Y:S01]  /*26e10*/  VIADD R0, R0, 0xfffffffe ;  /* 0xfffffffe00007836 */ /* 0x000fe20000000000 */
[----:B--2---:R-:W-:-:S13]  /*26e20*/  ISETP.GT.AND P0, PT, R6, R2, PT ;  /* 0x000000020600720c */ /* 0x004fda0003f04270 */
[----:B------:R-:W-:Y:S05]  /*26e30*/  @P0 BRA `(.L_x_775) ;  /* 0xffffffe800400947 */ /* 0x000fea000383ffff */
.L_x_721:
[----:B------:R-:W-:Y:S05]  /*26e40*/  BSYNC B0 ;  /* 0x0000000000007941 */ /* 0x000fea0003800000 */
.L_x_720:
[----:B------:R-:W3:Y:S01]  /*26e50*/  S2R R3, SR_TID.X ;  /* 0x0000000000037919 */ /* 0x000ee20000002100 */
[----:B------:R-:W-:Y:S01]  /*26e60*/  BSSY B0, `(.L_x_776) ;  /* 0x0000011000007945 */ /* 0x000fe20003800000 */
[----:B---3--:R-:W-:-:S04]  /*26e70*/  LOP3.LUT R3, R3, 0x7f, RZ, 0xc0, !PT ;  /* 0x0000007f03037812 */ /* 0x008fc800078ec0ff */
[----:B------:R-:W-:-:S13]  /*26e80*/  ISETP.NE.AND P0, PT, R3, RZ, PT ;  /* 0x000000ff0300720c */ /* 0x000fda0003f05270 */
[----:B------:R-:W-:Y:S05]  /*26e90*/  @P0 BRA `(.L_x_777) ;  /* 0x0000000000340947 */ /* 0x000fea0003800000 */
[----:B------:R-:W3:Y:S01]  /*26ea0*/  S2R R2, SR_LANEID ;  /* 0x0000000000027919 */ /* 0x000ee20000000000 */
[----:B------:R-:W-:Y:S01]  /*26eb0*/  VOTEU.ANY UR4, UPT, PT ;  /* 0x0000000000047886 */ /* 0x000fe200038e0100 */
[----:B--2---:R-:W2:Y:S01]  /*26ec0*/  LDC.64 R4, c[0x0][0xc60] ;  /* 0x00031800ff047b82 */ /* 0x004ea20000000a00 */
[----:B------:R-:W3:Y:S02]  /*26ed0*/  FLO.U32 R0, UR4 ;  /* 0x0000000400007d00 */ /* 0x000ee400080e0000 */
[----:B---3--:R-:W-:-:S06]  /*26ee0*/  ISETP.EQ.U32.AND P0, PT, R0, R2, PT ;  /* 0x000000020000720c */ /* 0x008fcc0003f02070 */
[----:B------:R-:W2:Y:S07]  /*26ef0*/  POPC R2, UR4 ;  /* 0x0000000400027d09 */ /* 0x000eae0008000000 */
[----:B--2---:R-:W2:Y:S04]  /*26f00*/  @P0 ATOMG.E.ADD.STRONG.GPU PT, R2, desc[UR60][R4.64], R2 ;  /* 0x00000002040209a8 */ /* 0x004ea800081ee1fc */
[----:B--2---:R2:W3:Y:S02]  /*26f10*/  SHFL.IDX PT, R2, R2, R0, 0x1f ;  /* 0x00001f0002027589 */ /* 0x0044e400000e0000 */
[----:B--2---:R-:W2:Y:S02]  /*26f20*/  S2R R0, SR_LTMASK ;  /* 0x0000000000007919 */ /* 0x004ea40000003900 */
[----:B--2---:R-:W-:-:S06]  /*26f30*/  LOP3.LUT R0, R0, UR4, RZ, 0xc0, !PT ;  /* 0x0000000400007c12 */ /* 0x004fcc000f8ec0ff */
[----:B------:R-:W3:Y:S02]  /*26f40*/  POPC R0, R0 ;  /* 0x0000000000007309 */ /* 0x000ee40000000000 */
[----:B---3--:R-:W-:-:S05]  /*26f50*/  IADD3 R0, R2, UR38, R0 ;  /* 0x0000002602007c10 */ /* 0x008fca000fffe000 */
[----:B------:R3:W-:Y:S02]  /*26f60*/  STL [R1], R0 ;  /* 0x0000000001007387 */ /* 0x0007e40000100800 */
.L_x_777:
[----:B------:R-:W-:Y:S05]  /*26f70*/  BSYNC B0 ;  /* 0x0000000000007941 */ /* 0x000fea0003800000 */
.L_x_776:
[----:B---3--:R-:W3:Y:S01]  /*26f80*/  LDL R0, [R1+0x10] ;  /* 0x0000100001007983 */ /* 0x008ee20000100800 */
[----:B------:R-:W-:Y:S01]  /*26f90*/  BSSY B0, `(.L_x_778) ;  /* 0x0000049000007945 */ /* 0x000fe20003800000 */
[----:B---3--:R-:W-:-:S13]  /*26fa0*/  LOP3.LUT P0, RZ, R0, 0x1, RZ, 0xc0, !PT ;  /* 0x0000000100ff7812 */ /* 0x008fda000780c0ff */
[----:B------:R-:W-:Y:S05]  /*26fb0*/  @!P0 BRA `(.L_x_779) ;  /* 0x0000000400188947 */ /* 0x000fea0003800000 */
[----:B------:R-:W3:Y:S01]  /*26fc0*/  LDL R2, [R1+0x18] ;  /* 0x0000180001027983 */ /* 0x000ee20000100800 */
[----:B------:R-:W-:Y:S01]  /*26fd0*/  IMAD R0, R19, 0x8, R18 ;  /* 0x0000000813007824 */ /* 0x000fe200078e0212 */
[----:B------:R-:W-:Y:S01]  /*26fe0*/  BSSY B1, `(.L_x_780) ;  /* 0x0000005000017945 */ /* 0x000fe20003800000 */
[----:B------:R-:W-:Y:S02]  /*26ff0*/  ISETP.NE.AND P1, PT, R3, RZ, PT ;  /* 0x000000ff0300720c */ /* 0x000fe40003f25270 */
[----:B---3--:R-:W-:-:S04]  /*27000*/  SHF.L.U32 R2, R2, 0x1f, RZ ;  /* 0x0000001f02027819 */ /* 0x008fc800000006ff */
[----:B------:R-:W3:Y:S02]  /*27010*/  SYNCS.PHASECHK.TRANS64.TRYWAIT P0, [R0+URZ+0x36860], R2 ;  /* 0x03686002000075a7 */ /* 0x000ee4000800017f */
[----:B---3--:R-:W-:Y:S05]  /*27020*/  @!P0 BRA `(.L_x_781) ;  /* 0x0000002c00dc8947 */ /* 0x008fea0003800000 */
.L_x_868:
[----:B------:R-:W-:Y:S05]  /*27030*/  BSYNC B1 ;  /* 0x0000000000017941 */ /* 0x000fea0003800000 */
.L_x_780:
[----:B------:R-:W-:Y:S04]  /*27040*/  BSSY B1, `(.L_x_782) ;  /* 0x0000009000017945 */ /* 0x000fe80003800000 */
[----:B------:R-:W-:Y:S05]  /*27050*/  @P1 BRA `(.L_x_783) ;  /* 0x00000000001c1947 */ /* 0x000fea0003800000 */
[----:B------:R-:W4:Y:S01]  /*27060*/  S2R R3, SR_TID.X ;  /* 0x0000000000037919 */ /* 0x000f220000002100 */
[----:B---3--:R-:W-:-:S04]  /*27070*/  MOV R2, 0xa800 ;  /* 0x0000a80000027802 */ /* 0x008fc80000000f00 */
[----:B------:R3:W-:Y:S01]  /*27080*/  SYNCS.ARRIVE.TRANS64 RZ, [R0+URZ+0x36850], R2 ;  /* 0x0368500200ff79a7 */ /* 0x0007e2000800003f */
[----:B----4-:R-:W-:-:S04]  /*27090*/  LOP3.LUT R3, R3, 0x1f, RZ, 0xc0, !PT ;  /* 0x0000001f03037812 */ /* 0x010fc800078ec0ff */
[----:B------:R-:W-:-:S13]  /*270a0*/  ISETP.NE.AND P0, PT, R3, RZ, PT ;  /* 0x000000ff0300720c */ /* 0x000fda0003f05270 */
[----:B---3--:R-:W-:Y:S05]  /*270b0*/  @!P0 BRA `(.L_x_783) ;  /* 0x0000000000048947 */ /* 0x008fea0003800000 */
[----:B------:R-:W-:Y:S01]  /*270c0*/  BPT.TRAP 0x1 ;  /* 0x000000040000795c */ /* 0x000fe20000300000 */
.L_x_783:
[----:B------:R-:W-:Y:S05]  /*270d0*/  BSYNC B1 ;  /* 0x0000000000017941 */ /* 0x000fea0003800000 */
.L_x_782:
[----:B------:R-:W4:Y:S04]  /*270e0*/  LDL.LU R3, [R1+0x1c] ;  /* 0x00001c0001037983 */ /* 0x000f280000300800 */
[----:B---3--:R-:W4:Y:S01]  /*270f0*/  LDL.LU R2, [R1+0x8] ;  /* 0x0000080001027983 */ /* 0x008f220000300800 */
[----:B------:R-:W-:Y:S01]  /*27100*/  UIADD3 UR4, UP0, UR36, 0x470, URZ ;  /* 0x0000047024047890 */ /* 0x000fe2000ff1e03f */
[----:B------:R-:W-:Y:S01]  /*27110*/  PLOP3.LUT P0, PT, PT, PT, PT, 0x80, 0x0 ;  /* 0x000000000000781c */ /* 0x000fe20003f0f070 */
[----:B------:R-:W-:Y:S01]  /*27120*/  VIADD R0, R0, 0x36850 ;  /* 0x0003685000007836 */ /* 0x000fe20000000000 */
[----:B------:R-:W-:Y:S01]  /*27130*/  UMOV UR6, 0x0 ;  /* 0x0000000000067882 */ /* 0x000fe20000000000 */
[----:B------:R-:W-:Y:S01]  /*27140*/  UIADD3.X UR5, URZ, UR37, URZ, UP0, !UPT ;  /* 0x000000253f057290 */ /* 0x000fe200087fe43f */
[----:B------:R-:W-:Y:S01]  /*27150*/  UMOV UR7, 0x14f00000 ;  /* 0x14f0000000077882 */ /* 0x000fe20000000000 */
[----:B------:R-:W-:Y:S01]  /*27160*/  UMOV UR10, URZ ;  /* 0x0000003f000a7c82 */ /* 0x000fe20008000000 */
[----:B----4-:R-:W-:-:S02]  /*27170*/  IMAD R3, R2, 0x70, R3 ;  /* 0x0000007002037824 */ /* 0x010fc400078e0203 */
[----:B------:R-:W-:-:S04]  /*27180*/  IMAD R2, R19, 0xa800, R18 ;  /* 0x0000a80013027824 */ /* 0x000fc800078e0212 */
[----:B------:R-:W-:-:S07]  /*27190*/  VIADD R4, R2, 0x400 ;  /* 0x0000040002047836 */ /* 0x000fce0000000000 */
.L_x_784:
        /* <DEDUP_REMOVED lines=9> */
[----:B---3--:R-:W-:Y:S05]  /*27230*/  @P0 BRA.U.ANY `(.L_x_784) ;  /* 0xfffffffd00d80947 */ /* 0x008fea000393ffff */
[----:B------:R-:W-:Y:S01]  /*27240*/  PLOP3.LUT P0, PT, PT, PT, PT, 0x80, 0x0 ;  /* 0x000000000000781c */ /* 0x000fe20003f0f070 */
[----:B------:R-:W-:Y:S01]  /*27250*/  VIADD R4, R2, 0x3c00 ;  /* 0x00003c0002047836 */ /* 0x000fe20000000000 */
[----:B------:R-:W-:Y:S01]  /*27260*/  UMOV UR6, 0x0 ;  /* 0x0000000000067882 */ /* 0x000fe20000000000 */
[----:B------:R-:W-:Y:S01]  /*27270*/  UMOV UR7, 0x14f00000 ;  /* 0x14f0000000077882 */ /* 0x000fe20000000000 */
[----:B------:R-:W-:-:S09]  /*27280*/  UMOV UR10, 0x40 ;  /* 0x00000040000a7882 */ /* 0x000fd20000000000 */
.L_x_785:
        /* <DEDUP_REMOVED lines=15> */
.L_x_786:
        /* <DEDUP_REMOVED lines=10> */
.L_x_779:
[----:B------:R-:W-:Y:S05]  /*27420*/  BSYNC B0 ;  /* 0x0000000000007941 */ /* 0x000fea0003800000 */
.L_x_778:
[----:B------:R-:W3:Y:S01]  /*27430*/  LDL.LU R4, [R1+0x18] ;  /* 0x0000180001047983 */ /* 0x000ee20000300800 */
[----:B------:R-:W-:-:S04]  /*27440*/  IADD3 R19, R19, 0x1, RZ ;  /* 0x0000000113137810 */ /* 0x000fc80007ffe0ff */
[----:B------:R-:W-:-:S04]  /*27450*/  ISETP.NE.AND P0, PT, R19, 0x2, PT ;  /* 0x000000021300780c */ /* 0x000fc80003f05270 */
[----:B------:R-:W-:Y:S02]  /*27460*/  SEL R0, RZ, 0x1, P0 ;  /* 0x00000001ff007807 */ /* 0x000fe40000000000 */
[----:B------:R-:W-:Y:S02]  /*27470*/  SEL R19, R19, RZ, P0 ;  /* 0x000000ff13137207 */ /* 0x000fe40000000000 */
[----:B---3--:R-:W-:-:S05]  /*27480*/  LOP3.LUT R4, R4, R0, RZ, 0x3c, !PT ;  /* 0x0000000004047212 */ /* 0x008fca00078e3cff */
[----:B------:R3:W-:Y:S02]  /*27490*/  STL [R1+0x18], R4 ;  /* 0x0000180401007387 */ /* 0x0007e40000100800 */
.L_x_700:
[----:B------:R-:W-:Y:S05]  /*274a0*/  BSYNC B7 ;  /* 0x0000000000077941 */ /* 0x000fea0003800000 */
.L_x_698:
[----:B----4-:R-:W4:Y:S02]  /*274b0*/  LDL R0, [R1+0x10] ;  /* 0x0000100001007983 */ /* 0x010f240000100800 */
[----:B----4-:R-:W-:-:S13]  /*274c0*/  LOP3.LUT P0, RZ, R0, 0x2, RZ, 0xc0, !PT ;  /* 0x0000000200ff7812 */ /* 0x010fda000780c0ff */
[----:B------:R-:W-:Y:S05]  /*274d0*/  @!P0 BRA `(.L_x_787) ;  /* 0x00000000002c8947 */ /* 0x000fea0003800000 */
[----:B------:R-:W-:Y:S05]  /*274e0*/  WARPSYNC.ALL ;  /* 0x0000000000007948 */ /* 0x000fea0003800000 */
[----:B------:R-:W4:Y:S08]  /*274f0*/  S2UR UR5, SR_CgaCtaId ;  /* 0x00000000000579c3 */ /* 0x000f300000008800 */
[----:B------:R-:W-:Y:S06]  /*27500*/  BAR.SYNC.DEFER_BLOCKING 0x5, 0x180 ;  /* 0x0146000000007b1d */ /* 0x000fec0000010000 */
[----:B------:R-:W-:-:S02]  /*27510*/  UMOV UR4, 0x400 ;  /* 0x0000040000047882 */ /* 0x000fc40000000000 */
[----:B----4-:R-:W-:-:S06]  /*27520*/  ULEA UR4, UR5, UR4, 0x18 ;  /* 0x0000000405047291 */ /* 0x010fcc000f8ec03f */
[----:B------:R-:W-:-:S05]  /*27530*/  IMAD.U32 R18, RZ, RZ, UR4 ;  /* 0x00000004ff127e24 */ /* 0x000fca000f8e00ff */
[----:B0123--:R-:W0:Y:S04]  /*27540*/  LDS.128 R4, [R18+0x368d0] ;  /* 0x0368d00012047984 */ /* 0x00fe280000000c00 */
[----:B0-----:R0:W-:Y:S04]  /*27550*/  STL.64 [R1], R4 ;  /* 0x0000000401007387 */ /* 0x0011e80000100a00 */
[----:B------:R0:W-:Y:S01]  /*27560*/  STL.64 [R1+0x8], R6 ;  /* 0x0000080601007387 */ /* 0x0001e20000100a00 */
[----:B------:R-:W-:Y:S06]  /*27570*/  BAR.ARV 0x4, 0x180 ;  /* 0x0106000000007b1d */ /* 0x000fec0000002000 */
[----:B------:R-:W-:Y:S05]  /*27580*/  BRA `(.L_x_788) ;  /* 0x0000000c00207947 */ /* 0x000fea0003800000 */
.L_x_787:
[----:B------:R-:W4:Y:S01]  /*27590*/  S2R R16, SR_TID.X ;  /* 0x0000000000107919 */ /* 0x000f220000002100 */
[----:B------:R-:W-:Y:S01]  /*275a0*/  UMOV UR4, 0xffffffff ;  /* 0xffffffff00047882 */ /* 0x000fe20000000000 */
[----:B----4-:R-:W-:-:S04]  /*275b0*/  LOP3.LUT R16, R16, 0x1f, RZ, 0xc0, !PT ;  /* 0x0000001f10107812 */ /* 0x010fc800078ec0ff */
[----:B------:R-:W-:Y:S01]  /*275c0*/  ISETP.NE.AND P0, PT, R16, 0x1f, PT ;  /* 0x0000001f1000780c */ /* 0x000fe20003f05270 */
[----:B------:R-:W-:-:S12]  /*275d0*/  BRA.DIV UR4, `(.L_x_789) ;  /* 0x0000002a04847947 */ /* 0x000fd8000b800000 */
[----:B------:R-:W0:Y:S01]  /*275e0*/  LDL.LU R2, [R1] ;  /* 0x0000000001027983 */ /* 0x000e220000300800 */
[----:B------:R-:W-:-:S03]  /*275f0*/  ULDC UR4, c[0x0][0xc3c] ;  /* 0x00030f0000047ab9 */ /* 0x000fc60000000800 */
[----:B-12---:R-:W2:Y:S01]  /*27600*/  LDL R3, [R1+0xc] ;  /* 0x00000c0001037983 */ /* 0x006ea20000100800 */
[----:B0-----:R-:W-:Y:S02]  /*27610*/  IMAD.MOV.U32 R10, RZ, RZ, R2 ;  /* 0x000000ffff0a7224 */ /* 0x001fe400078e0002 */
[----:B--2---:R-:W-:-:S05]  /*27620*/  IMAD.IADD R0, R3, 0x1, R16 ;  /* 0x0000000103007824 */ /* 0x004fca00078e0210 */
[----:B------:R-:W-:-:S13]  /*27630*/  ISETP.GE.OR P1, PT, R0, UR4, !P0 ;  /* 0x0000000400007c0c */ /* 0x000fda000c726670 */
[----:B------:R-:W0:Y:S08]  /*27640*/  @!P1 LDC.64 R2, c[0x0][0xc80] ;  /* 0x00032000ff029b82 */ /* 0x000e300000000a00 */
[----:B------:R-:W1:Y:S01]  /*27650*/  @!P1 LDC.64 R6, c[0x0][0xc78] ;  /* 0x00031e00ff069b82 */ /* 0x000e620000000a00 */
[----:B0-----:R-:W-:-:S05]  /*27660*/  @!P1 IMAD.WIDE R2, R0, 0x4, R2 ;  /* 0x0000000400029825 */ /* 0x001fca00078e0202 */
[----:B------:R1:W2:Y:S02]  /*27670*/  @!P1 LDG.E R8, desc[UR60][R2.64] ;  /* 0x0000003c02089981 */ /* 0x0002a4000c1e1900 */
[----:B-1----:R-:W-:-:S06]  /*27680*/  @!P1 IMAD.WIDE R2, R0, 0x4, R6 ;  /* 0x0000000400029825 */ /* 0x002fcc00078e0206 */
[----:B------:R-:W4:Y:S01]  /*27690*/  @!P1 LDG.E R2, desc[UR60][R2.64] ;  /* 0x0000003c02029981 */ /* 0x000f22000c1e1900 */
[----:B---3--:R-:W-:Y:S01]  /*276a0*/  IMAD.MOV.U32 R4, RZ, RZ, RZ ;  /* 0x000000ffff047224 */ /* 0x008fe200078e00ff */
[C---:B------:R-:W-:Y:S01]  /*276b0*/  ISETP.GE.U32.AND P2, PT, R16.reuse, 0x2, PT ;  /* 0x000000021000780c */ /* 0x040fe20003f46070 */
[----:B------:R-:W-:Y:S01]  /*276c0*/  IMAD.MOV.U32 R6, RZ, RZ, RZ ;  /* 0x000000ffff067224 */ /* 0x000fe200078e00ff */
[C---:B------:R-:W-:Y:S01]  /*276d0*/  ISETP.GE.U32.AND P3, PT, R16.reuse, 0x4, PT ;  /* 0x000000041000780c */ /* 0x040fe20003f66070 */
[----:B------:R-:W-:Y:S01]  /*276e0*/  SHFL.IDX PT, R5, R10, RZ, 0x1f ;  /* 0x00001fff0a057589 */ /* 0x000fe200000e0000 */
[C---:B------:R-:W-:Y:S02]  /*276f0*/  ISETP.GE.U32.AND P4, PT, R16.reuse, 0x8, PT ;  /* 0x000000081000780c */ /* 0x040fe40003f86070 */
[----:B------:R-:W-:Y:S01]  /*27700*/  ISETP.GE.U32.AND P5, PT, R16, 0x10, PT ;  /* 0x000000101000780c */ /* 0x000fe20003fa6070 */
[----:B------:R-:W-:Y:S01]  /*27710*/  SHFL.IDX PT, R0, R10, 0x1, 0x1f ;  /* 0x00201f000a007f89 */ /* 0x000fe200000e0000 */
[----:B--2---:R-:W-:Y:S01]  /*27720*/  @!P1 MOV R4, R8 ;  /* 0x0000000800049202 */ /* 0x004fe20000000f00 */
[----:B------:R-:W-:-:S02]  /*27730*/  IMAD.MOV.U32 R8, RZ, RZ, RZ ;  /* 0x000000ffff087224 */ /* 0x000fc400078e00ff */
[----:B----4-:R-:W-:Y:S01]  /*27740*/  @!P1 IMAD.MOV.U32 R6, RZ, RZ, R2 ;  /* 0x000000ffff069224 */ /* 0x010fe200078e0002 */
        /* <DEDUP_REMOVED lines=17> */
[----:B------:R0:W1:Y:S02]  /*27860*/  SHFL.IDX PT, R9, R7, 0x1f, 0x1f ;  /* 0x03e01f0007097f89 */ /* 0x00006400000e0000 */
.L_x_878:
[----:B------:R-:W-:Y:S02]  /*27870*/  ULDC UR4, c[0x0][0xc38] ;  /* 0x00030e0000047ab9 */ /* 0x000fe40000000800 */
[----:B------:R-:W-:-:S04]  /*27880*/  IMAD.U32 R2, RZ, RZ, UR4 ;  /* 0x00000004ff027e24 */ /* 0x000fc8000f8e00ff */
[----:B-1----:R-:W-:-:S05]  /*27890*/  IMAD R9, R9, R2, RZ ;  /* 0x0000000209097224 */ /* 0x002fca00078e02ff */
[----:B------:R-:W-:-:S04]  /*278a0*/  IADD3 R0, R0, R9, RZ ;  /* 0x0000000900007210 */ /* 0x000fc80007ffe0ff */
[----:B------:R-:W-:-:S13]  /*278b0*/  ISETP.GT.AND P6, PT, R0, R5, PT ;  /* 0x000000050000720c */ /* 0x000fda0003fc4270 */
[----:B------:R-:W-:Y:S05]  /*278c0*/  @P6 BRA `(.L_x_790) ;  /* 0x0000000000ac6947 */ /* 0x000fea0003800000 */
.L_x_793:
[----:B------:R-:W2:Y:S01]  /*278d0*/  LDL.LU R3, [R1+0xc] ;  /* 0x00000c0001037983 */ /* 0x000ea20000300800 */
[----:B------:R-:W1:Y:S01]  /*278e0*/  LDC R2, c[0x0][0xc3c] ;  /* 0x00030f00ff027b82 */ /* 0x000e620000000800 */
[----:B--2---:R-:W-:-:S05]  /*278f0*/  VIADD R3, R3, 0x1f ;  /* 0x0000001f03037836 */ /* 0x004fca0000000000 */
[----:B-1----:R-:W-:-:S13]  /*27900*/  ISETP.GE.AND P6, PT, R3, R2, PT ;  /* 0x000000020300720c */ /* 0x002fda0003fc6270 */
[----:B------:R-:W-:Y:S05]  /*27910*/  @P6 BRA `(.L_x_791) ;  /* 0x0000000400d46947 */ /* 0x000fea0003800000 */
[----:B------:R-:W1:Y:S01]  /*27920*/  S2R R4, SR_TID.X ;  /* 0x0000000000047919 */ /* 0x000e620000002100 */
[----:B------:R2:W-:Y:S01]  /*27930*/  STL [R1+0xc], R3 ;  /* 0x00000c0301007387 */ /* 0x0005e20000100800 */
[----:B-1----:R-:W-:-:S05]  /*27940*/  LOP3.LUT R4, R4, 0x1f, RZ, 0xc0, !PT ;  /* 0x0000001f04047812 */ /* 0x002fca00078ec0ff */
[----:B------:R-:W-:Y:S02]  /*27950*/  IMAD.IADD R6, R3, 0x1, R4 ;  /* 0x0000000103067824 */ /* 0x000fe400078e0204 */
[----:B------:R-:W-:-:S03]  /*27960*/  IMAD.MOV.U32 R4, RZ, RZ, RZ ;  /* 0x000000ffff047224 */ /* 0x000fc600078e00ff */
[----:B------:R-:W-:-:S13]  /*27970*/  ISETP.GE.OR P6, PT, R6, R2, !P0 ;  /* 0x000000020600720c */ /* 0x000fda00047c6670 */
[----:B--2---:R-:W1:Y:S02]  /*27980*/  @!P6 LDC.64 R2, c[0x0][0xc80] ;  /* 0x00032000ff02eb82 */ /* 0x004e640000000a00 */
[----:B-1----:R-:W-:-:S05]  /*27990*/  @!P6 IMAD.WIDE R2, R6, 0x4, R2 ;  /* 0x000000040602e825 */ /* 0x002fca00078e0202 */
[----:B------:R1:W2:Y:S02]  /*279a0*/  @!P6 LDG.E R4, desc[UR60][R2.64] ;  /* 0x0000003c0204e981 */ /* 0x0002a4000c1e1900 */
[----:B-1----:R-:W1:Y:S02]  /*279b0*/  @!P6 LDC.64 R2, c[0x0][0xc78] ;  /* 0x00031e00ff02eb82 */ /* 0x002e640000000a00 */
[----:B-1----:R-:W-:-:S04]  /*279c0*/  @!P6 IMAD.WIDE R2, R6, 0x4, R2 ;  /* 0x000000040602e825 */ /* 0x002fc800078e0202 */
[----:B------:R-:W-:-:S06]  /*279d0*/  IMAD.MOV.U32 R6, RZ, RZ, RZ ;  /* 0x000000ffff067224 */ /* 0x000fcc00078e00ff */
[----:B------:R-:W2:Y:S01]  /*279e0*/  @!P6 LDG.E R6, desc[UR60][R2.64] ;  /* 0x0000003c0206e981 */ /* 0x000ea2000c1e1900 */
[----:B------:R-:W-:Y:S01]  /*279f0*/  UMOV UR4, 0xffffffff ;  /* 0xffffffff00047882 */ /* 0x000fe20000000000 */
[----:B--2---:R-:W-:Y:S02]  /*27a00*/  IMAD R2, R6, R4, RZ ;  /* 0x0000000406027224 */ /* 0x004fe400078e02ff */
[----:B------:R-:W-:Y:S05]  /*27a10*/  BRA.DIV UR4, `(.L_x_792) ;  /* 0x0000002a04d47947 */ /* 0x000fea000b800000 */
[----:B------:R-:W1:Y:S02]  /*27a20*/  SHFL.UP PT, R3, R2, 0x1, RZ ;  /* 0x0420000002037989 */ /* 0x000e6400000e00ff */
[----:B-1----:R-:W-:-:S04]  /*27a30*/  SEL R3, R3, RZ, P1 ;  /* 0x000000ff03037207 */ /* 0x002fc80000800000 */
[----:B------:R-:W-:-:S05]  /*27a40*/  IADD3 R2, R2, R3, RZ ;  /* 0x0000000302027210 */ /* 0x000fca0007ffe0ff */
        /* <DEDUP_REMOVED lines=11> */
[----:B0-----:R-:W-:-:S05]  /*27b00*/  IMAD.IADD R7, R2, 0x1, R3 ;  /* 0x0000000102077824 */ /* 0x001fca00078e0203 */
[----:B------:R0:W1:Y:S02]  /*27b10*/  SHFL.IDX PT, R9, R7, 0x1f, 0x1f ;  /* 0x03e01f0007097f89 */ /* 0x00006400000e0000 */
.L_x_886:
[----:B------:R-:W-:Y:S02]  /*27b20*/  ULDC UR4, c[0x0][0xc38] ;  /* 0x00030e0000047ab9 */ /* 0x000fe40000000800 */
[----:B------:R-:W-:-:S05]  /*27b30*/  MOV R2, UR4 ;  /* 0x0000000400027c02 */ /* 0x000fca0008000f00 */
[----:B-1----:R-:W-:-:S04]  /*27b40*/  IMAD R9, R9, R2, RZ ;  /* 0x0000000209097224 */ /* 0x002fc800078e02ff */
[----:B------:R-:W-:-:S05]  /*27b50*/  IMAD.IADD R0, R9, 0x1, R0 ;  /* 0x0000000109007824 */ /* 0x000fca00078e0200 */
[----:B------:R-:W-:-:S13]  /*27b60*/  ISETP.GT.AND P6, PT, R0, R5, PT ;  /* 0x000000050000720c */ /* 0x000fda0003fc4270 */
[----:B------:R-:W-:Y:S05]  /*27b70*/  @!P6 BRA `(.L_x_793) ;  /* 0xfffffffc0054e947 */ /* 0x000fea000383ffff */
.L_x_790:
        /* <DEDUP_REMOVED lines=9> */
.L_x_891:
[----:B------:R-:W-:-:S13]  /*27c10*/  ISETP.NE.AND P0, PT, R3, RZ, PT ;  /* 0x000000ff0300720c */ /* 0x000fda0003f05270 */
[----:B------:R-:W-:Y:S05]  /*27c20*/  @!P0 BRA `(.L_x_795) ;  /* 0x0000000000148947 */ /* 0x000fea0003800000 */
[----:B------:R-:W-:Y:S01]  /*27c30*/  UMOV UR4, 0xffffffff ;  /* 0xffffffff00047882 */ /* 0x000fe20000000000 */
[----:B------:R-:W-:Y:S02]  /*27c40*/  VIADD R12, R0, 0xffffffff ;  /* 0xffffffff000c7836 */ /* 0x000fe40000000000 */
[----:B------:R-:W-:Y:S05]  /*27c50*/  BRA.DIV UR4, `(.L_x_796) ;  /* 0x0000002e04787947 */ /* 0x000fea000b800000 */
[----:B0-----:R0:W4:Y:S02]  /*27c60*/  SHFL.IDX PT, R7, R7, R12, 0x1f ;  /* 0x00001f0c07077589 */ /* 0x00112400000e0000 */
.L_x_894:
[----:B----4-:R-:W-:-:S07]  /*27c70*/  IMAD.MOV.U32 R8, RZ, RZ, R7 ;  /* 0x000000ffff087224 */ /* 0x010fce00078e0007 */
.L_x_795:
[----:B------:R-:W4:Y:S01]  /*27c80*/  LDL.LU R10, [R1+0xc] ;  /* 0x00000c00010a7983 */ /* 0x000f220000300800 */
[----:B0-2---:R-:W-:Y:S01]  /*27c90*/  IABS R7, R4 ;  /* 0x0000000400077213 */ /* 0x005fe20000000000 */
[----:B------:R-:W-:-:S03]  /*27ca0*/  IMAD R9, R8, R2, R9 ;  /* 0x0000000208097224 */ /* 0x000fc600078e0209 */
[----:B------:R-:W0:Y:S01]  /*27cb0*/  I2F.RP R2, R7 ;  /* 0x0000000700027306 */ /* 0x000e220000209400 */
[----:B------:R-:W-:Y:S01]  /*27cc0*/  IMAD.IADD R5, R5, 0x1, -R9 ;  /* 0x0000000105057824 */ /* 0x000fe200078e0a09 */
[----:B------:R2:W-:Y:S02]  /*27cd0*/  STL [R1], R9 ;  /* 0x0000000901007387 */ /* 0x0005e40000100800 */
[----:B--2---:R-:W-:-:S04]  /*27ce0*/  IABS R9, R4 ;  /* 0x0000000400097213 */ /* 0x004fc80000000000 */
[----:B0-----:R-:W0:Y:S01]  /*27cf0*/  MUFU.RCP R2, R2 ;  /* 0x0000000200027308 */ /* 0x001e220000001000 */
[----:B------:R-:W-:Y:S01]  /*27d00*/  IMAD.MOV R9, RZ, RZ, -R9 ;  /* 0x000000ffff097224 */ /* 0x000fe200078e0a09 */
[----:B0-----:R-:W-:-:S06]  /*27d10*/  IADD3 R2, R2, 0xffffffe, RZ ;  /* 0x0ffffffe02027810 */ /* 0x001fcc0007ffe0ff */
        /* <DEDUP_REMOVED lines=9> */
[-C--:B------:R-:W-:Y:S01]  /*27db0*/  @!P1 IADD3 R3, R3, -R7.reuse, RZ ;  /* 0x8000000703039210 */ /* 0x080fe20007ffe0ff */
[----:B------:R-:W-:Y:S01]  /*27dc0*/  @!P1 VIADD R8, R8, 0x1 ;  /* 0x0000000108089836 */ /* 0x000fe20000000000 */
[----:B------:R-:W-:Y:S02]  /*27dd0*/  ISETP.NE.AND P1, PT, R4, RZ, PT ;  /* 0x000000ff0400720c */ /* 0x000fe40003f25270 */
[----:B------:R-:W-:Y:S02]  /*27de0*/  ISETP.GE.U32.AND P0, PT, R3, R7, PT ;  /* 0x000000070300720c */ /* 0x000fe40003f06070 */
[----:B---3--:R-:W-:-:S04]  /*27df0*/  IABS R7, R6 ;  /* 0x0000000600077213 */ /* 0x008fc80000000000 */
[----:B------:R-:W0:Y:S07]  /*27e00*/  I2F.RP R2, R7 ;  /* 0x0000000700027306 */ /* 0x000e2e0000209400 */
[----:B------:R-:W-:Y:S01]  /*27e10*/  @P0 IADD3 R8, R8, 0x1, RZ ;  /* 0x0000000108080810 */ /* 0x000fe20007ffe0ff */
        /* <DEDUP_REMOVED lines=15> */
[----:B------:R-:W-:Y:S01]  /*27f10*/  IMAD.HI.U32 R2, R2, R3, RZ ;  /* 0x0000000302027227 */ /* 0x000fe200078e00ff */
[----:B------:R-:W-:-:S03]  /*27f20*/  IADD3 R4, R5, -R4, RZ ;  /* 0x8000000405047210 */ /* 0x000fc60007ffe0ff */
        /* <DEDUP_REMOVED lines=8> */
[----:B------:R-:W-:-:S06]  /*27fb0*/  @P0 IADD3 R2, R2, 0x1, RZ ;  /* 0x0000000102020810 */ /* 0x000fcc0007ffe0ff */
[----:B------:R-:W-:Y:S01]  /*27fc0*/  @!P2 IMAD.MOV R2, RZ, RZ, -R2 ;  /* 0x000000ffff02a224 */ /* 0x000fe200078e0a02 */
[----:B------:R-:W-:-:S05]  /*27fd0*/  @!P1 LOP3.LUT R2, RZ, R6, RZ, 0x33, !PT ;  /* 0x00000006ff029212 */ /* 0x000fca00078e33ff */
[--C-:B------:R-:W-:Y:S02]  /*27fe0*/  IMAD.MOV R3, RZ, RZ, -R2.reuse ;  /* 0x000000ffff037224 */ /* 0x100fe400078e0a02 */
[C---:B------:R-:W-:Y:S02]  /*27ff0*/  IMAD R2, R6.reuse, 0x1000000, R2 ;  /* 0x0100000006027824 */ /* 0x040fe400078e0202 */
[----:B------:R-:W-:Y:S02]  /*28000*/  IMAD R3, R6, R3, R8 ;  /* 0x0000000306037224 */ /* 0x000fe400078e0208 */
[----:B----4-:R-:W-:Y:S02]  /*28010*/  IMAD.IADD R10, R0, 0x1, R10 ;  /* 0x00000001000a7824 */ /* 0x010fe400078e020a */
[----:B-1----:R-:W-:-:S05]  /*28020*/  IMAD R0, R3, 0x10000, R2 ;  /* 0x0001000003007824 */ /* 0x002fca00078e0202 */
[----:B------:R0:W-:Y:S04]  /*28030*/  STL [R1+0x8], R0 ;  /* 0x0000080001007387 */ /* 0x0001e80000100800 */
[----:B------:R0:W-:Y:S04]  /*28040*/  STL [R1+0xc], R10 ;  /* 0x00000c0a01007387 */ /* 0x0001e80000100800 */
[----:B------:R0:W-:Y:S01]  /*28050*/  STL [R1+0x4], R4 ;  /* 0x0000040401007387 */ /* 0x0001e20000100800 */
[----:B------:R-:W-:Y:S05]  /*28060*/  BRA `(.L_x_797) ;  /* 0x0000000000287947 */ /* 0x000fea0003800000 */
.L_x_791:
[----:B------:R-:W-:Y:S01]  /*28070*/  UMOV UR4, URZ ;  /* 0x0000003f00047c82 */ /* 0x000fe20008000000 */
[----:B------:R-:W-:Y:S01]  /*28080*/  ULDC UR6, c[0x0][0xc3c] ;  /* 0x00030f0000067ab9 */ /* 0x000fe20000000800 */
[----:B------:R-:W-:Y:S01]  /*28090*/  UMOV UR5, URZ ;  /* 0x0000003f00057c82 */ /* 0x000fe20008000000 */
[----:B------:R-:W-:Y:S01]  /*280a0*/  IMAD.U32 R3, RZ, RZ, UR4 ;  /* 0x00000004ff037e24 */ /* 0x000fe2000f8e00ff */
[----:B------:R1:W-:Y:S01]  /*280b0*/  STL [R1], R5 ;  /* 0x0000000501007387 */ /* 0x0003e20000100800 */
[----:B------:R-:W-:Y:S02]  /*280c0*/  IMAD.U32 R0, RZ, RZ, UR6 ;  /* 0x00000006ff007e24 */ /* 0x000fe4000f8e00ff */
[----:B------:R-:W-:Y:S01]  /*280d0*/  IMAD.U32 R2, RZ, RZ, UR5 ;  /* 0x00000005ff027e24 */ /* 0x000fe2000f8e00ff */
[----:B------:R1:W-:Y:S04]  /*280e0*/  STL [R1+0x4], R3 ;  /* 0x0000040301007387 */ /* 0x0003e80000100800 */
[----:B------:R1:W-:Y:S04]  /*280f0*/  STL [R1+0xc], R0 ;  /* 0x00000c0001007387 */ /* 0x0003e80000100800 */
[----:B------:R1:W-:Y:S02]  /*28100*/  STL [R1+0x8], R2 ;  /* 0x0000080201007387 */ /* 0x0003e40000100800 */
.L_x_797:
[----:B-1----:R-:W2:Y:S04]  /*28110*/  LDL R2, [R1+0xc] ;  /* 0x00000c0001027983 */ /* 0x002ea80000100800 */
[----:B------:R-:W3:Y:S04]  /*28120*/  LDL R3, [R1+0x8] ;  /* 0x0000080001037983 */ /* 0x000ee80000100800 */
[----:B------:R-:W4:Y:S04]  /*28130*/  LDL R5, [R1+0x4] ;  /* 0x0000040001057983 */ /* 0x000f280000100800 */
[----:B0-----:R-:W4:Y:S01]  /*28140*/  LDL R4, [R1] ;  /* 0x0000000001047983 */ /* 0x001f220000100800 */
[----:B------:R-:W0:Y:S01]  /*28150*/  S2R R0, SR_TID.X ;  /* 0x0000000000007919 */ /* 0x000e220000002100 */
[----:B------:R-:W-:Y:S05]  /*28160*/  WARPSYNC.ALL ;  /* 0x0000000000007948 */ /* 0x000fea0003800000 */
[----:B0-----:R-:W-:Y:S01]  /*28170*/  LOP3.LUT R0, R0, 0x1f, RZ, 0xc0, !PT ;  /* 0x0000001f00007812 */ /* 0x001fe200078ec0ff */
[----:B------:R-:W-:Y:S03]  /*28180*/  BAR.SYNC.DEFER_BLOCKING 0x4, 0x180 ;  /* 0x0106000000007b1d */ /* 0x000fe60000010000 */
[----:B------:R-:W-:-:S13]  /*28190*/  ISETP.NE.AND P0, PT, R0, RZ, PT ;  /* 0x000000ff0000720c */ /* 0x000fda0003f05270 */
[----:B------:R-:W0:Y:S01]  /*281a0*/  @!P0 S2R R0, SR_CgaCtaId ;  /* 0x0000000000008919 */ /* 0x000e220000008800 */
[----:B--2---:R-:W-:Y:S01]  /*281b0*/  IMAD.MOV.U32 R7, RZ, RZ, R2 ;  /* 0x000000ffff077224 */ /* 0x004fe200078e0002 */
[----:B------:R-:W-:Y:S02]  /*281c0*/  @!P0 MOV R2, 0x400 ;  /* 0x0000040000028802 */ /* 0x000fe40000000f00 */
[----:B---3--:R-:W-:Y:S02]  /*281d0*/  MOV R6, R3 ;  /* 0x0000000300067202 */ /* 0x008fe40000000f00 */
[----:B0-----:R-:W-:-:S05]  /*281e0*/  @!P0 LEA R18, R0, R2, 0x18 ;  /* 0x0000000200128211 */ /* 0x001fca00078ec0ff */
[----:B----4-:R1:W-:Y:S01]  /*281f0*/  @!P0 STS.128 [R18+0x368d0], R4 ;  /* 0x0368d00412008388 */ /* 0x0103e20000000c00 */
[----:B------:R-:W-:Y:S06]  /*28200*/  BAR.ARV 0x5, 0x180 ;  /* 0x0146000000007b1d */ /* 0x000fec0000002000 */
.L_x_788:
[----:B------:R-:W2:Y:S01]  /*28210*/  LDL R0, [R1+0xc] ;  /* 0x00000c0001007983 */ /* 0x000ea20000100800 */
[----:B------:R-:W-:Y:S02]  /*28220*/  ULDC UR4, c[0x0][0xc3c] ;  /* 0x00030f0000047ab9 */ /* 0x000fe40000000800 */
[----:B--2---:R-:W-:-:S13]  /*28230*/  ISETP.GE.AND P0, PT, R0, UR4, PT ;  /* 0x0000000400007c0c */ /* 0x004fda000bf06270 */
[----:B------:R-:W-:Y:S05]  /*28240*/  @!P0 BRA `(.L_x_798) ;  /* 0xffffff8c00208947 */ /* 0x000fea000383ffff */
[----:B------:R-:W-:Y:S05]  /*28250*/  BSYNC B8 ;  /* 0x0000000000087941 */ /* 0x000fea0003800000 */
.L_x_650:
[----:B--2---:R-:W2:Y:S01]  /*28260*/  LDL.LU R0, [R1+0x64] ;  /* 0x0000640001007983 */ /* 0x004ea20000300800 */
[----:B------:R-:W-:Y:S01]  /*28270*/  BSSY B0, `(.L_x_799) ;  /* 0x000000b000007945 */ /* 0x000fe20003800000 */
[----:B01----:R-:W0:Y:S01]  /*28280*/  S2R R5, SR_CgaCtaId ;  /* 0x0000000000057919 */ /* 0x003e220000008800 */
[----:B--2---:R-:W-:-:S05]  /*28290*/  VIADD R0, R0, 0x1 ;  /* 0x0000000100007836 */ /* 0x004fca0000000000 */
        /* <DEDUP_REMOVED lines=8> */
.L_x_895:
[----:B------:R-:W-:Y:S05]  /*28320*/  BSYNC B0 ;  /* 0x0000000000007941 */ /* 0x000fea0003800000 */
.L_x_799:
[----:B------:R-:W-:-:S03]  /*28330*/  UMOV UR4, 0xffffffff ;  /* 0xffffffff00047882 */ /* 0x000fc60000000000 */
[----:B------:R-:W-:Y:S05]  /*28340*/  BRA.DIV UR4, `(.L_x_801) ;  /* 0x0000002604f87947 */ /* 0x000fea000b800000 */
[----:B------:R-:W1:Y:S02]  /*28350*/  S2R R2, SR_TID.X ;  /* 0x0000000000027919 */ /* 0x000e640000002100 */
[----:B-1----:R-:W-:-:S04]  /*28360*/  SHF.R.U32.HI R2, RZ, 0x5, R2 ;  /* 0x00000005ff027819 */ /* 0x002fc80000011602 */
[----:B------:R-:W-:-:S05]  /*28370*/  LOP3.LUT R2, R2, 0x3, RZ, 0xc0, !PT ;  /* 0x0000000302027812 */ /* 0x000fca00078ec0ff */
[----:B------:R1:W2:Y:S02]  /*28380*/  SHFL.IDX PT, R14, R2, RZ, 0x1f ;  /* 0x00001fff020e7589 */ /* 0x0002a400000e0000 */
.L_x_898:
[----:B--2---:R-:W-:-:S13]  /*28390*/  ISETP.NE.AND P0, PT, R14, RZ, PT ;  /* 0x000000ff0e00720c */ /* 0x004fda0003f05270 */
[----:B------:R-:W-:Y:S05]  /*283a0*/  @P0 BRA `(.L_x_430) ;  /* 0x0000000000940947 */ /* 0x000fea0003800000 */
[----:B------:R-:W-:-:S03]  /*283b0*/  UMOV UR4, 0xffffffff ;  /* 0xffffffff00047882 */ /* 0x000fc60000000000 */
[----:B------:R-:W-:Y:S05]  /*283c0*/  BRA.DIV UR4, `(.L_x_802) ;  /* 0x0000002a040c7947 */ /* 0x000fea000b800000 */
[----:B------:R-:W-:-:S13]  /*283d0*/  ELECT P6, URZ, PT ;  /* 0x00000000003f782f */ /* 0x000fda00038c0000 */
.L_x_901:
        /* <DEDUP_REMOVED lines=8> */
.L_x_803:
[----:B------:R-:W2:Y:S01]  /*28460*/  LDL.LU R7, [R1+0x18] ;  /* 0x0000180001077983 */ /* 0x000ea20000300800 */
[----:B------:R-:W-:Y:S01]  /*28470*/  IADD3 R2, R0, 0x36840, RZ ;  /* 0x0003684000027810 */ /* 0x000fe20007ffe0ff */
[----:B0-----:R-:W-:-:S04]  /*28480*/  VIADD R3, R19, 0x1 ;  /* 0x0000000113037836 */ /* 0x001fc80000000000 */
[----:B------:R-:W-:Y:S01]  /*28490*/  IMAD R6, R19, 0x8, R2 ;  /* 0x0000000813067824 */ /* 0x000fe200078e0202 */
        /* <DEDUP_REMOVED lines=9> */
.L_x_902:
[----:B------:R-:W1:Y:S02]  /*28530*/  SYNCS.PHASECHK.TRANS64.TRYWAIT P0, [R7+URZ], R2 ;  /* 0x00000002070075a7 */ /* 0x000e64000800017f */
[----:B-1----:R-:W-:Y:S05]  /*28540*/  @!P0 BRA `(.L_x_805) ;  /* 0x0000002400e08947 */ /* 0x002fea0003800000 */
.L_x_903:
[----:B------:R-:W-:Y:S05]  /*28550*/  @!P2 BRA `(.L_x_806) ;  /* 0x000000000004a947 */ /* 0x000fea0003800000 */
[----:B------:R-:W-:Y:S01]  /*28560*/  BPT.TRAP 0x1 ;  /* 0x000000040000795c */ /* 0x000fe20000300000 */
.L_x_806:
[----:B------:R-:W-:-:S05]  /*28570*/  VIADD R0, R0, 0x36860 ;  /* 0x0003686000007836 */ /* 0x000fca0000000000 */
[----:B------:R-:W-:-:S04]  /*28580*/  LEA R4, R19, R0, 0x3 ;  /* 0x0000000013047211 */ /* 0x000fc800078e18ff */
[----:B------:R-:W2:Y:S02]  /*28590*/  SYNCS.PHASECHK.TRANS64.TRYWAIT P0, [R4+URZ], R5 ;  /* 0x00000005040075a7 */ /* 0x000ea4000800017f */
[----:B--2---:R-:W-:Y:S05]  /*285a0*/  @!P0 BRA `(.L_x_807) ;  /* 0x0000002400dc8947 */ /* 0x004fea0003800000 */
.L_x_904:
[----:B------:R-:W-:-:S07]  /*285b0*/  IMAD R3, R3, 0x8, R0 ;  /* 0x0000000803037824 */ /* 0x000fce00078e0200 */
.L_x_808:
[----:B---3--:R3:W4:Y:S02]  /*285c0*/  SYNCS.PHASECHK.TRANS64.TRYWAIT P0, [R3+URZ], R2 ;  /* 0x00000002030075a7 */ /* 0x008724000800017f */
[----:B----4-:R-:W-:Y:S05]  /*285d0*/  @!P0 NANOSLEEP.SYNCS 0x989680 ;  /* 0x009896800000895d */ /* 0x010fea0003900000 */
[----:B------:R-:W4:Y:S02]  /*285e0*/  @!P0 SYNCS.PHASECHK.TRANS64 P0, [R3+URZ], R2 ;  /* 0x00000002030085a7 */ /* 0x000f24000800007f */
[----:B----4-:R-:W-:Y:S05]  /*285f0*/  @!P0 BRA `(.L_x_808) ;  /* 0xfffffffc00f08947 */ /* 0x010fea000383ffff */
.L_x_430:
[----:B------:R-:W-:Y:S05]  /*28600*/  BSYNC B9 ;  /* 0x0000000000097941 */ /* 0x000fea0003800000 */
.L_x_427:
[----:B------:R-:W-:Y:S05]  /*28610*/  EXIT ;  /* 0x000000000000794d */ /* 0x000fea0003800000 */
.L_x_450:
[----:B0-----:R0:W1:Y:S02]  /*28620*/  SYNCS.PHASECHK.TRANS64.TRYWAIT P5, [R97+URZ+0x36890], R98 ;  /* 0x03689062610075a7 */ /* 0x00106400080a017f */
[----:B-1----:R-:W-:Y:S05]  /*28630*/  @!P5 NANOSLEEP.SYNCS 0x989680 ;  /* 0x009896800000d95d */ /* 0x002fea0003900000 */
[----:B------:R-:W1:Y:S02]  /*28640*/  @!P5 SYNCS.PHASECHK.TRANS64 P5, [R97+URZ+0x36890], R98 ;  /* 0x036890626100d5a7 */ /* 0x000e6400080a007f */
[----:B-1----:R-:W-:Y:S05]  /*28650*/  @!P5 BRA `(.L_x_450) ;  /* 0xfffffffc00f0d947 */ /* 0x002fea000383ffff */
[----:B------:R-:W-:Y:S05]  /*28660*/  BRA `(.L_x_809) ;  /* 0xfffffdb000d47947 */ /* 0x000fea000383ffff */
.L_x_504:
[----:B-1----:R1:W2:Y:S02]  /*28670*/  SYNCS.PHASECHK.TRANS64.TRYWAIT P5, [R97+URZ+0x36890], R98 ;  /* 0x03689062610075a7 */ /* 0x0022a400080a017f */
[----:B--2---:R-:W-:Y:S05]  /*28680*/  @!P5 NANOSLEEP.SYNCS 0x989680 ;  /* 0x009896800000d95d */ /* 0x004fea0003900000 */
[----:B------:R-:W2:Y:S02]  /*28690*/  @!P5 SYNCS.PHASECHK.TRANS64 P5, [R97+URZ+0x36890], R98 ;  /* 0x036890626100d5a7 */ /* 0x000ea400080a007f */
[----:B--2---:R-:W-:Y:S05]  /*286a0*/  @!P5 BRA `(.L_x_504) ;  /* 0xfffffffc00f0d947 */ /* 0x004fea000383ffff */
[----:B------:R-:W-:Y:S05]  /*286b0*/  BRA `(.L_x_810) ;  /* 0xfffffde400b47947 */ /* 0x000fea000383ffff */
.L_x_529:
[----:B-1----:R1:W2:Y:S02]  /*286c0*/  SYNCS.PHASECHK.TRANS64.TRYWAIT P3, [R97+URZ+0x36890], R98 ;  /* 0x03689062610075a7 */ /* 0x0022a4000806017f */
[----:B--2---:R-:W-:Y:S05]  /*286d0*/  @!P3 NANOSLEEP.SYNCS 0x989680 ;  /* 0x009896800000b95d */ /* 0x004fea0003900000 */
[----:B------:R-:W2:Y:S02]  /*286e0*/  @!P3 SYNCS.PHASECHK.TRANS64 P3, [R97+URZ+0x36890], R98 ;  /* 0x036890626100b5a7 */ /* 0x000ea4000806007f */
[----:B--2---:R-:W-:Y:S05]  /*286f0*/  @!P3 BRA `(.L_x_529) ;  /* 0xfffffffc00f0b947 */ /* 0x004fea000383ffff */
[----:B------:R-:W-:Y:S05]  /*28700*/  BRA `(.L_x_811) ;  /* 0xfffffe1400dc7947 */ /* 0x000fea000383ffff */
.L_x_535:
[----:B-1----:R1:W2:Y:S02]  /*28710*/  SYNCS.PHASECHK.TRANS64.TRYWAIT P2, [R97+URZ+0x368b0], R98 ;  /* 0x0368b062610075a7 */ /* 0x0022a4000804017f */
[----:B--2---:R-:W-:Y:S05]  /*28720*/  @!P2 NANOSLEEP.SYNCS 0x989680 ;  /* 0x009896800000a95d */ /* 0x004fea0003900000 */
[----:B------:R-:W2:Y:S02]  /*28730*/  @!P2 SYNCS.PHASECHK.TRANS64 P2, [R97+URZ+0x368b0], R98 ;  /* 0x0368b0626100a5a7 */ /* 0x000ea4000804007f */
[----:B--2---:R-:W-:Y:S05]  /*28740*/  @!P2 BRA `(.L_x_535) ;  /* 0xfffffffc00f0a947 */ /* 0x004fea000383ffff */
[----:B------:R-:W-:Y:S05]  /*28750*/  BRA `(.L_x_812) ;  /* 0xfffffe1800f87947 */ /* 0x000fea000383ffff */
.L_x_555:
[----:B------:R-:W-:Y:S01]  /*28760*/  BSSY B1, `(.L_x_813) ;  /* 0x0000008000017945 */ /* 0x000fe20003800000 */
[----:B------:R-:W-:Y:S01]  /*28770*/  IMAD.MOV.U32 R13, RZ, RZ, R25 ;  /* 0x000000ffff0d7224 */ /* 0x000fe200078e0019 */
[----:B------:R-:W-:Y:S01]  /*28780*/  MOV R15, 0xffffffff ;  /* 0xffffffff000f7802 */ /* 0x000fe20000000f00 */
[----:B------:R-:W-:Y:S02]  /*28790*/  IMAD.MOV.U32 R12, RZ, RZ, RZ ;  /* 0x000000ffff0c7224 */ /* 0x000fe400078e00ff */
[----:B------:R-:W-:-:S07]  /*287a0*/  IMAD.MOV.U32 R11, RZ, RZ, 0x1c1f ;  /* 0x00001c1fff0b7424 */ /* 0x000fce00078e00ff */
[----:B------:R-:W-:Y:S05]  /*287b0*/  WARPSYNC.COLLECTIVE R15, `(.L_x_814) ;  /* 0x000000000f087348 */ /* 0x000fea0003c00000 */
[----:B------:R0:W1:Y:S02]  /*287c0*/  SHFL.IDX P6, R14, R13, R12, R11 ;  /* 0x0000000c0d0e7389 */ /* 0x00006400000c000b */
[----:B01----:R-:W-:Y:S01]  /*287d0*/  ENDCOLLECTIVE ;  /* 0x000000000000791b */ /* 0x003fe20003800000 */
.L_x_814:
[----:B------:R-:W-:Y:S05]  /*287e0*/  BSYNC B1 ;  /* 0x0000000000017941 */ /* 0x000fea0003800000 */
.L_x_813:
[----:B------:R-:W-:Y:S01]  /*287f0*/  IMAD.MOV.U32 R13, RZ, RZ, R24 ;  /* 0x000000ffff0d7224 */ /* 0x000fe200078e0018 */
[----:B------:R-:W-:Y:S01]  /*28800*/  MOV R15, 0xffffffff ;  /* 0xffffffff000f7802 */ /* 0x000fe20000000f00 */
[----:B------:R-:W-:Y:S02]  /*28810*/  IMAD.MOV.U32 R12, RZ, RZ, RZ ;  /* 0x000000ffff0c7224 */ /* 0x000fe400078e00ff */
[----:B------:R-:W-:Y:S02]  /*28820*/  IMAD.MOV.U32 R11, RZ, RZ, 0x1c1f ;  /* 0x00001c1fff0b7424 */ /* 0x000fe400078e00ff */
[----:B------:R-:W-:-:S07]  /*28830*/  IMAD.MOV.U32 R3, RZ, RZ, R14 ;  /* 0x000000ffff037224 */ /* 0x000fce00078e000e */
[----:B------:R-:W-:Y:S05]  /*28840*/  WARPSYNC.COLLECTIVE R15, `(.L_x_815) ;  /* 0x000000000f087348 */ /* 0x000fea0003c00000 */
[----:B------:R0:W1:Y:S02]  /*28850*/  SHFL.IDX P6, R14, R13, R12, R11 ;  /* 0x0000000c0d0e7389 */ /* 0x00006400000c000b */
[----:B01----:R-:W-:Y:S01]  /*28860*/  ENDCOLLECTIVE ;  /* 0x000000000000791b */ /* 0x003fe20003800000 */
.L_x_815:
[----:B------:R-:W-:Y:S02]  /*28870*/  IMAD.MOV.U32 R13, RZ, RZ, R27 ;  /* 0x000000ffff0d7224 */ /* 0x000fe400078e001b */
[----:B------:R-:W-:-:S07]  /*28880*/  IMAD.MOV.U32 R0, RZ, RZ, R14 ;  /* 0x000000ffff007224 */ /* 0x000fce00078e000e */
[----:B------:R-:W-:Y:S05]  /*28890*/  WARPSYNC.COLLECTIVE R15, `(.L_x_816) ;  /* 0x000000000f087348 */ /* 0x000fea0003c00000 */
[----:B------:R0:W1:Y:S02]  /*288a0*/  SHFL.IDX P6, R14, R13, R12, R11 ;  /* 0x0000000c0d0e7389 */ /* 0x00006400000c000b */
[----:B01----:R-:W-:Y:S01]  /*288b0*/  ENDCOLLECTIVE ;  /* 0x000000000000791b */ /* 0x003fe20003800000 */
.L_x_816:
[----:B------:R-:W-:Y:S02]  /*288c0*/  IMAD.MOV.U32 R13, RZ, RZ, R26 ;  /* 0x000000ffff0d7224 */ /* 0x000fe400078e001a */
[----:B------:R-:W-:-:S07]  /*288d0*/  IMAD.MOV.U32 R5, RZ, RZ, R14 ;  /* 0x000000ffff057224 */ /* 0x000fce00078e000e */
[----:B------:R-:W-:Y:S05]  /*288e0*/  WARPSYNC.COLLECTIVE R15, `(.L_x_817) ;  /* 0x000000000f087348 */ /* 0x000fea0003c00000 */
[----:B------:R0:W1:Y:S02]  /*288f0*/  SHFL.IDX P6, R14, R13, R12, R11 ;  /* 0x0000000c0d0e7389 */ /* 0x00006400000c000b */
[----:B01----:R-:W-:Y:S01]  /*28900*/  ENDCOLLECTIVE ;  /* 0x000000000000791b */ /* 0x003fe20003800000 */
.L_x_817:
[----:B------:R-:W-:Y:S05]  /*28910*/  BRA `(.L_x_818) ;  /* 0xfffffe2c00107947 */ /* 0x000fea000383ffff */
.L_x_559:
[----:B0-----:R0:W1:Y:S02]  /*28920*/  SYNCS.PHASECHK.TRANS64.TRYWAIT P0, [R16+URZ+0x36800], R5 ;  /* 0x03680005100075a7 */ /* 0x001064000800017f */
[----:B-1----:R-:W-:Y:S05]  /*28930*/  @!P0 NANOSLEEP.SYNCS 0x989680 ;  /* 0x009896800000895d */ /* 0x002fea0003900000 */
[----:B------:R-:W1:Y:S02]  /*28940*/  @!P0 SYNCS.PHASECHK.TRANS64 P0, [R16+URZ+0x36800], R5 ;  /* 0x03680005100085a7 */ /* 0x000e64000800007f */
[----:B-1----:R-:W-:Y:S05]  /*28950*/  @!P0 BRA `(.L_x_559) ;  /* 0xfffffffc00f08947 */ /* 0x002fea000383ffff */
[----:B------:R-:W-:Y:S05]  /*28960*/  BRA `(.L_x_819) ;  /* 0xfffffe3400dc7947 */ /* 0x000fea000383ffff */
.L_x_583:
[----:B------:R-:W-:Y:S01]  /*28970*/  BSSY B1, `(.L_x_820) ;  /* 0x0000008000017945 */ /* 0x000fe20003800000 */
[----:B------:R-:W-:Y:S01]  /*28980*/  MOV R13, R25 ;  /* 0x00000019000d7202 */ /* 0x000fe20000000f00 */
[----:B------:R-:W-:Y:S02]  /*28990*/  IMAD.MOV.U32 R12, RZ, RZ, RZ ;  /* 0x000000ffff0c7224 */ /* 0x000fe400078e00ff */
[----:B------:R-:W-:Y:S02]  /*289a0*/  IMAD.MOV.U32 R11, RZ, RZ, 0x1c1f ;  /* 0x00001c1fff0b7424 */ /* 0x000fe400078e00ff */
[----:B------:R-:W-:-:S07]  /*289b0*/  IMAD.MOV.U32 R15, RZ, RZ, -0x1 ;  /* 0xffffffffff0f7424 */ /* 0x000fce00078e00ff */
[----:B------:R-:W-:Y:S05]  /*289c0*/  WARPSYNC.COLLECTIVE R15, `(.L_x_821) ;  /* 0x000000000f087348 */ /* 0x000fea0003c00000 */
[----:B------:R0:W1:Y:S02]  /*289d0*/  SHFL.IDX P6, R14, R13, R12, R11 ;  /* 0x0000000c0d0e7389 */ /* 0x00006400000c000b */
[----:B01----:R-:W-:Y:S01]  /*289e0*/  ENDCOLLECTIVE ;  /* 0x000000000000791b */ /* 0x003fe20003800000 */
.L_x_821:
[----:B------:R-:W-:Y:S05]  /*289f0*/  BSYNC B1 ;  /* 0x0000000000017941 */ /* 0x000fea0003800000 */
.L_x_820:
[----:B------:R-:W-:Y:S01]  /*28a00*/  MOV R13, R24 ;  /* 0x00000018000d7202 */ /* 0x000fe20000000f00 */
[----:B------:R-:W-:Y:S02]  /*28a10*/  IMAD.MOV.U32 R12, RZ, RZ, RZ ;  /* 0x000000ffff0c7224 */ /* 0x000fe400078e00ff */
[----:B------:R-:W-:Y:S02]  /*28a20*/  IMAD.MOV.U32 R11, RZ, RZ, 0x1c1f ;  /* 0x00001c1fff0b7424 */ /* 0x000fe400078e00ff */
[----:B------:R-:W-:Y:S02]  /*28a30*/  IMAD.MOV.U32 R15, RZ, RZ, -0x1 ;  /* 0xffffffffff0f7424 */ /* 0x000fe400078e00ff */
[----:B------:R-:W-:-:S07]  /*28a40*/  IMAD.MOV.U32 R3, RZ, RZ, R14 ;  /* 0x000000ffff037224 */ /* 0x000fce00078e000e */
[----:B------:R-:W-:Y:S05]  /*28a50*/  WARPSYNC.COLLECTIVE R15, `(.L_x_822) ;  /* 0x000000000f087348 */ /* 0x000fea0003c00000 */
[----:B------:R0:W1:Y:S02]  /*28a60*/  SHFL.IDX P6, R14, R13, R12, R11 ;  /* 0x0000000c0d0e7389 */ /* 0x00006400000c000b */
[----:B01----:R-:W-:Y:S01]  /*28a70*/  ENDCOLLECTIVE ;  /* 0x000000000000791b */ /* 0x003fe20003800000 */
.L_x_822:
[----:B------:R-:W-:Y:S01]  /*28a80*/  IMAD.MOV.U32 R21, RZ, RZ, R3 ;  /* 0x000000ffff157224 */ /* 0x000fe200078e0003 */
[----:B------:R-:W-:Y:S01]  /*28a90*/  MOV R13, R27 ;  /* 0x0000001b000d7202 */ /* 0x000fe20000000f00 */
[----:B------:R-:W-:-:S07]  /*28aa0*/  IMAD.MOV.U32 R0, RZ, RZ, R14 ;  /* 0x000000ffff007224 */ /* 0x000fce00078e000e */
[----:B------:R-:W-:Y:S05]  /*28ab0*/  WARPSYNC.COLLECTIVE R15, `(.L_x_823) ;  /* 0x000000000f087348 */ /* 0x000fea0003c00000 */
[----:B------:R0:W1:Y:S02]  /*28ac0*/  SHFL.IDX P6, R14, R13, R12, R11 ;  /* 0x0000000c0d0e7389 */ /* 0x00006400000c000b */
[----:B01----:R-:W-:Y:S01]  /*28ad0*/  ENDCOLLECTIVE ;  /* 0x000000000000791b */ /* 0x003fe20003800000 */
.L_x_823:
[----:B------:R-:W-:Y:S02]  /*28ae0*/  IMAD.MOV.U32 R20, RZ, RZ, R0 ;  /* 0x000000ffff147224 */ /* 0x000fe400078e0000 */
[----:B------:R-:W-:Y:S02]  /*28af0*/  IMAD.MOV.U32 R13, RZ, RZ, R26 ;  /* 0x000000ffff0d7224 */ /* 0x000fe400078e001a */
[----:B------:R-:W-:-:S07]  /*28b00*/  IMAD.MOV.U32 R5, RZ, RZ, R14 ;  /* 0x000000ffff057224 */ /* 0x000fce00078e000e */
[----:B------:R-:W-:Y:S05]  /*28b10*/  WARPSYNC.COLLECTIVE R15, `(.L_x_824) ;  /* 0x000000000f087348 */ /* 0x000fea0003c00000 */
[----:B------:R0:W1:Y:S02]  /*28b20*/  SHFL.IDX P6, R14, R13, R12, R11 ;  /* 0x0000000c0d0e7389 */ /* 0x00006400000c000b */
[----:B01----:R-:W-:Y:S01]  /*28b30*/  ENDCOLLECTIVE ;  /* 0x000000000000791b */ /* 0x003fe20003800000 */
.L_x_824:
[----:B------:R-:W-:Y:S05]  /*28b40*/  BRA `(.L_x_825) ;  /* 0xfffffe54007c7947 */ /* 0x000fea000383ffff */
.L_x_587:
[----:B0-----:R0:W1:Y:S02]  /*28b50*/  SYNCS.PHASECHK.TRANS64.TRYWAIT P0, [R16+URZ+0x36800], R5 ;  /* 0x03680005100075a7 */ /* 0x001064000800017f */
[----:B-1----:R-:W-:Y:S05]  /*28b60*/  @!P0 NANOSLEEP.SYNCS 0x989680 ;  /* 0x009896800000895d */ /* 0x002fea0003900000 */
[----:B------:R-:W1:Y:S02]  /*28b70*/  @!P0 SYNCS.PHASECHK.TRANS64 P0, [R16+URZ+0x36800], R5 ;  /* 0x03680005100085a7 */ /* 0x000e64000800007f */
[----:B-1----:R-:W-:Y:S05]  /*28b80*/  @!P0 BRA `(.L_x_587) ;  /* 0xfffffffc00f08947 */ /* 0x002fea000383ffff */
[----:B------:R-:W-:Y:S05]  /*28b90*/  BRA `(.L_x_826) ;  /* 0xfffffe5c009c7947 */ /* 0x000fea000383ffff */
.L_x_601:
[----:B-1----:R1:W2:Y:S02]  /*28ba0*/  SYNCS.PHASECHK.TRANS64.TRYWAIT P2, [R3+URZ+0x36830], R0 ;  /* 0x03683000030075a7 */ /* 0x0022a4000804017f */
[----:B--2---:R-:W-:Y:S05]  /*28bb0*/  @!P2 NANOSLEEP.SYNCS 0x989680 ;  /* 0x009896800000a95d */ /* 0x004fea0003900000 */
[----:B------:R-:W2:Y:S02]  /*28bc0*/  @!P2 SYNCS.PHASECHK.TRANS64 P2, [R3+URZ+0x36830], R0 ;  /* 0x036830000300a5a7 */ /* 0x000ea4000804007f */
[----:B--2---:R-:W-:Y:S05]  /*28bd0*/  @!P2 BRA `(.L_x_601) ;  /* 0xfffffffc00f0a947 */ /* 0x004fea000383ffff */
[----:B------:R-:W-:Y:S05]  /*28be0*/  BRA `(.L_x_600) ;  /* 0xfffffe8400907947 */ /* 0x000fea000383ffff */
.L_x_608:
[----:B-1----:R1:W2:Y:S02]  /*28bf0*/  SYNCS.PHASECHK.TRANS64.TRYWAIT P2, [R11+URZ+0x36830], R4 ;  /* 0x036830040b0075a7 */ /* 0x0022a4000804017f */
[----:B--2---:R-:W-:Y:S05]  /*28c00*/  @!P2 NANOSLEEP.SYNCS 0x989680 ;  /* 0x009896800000a95d */ /* 0x004fea0003900000 */
[----:B------:R-:W2:Y:S02]  /*28c10*/  @!P2 SYNCS.PHASECHK.TRANS64 P2, [R11+URZ+0x36830], R4 ;  /* 0x036830040b00a5a7 */ /* 0x000ea4000804007f */
[----:B--2---:R-:W-:Y:S05]  /*28c20*/  @!P2 BRA `(.L_x_608) ;  /* 0xfffffffc00f0a947 */ /* 0x004fea000383ffff */
[----:B------:R-:W-:Y:S05]  /*28c30*/  BRA `(.L_x_607) ;  /* 0xfffffed800747947 */ /* 0x000fea000383ffff */
.L_x_613:
[----:B-1----:R1:W2:Y:S02]  /*28c40*/  SYNCS.PHASECHK.TRANS64.TRYWAIT P2, [R9+URZ+0x36850], R0 ;  /* 0x03685000090075a7 */ /* 0x0022a4000804017f */
[----:B--2---:R-:W-:Y:S05]  /*28c50*/  @!P2 NANOSLEEP.SYNCS 0x989680 ;  /* 0x009896800000a95d */ /* 0x004fea0003900000 */
[----:B------:R-:W2:Y:S02]  /*28c60*/  @!P2 SYNCS.PHASECHK.TRANS64 P2, [R9+URZ+0x36850], R0 ;  /* 0x036850000900a5a7 */ /* 0x000ea4000804007f */
[----:B--2---:R-:W-:Y:S05]  /*28c70*/  @!P2 BRA `(.L_x_613) ;  /* 0xfffffffc00f0a947 */ /* 0x004fea000383ffff */
[----:B------:R-:W-:Y:S05]  /*28c80*/  BRA `(.L_x_612) ;  /* 0xffffff1000107947 */ /* 0x000fea000383ffff */
.L_x_619:
[----:B-1----:R1:W2:Y:S02]  /*28c90*/  SYNCS.PHASECHK.TRANS64.TRYWAIT P0, [R6+URZ+0x36850], R3 ;  /* 0x03685003060075a7 */ /* 0x0022a4000800017f */
[----:B--2---:R-:W-:Y:S05]  /*28ca0*/  @!P0 NANOSLEEP.SYNCS 0x989680 ;  /* 0x009896800000895d */ /* 0x004fea0003900000 */
[----:B------:R-:W2:Y:S02]  /*28cb0*/  @!P0 SYNCS.PHASECHK.TRANS64 P0, [R6+URZ+0x36850], R3 ;  /* 0x03685003060085a7 */ /* 0x000ea4000800007f */
[----:B--2---:R-:W-:Y:S05]  /*28cc0*/  @!P0 BRA `(.L_x_619) ;  /* 0xfffffffc00f08947 */ /* 0x004fea000383ffff */
[----:B------:R-:W-:Y:S05]  /*28cd0*/  BRA `(.L_x_618) ;  /* 0xffffff2c00087947 */ /* 0x000fea000383ffff */
.L_x_658:
[----:B------:R-:W1:Y:S01]  /*28ce0*/  S2R R7, SR_TID.X ;  /* 0x0000000000077919 */ /* 0x000e620000002100 */
[----:B------:R-:W-:Y:S01]  /*28cf0*/  BSSY B1, `(.L_x_827) ;  /* 0x000000a000017945 */ /* 0x000fe20003800000 */
[----:B------:R-:W-:Y:S02]  /*28d00*/  IMAD.MOV.U32 R12, RZ, RZ, RZ ;  /* 0x000000ffff0c7224 */ /* 0x000fe400078e00ff */
[----:B0-----:R-:W-:Y:S02]  /*28d10*/  IMAD.MOV.U32 R11, RZ, RZ, 0x1f ;  /* 0x0000001fff0b7424 */ /* 0x001fe400078e00ff */
[----:B------:R-:W-:Y:S01]  /*28d20*/  IMAD.MOV.U32 R15, RZ, RZ, -0x1 ;  /* 0xffffffffff0f7424 */ /* 0x000fe200078e00ff */
[----:B-1----:R-:W-:-:S04]  /*28d30*/  SHF.R.U32.HI R7, RZ, 0x5, R7 ;  /* 0x00000005ff077819 */ /* 0x002fc80000011607 */
[----:B------:R-:W-:-:S04]  /*28d40*/  LOP3.LUT R7, R7, 0x3, RZ, 0xc0, !PT ;  /* 0x0000000307077812 */ /* 0x000fc800078ec0ff */
[----:B------:R-:W-:-:S07]  /*28d50*/  MOV R13, R7 ;  /* 0x00000007000d7202 */ /* 0x000fce0000000f00 */
[----:B------:R-:W-:Y:S05]  /*28d60*/  WARPSYNC.COLLECTIVE R15, `(.L_x_828) ;  /* 0x000000000f087348 */ /* 0x000fea0003c00000 */
[----:B------:R0:W1:Y:S02]  /*28d70*/  SHFL.IDX P6, R14, R13, R12, R11 ;  /* 0x0000000c0d0e7389 */ /* 0x00006400000c000b */
[----:B01----:R-:W-:Y:S01]  /*28d80*/  ENDCOLLECTIVE ;  /* 0x000000000000791b */ /* 0x003fe20003800000 */
.L_x_828:
[----:B------:R-:W-:Y:S05]  /*28d90*/  BSYNC B1 ;  /* 0x0000000000017941 */ /* 0x000fea0003800000 */
.L_x_827:
[----:B------:R-:W-:Y:S05]  /*28da0*/  BRA `(.L_x_829) ;  /* 0xffffff8800d07947 */ /* 0x000fea000383ffff */
.L_x_660:
[----:B------:R-:W-:Y:S01]  /*28db0*/  BSSY B1, `(.L_x_830) ;  /* 0x0000006000017945 */ /* 0x000fe20003800000 */
[----:B------:R-:W-:-:S07]  /*28dc0*/  IMAD.MOV.U32 R15, RZ, RZ, -0x1 ;  /* 0xffffffffff0f7424 */ /* 0x000fce00078e00ff */
[----:B01----:R-:W-:Y:S05]  /*28dd0*/  WARPSYNC.COLLECTIVE R15, `(.L_x_831) ;  /* 0x000000000f0c7348 */ /* 0x003fea0003c00000 */
[----:B------:R-:W-:Y:S02]  /*28de0*/  ELECT P6, UR62, PT ;  /* 0x00000000003e782f */ /* 0x000fe400038c0000 */
[----:B------:R-:W-:Y:S01]  /*28df0*/  MOV R14, UR62 ;  /* 0x0000003e000e7c02 */ /* 0x000fe20008000f00 */
[----:B01----:R-:W-:Y:S10]  /*28e00*/  ENDCOLLECTIVE ;  /* 0x000000000000791b */ /* 0x003ff40003800000 */
.L_x_831:
[----:B------:R-:W-:Y:S05]  /*28e10*/  BSYNC B1 ;  /* 0x0000000000017941 */ /* 0x000fea0003800000 */
.L_x_830:
[----:B------:R-:W-:Y:S05]  /*28e20*/  BRA `(.L_x_659) ;  /* 0xffffff8800c87947 */ /* 0x000fea000383ffff */
.L_x_662:
[----:B-1----:R1:W2:Y:S02]  /*28e30*/  SYNCS.PHASECHK.TRANS64.TRYWAIT P0, [R18+URZ+0x36820], R3 ;  /* 0x03682003120075a7 */ /* 0x0022a4000800017f */
[----:B--2---:R-:W-:Y:S05]  /*28e40*/  @!P0 NANOSLEEP.SYNCS 0x989680 ;  /* 0x009896800000895d */ /* 0x004fea0003900000 */
[----:B------:R-:W2:Y:S02]  /*28e50*/  @!P0 SYNCS.PHASECHK.TRANS64 P0, [R18+URZ+0x36820], R3 ;  /* 0x03682003120085a7 */ /* 0x000ea4000800007f */
[----:B--2---:R-:W-:Y:S05]  /*28e60*/  @!P0 BRA `(.L_x_662) ;  /* 0xfffffffc00f08947 */ /* 0x004fea000383ffff */
[----:B------:R-:W-:Y:S05]  /*28e70*/  BRA `(.L_x_832) ;  /* 0xffffff8800d87947 */ /* 0x000fea000383ffff */
.L_x_666:
[----:B--2---:R2:W3:Y:S02]  /*28e80*/  SYNCS.PHASECHK.TRANS64.TRYWAIT P0, [R5+URZ+0x368a0], R9 ;  /* 0x0368a009050075a7 */ /* 0x0044e4000800017f */
[----:B---3--:R-:W-:Y:S05]  /*28e90*/  @!P0 NANOSLEEP.SYNCS 0x989680 ;  /* 0x009896800000895d */ /* 0x008fea0003900000 */
[----:B------:R-:W3:Y:S02]  /*28ea0*/  @!P0 SYNCS.PHASECHK.TRANS64 P0, [R5+URZ+0x368a0], R9 ;  /* 0x0368a009050085a7 */ /* 0x000ee4000800007f */
[----:B---3--:R-:W-:Y:S05]  /*28eb0*/  @!P0 BRA `(.L_x_666) ;  /* 0xfffffffc00f08947 */ /* 0x008fea000383ffff */
[----:B------:R-:W-:Y:S05]  /*28ec0*/  BRA `(.L_x_833) ;  /* 0xffffff8800f87947 */ /* 0x000fea000383ffff */
.L_x_673:
[----:B0-----:R0:W1:Y:S02]  /*28ed0*/  SYNCS.PHASECHK.TRANS64.TRYWAIT P0, [R5+URZ+0x368c0], R9 ;  /* 0x0368c009050075a7 */ /* 0x001064000800017f */
[----:B-1----:R-:W-:Y:S05]  /*28ee0*/  @!P0 NANOSLEEP.SYNCS 0x989680 ;  /* 0x009896800000895d */ /* 0x002fea0003900000 */
[----:B------:R-:W1:Y:S02]  /*28ef0*/  @!P0 SYNCS.PHASECHK.TRANS64 P0, [R5+URZ+0x368c0], R9 ;  /* 0x0368c009050085a7 */ /* 0x000e64000800007f */
[----:B-1----:R-:W-:Y:S05]  /*28f00*/  @!P0 BRA `(.L_x_673) ;  /* 0xfffffffc00f08947 */ /* 0x002fea000383ffff */
[----:B------:R-:W-:Y:S05]  /*28f10*/  BRA `(.L_x_834) ;  /* 0xffffff8c00f87947 */ /* 0x000fea000383ffff */
.L_x_682:
[----:B-1----:R1:W2:Y:S02]  /*28f20*/  SYNCS.PHASECHK.TRANS64.TRYWAIT P2, [R7+URZ+0x368a0], R6 ;  /* 0x0368a006070075a7 */ /* 0x0022a4000804017f */
[----:B--2---:R-:W-:Y:S05]  /*28f30*/  @!P2 NANOSLEEP.SYNCS 0x989680 ;  /* 0x009896800000a95d */ /* 0x004fea0003900000 */
[----:B------:R-:W2:Y:S02]  /*28f40*/  @!P2 SYNCS.PHASECHK.TRANS64 P2, [R7+URZ+0x368a0], R6 ;  /* 0x0368a0060700a5a7 */ /* 0x000ea4000804007f */
[----:B--2---:R-:W-:Y:S05]  /*28f50*/  @!P2 BRA `(.L_x_682) ;  /* 0xfffffffc00f0a947 */ /* 0x004fea000383ffff */
[----:B------:R-:W-:Y:S05]  /*28f60*/  BRA `(.L_x_835) ;  /* 0xffffff9400447947 */ /* 0x000fea000383ffff */
.L_x_689:
[----:B0-----:R0:W2:Y:S02]  /*28f70*/  SYNCS.PHASECHK.TRANS64.TRYWAIT P2, [R7+URZ+0x368c0], R6 ;  /* 0x0368c006070075a7 */ /* 0x0010a4000804017f */
[----:B--2---:R-:W-:Y:S05]  /*28f80*/  @!P2 NANOSLEEP.SYNCS 0x989680 ;  /* 0x009896800000a95d */ /* 0x004fea0003900000 */
[----:B------:R-:W2:Y:S02]  /*28f90*/  @!P2 SYNCS.PHASECHK.TRANS64 P2, [R7+URZ+0x368c0], R6 ;  /* 0x0368c0060700a5a7 */ /* 0x000ea4000804007f */
[----:B--2---:R-:W-:Y:S05]  /*28fa0*/  @!P2 BRA `(.L_x_689) ;  /* 0xfffffffc00f0a947 */ /* 0x004fea000383ffff */
[----:B------:R-:W-:Y:S05]  /*28fb0*/  BRA `(.L_x_836) ;  /* 0xffffff9800407947 */ /* 0x000fea000383ffff */
.L_x_706:
        /* <DEDUP_REMOVED lines=11> */
.L_x_838:
[----:B------:R-:W-:Y:S05]  /*29070*/  BSYNC B0 ;  /* 0x0000000000007941 */ /* 0x000fea0003800000 */
.L_x_837:
[----:B------:R-:W-:Y:S05]  /*29080*/  BRA `(.L_x_839) ;  /* 0xffffffa4007c7947 */ /* 0x000fea000383ffff */
.L_x_708:
[----:B------:R-:W-:Y:S01]  /*29090*/  BSSY B0, `(.L_x_840) ;  /* 0x0000006000007945 */ /* 0x000fe20003800000 */
[----:B------:R-:W-:-:S07]  /*290a0*/  IMAD.MOV.U32 R15, RZ, RZ, -0x1 ;  /* 0xffffffffff0f7424 */ /* 0x000fce00078e00ff */
[----:B01----:R-:W-:Y:S05]  /*290b0*/  WARPSYNC.COLLECTIVE R15, `(.L_x_841) ;  /* 0x000000000f0c7348 */ /* 0x003fea0003c00000 */
[----:B------:R-:W-:Y:S02]  /*290c0*/  ELECT P6, UR62, PT ;  /* 0x00000000003e782f */ /* 0x000fe400038c0000 */
[----:B------:R-:W-:Y:S01]  /*290d0*/  MOV R14, UR62 ;  /* 0x0000003e000e7c02 */ /* 0x000fe20008000f00 */
[----:B01----:R-:W-:Y:S10]  /*290e0*/  ENDCOLLECTIVE ;  /* 0x000000000000791b */ /* 0x003ff40003800000 */
.L_x_841:
[----:B------:R-:W-:Y:S05]  /*290f0*/  BSYNC B0 ;  /* 0x0000000000007941 */ /* 0x000fea0003800000 */
.L_x_840:
[----:B------:R-:W-:Y:S05]  /*29100*/  BRA `(.L_x_842) ;  /* 0xffffffa400887947 */ /* 0x000fea000383ffff */
.L_x_710:
[----:B-1----:R1:W2:Y:S02]  /*29110*/  SYNCS.PHASECHK.TRANS64.TRYWAIT P0, [R0+URZ+0x36840], R2 ;  /* 0x03684002000075a7 */ /* 0x0022a4000800017f */
[----:B--2---:R-:W-:Y:S05]  /*29120*/  @!P0 NANOSLEEP.SYNCS 0x989680 ;  /* 0x009896800000895d */ /* 0x004fea0003900000 */
[----:B------:R-:W2:Y:S02]  /*29130*/  @!P0 SYNCS.PHASECHK.TRANS64 P0, [R0+URZ+0x36840], R2 ;  /* 0x03684002000085a7 */ /* 0x000ea4000800007f */
[----:B--2---:R-:W-:Y:S05]  /*29140*/  @!P0 BRA `(.L_x_710) ;  /* 0xfffffffc00f08947 */ /* 0x004fea000383ffff */
[----:B------:R-:W-:Y:S05]  /*29150*/  BRA `(.L_x_843) ;  /* 0xffffffa400e87947 */ /* 0x000fea000383ffff */
.L_x_714:
[----:B------:R0:W5:Y:S01]  /*29160*/  LDL.LU R9, [R1+0x5c] ;  /* 0x00005c0001097983 */ /* 0x0001620000300800 */
[----:B------:R-:W-:Y:S01]  /*29170*/  MOV R13, R3 ;  /* 0x00000003000d7202 */ /* 0x000fe20000000f00 */
[----:B------:R-:W-:Y:S02]  /*29180*/  IMAD.MOV.U32 R12, RZ, RZ, RZ ;  /* 0x000000ffff0c7224 */ /* 0x000fe400078e00ff */
[----:B------:R-:W-:Y:S02]  /*29190*/  IMAD.MOV.U32 R11, RZ, RZ, 0x181f ;  /* 0x0000181fff0b7424 */ /* 0x000fe400078e00ff */
[----:B------:R-:W-:-:S07]  /*291a0*/  IMAD.MOV.U32 R15, RZ, RZ, -0x1 ;  /* 0xffffffffff0f7424 */ /* 0x000fce00078e00ff */
[----:B0----5:R-:W-:Y:S05]  /*291b0*/  WARPSYNC.COLLECTIVE R15, `(.L_x_844) ;  /* 0x000000000f087348 */ /* 0x021fea0003c00000 */
[----:B------:R1:W2:Y:S02]  /*291c0*/  SHFL.IDX P6, R14, R13, R12, R11 ;  /* 0x0000000c0d0e7389 */ /* 0x0002a400000c000b */
[----:B012--5:R-:W-:Y:S01]  /*291d0*/  ENDCOLLECTIVE ;  /* 0x000000000000791b */ /* 0x027fe20003800000 */
.L_x_844:
[----:B------:R-:W-:Y:S01]  /*291e0*/  MOV R13, R4 ;  /* 0x00000004000d7202 */ /* 0x000fe20000000f00 */
[----:B------:R-:W-:-:S07]  /*291f0*/  IMAD.MOV.U32 R6, RZ, RZ, R14 ;  /* 0x000000ffff067224 */ /* 0x000fce00078e000e */
[----:B------:R-:W-:Y:S05]  /*29200*/  WARPSYNC.COLLECTIVE R15, `(.L_x_845) ;  /* 0x000000000f087348 */ /* 0x000fea0003c00000 */
[----:B------:R0:W1:Y:S02]  /*29210*/  SHFL.IDX P6, R14, R13, R12, R11 ;  /* 0x0000000c0d0e7389 */ /* 0x00006400000c000b */
[----:B01----:R-:W-:Y:S01]  /*29220*/  ENDCOLLECTIVE ;  /* 0x000000000000791b */ /* 0x003fe20003800000 */
.L_x_845:
[----:B------:R-:W-:Y:S02]  /*29230*/  IMAD.MOV.U32 R13, RZ, RZ, R3 ;  /* 0x000000ffff0d7224 */ /* 0x000fe400078e0003 */
[----:B------:R-:W-:Y:S02]  /*29240*/  IMAD.MOV.U32 R12, RZ, RZ, 0x1 ;  /* 0x00000001ff0c7424 */ /* 0x000fe400078e00ff */
[----:B------:R-:W-:-:S07]  /*29250*/  IMAD.MOV.U32 R7, RZ, RZ, R14 ;  /* 0x000000ffff077224 */ /* 0x000fce00078e000e */
[----:B------:R-:W-:Y:S05]  /*29260*/  WARPSYNC.COLLECTIVE R15, `(.L_x_846) ;  /* 0x000000000f087348 */ /* 0x000fea0003c00000 */
[----:B------:R0:W1:Y:S02]  /*29270*/  SHFL.IDX P6, R14, R13, R12, R11 ;  /* 0x0000000c0d0e7389 */ /* 0x00006400000c000b */
[----:B01----:R-:W-:Y:S01]  /*29280*/  ENDCOLLECTIVE ;  /* 0x000000000000791b */ /* 0x003fe20003800000 */
.L_x_846:
[----:B------:R-:W-:Y:S02]  /*29290*/  IMAD.MOV.U32 R13, RZ, RZ, R4 ;  /* 0x000000ffff0d7224 */ /* 0x000fe400078e0004 */
[----:B------:R-:W-:Y:S02]  /*292a0*/  IMAD R2, R9, R8, RZ ;  /* 0x0000000809027224 */ /* 0x000fe400078e02ff */
[----:B------:R-:W0:Y:S01]  /*292b0*/  S2R R9, SR_TID.X ;  /* 0x0000000000097919 */ /* 0x000e220000002100 */
[----:B------:R-:W1:Y:S01]  /*292c0*/  S2R R8, SR_TID.X ;  /* 0x0000000000087919 */ /* 0x000e620000002100 */
[----:B0-----:R-:W-:-:S04]  /*292d0*/  LOP3.LUT R9, R9, 0x7f, RZ, 0xc0, !PT ;  /* 0x0000007f09097812 */ /* 0x001fc800078ec0ff */
[----:B------:R-:W-:Y:S01]  /*292e0*/  SHF.R.U32.HI R9, RZ, 0x3, R9 ;  /* 0x00000003ff097819 */ /* 0x000fe20000011609 */
[----:B-1----:R-:W-:-:S04]  /*292f0*/  IMAD.SHL.U32 R8, R8, 0x8, RZ ;  /* 0x0000000808087824 */ /* 0x002fc800078e00ff */
[----:B------:R-:W-:Y:S01]  /*29300*/  IMAD.IADD R0, R9, 0x1, R5 ;  /* 0x0000000109007824 */ /* 0x000fe200078e0205 */
[----:B------:R-:W-:Y:S01]  /*29310*/  LOP3.LUT R8, R8, 0x38, RZ, 0xc0, !PT ;  /* 0x0000003808087812 */ /* 0x000fe200078ec0ff */
[----:B------:R-:W-:-:S07]  /*29320*/  IMAD.MOV.U32 R9, RZ, RZ, R14 ;  /* 0x000000ffff097224 */ /* 0x000fce00078e000e */
[----:B------:R-:W-:Y:S05]  /*29330*/  WARPSYNC.COLLECTIVE R15, `(.L_x_847) ;  /* 0x000000000f087348 */ /* 0x000fea0003c00000 */
[----:B------:R0:W1:Y:S02]  /*29340*/  SHFL.IDX P6, R14, R13, R12, R11 ;  /* 0x0000000c0d0e7389 */ /* 0x00006400000c000b */
[----:B01----:R-:W-:Y:S01]  /*29350*/  ENDCOLLECTIVE ;  /* 0x000000000000791b */ /* 0x003fe20003800000 */
.L_x_847:
[C---:B------:R-:W-:Y:S02]  /*29360*/  ISETP.GE.AND P3, PT, R0.reuse, R2, PT ;  /* 0x000000020000720c */ /* 0x040fe40003f66270 */
[----:B------:R-:W-:-:S11]  /*29370*/  IADD3 R5, R0, 0x10, RZ ;  /* 0x0000001000057810 */ /* 0x000fd60007ffe0ff */
[----:B------:R-:W-:Y:S01]  /*29380*/  @!P3 LEA R7, P5, R8, R7, 0x1 ;  /* 0x000000070807b211 */ /* 0x000fe200078a08ff */
[----:B------:R-:W-:Y:S01]  /*29390*/  IMAD.MOV.U32 R12, RZ, RZ, 0x2 ;  /* 0x00000002ff0c7424 */ /* 0x000fe200078e00ff */
[----:B------:R-:W-:-:S03]  /*293a0*/  MOV R13, R3 ;  /* 0x00000003000d7202 */ /* 0x000fc60000000f00 */
        /* <DEDUP_REMOVED lines=10> */
[----:B------:R-:W-:Y:S02]  /*29450*/  ISETP.GE.AND P3, PT, R5, R2, PT ;  /* 0x000000020500720c */ /* 0x000fe40003f66270 */
[----:B------:R-:W-:-:S11]  /*29460*/  MOV R5, R14 ;  /* 0x0000000e00057202 */ /* 0x000fd60000000f00 */
[----:B0-----:R-:W-:Y:S05]  /*29470*/  WARPSYNC.COLLECTIVE R15, `(.L_x_848) ;  /* 0x000000000f087348 */ /* 0x001fea0003c00000 */
[----:B------:R1:W2:Y:S02]  /*29480*/  SHFL.IDX P6, R14, R13, R12, R11 ;  /* 0x0000000c0d0e7389 */ /* 0x0002a400000c000b */
[----:B012---:R-:W-:Y:S01]  /*29490*/  ENDCOLLECTIVE ;  /* 0x000000000000791b */ /* 0x007fe20003800000 */
.L_x_848:
[----:B------:R-:W-:-:S05]  /*294a0*/  @!P3 LEA R8, P5, R8, R5, 0x1 ;  /* 0x000000050808b211 */ /* 0x000fca00078a08ff */
[----:B------:R-:W-:Y:S02]  /*294b0*/  @!P3 IMAD.X R5, RZ, RZ, R9, P5 ;  /* 0x000000ffff05b224 */ /* 0x000fe400028e0609 */
[----:B------:R-:W0:Y:S01]  /*294c0*/  S2R R9, SR_TID.X ;  /* 0x0000000000097919 */ /* 0x000e220000002100 */
[----:B------:R-:W-:Y:S02]  /*294d0*/  IMAD.MOV.U32 R13, RZ, RZ, R4 ;  /* 0x000000ffff0d7224 */ /* 0x000fe400078e0004 */
[----:B------:R-:W-:Y:S02]  /*294e0*/  @!P3 IMAD.MOV.U32 R6, RZ, RZ, R8 ;  /* 0x000000ffff06b224 */ /* 0x000fe400078e0008 */
[----:B------:R-:W-:Y:S02]  /*294f0*/  @!P3 IMAD.MOV.U32 R7, RZ, RZ, R5 ;  /* 0x000000ffff07b224 */ /* 0x000fe400078e0005 */
[----:B------:R-:W-:Y:S02]  /*29500*/  VIADD R5, R0, 0x20 ;  /* 0x0000002000057836 */ /* 0x000fe40000000000 */
[----:B------:R-:W-:Y:S01]  /*29510*/  IMAD.MOV.U32 R8, RZ, RZ, R14 ;  /* 0x000000ffff087224 */ /* 0x000fe200078e000e */
[----:B------:R-:W-:Y:S01]  /*29520*/  @!PT LDS RZ, [RZ] ;  /* 0x00000000fffff984 */ /* 0x000fe20000000800 */
[----:B------:R-:W-:Y:S01]  /*29530*/  @!PT LDS RZ, [RZ] ;  /* 0x00000000fffff984 */ /* 0x000fe20000000800 */
[----:B------:R-:W-:Y:S01]  /*29540*/  @!PT LDS RZ, [RZ] ;  /* 0x00000000fffff984 */ /* 0x000fe20000000800 */
[----:B------:R1:W-:Y:S06]  /*29550*/  @!P3 LDGSTS.E.BYPASS.LTC128B.128 [R10+0x15c00], desc[UR60][R6.64], !P2 ;  /* 0x15c00000060abfae */ /* 0x0003ec000d101d7c */
[----:B01----:R-:W-:Y:S05]  /*29560*/  WARPSYNC.COLLECTIVE R15, `(.L_x_849) ;  /* 0x000000000f087348 */ /* 0x003fea0003c00000 */
[----:B------:R2:W3:Y:S02]  /*29570*/  SHFL.IDX P6, R14, R13, R12, R11 ;  /* 0x0000000c0d0e7389 */ /* 0x0004e400000c000b */
[----:B0123--:R-:W-:Y:S01]  /*29580*/  ENDCOLLECTIVE ;  /* 0x000000000000791b */ /* 0x00ffe20003800000 */
.L_x_849:
[----:B------:R-:W-:Y:S01]  /*29590*/  @!PT LDS RZ, [RZ] ;  /* 0x00000000fffff984 */ /* 0x000fe20000000800 */
[----:B------:R-:W-:Y:S01]  /*295a0*/  @!PT LDS RZ, [RZ] ;  /* 0x00000000fffff984 */ /* 0x000fe20000000800 */
[----:B------:R-:W-:Y:S01]  /*295b0*/  @!PT LDS RZ, [RZ] ;  /* 0x00000000fffff984 */ /* 0x000fe20000000800 */
[----:B------:R0:W-:Y:S04]  /*295c0*/  @!P3 LDGSTS.E.BYPASS.LTC128B.128 [R10+0x19c00], desc[UR60][R6.64+0x80], !P1 ;  /* 0x19c00080060abfae */ /* 0x0001e8000c901d7c */
[----:B------:R0:W-:Y:S01]  /*295d0*/  @!P3 LDGSTS.E.BYPASS.LTC128B.128 [R10+0x1dc00], desc[UR60][R6.64+0x100], !P0 ;  /* 0x1dc00100060abfae */ /* 0x0001e2000c101d7c */
[----:B------:R-:W-:Y:S02]  /*295e0*/  ISETP.GE.AND P3, PT, R5, R2, PT ;  /* 0x000000020500720c */ /* 0x000fe40003f66270 */
[----:B------:R-:W-:Y:S01]  /*295f0*/  MOV R13, R3 ;  /* 0x00000003000d7202 */ /* 0x000fe20000000f00 */
[----:B------:R-:W-:Y:S02]  /*29600*/  IMAD.MOV.U32 R12, RZ, RZ, 0x3 ;  /* 0x00000003ff0c7424 */ /* 0x000fe400078e00ff */
[----:B------:R-:W-:-:S05]  /*29610*/  IMAD.SHL.U32 R9, R9, 0x8, RZ ;  /* 0x0000000809097824 */ /* 0x000fca00078e00ff */
[----:B------:R-:W-:Y:S02]  /*29620*/  LOP3.LUT R9, R9, 0x38, RZ, 0xc0, !PT ;  /* 0x0000003809097812 */ /* 0x000fe400078ec0ff */
[----:B0-----:R-:W-:-:S07]  /*29630*/  MOV R5, R14 ;  /* 0x0000000e00057202 */ /* 0x001fce0000000f00 */
[----:B------:R-:W-:Y:S05]  /*29640*/  WARPSYNC.COLLECTIVE R15, `(.L_x_850) ;  /* 0x000000000f087348 */ /* 0x000fea0003c00000 */
[----:B------:R0:W1:Y:S02]  /*29650*/  SHFL.IDX P6, R14, R13, R12, R11 ;  /* 0x0000000c0d0e7389 */ /* 0x00006400000c000b */
[----:B01----:R-:W-:Y:S01]  /*29660*/  ENDCOLLECTIVE ;  /* 0x000000000000791b */ /* 0x003fe20003800000 */
.L_x_850:
[----:B------:R-:W-:-:S05]  /*29670*/  @!P3 LEA R5, P4, R9, R5, 0x1 ;  /* 0x000000050905b211 */ /* 0x000fca00078808ff */
[----:B------:R-:W-:-:S04]  /*29680*/  @!P3 IMAD.X R6, RZ, RZ, R8, P4 ;  /* 0x000000ffff06b224 */ /* 0x000fc800020e0608 */
[----:B------:R-:W-:Y:S02]  /*29690*/  @!P3 IMAD.MOV.U32 R7, RZ, RZ, R6 ;  /* 0x000000ffff07b224 */ /* 0x000fe400078e0006 */
[----:B------:R-:W-:Y:S02]  /*296a0*/  @!P3 IMAD.MOV.U32 R6, RZ, RZ, R5 ;  /* 0x000000ffff06b224 */ /* 0x000fe400078e0005 */
[----:B------:R-:W-:Y:S02]  /*296b0*/  IMAD.MOV.U32 R13, RZ, RZ, R4 ;  /* 0x000000ffff0d7224 */ /* 0x000fe400078e0004 */
[----:B------:R-:W-:Y:S01]  /*296c0*/  VIADD R5, R0, 0x30 ;  /* 0x0000003000057836 */ /* 0x000fe20000000000 */
[----:B------:R-:W-:Y:S01]  /*296d0*/  @!PT LDS RZ, [RZ] ;  /* 0x00000000fffff984 */ /* 0x000fe20000000800 */
[----:B------:R-:W-:Y:S01]  /*296e0*/  @!PT LDS RZ, [RZ] ;  /* 0x00000000fffff984 */ /* 0x000fe20000000800 */
[----:B------:R-:W-:Y:S01]  /*296f0*/  @!PT LDS RZ, [RZ] ;  /* 0x00000000fffff984 */ /* 0x000fe20000000800 */
[----:B------:R-:W-:Y:S04]  /*29700*/  @!P3 LDGSTS.E.BYPASS.LTC128B.128 [R10+0x16400], desc[UR60][R6.64], !P2 ;  /* 0x16400000060abfae */ /* 0x000fe8000d101d7c */
[----:B------:R-:W-:Y:S04]  /*29710*/  @!P3 LDGSTS.E.BYPASS.LTC128B.128 [R10+0x1a400], desc[UR60][R6.64+0x80], !P1 ;  /* 0x1a400080060abfae */ /* 0x000fe8000c901d7c */
[----:B------:R0:W-:Y:S01]  /*29720*/  @!P3 LDGSTS.E.BYPASS.LTC128B.128 [R10+0x1e400], desc[UR60][R6.64+0x100], !P0 ;  /* 0x1e400100060abfae */ /* 0x0001e2000c101d7c */
[----:B------:R-:W-:Y:S01]  /*29730*/  ISETP.GE.AND P3, PT, R5, R2, PT ;  /* 0x000000020500720c */ /* 0x000fe20003f66270 */
[----:B0-----:R-:W-:-:S12]  /*29740*/  IMAD.MOV.U32 R6, RZ, RZ, R14 ;  /* 0x000000ffff067224 */ /* 0x001fd800078e000e */
[----:B------:R-:W-:Y:S05]  /*29750*/  WARPSYNC.COLLECTIVE R15, `(.L_x_851) ;  /* 0x000000000f087348 */ /* 0x000fea0003c00000 */
[----:B------:R0:W1:Y:S02]  /*29760*/  SHFL.IDX P6, R14, R13, R12, R11 ;  /* 0x0000000c0d0e7389 */ /* 0x00006400000c000b */
[----:B01----:R-:W-:Y:S01]  /*29770*/  ENDCOLLECTIVE ;  /* 0x000000000000791b */ /* 0x003fe20003800000 */
.L_x_851:
[----:B------:R-:W-:Y:S01]  /*29780*/  IMAD.MOV.U32 R13, RZ, RZ, R3 ;  /* 0x000000ffff0d7224 */ /* 0x000fe200078e0003 */
[----:B------:R-:W-:Y:S01]  /*29790*/  MOV R12, 0x4 ;  /* 0x00000004000c7802 */ /* 0x000fe20000000f00 */
[----:B------:R-:W-:-:S07]  /*297a0*/  IMAD.MOV.U32 R5, RZ, RZ, R14 ;  /* 0x000000ffff057224 */ /* 0x000fce00078e000e */
[----:B------:R-:W-:Y:S05]  /*297b0*/  WARPSYNC.COLLECTIVE R15, `(.L_x_852) ;  /* 0x000000000f087348 */ /* 0x000fea0003c00000 */
[----:B------:R0:W1:Y:S02]  /*297c0*/  SHFL.IDX P6, R14, R13, R12, R11 ;  /* 0x0000000c0d0e7389 */ /* 0x00006400000c000b */
[----:B01----:R-:W-:Y:S01]  /*297d0*/  ENDCOLLECTIVE ;  /* 0x000000000000791b */ /* 0x003fe20003800000 */
.L_x_852:
[----:B------:R-:W-:-:S04]  /*297e0*/  @!P3 LEA R5, P4, R9, R5, 0x1 ;  /* 0x000000050905b211 */ /* 0x000fc800078808ff */
[----:B------:R-:W-:-:S05]  /*297f0*/  @!P3 IADD3.X R6, RZ, R6, RZ, P4, !PT ;  /* 0x00000006ff06b210 */ /* 0x000fca00027fe4ff */
        /* <DEDUP_REMOVED lines=15> */
.L_x_853:
[----:B------:R-:W-:Y:S02]  /*298f0*/  IMAD.MOV.U32 R13, RZ, RZ, R3 ;  /* 0x000000ffff0d7224 */ /* 0x000fe400078e0003 */
[----:B------:R-:W-:Y:S02]  /*29900*/  IMAD.MOV.U32 R12, RZ, RZ, 0x5 ;  /* 0x00000005ff0c7424 */ /* 0x000fe400078e00ff */
[----:B------:R-:W-:-:S07]  /*29910*/  IMAD.MOV.U32 R5, RZ, RZ, R14 ;  /* 0x000000ffff057224 */ /* 0x000fce00078e000e */
[----:B------:R-:W-:Y:S05]  /*29920*/  WARPSYNC.COLLECTIVE R15, `(.L_x_854) ;  /* 0x000000000f087348 */ /* 0x000fea0003c00000 */
[----:B------:R0:W1:Y:S02]  /*29930*/  SHFL.IDX P6, R14, R13, R12, R11 ;  /* 0x0000000c0d0e7389 */ /* 0x00006400000c000b */
[----:B01----:R-:W-:Y:S01]  /*29940*/  ENDCOLLECTIVE ;  /* 0x000000000000791b */ /* 0x003fe20003800000 */
.L_x_854:
[----:B------:R-:W-:-:S05]  /*29950*/  @!P3 LEA R5, P4, R9, R5, 0x1 ;  /* 0x000000050905b211 */ /* 0x000fca00078808ff */
[----:B------:R-:W-:-:S05]  /*29960*/  @!P3 IMAD.X R6, RZ, RZ, R6, P4 ;  /* 0x000000ffff06b224 */ /* 0x000fca00020e0606 */
[----:B------:R-:W-:Y:S01]  /*29970*/  @!P3 MOV R7, R6 ;  /* 0x000000060007b202 */ /* 0x000fe20000000f00 */
        /* <DEDUP_REMOVED lines=9> */
[----:B------:R-:W-:-:S02]  /*29a10*/  ISETP.GE.AND P3, PT, R5, R2, PT ;  /* 0x000000020500720c */ /* 0x000fc40003f66270 */
[----:B0-----:R-:W-:-:S11]  /*29a20*/  MOV R6, R14 ;  /* 0x0000000e00067202 */ /* 0x001fd60000000f00 */
[----:B------:R-:W-:Y:S05]  /*29a30*/  WARPSYNC.COLLECTIVE R15, `(.L_x_855) ;  /* 0x000000000f087348 */ /* 0x000fea0003c00000 */
[----:B------:R0:W1:Y:S02]  /*29a40*/  SHFL.IDX P6, R14, R13, R12, R11 ;  /* 0x0000000c0d0e7389 */ /* 0x00006400000c000b */
[----:B01----:R-:W-:Y:S01]  /*29a50*/  ENDCOLLECTIVE ;  /* 0x000000000000791b */ /* 0x003fe20003800000 */
.L_x_855:
[----:B------:R-:W-:Y:S02]  /*29a60*/  IMAD.MOV.U32 R13, RZ, RZ, R3 ;  /* 0x000000ffff0d7224 */ /* 0x000fe400078e0003 */
[----:B------:R-:W-:Y:S02]  /*29a70*/  IMAD.MOV.U32 R12, RZ, RZ, 0x6 ;  /* 0x00000006ff0c7424 */ /* 0x000fe400078e00ff */
[----:B------:R-:W-:-:S07]  /*29a80*/  IMAD.MOV.U32 R5, RZ, RZ, R14 ;  /* 0x000000ffff057224 */ /* 0x000fce00078e000e */
[----:B------:R-:W-:Y:S05]  /*29a90*/  WARPSYNC.COLLECTIVE R15, `(.L_x_856) ;  /* 0x000000000f087348 */ /* 0x000fea0003c00000 */
[----:B------:R0:W1:Y:S02]  /*29aa0*/  SHFL.IDX P6, R14, R13, R12, R11 ;  /* 0x0000000c0d0e7389 */ /* 0x00006400000c000b */
[----:B01----:R-:W-:Y:S01]  /*29ab0*/  ENDCOLLECTIVE ;  /* 0x000000000000791b */ /* 0x003fe20003800000 */
.L_x_856:
[----:B------:R-:W-:-:S05]  /*29ac0*/  @!P3 LEA R5, P4, R9, R5, 0x1 ;  /* 0x000000050905b211 */ /* 0x000fca00078808ff */
[----:B------:R-:W-:-:S04]  /*29ad0*/  @!P3 IMAD.X R6, RZ, RZ, R6, P4 ;  /* 0x000000ffff06b224 */ /* 0x000fc800020e0606 */
[----:B------:R-:W-:Y:S01]  /*29ae0*/  @!P3 IMAD.MOV.U32 R7, RZ, RZ, R6 ;  /* 0x000000ffff07b224 */ /* 0x000fe200078e0006 */
[----:B------:R-:W-:Y:S01]  /*29af0*/  @!P3 MOV R6, R5 ;  /* 0x000000050006b202 */ /* 0x000fe20000000f00 */
[----:B------:R-:W-:-:S04]  /*29b00*/  IMAD.MOV.U32 R13, RZ, RZ, R4 ;  /* 0x000000ffff0d7224 */ /* 0x000fc800078e0004 */
[----:B------:R-:W-:Y:S01]  /*29b10*/  @!PT LDS RZ, [RZ] ;  /* 0x00000000fffff984 */ /* 0x000fe20000000800 */
[----:B------:R-:W-:Y:S01]  /*29b20*/  @!PT LDS RZ, [RZ] ;  /* 0x00000000fffff984 */ /* 0x000fe20000000800 */
[----:B------:R-:W-:Y:S01]  /*29b30*/  @!PT LDS RZ, [RZ] ;  /* 0x00000000fffff984 */ /* 0x000fe20000000800 */
[----:B------:R-:W-:Y:S04]  /*29b40*/  @!P3 LDGSTS.E.BYPASS.LTC128B.128 [R10+0x17c00], desc[UR60][R6.64], !P2 ;  /* 0x17c00000060abfae */ /* 0x000fe8000d101d7c */
[----:B------:R-:W-:Y:S04]  /*29b50*/  @!P3 LDGSTS.E.BYPASS.LTC128B.128 [R10+0x1bc00], desc[UR60][R6.64+0x80], !P1 ;  /* 0x1bc00080060abfae */ /* 0x000fe8000c901d7c */
[----:B------:R0:W-:Y:S02]  /*29b60*/  @!P3 LDGSTS.E.BYPASS.LTC128B.128 [R10+0x1fc00], desc[UR60][R6.64+0x100], !P0 ;  /* 0x1fc00100060abfae */ /* 0x0001e4000c101d7c */
[----:B0-----:R-:W-:-:S07]  /*29b70*/  IMAD.MOV.U32 R6, RZ, RZ, R14 ;  /* 0x000000ffff067224 */ /* 0x001fce00078e000e */
[----:B------:R-:W-:Y:S05]  /*29b80*/  WARPSYNC.COLLECTIVE R15, `(.L_x_857) ;  /* 0x000000000f087348 */ /* 0x000fea0003c00000 */
[----:B------:R0:W1:Y:S02]  /*29b90*/  SHFL.IDX P6, R14, R13, R12, R11 ;  /* 0x0000000c0d0e7389 */ /* 0x00006400000c000b */
[----:B01----:R-:W-:Y:S01]  /*29ba0*/  ENDCOLLECTIVE ;  /* 0x000000000000791b */ /* 0x003fe20003800000 */
.L_x_857:
[----:B------:R-:W-:-:S05]  /*29bb0*/  VIADD R7, R0, 0x60 ;  /* 0x0000006000077836 */ /* 0x000fca0000000000 */
[----:B------:R-:W-:Y:S02]  /*29bc0*/  ISETP.GE.AND P4, PT, R7, R2, PT ;  /* 0x000000020700720c */ /* 0x000fe40003f86270 */
[----:B------:R-:W-:Y:S01]  /*29bd0*/  MOV R13, R3 ;  /* 0x00000003000d7202 */ /* 0x000fe20000000f00 */
[----:B------:R-:W-:Y:S01]  /*29be0*/  IMAD.MOV.U32 R12, RZ, RZ, 0x7 ;  /* 0x00000007ff0c7424 */ /* 0x000fe200078e00ff */
[----:B------:R-:W-:-:S09]  /*29bf0*/  MOV R5, R14 ;  /* 0x0000000e00057202 */ /* 0x000fd20000000f00 */
[----:B------:R-:W-:Y:S05]  /*29c00*/  WARPSYNC.COLLECTIVE R15, `(.L_x_858) ;  /* 0x000000000f087348 */ /* 0x000fea0003c00000 */
[----:B------:R0:W1:Y:S02]  /*29c10*/  SHFL.IDX P6, R14, R13, R12, R11 ;  /* 0x0000000c0d0e7389 */ /* 0x00006400000c000b */
[----:B01----:R-:W-:Y:S01]  /*29c20*/  ENDCOLLECTIVE ;  /* 0x000000000000791b */ /* 0x003fe20003800000 */
.L_x_858:
[----:B------:R-:W-:-:S05]  /*29c30*/  @!P4 LEA R5, P3, R9, R5, 0x1 ;  /* 0x000000050905c211 */ /* 0x000fca00078608ff */
[----:B------:R-:W-:-:S04]  /*29c40*/  @!P4 IMAD.X R6, RZ, RZ, R6, P3 ;  /* 0x000000ffff06c224 */ /* 0x000fc800018e0606 */
[----:B------:R-:W-:Y:S02]  /*29c50*/  @!P4 IMAD.MOV.U32 R7, RZ, RZ, R6 ;  /* 0x000000ffff07c224 */ /* 0x000fe400078e0006 */
[----:B------:R-:W-:Y:S02]  /*29c60*/  @!P4 IMAD.MOV.U32 R6, RZ, RZ, R5 ;  /* 0x000000ffff06c224 */ /* 0x000fe400078e0005 */
[----:B------:R-:W-:-:S03]  /*29c70*/  IMAD.MOV.U32 R13, RZ, RZ, R4 ;  /* 0x000000ffff0d7224 */ /* 0x000fc600078e0004 */
[----:B------:R-:W-:Y:S01]  /*29c80*/  @!PT LDS RZ, [RZ] ;  /* 0x00000000fffff984 */ /* 0x000fe20000000800 */
[----:B------:R-:W-:Y:S01]  /*29c90*/  @!PT LDS RZ, [RZ] ;  /* 0x00000000fffff984 */ /* 0x000fe20000000800 */
[----:B------:R-:W-:Y:S01]  /*29ca0*/  @!PT LDS RZ, [RZ] ;  /* 0x00000000fffff984 */ /* 0x000fe20000000800 */
[----:B------:R0:W-:Y:S04]  /*29cb0*/  @!P4 LDGSTS.E.BYPASS.LTC128B.128 [R10+0x18400], desc[UR60][R6.64], !P2 ;  /* 0x18400000060acfae */ /* 0x0001e8000d101d7c */
[----:B------:R0:W-:Y:S01]  /*29cc0*/  @!P4 LDGSTS.E.BYPASS.LTC128B.128 [R10+0x1c400], desc[UR60][R6.64+0x80], !P1 ;  /* 0x1c400080060acfae */ /* 0x0001e2000c901d7c */
[----:B------:R-:W-:-:S07]  /*29cd0*/  IMAD.MOV.U32 R5, RZ, RZ, R14 ;  /* 0x000000ffff057224 */ /* 0x000fce00078e000e */
[----:B0-----:R-:W-:Y:S05]  /*29ce0*/  WARPSYNC.COLLECTIVE R15, `(.L_x_859) ;  /* 0x000000000f087348 */ /* 0x001fea0003c00000 */
[----:B------:R1:W2:Y:S02]  /*29cf0*/  SHFL.IDX P6, R14, R13, R12, R11 ;  /* 0x0000000c0d0e7389 */ /* 0x0002a400000c000b */
[----:B012---:R-:W-:Y:S01]  /*29d00*/  ENDCOLLECTIVE ;  /* 0x000000000000791b */ /* 0x007fe20003800000 */
.L_x_859:
[----:B------:R-:W-:Y:S01]  /*29d10*/  @!PT LDS RZ, [RZ] ;  /* 0x00000000fffff984 */ /* 0x000fe20000000800 */
[----:B------:R-:W-:Y:S01]  /*29d20*/  @!PT LDS RZ, [RZ] ;  /* 0x00000000fffff984 */ /* 0x000fe20000000800 */
[----:B------:R-:W-:Y:S01]  /*29d30*/  @!PT LDS RZ, [RZ] ;  /* 0x00000000fffff984 */ /* 0x000fe20000000800 */
[----:B------:R0:W-:Y:S01]  /*29d40*/  @!P4 LDGSTS.E.BYPASS.LTC128B.128 [R10+0x20400], desc[UR60][R6.64+0x100], !P0 ;  /* 0x20400100060acfae */ /* 0x0001e2000c101d7c */
[----:B------:R-:W-:Y:S01]  /*29d50*/  IMAD.MOV.U32 R3, RZ, RZ, R14 ;  /* 0x000000ffff037224 */ /* 0x000fe200078e000e */
[----:B------:R-:W-:Y:S06]  /*29d60*/  BRA `(.L_x_860) ;  /* 0xffffffa800887947 */ /* 0x000fec000383ffff */
.L_x_719:
[----:B----4-:R4:W0:Y:S02]  /*29d70*/  SYNCS.PHASECHK.TRANS64.TRYWAIT P0, [R18+URZ+0x36820], R0 ;  /* 0x03682000120075a7 */ /* 0x010824000800017f */
[----:B0-----:R-:W-:Y:S05]  /*29d80*/  @!P0 NANOSLEEP.SYNCS 0x989680 ;  /* 0x009896800000895d */ /* 0x001fea0003900000 */
[----:B------:R-:W0:Y:S02]  /*29d90*/  @!P0 SYNCS.PHASECHK.TRANS64 P0, [R18+URZ+0x36820], R0 ;  /* 0x03682000120085a7 */ /* 0x000e24000800007f */
[----:B0-----:R-:W-:Y:S05]  /*29da0*/  @!P0 BRA `(.L_x_719) ;  /* 0xfffffffc00f08947 */ /* 0x001fea000383ffff */
[----:B------:R-:W-:Y:S05]  /*29db0*/  BRA `(.L_x_861) ;  /* 0xffffffac00087947 */ /* 0x000fea000383ffff */
.L_x_728:
[----:B-1----:R1:W2:Y:S02]  /*29dc0*/  SYNCS.PHASECHK.TRANS64.TRYWAIT P0, [R3+URZ+0x36840], R2 ;  /* 0x03684002030075a7 */ /* 0x0022a4000800017f */
[----:B--2---:R-:W-:Y:S05]  /*29dd0*/  @!P0 NANOSLEEP.SYNCS 0x989680 ;  /* 0x009896800000895d */ /* 0x004fea0003900000 */
[----:B------:R-:W2:Y:S02]  /*29de0*/  @!P0 SYNCS.PHASECHK.TRANS64 P0, [R3+URZ+0x36840], R2 ;  /* 0x03684002030085a7 */ /* 0x000ea4000800007f */
[----:B--2---:R-:W-:Y:S05]  /*29df0*/  @!P0 BRA `(.L_x_728) ;  /* 0xfffffffc00f08947 */ /* 0x004fea000383ffff */
[----:B------:R-:W-:Y:S05]  /*29e00*/  BRA `(.L_x_862) ;  /* 0xffffffac00e47947 */ /* 0x000fea000383ffff */
.L_x_735:
[----:B0-----:R0:W1:Y:S02]  /*29e10*/  SYNCS.PHASECHK.TRANS64.TRYWAIT P0, [R3+URZ+0x60], R2 ;  /* 0x00006002030075a7 */ /* 0x001064000800017f */
[----:B-1----:R-:W-:Y:S05]  /*29e20*/  @!P0 NANOSLEEP.SYNCS 0x989680 ;  /* 0x009896800000895d */ /* 0x002fea0003900000 */
[----:B------:R-:W1:Y:S02]  /*29e30*/  @!P0 SYNCS.PHASECHK.TRANS64 P0, [R3+URZ+0x60], R2 ;  /* 0x00006002030085a7 */ /* 0x000e64000800007f */
[----:B-1----:R-:W-:Y:S05]  /*29e40*/  @!P0 BRA `(.L_x_735) ;  /* 0xfffffffc00f08947 */ /* 0x002fea000383ffff */
[----:B------:R-:W-:Y:S05]  /*29e50*/  BRA `(.L_x_863) ;  /* 0xffffffb000f87947 */ /* 0x000fea000383ffff */
.L_x_745:
[----:B-1----:R1:W2:Y:S02]  /*29e60*/  SYNCS.PHASECHK.TRANS64.TRYWAIT P0, [R3+URZ+0x36840], R2 ;  /* 0x03684002030075a7 */ /* 0x0022a4000800017f */
[----:B--2---:R-:W-:Y:S05]  /*29e70*/  @!P0 NANOSLEEP.SYNCS 0x989680 ;  /* 0x009896800000895d */ /* 0x004fea0003900000 */
[----:B------:R-:W2:Y:S02]  /*29e80*/  @!P0 SYNCS.PHASECHK.TRANS64 P0, [R3+URZ+0x36840], R2 ;  /* 0x03684002030085a7 */ /* 0x000ea4000800007f */
[----:B--2---:R-:W-:Y:S05]  /*29e90*/  @!P0 BRA `(.L_x_745) ;  /* 0xfffffffc00f08947 */ /* 0x004fea000383ffff */
[----:B------:R-:W-:Y:S05]  /*29ea0*/  BRA `(.L_x_864) ;  /* 0xffffffb800c47947 */ /* 0x000fea000383ffff */
.L_x_752:
[----:B0-----:R0:W1:Y:S02]  /*29eb0*/  SYNCS.PHASECHK.TRANS64.TRYWAIT P0, [R2+URZ+0x60], R3 ;  /* 0x00006003020075a7 */ /* 0x001064000800017f */
[----:B-1----:R-:W-:Y:S05]  /*29ec0*/  @!P0 NANOSLEEP.SYNCS 0x989680 ;  /* 0x009896800000895d */ /* 0x002fea0003900000 */
[----:B------:R-:W1:Y:S02]  /*29ed0*/  @!P0 SYNCS.PHASECHK.TRANS64 P0, [R2+URZ+0x60], R3 ;  /* 0x00006003020085a7 */ /* 0x000e64000800007f */
[----:B-1----:R-:W-:Y:S05]  /*29ee0*/  @!P0 BRA `(.L_x_752) ;  /* 0xfffffffc00f08947 */ /* 0x002fea000383ffff */
[----:B------:R-:W-:Y:S05]  /*29ef0*/  BRA `(.L_x_865) ;  /* 0xffffffbc00d87947 */ /* 0x000fea000383ffff */
.L_x_762:
[----:B--2---:R2:W3:Y:S02]  /*29f00*/  SYNCS.PHASECHK.TRANS64.TRYWAIT P0, [R2+URZ+0x36840], R3 ;  /* 0x03684003020075a7 */ /* 0x0044e4000800017f */
[----:B---3--:R-:W-:Y:S05]  /*29f10*/  @!P0 NANOSLEEP.SYNCS 0x989680 ;  /* 0x009896800000895d */ /* 0x008fea0003900000 */
[----:B------:R-:W3:Y:S02]  /*29f20*/  @!P0 SYNCS.PHASECHK.TRANS64 P0, [R2+URZ+0x36840], R3 ;  /* 0x03684003020085a7 */ /* 0x000ee4000800007f */
[----:B---3--:R-:W-:Y:S05]  /*29f30*/  @!P0 BRA `(.L_x_762) ;  /* 0xfffffffc00f08947 */ /* 0x008fea000383ffff */
[----:B------:R-:W-:Y:S05]  /*29f40*/  BRA `(.L_x_866) ;  /* 0xffffffc400747947 */ /* 0x000fea000383ffff */
.L_x_769:
[----:B0-----:R0:W1:Y:S02]  /*29f50*/  SYNCS.PHASECHK.TRANS64.TRYWAIT P0, [R2+URZ+0x60], R5 ;  /* 0x00006005020075a7 */ /* 0x001064000800017f */
[----:B-1----:R-:W-:Y:S05]  /*29f60*/  @!P0 NANOSLEEP.SYNCS 0x989680 ;  /* 0x009896800000895d */ /* 0x002fea0003900000 */
[----:B------:R-:W1:Y:S02]  /*29f70*/  @!P0 SYNCS.PHASECHK.TRANS64 P0, [R2+URZ+0x60], R5 ;  /* 0x00006005020085a7 */ /* 0x000e64000800007f */
[----:B-1----:R-:W-:Y:S05]  /*29f80*/  @!P0 BRA `(.L_x_769) ;  /* 0xfffffffc00f08947 */ /* 0x002fea000383ffff */
[----:B------:R-:W-:Y:S05]  /*29f90*/  BRA `(.L_x_867) ;  /* 0xffffffc800887947 */ /* 0x000fea000383ffff */
.L_x_781:
[----:B---3--:R3:W4:Y:S02]  /*29fa0*/  SYNCS.PHASECHK.TRANS64.TRYWAIT P0, [R0+URZ+0x36860], R2 ;  /* 0x03686002000075a7 */ /* 0x008724000800017f */
[----:B----4-:R-:W-:Y:S05]  /*29fb0*/  @!P0 NANOSLEEP.SYNCS 0x989680 ;  /* 0x009896800000895d */ /* 0x010fea0003900000 */
[----:B------:R-:W4:Y:S02]  /*29fc0*/  @!P0 SYNCS.PHASECHK.TRANS64 P0, [R0+URZ+0x36860], R2 ;  /* 0x03686002000085a7 */ /* 0x000f24000800007f */
[----:B----4-:R-:W-:Y:S05]  /*29fd0*/  @!P0 BRA `(.L_x_781) ;  /* 0xfffffffc00f08947 */ /* 0x010fea000383ffff */
[----:B------:R-:W-:Y:S05]  /*29fe0*/  BRA `(.L_x_868) ;  /* 0xffffffd000107947 */ /* 0x000fea000383ffff */
.L_x_789:
[----:B------:R-:W4:Y:S01]  /*29ff0*/  LDL R0, [R1] ;  /* 0x0000000001007983 */ /* 0x000f220000100800 */
[----:B------:R-:W-:Y:S01]  /*2a000*/  BSSY B0, `(.L_x_869) ;  /* 0x0000008000007945 */ /* 0x000fe20003800000 */
[----:B------:R-:W-:Y:S02]  /*2a010*/  IMAD.MOV.U32 R12, RZ, RZ, RZ ;  /* 0x000000ffff0c7224 */ /* 0x000fe400078e00ff */
[----:B0-----:R-:W-:Y:S02]  /*2a020*/  IMAD.MOV.U32 R11, RZ, RZ, 0x1f ;  /* 0x0000001fff0b7424 */ /* 0x001fe400078e00ff */
[----:B------:R-:W-:Y:S01]  /*2a030*/  IMAD.MOV.U32 R15, RZ, RZ, -0x1 ;  /* 0xffffffffff0f7424 */ /* 0x000fe200078e00ff */
[----:B----4-:R-:W-:-:S07]  /*2a040*/  MOV R13, R0 ;  /* 0x00000000000d7202 */ /* 0x010fce0000000f00 */
[----:B-123--:R-:W-:Y:S05]  /*2a050*/  WARPSYNC.COLLECTIVE R15, `(.L_x_870) ;  /* 0x000000000f087348 */ /* 0x00efea0003c00000 */
[----:B------:R0:W4:Y:S02]  /*2a060*/  SHFL.IDX P6, R14, R13, R12, R11 ;  /* 0x0000000c0d0e7389 */ /* 0x00012400000c000b */
[----:B01234-:R-:W-:Y:S01]  /*2a070*/  ENDCOLLECTIVE ;  /* 0x000000000000791b */ /* 0x01ffe20003800000 */
.L_x_870:
[----:B------:R-:W-:Y:S05]  /*2a080*/  BSYNC B0 ;  /* 0x0000000000007941 */ /* 0x000fea0003800000 */
.L_x_869:
[----:B------:R0:W5:Y:S01]  /*2a090*/  LDL R2, [R1+0xc] ;  /* 0x00000c0001027983 */ /* 0x0001620000100800 */
[----:B------:R-:W-:Y:S01]  /*2a0a0*/  MOV R13, R0 ;  /* 0x00000000000d7202 */ /* 0x000fe20000000f00 */
[----:B------:R-:W-:Y:S02]  /*2a0b0*/  IMAD.MOV.U32 R12, RZ, RZ, 0x1 ;  /* 0x00000001ff0c7424 */ /* 0x000fe400078e00ff */
[----:B------:R-:W-:Y:S02]  /*2a0c0*/  IMAD.MOV.U32 R11, RZ, RZ, 0x1f ;  /* 0x0000001fff0b7424 */ /* 0x000fe400078e00ff */
[----:B------:R-:W-:Y:S02]  /*2a0d0*/  IMAD.MOV.U32 R15, RZ, RZ, -0x1 ;  /* 0xffffffffff0f7424 */ /* 0x000fe400078e00ff */
[----:B0-----:R-:W-:-:S07]  /*2a0e0*/  IMAD.MOV.U32 R5, RZ, RZ, R14 ;  /* 0x000000ffff057224 */ /* 0x001fce00078e000e */
[----:B-----5:R-:W-:Y:S05]  /*2a0f0*/  WARPSYNC.COLLECTIVE R15, `(.L_x_871) ;  /* 0x000000000f087348 */ /* 0x020fea0003c00000 */
[----:B------:R0:W1:Y:S02]  /*2a100*/  SHFL.IDX P6, R14, R13, R12, R11 ;  /* 0x0000000c0d0e7389 */ /* 0x00006400000c000b */
[----:B01---5:R-:W-:Y:S01]  /*2a110*/  ENDCOLLECTIVE ;  /* 0x000000000000791b */ /* 0x023fe20003800000 */
.L_x_871:
[----:B------:R-:W-:Y:S01]  /*2a120*/  ULDC UR4, c[0x0][0xc3c] ;  /* 0x00030f0000047ab9 */ /* 0x000fe20000000800 */
[----:B------:R-:W-:Y:S01]  /*2a130*/  IADD3 R4, R2, R16, RZ ;  /* 0x0000001002047210 */ /* 0x000fe20007ffe0ff */
        /* <DEDUP_REMOVED lines=10> */
[C---:B------:R-:W-:Y:S01]  /*2a1e0*/  ISETP.GE.U32.AND P2, PT, R16.reuse, 0x2, PT ;  /* 0x000000021000780c */ /* 0x040fe20003f46070 */
[----:B------:R-:W-:Y:S01]  /*2a1f0*/  IMAD.MOV.U32 R6, RZ, RZ, RZ ;  /* 0x000000ffff067224 */ /* 0x000fe200078e00ff */
[C---:B------:R-:W-:Y:S02]  /*2a200*/  ISETP.GE.U32.AND P3, PT, R16.reuse, 0x4, PT ;  /* 0x000000041000780c */ /* 0x040fe40003f66070 */
[C---:B------:R-:W-:Y:S02]  /*2a210*/  ISETP.GE.U32.AND P4, PT, R16.reuse, 0x8, PT ;  /* 0x000000081000780c */ /* 0x040fe40003f86070 */
[----:B------:R-:W-:Y:S01]  /*2a220*/  ISETP.GE.U32.AND P5, PT, R16, 0x10, PT ;  /* 0x000000101000780c */ /* 0x000fe20003fa6070 */
[----:B--2---:R-:W-:Y:S02]  /*2a230*/  @!P1 IMAD.MOV.U32 R4, RZ, RZ, R8 ;  /* 0x000000ffff049224 */ /* 0x004fe400078e0008 */
[----:B------:R-:W-:-:S02]  /*2a240*/  IMAD.MOV.U32 R8, RZ, RZ, RZ ;  /* 0x000000ffff087224 */ /* 0x000fc400078e00ff */
[----:B---3--:R-:W-:Y:S01]  /*2a250*/  @!P1 IMAD.MOV.U32 R6, RZ, RZ, R2 ;  /* 0x000000ffff069224 */ /* 0x008fe200078e0002 */
[----:B------:R-:W-:-:S03]  /*2a260*/  ISETP.NE.AND P1, PT, R16, RZ, PT ;  /* 0x000000ff1000720c */ /* 0x000fc60003f25270 */
[----:B------:R-:W-:-:S05]  /*2a270*/  IMAD R2, R6, R4, RZ ;  /* 0x0000000406027224 */ /* 0x000fca00078e02ff */
[----:B------:R-:W-:-:S07]  /*2a280*/  MOV R13, R2 ;  /* 0x00000002000d7202 */ /* 0x000fce0000000f00 */
[----:B------:R-:W-:Y:S05]  /*2a290*/  WARPSYNC.COLLECTIVE R15, `(.L_x_872) ;  /* 0x000000000f087348 */ /* 0x000fea0003c00000 */
[----:B------:R0:W1:Y:S02]  /*2a2a0*/  SHFL.UP P6, R14, R13, R12, R11 ;  /* 0x0400000c0d0e7389 */ /* 0x00006400000c000b */
[----:B01----:R-:W-:Y:S01]  /*2a2b0*/  ENDCOLLECTIVE ;  /* 0x000000000000791b */ /* 0x003fe20003800000 */
.L_x_872:
[----:B------:R-:W-:Y:S01]  /*2a2c0*/  MOV R12, 0x2 ;  /* 0x00000002000c7802 */ /* 0x000fe20000000f00 */
[----:B------:R-:W-:-:S05]  /*2a2d0*/  IMAD.MOV.U32 R3, RZ, RZ, R14 ;  /* 0x000000ffff037224 */ /* 0x000fca00078e000e */
[----:B------:R-:W-:-:S05]  /*2a2e0*/  SEL R3, R3, RZ, P1 ;  /* 0x000000ff03037207 */ /* 0x000fca0000800000 */
[----:B------:R-:W-:-:S04]  /*2a2f0*/  IMAD.IADD R2, R2, 0x1, R3 ;  /* 0x0000000102027824 */ /* 0x000fc800078e0203 */
[----:B------:R-:W-:-:S07]  /*2a300*/  IMAD.MOV.U32 R13, RZ, RZ, R2 ;  /* 0x000000ffff0d7224 */ /* 0x000fce00078e0002 */
[----:B------:R-:W-:Y:S05]  /*2a310*/  WARPSYNC.COLLECTIVE R15, `(.L_x_873) ;  /* 0x000000000f087348 */ /* 0x000fea0003c00000 */
[----:B------:R0:W1:Y:S02]  /*2a320*/  SHFL.UP P6, R14, R13, R12, R11 ;  /* 0x0400000c0d0e7389 */ /* 0x00006400000c000b */
[----:B01----:R-:W-:Y:S01]  /*2a330*/  ENDCOLLECTIVE ;  /* 0x000000000000791b */ /* 0x003fe20003800000 */
.L_x_873:
        /* <DEDUP_REMOVED lines=8> */
.L_x_874:
[----:B------:R-:W-:Y:S01]  /*2a3c0*/  IMAD.MOV.U32 R12, RZ, RZ, 0x8 ;  /* 0x00000008ff0c7424 */ /* 0x000fe200078e00ff */
[----:B------:R-:W-:-:S04]  /*2a3d0*/  MOV R3, R14 ;  /* 0x0000000e00037202 */ /* 0x000fc80000000f00 */
[----:B------:R-:W-:-:S05]  /*2a3e0*/  SEL R3, R3, RZ, P3 ;  /* 0x000000ff03037207 */ /* 0x000fca0001800000 */
[----:B------:R-:W-:-:S04]  /*2a3f0*/  IMAD.IADD R2, R2, 0x1, R3 ;  /* 0x0000000102027824 */ /* 0x000fc800078e0203 */
[----:B------:R-:W-:-:S07]  /*2a400*/  IMAD.MOV.U32 R13, RZ, RZ, R2 ;  /* 0x000000ffff0d7224 */ /* 0x000fce00078e0002 */
[----:B------:R-:W-:Y:S05]  /*2a410*/  WARPSYNC.COLLECTIVE R15, `(.L_x_875) ;  /* 0x000000000f087348 */ /* 0x000fea0003c00000 */
[----:B------:R0:W1:Y:S02]  /*2a420*/  SHFL.UP P6, R14, R13, R12, R11 ;  /* 0x0400000c0d0e7389 */ /* 0x00006400000c000b */
[----:B01----:R-:W-:Y:S01]  /*2a430*/  ENDCOLLECTIVE ;  /* 0x000000000000791b */ /* 0x003fe20003800000 */
.L_x_875:
[----:B------:R-:W-:Y:S02]  /*2a440*/  IMAD.MOV.U32 R12, RZ, RZ, 0x10 ;  /* 0x00000010ff0c7424 */ /* 0x000fe400078e00ff */
[----:B------:R-:W-:-:S05]  /*2a450*/  IMAD.MOV.U32 R3, RZ, RZ, R14 ;  /* 0x000000ffff037224 */ /* 0x000fca00078e000e */
[----:B------:R-:W-:-:S04]  /*2a460*/  SEL R3, R3, RZ, P4 ;  /* 0x000000ff03037207 */ /* 0x000fc80002000000 */
[----:B------:R-:W-:-:S05]  /*2a470*/  IADD3 R2, R2, R3, RZ ;  /* 0x0000000302027210 */ /* 0x000fca0007ffe0ff */
[----:B------:R-:W-:-:S07]  /*2a480*/  IMAD.MOV.U32 R13, RZ, RZ, R2 ;  /* 0x000000ffff0d7224 */ /* 0x000fce00078e0002 */
[----:B------:R-:W-:Y:S05]  /*2a490*/  WARPSYNC.COLLECTIVE R15, `(.L_x_876) ;  /* 0x000000000f087348 */ /* 0x000fea0003c00000 */
[----:B------:R0:W1:Y:S02]  /*2a4a0*/  SHFL.UP P6, R14, R13, R12, R11 ;  /* 0x0400000c0d0e7389 */ /* 0x00006400000c000b */
[----:B01----:R-:W-:Y:S01]  /*2a4b0*/  ENDCOLLECTIVE ;  /* 0x000000000000791b */ /* 0x003fe20003800000 */
.L_x_876:
[----:B------:R-:W-:Y:S02]  /*2a4c0*/  IMAD.MOV.U32 R12, RZ, RZ, 0x1f ;  /* 0x0000001fff0c7424 */ /* 0x000fe400078e00ff */
[----:B------:R-:W-:Y:S02]  /*2a4d0*/  IMAD.MOV.U32 R11, RZ, RZ, 0x1f ;  /* 0x0000001fff0b7424 */ /* 0x000fe400078e00ff */
[----:B------:R-:W-:-:S05]  /*2a4e0*/  IMAD.MOV.U32 R3, RZ, RZ, R14 ;  /* 0x000000ffff037224 */ /* 0x000fca00078e000e */
[----:B------:R-:W-:-:S05]  /*2a4f0*/  SEL R3, R3, RZ, P5 ;  /* 0x000000ff03037207 */ /* 0x000fca0002800000 */
[----:B------:R-:W-:-:S05]  /*2a500*/  IMAD.IADD R7, R2, 0x1, R3 ;  /* 0x0000000102077824 */ /* 0x000fca00078e0203 */
[----:B------:R-:W-:-:S07]  /*2a510*/  MOV R13, R7 ;  /* 0x00000007000d7202 */ /* 0x000fce0000000f00 */
[----:B------:R-:W-:Y:S05]  /*2a520*/  WARPSYNC.COLLECTIVE R15, `(.L_x_877) ;  /* 0x000000000f087348 */ /* 0x000fea0003c00000 */
[----:B------:R0:W1:Y:S02]  /*2a530*/  SHFL.IDX P6, R14, R13, R12, R11 ;  /* 0x0000000c0d0e7389 */ /* 0x00006400000c000b */
[----:B01----:R-:W-:Y:S01]  /*2a540*/  ENDCOLLECTIVE ;  /* 0x000000000000791b */ /* 0x003fe20003800000 */
.L_x_877:
[----:B------:R-:W-:Y:S01]  /*2a550*/  IMAD.MOV.U32 R9, RZ, RZ, R14 ;  /* 0x000000ffff097224 */ /* 0x000fe200078e000e */
[----:B------:R-:W-:Y:S06]  /*2a560*/  BRA `(.L_x_878) ;  /* 0xffffffd000c07947 */ /* 0x000fec000383ffff */
.L_x_792:
[----:B------:R-:W-:Y:S01]  /*2a570*/  BSSY B0, `(.L_x_879) ;  /* 0x0000008000007945 */ /* 0x000fe20003800000 */
[----:B------:R-:W-:Y:S01]  /*2a580*/  MOV R13, R2 ;  /* 0x00000002000d7202 */ /* 0x000fe20000000f00 */
[----:B------:R-:W-:Y:S02]  /*2a590*/  IMAD.MOV.U32 R12, RZ, RZ, 0x1 ;  /* 0x00000001ff0c7424 */ /* 0x000fe400078e00ff */
[----:B------:R-:W-:Y:S02]  /*2a5a0*/  IMAD.MOV.U32 R11, RZ, RZ, RZ ;  /* 0x000000ffff0b7224 */ /* 0x000fe400078e00ff */
[----:B------:R-:W-:-:S07]  /*2a5b0*/  IMAD.MOV.U32 R15, RZ, RZ, -0x1 ;  /* 0xffffffffff0f7424 */ /* 0x000fce00078e00ff */
[----:B0-----:R-:W-:Y:S05]  /*2a5c0*/  WARPSYNC.COLLECTIVE R15, `(.L_x_880) ;  /* 0x000000000f087348 */ /* 0x001fea0003c00000 */
[----:B------:R1:W2:Y:S02]  /*2a5d0*/  SHFL.UP P6, R14, R13, R12, R11 ;  /* 0x0400000c0d0e7389 */ /* 0x0002a400000c000b */
[----:B012---:R-:W-:Y:S01]  /*2a5e0*/  ENDCOLLECTIVE ;  /* 0x000000000000791b */ /* 0x007fe20003800000 */
.L_x_880:
[----:B------:R-:W-:Y:S05]  /*2a5f0*/  BSYNC B0 ;  /* 0x0000000000007941 */ /* 0x000fea0003800000 */
.L_x_879:
[----:B------:R-:W-:Y:S02]  /*2a600*/  IMAD.MOV.U32 R3, RZ, RZ, R14 ;  /* 0x000000ffff037224 */ /* 0x000fe400078e000e */
[----:B------:R-:W-:Y:S02]  /*2a610*/  IMAD.MOV.U32 R12, RZ, RZ, 0x2 ;  /* 0x00000002ff0c7424 */ /* 0x000fe400078e00ff */
[----:B------:R-:W-:Y:S01]  /*2a620*/  IMAD.MOV.U32 R11, RZ, RZ, RZ ;  /* 0x000000ffff0b7224 */ /* 0x000fe200078e00ff */
[----:B------:R-:W-:Y:S01]  /*2a630*/  SEL R3, R3, RZ, P1 ;  /* 0x000000ff03037207 */ /* 0x000fe20000800000 */
[----:B------:R-:W-:-:S03]  /*2a640*/  IMAD.MOV.U32 R15, RZ, RZ, -0x1 ;  /* 0xffffffffff0f7424 */ /* 0x000fc600078e00ff */
[----:B------:R-:W-:-:S05]  /*2a650*/  IADD3 R2, R2, R3, RZ ;  /* 0x0000000302027210 */ /* 0x000fca0007ffe0ff */
[----:B------:R-:W-:-:S07]  /*2a660*/  IMAD.MOV.U32 R13, RZ, RZ, R2 ;  /* 0x000000ffff0d7224 */ /* 0x000fce00078e0002 */
[----:B------:R-:W-:Y:S05]  /*2a670*/  WARPSYNC.COLLECTIVE R15, `(.L_x_881) ;  /* 0x000000000f087348 */ /* 0x000fea0003c00000 */
[----:B------:R0:W1:Y:S02]  /*2a680*/  SHFL.UP P6, R14, R13, R12, R11 ;  /* 0x0400000c0d0e7389 */ /* 0x00006400000c000b */
[----:B01----:R-:W-:Y:S01]  /*2a690*/  ENDCOLLECTIVE ;  /* 0x000000000000791b */ /* 0x003fe20003800000 */
.L_x_881:
        /* <DEDUP_REMOVED lines=8> */
.L_x_882:
        /* <DEDUP_REMOVED lines=8> */
.L_x_883:
[----:B------:R-:W-:Y:S02]  /*2a7a0*/  IMAD.MOV.U32 R12, RZ, RZ, 0x10 ;  /* 0x00000010ff0c7424 */ /* 0x000fe400078e00ff */
[----:B------:R-:W-:-:S05]  /*2a7b0*/  IMAD.MOV.U32 R3, RZ, RZ, R14 ;  /* 0x000000ffff037224 */ /* 0x000fca00078e000e */
[----:B------:R-:W-:-:S05]  /*2a7c0*/  SEL R3, R3, RZ, P4 ;  /* 0x000000ff03037207 */ /* 0x000fca0002000000 */
[----:B------:R-:W-:-:S05]  /*2a7d0*/  IMAD.IADD R2, R2, 0x1, R3 ;  /* 0x0000000102027824 */ /* 0x000fca00078e0203 */
[----:B------:R-:W-:-:S07]  /*2a7e0*/  MOV R13, R2 ;  /* 0x00000002000d7202 */ /* 0x000fce0000000f00 */
[----:B------:R-:W-:Y:S05]  /*2a7f0*/  WARPSYNC.COLLECTIVE R15, `(.L_x_884) ;  /* 0x000000000f087348 */ /* 0x000fea0003c00000 */
[----:B------:R0:W1:Y:S02]  /*2a800*/  SHFL.UP P6, R14, R13, R12, R11 ;  /* 0x0400000c0d0e7389 */ /* 0x00006400000c000b */
[----:B01----:R-:W-:Y:S01]  /*2a810*/  ENDCOLLECTIVE ;  /* 0x000000000000791b */ /* 0x003fe20003800000 */
.L_x_884:
[----:B------:R-:W-:Y:S01]  /*2a820*/  MOV R12, 0x1f ;  /* 0x0000001f000c7802 */ /* 0x000fe20000000f00 */
        /* <DEDUP_REMOVED lines=8> */
.L_x_885:
[----:B------:R-:W-:Y:S01]  /*2a8b0*/  IMAD.MOV.U32 R9, RZ, RZ, R14 ;  /* 0x000000ffff097224 */ /* 0x000fe200078e000e */
[----:B------:R-:W-:Y:S06]  /*2a8c0*/  BRA `(.L_x_886) ;  /* 0xffffffd000947947 */ /* 0x000fec000383ffff */
.L_x_794:
[----:B------:R-:W-:Y:S01]  /*2a8d0*/  BSSY B0, `(.L_x_887) ;  /* 0x0000006000007945 */ /* 0x000fe20003800000 */
[----:B------:R-:W-:Y:S01]  /*2a8e0*/  PLOP3.LUT P6, PT, P6, PT, PT, 0x8, 0x0 ;  /* 0x000000000000781c */ /* 0x000fe200037ce170 */
[----:B------:R-:W-:-:S12]  /*2a8f0*/  IMAD.MOV.U32 R15, RZ, RZ, -0x1 ;  /* 0xffffffffff0f7424 */ /* 0x000fd800078e00ff */
[----:B0-----:R-:W-:Y:S05]  /*2a900*/  WARPSYNC.COLLECTIVE R15, `(.L_x_888) ;  /* 0x000000000f087348 */ /* 0x001fea0003c00000 */
[----:B------:R-:W-:Y:S01]  /*2a910*/  VOTE.ANY R14, PT, P6 ;  /* 0x00000000000e7806 */ /* 0x000fe200030e0100 */
[----:B0-----:R-:W-:Y:S06]  /*2a920*/  ENDCOLLECTIVE ;  /* 0x000000000000791b */ /* 0x001fec0003800000 */
.L_x_888:
[----:B------:R-:W-:Y:S05]  /*2a930*/  BSYNC B0 ;  /* 0x0000000000007941 */ /* 0x000fea0003800000 */
.L_x_887:
[----:B------:R-:W-:Y:S01]  /*2a940*/  IMAD.MOV.U32 R3, RZ, RZ, R14 ;  /* 0x000000ffff037224 */ /* 0x000fe200078e000e */
[----:B------:R-:W-:Y:S01]  /*2a950*/  MOV R13, R4 ;  /* 0x00000004000d7202 */ /* 0x000fe20000000f00 */
[----:B------:R-:W-:Y:S02]  /*2a960*/  IMAD.MOV.U32 R11, RZ, RZ, 0x1f ;  /* 0x0000001fff0b7424 */ /* 0x000fe400078e00ff */
[----:B------:R-:W0:Y:S01]  /*2a970*/  POPC R0, R3 ;  /* 0x0000000300007309 */ /* 0x000e220000000000 */
[----:B------:R-:W-:Y:S02]  /*2a980*/  IMAD.MOV.U32 R15, RZ, RZ, -0x1 ;  /* 0xffffffffff0f7424 */ /* 0x000fe400078e00ff */
[----:B0-----:R-:W-:-:S07]  /*2a990*/  IMAD.MOV.U32 R12, RZ, RZ, R0 ;  /* 0x000000ffff0c7224 */ /* 0x001fce00078e0000 */
[----:B------:R-:W-:Y:S05]  /*2a9a0*/  WARPSYNC.COLLECTIVE R15, `(.L_x_889) ;  /* 0x000000000f087348 */ /* 0x000fea0003c00000 */
[----:B------:R0:W1:Y:S02]  /*2a9b0*/  SHFL.IDX P6, R14, R13, R12, R11 ;  /* 0x0000000c0d0e7389 */ /* 0x00006400000c000b */
[----:B01----:R-:W-:Y:S01]  /*2a9c0*/  ENDCOLLECTIVE ;  /* 0x000000000000791b */ /* 0x003fe20003800000 */
.L_x_889:
[----:B------:R-:W-:Y:S01]  /*2a9d0*/  MOV R13, R6 ;  /* 0x00000006000d7202 */ /* 0x000fe20000000f00 */
[----:B------:R-:W-:-:S07]  /*2a9e0*/  IMAD.MOV.U32 R4, RZ, RZ, R14 ;  /* 0x000000ffff047224 */ /* 0x000fce00078e000e */
[----:B------:R-:W-:Y:S05]  /*2a9f0*/  WARPSYNC.COLLECTIVE R15, `(.L_x_890) ;  /* 0x000000000f087348 */ /* 0x000fea0003c00000 */
[----:B------:R0:W1:Y:S02]  /*2aa00*/  SHFL.IDX P6, R14, R13, R12, R11 ;  /* 0x0000000c0d0e7389 */ /* 0x00006400000c000b */
[----:B01----:R-:W-:Y:S01]  /*2aa10*/  ENDCOLLECTIVE ;  /* 0x000000000000791b */ /* 0x003fe20003800000 */
.L_x_890:
[----:B------:R-:W-:Y:S01]  /*2aa20*/  IMAD.MOV.U32 R6, RZ, RZ, R14 ;  /* 0x000000ffff067224 */ /* 0x000fe200078e000e */
[----:B------:R-:W-:Y:S06]  /*2aa30*/  BRA `(.L_x_891) ;  /* 0xffffffd000747947 */ /* 0x000fec000383ffff */
.L_x_796:
[----:B------:R-:W-:Y:S01]  /*2aa40*/  BSSY B0, `(.L_x_892) ;  /* 0x0000007000007945 */ /* 0x000fe20003800000 */
[----:B------:R-:W-:Y:S01]  /*2aa50*/  IMAD.MOV.U32 R13, RZ, RZ, R7 ;  /* 0x000000ffff0d7224 */ /* 0x000fe200078e0007 */
[----:B------:R-:W-:Y:S01]  /*2aa60*/  MOV R15, 0xffffffff ;  /* 0xffffffff000f7802 */ /* 0x000fe20000000f00 */
[----:B------:R-:W-:-:S07]  /*2aa70*/  IMAD.MOV.U32 R11, RZ, RZ, 0x1f ;  /* 0x0000001fff0b7424 */ /* 0x000fce00078e00ff */
[----:B0123--:R-:W-:Y:S05]  /*2aa80*/  WARPSYNC.COLLECTIVE R15, `(.L_x_893) ;  /* 0x000000000f087348 */ /* 0x00ffea0003c00000 */
[----:B------:R4:W0:Y:S02]  /*2aa90*/  SHFL.IDX P6, R14, R13, R12, R11 ;  /* 0x0000000c0d0e7389 */ /* 0x00082400000c000b */
[----:B01234-:R-:W-:Y:S01]  /*2aaa0*/  ENDCOLLECTIVE ;  /* 0x000000000000791b */ /* 0x01ffe20003800000 */
.L_x_893:
[----:B------:R-:W-:Y:S05]  /*2aab0*/  BSYNC B0 ;  /* 0x0000000000007941 */ /* 0x000fea0003800000 */
.L_x_892:
[----:B------:R-:W-:Y:S01]  /*2aac0*/  IMAD.MOV.U32 R7, RZ, RZ, R14 ;  /* 0x000000ffff077224 */ /* 0x000fe200078e000e */
[----:B------:R-:W-:Y:S06]  /*2aad0*/  BRA `(.L_x_894) ;  /* 0xffffffd000647947 */ /* 0x000fec000383ffff */
.L_x_800:
[----:B0-----:R0:W1:Y:S02]  /*2aae0*/  SYNCS.PHASECHK.TRANS64.TRYWAIT P0, [R0+URZ+0x36820], R3 ;  /* 0x03682003000075a7 */ /* 0x001064000800017f */
[----:B-1----:R-:W-:Y:S05]  /*2aaf0*/  @!P0 NANOSLEEP.SYNCS 0x989680 ;  /* 0x009896800000895d */ /* 0x002fea0003900000 */
[----:B------:R-:W1:Y:S02]  /*2ab00*/  @!P0 SYNCS.PHASECHK.TRANS64 P0, [R0+URZ+0x36820], R3 ;  /* 0x03682003000085a7 */ /* 0x000e64000800007f */
[----:B-1----:R-:W-:Y:S05]  /*2ab10*/  @!P0 BRA `(.L_x_800) ;  /* 0xfffffffc00f08947 */ /* 0x002fea000383ffff */
[----:B------:R-:W-:Y:S05]  /*2ab20*/  BRA `(.L_x_895) ;  /* 0xffffffd400fc7947 */ /* 0x000fea000383ffff */
.L_x_801:
[----:B------:R-:W1:Y:S01]  /*2ab30*/  S2R R2, SR_TID.X ;  /* 0x0000000000027919 */ /* 0x000e620000002100 */
[----:B------:R-:W-:Y:S01]  /*2ab40*/  BSSY B0, `(.L_x_896) ;  /* 0x000000a000007945 */ /* 0x000fe20003800000 */
[----:B------:R-:W-:Y:S01]  /*2ab50*/  IMAD.MOV.U32 R12, RZ, RZ, RZ ;  /* 0x000000ffff0c7224 */ /* 0x000fe200078e00ff */
[----:B------:R-:W-:Y:S01]  /*2ab60*/  MOV R11, 0x1f ;  /* 0x0000001f000b7802 */ /* 0x000fe20000000f00 */
[----:B------:R-:W-:Y:S01]  /*2ab70*/  IMAD.MOV.U32 R15, RZ, RZ, -0x1 ;  /* 0xffffffffff0f7424 */ /* 0x000fe200078e00ff */
[----:B-1----:R-:W-:-:S04]  /*2ab80*/  SHF.R.U32.HI R2, RZ, 0x5, R2 ;  /* 0x00000005ff027819 */ /* 0x002fc80000011602 */
[----:B------:R-:W-:-:S05]  /*2ab90*/  LOP3.LUT R2, R2, 0x3, RZ, 0xc0, !PT ;  /* 0x0000000302027812 */ /* 0x000fca00078ec0ff */
[----:B------:R-:W-:-:S07]  /*2aba0*/  IMAD.MOV.U32 R13, RZ, RZ, R2 ;  /* 0x000000ffff0d7224 */ /* 0x000fce00078e0002 */
[----:B0-----:R-:W-:Y:S05]  /*2abb0*/  WARPSYNC.COLLECTIVE R15, `(.L_x_897) ;  /* 0x000000000f087348 */ /* 0x001fea0003c00000 */
[----:B------:R1:W2:Y:S02]  /*2abc0*/  SHFL.IDX P6, R14, R13, R12, R11 ;  /* 0x0000000c0d0e7389 */ /* 0x0002a400000c000b */
[----:B012---:R-:W-:Y:S01]  /*2abd0*/  ENDCOLLECTIVE ;  /* 0x000000000000791b */ /* 0x007fe20003800000 */
.L_x_897:
[----:B------:R-:W-:Y:S05]  /*2abe0*/  BSYNC B0 ;  /* 0x0000000000007941 */ /* 0x000fea0003800000 */
.L_x_896:
[----:B------:R-:W-:Y:S05]  /*2abf0*/  BRA `(.L_x_898) ;  /* 0xffffffd400e47947 */ /* 0x000fea000383ffff */
.L_x_802:
[----:B------:R-:W-:Y:S01]  /*2ac00*/  BSSY B0, `(.L_x_899) ;  /* 0x0000006000007945 */ /* 0x000fe20003800000 */
[----:B------:R-:W-:-:S07]  /*2ac10*/  IMAD.MOV.U32 R15, RZ, RZ, -0x1 ;  /* 0xffffffffff0f7424 */ /* 0x000fce00078e00ff */
[----:B01----:R-:W-:Y:S05]  /*2ac20*/  WARPSYNC.COLLECTIVE R15, `(.L_x_900) ;  /* 0x000000000f0c7348 */ /* 0x003fea0003c00000 */
[----:B------:R-:W-:Y:S02]  /*2ac30*/  ELECT P6, UR62, PT ;  /* 0x00000000003e782f */ /* 0x000fe400038c0000 */
[----:B------:R-:W-:Y:S01]  /*2ac40*/  MOV R14, UR62 ;  /* 0x0000003e000e7c02 */ /* 0x000fe20008000f00 */
[----:B01----:R-:W-:Y:S10]  /*2ac50*/  ENDCOLLECTIVE ;  /* 0x000000000000791b */ /* 0x003ff40003800000 */
.L_x_900:
[----:B------:R-:W-:Y:S05]  /*2ac60*/  BSYNC B0 ;  /* 0x0000000000007941 */ /* 0x000fea0003800000 */
.L_x_899:
[----:B------:R-:W-:Y:S05]  /*2ac70*/  BRA `(.L_x_901) ;  /* 0xffffffd400d87947 */ /* 0x000fea000383ffff */
.L_x_804:
[----:B0-----:R0:W1:Y:S02]  /*2ac80*/  SYNCS.PHASECHK.TRANS64.TRYWAIT P0, [R6+URZ], R5 ;  /* 0x00000005060075a7 */ /* 0x001064000800017f */
[----:B-1----:R-:W-:Y:S05]  /*2ac90*/  @!P0 NANOSLEEP.SYNCS 0x989680 ;  /* 0x009896800000895d */ /* 0x002fea0003900000 */
[----:B------:R-:W1:Y:S02]  /*2aca0*/  @!P0 SYNCS.PHASECHK.TRANS64 P0, [R6+URZ], R5 ;  /* 0x00000005060085a7 */ /* 0x000e64000800007f */
[----:B-1----:R-:W-:Y:S05]  /*2acb0*/  @!P0 BRA `(.L_x_804) ;  /* 0xfffffffc00f08947 */ /* 0x002fea000383ffff */
[----:B------:R-:W-:Y:S05]  /*2acc0*/  BRA `(.L_x_902) ;  /* 0xffffffd800187947 */ /* 0x000fea000383ffff */
.L_x_805:
[----:B-1----:R1:W2:Y:S02]  /*2acd0*/  SYNCS.PHASECHK.TRANS64.TRYWAIT P0, [R7+URZ], R2 ;  /* 0x00000002070075a7 */ /* 0x0022a4000800017f */
[----:B--2---:R-:W-:Y:S05]  /*2ace0*/  @!P0 NANOSLEEP.SYNCS 0x989680 ;  /* 0x009896800000895d */ /* 0x004fea0003900000 */
[----:B------:R-:W2:Y:S02]  /*2acf0*/  @!P0 SYNCS.PHASECHK.TRANS64 P0, [R7+URZ], R2 ;  /* 0x00000002070085a7 */ /* 0x000ea4000800007f */
[----:B--2---:R-:W-:Y:S05]  /*2ad00*/  @!P0 BRA `(.L_x_805) ;  /* 0xfffffffc00f08947 */ /* 0x004fea000383ffff */
[----:B------:R-:W-:Y:S05]  /*2ad10*/  BRA `(.L_x_903) ;  /* 0xffffffd8000c7947 */ /* 0x000fea000383ffff */
.L_x_807:
[----:B--2---:R2:W3:Y:S02]  /*2ad20*/  SYNCS.PHASECHK.TRANS64.TRYWAIT P0, [R4+URZ], R5 ;  /* 0x00000005040075a7 */ /* 0x0044e4000800017f */
[----:B---3--:R-:W-:Y:S05]  /*2ad30*/  @!P0 NANOSLEEP.SYNCS 0x989680 ;  /* 0x009896800000895d */ /* 0x008fea0003900000 */
[----:B------:R-:W3:Y:S02]  /*2ad40*/  @!P0 SYNCS.PHASECHK.TRANS64 P0, [R4+URZ], R5 ;  /* 0x00000005040085a7 */ /* 0x000ee4000800007f */
[----:B---3--:R-:W-:Y:S05]  /*2ad50*/  @!P0 BRA `(.L_x_807) ;  /* 0xfffffffc00f08947 */ /* 0x008fea000383ffff */
[----:B------:R-:W-:Y:S05]  /*2ad60*/  BRA `(.L_x_904) ;  /* 0xffffffd800107947 */ /* 0x000fea000383ffff */
.L_x_905:
        /* <DEDUP_REMOVED lines=9> */
.L_x_3024:


//--------------------- .text._ZN7cutlass13device_kernelIN5flash11enable_sm90INS1_16FlashAttnFwdSm90INS1_25CollectiveMainloopFwdSm90ILi2EN4cute5tupleIJNS5_1CILi1EEES8_S8_EEENS6_IJNS7_ILi128EEENS7_ILi96EEENS7_ILi192EEEEEELi192ENS_6half_tEfNS_4arch4Sm90ELb0ELb1ELb0ELb0ELb0ELb0ELb0ELb1ELb1ELb1ELb1ELb0EEENS1_21CollectiveEpilogueFwdINS6_IJSA_SC_SB_EEES9_SE_SG_Li256ELb0ELb1ELb1ELb0EEENS1_19SingleTileSchedulerILb0ELb1ELb1ELi128EEEEEEEEEvNT_6ParamsE --------------------------
	.section	.text._ZN7cutlass13device_kernelIN5flash11enable_sm90INS1_16FlashAttnFwdSm90INS1_25CollectiveMainloopFwdSm90ILi2EN4cute5tupleIJNS5_1CILi1EEES8_S8_EEENS6_IJNS7_ILi128EEENS7_ILi96EEENS7_ILi192EEEEEELi192ENS_6half_tEfNS_4arch4Sm90ELb0ELb1ELb0ELb0ELb0ELb0ELb0ELb1ELb1ELb1ELb1ELb0EEENS1_21CollectiveEpilogueFwdINS6_IJSA_SC_SB_EEES9_SE_SG_Li256ELb0ELb1ELb1ELb0EEENS1_19SingleTileSchedulerILb0ELb1ELb1ELi128EEEEEEEEEvNT_6ParamsE,"ax",@progbits
	.align	128
.text._ZN7cutlass13device_kernelIN5flash11enable_sm90INS1_16FlashAttnFwdSm90INS1_25CollectiveMainloopFwdSm90ILi2EN4cute5tupleIJNS5_1CILi1EEES8_S8_EEENS6_IJNS7_ILi128EEENS7_ILi96EEENS7_ILi192EEEEEELi192ENS_6half_tEfNS_4arch4Sm90ELb0ELb1ELb0ELb0ELb0ELb0ELb0ELb1ELb1ELb1ELb1ELb0EEENS1_21CollectiveEpilogueFwdINS6_IJSA_SC_SB_EEES9_SE_SG_Li256ELb0ELb1ELb1ELb0EEENS1_19SingleTileSchedulerILb0ELb1ELb1ELi128EEEEEEEEEvNT_6ParamsE:
        .type           _ZN7cutlass13device_kernelIN5flash11enable_sm90INS1_16FlashAttnFwdSm90INS1_25CollectiveMainloopFwdSm90ILi2EN4cute5tupleIJNS5_1CILi1EEES8_S8_EEENS6_IJNS7_ILi128EEENS7_ILi96EEENS7_ILi192EEEEEELi192ENS_6half_tEfNS_4arch4Sm90ELb0ELb1ELb0ELb0ELb0ELb0ELb0ELb1ELb1ELb1ELb1ELb0EEENS1_21CollectiveEpilogueFwdINS6_IJSA_SC_SB_EEES9_SE_SG_Li256ELb0ELb1ELb1ELb0EEENS1_19SingleTileSchedulerILb0ELb1ELb1ELi128EEEEEEEEEvNT_6ParamsE,@function
        .size           _ZN7cutlass13device_kernelIN5flash11enable_sm90INS1_16FlashAttnFwdSm90INS1_25CollectiveMainloopFwdSm90ILi2EN4cute5tupleIJNS5_1CILi1EEES8_S8_EEENS6_IJNS7_ILi128EEENS7_ILi96EEENS7_ILi192EEEEEELi192ENS_6half_tEfNS_4arch4Sm90ELb0ELb1ELb0ELb0ELb0ELb0ELb0ELb1ELb1ELb1ELb1ELb0EEENS1_21CollectiveEpilogueFwdINS6_IJSA_SC_SB_EEES9_SE_SG_Li256ELb0ELb1ELb1ELb0EEENS1_19SingleTileSchedulerILb0ELb1ELb1ELi128EEEEEEEEEvNT_6ParamsE,(.L_x_3025 - _ZN7cutlass13device_kernelIN5flash11enable_sm90INS1_16FlashAttnFwdSm90INS1_25CollectiveMainloopFwdSm90ILi2EN4cute5tupleIJNS5_1CILi1EEES8_S8_EEENS6_IJNS7_ILi128EEENS7_ILi96EEENS7_ILi192EEEEEELi192ENS_6half_tEfNS_4arch4Sm90ELb0ELb1ELb0ELb0ELb0ELb0ELb0ELb1ELb1ELb1ELb1ELb0EEENS1_21CollectiveEpilogueFwdINS6_IJSA_SC_SB_EEES9_SE_SG_Li256ELb0ELb1ELb1ELb0EEENS1_19SingleTileSchedulerILb0ELb1ELb1ELi128EEEEEEEEEvNT_6ParamsE)
        .other          _ZN7cutlass13device_kernelIN5flash11enable_sm90INS1_16FlashAttnFwdSm90INS1_25CollectiveMainloopFwdSm90ILi2EN4cute5tupleIJNS5_1CILi1EEES8_S8_EEENS6_IJNS7_ILi128EEENS7_ILi96EEENS7_ILi192EEEEEELi192ENS_6half_tEfNS_4arch4Sm90ELb0ELb1ELb0ELb0ELb0ELb0ELb0ELb1ELb1ELb1ELb1ELb0EEENS1_21CollectiveEpilogueFwdINS6_IJSA_SC_SB_EEES9_SE_SG_Li256ELb0ELb1ELb1ELb0EEENS1_19SingleTileSchedulerILb0ELb1ELb1ELi128EEEEEEEEEvNT_6ParamsE,@"STO_CUDA_ENTRY STV_DEFAULT"
_ZN7cutlass13device_kernelIN5flash11enable_sm90INS1_16FlashAttnFwdSm90INS1_25CollectiveMainloopFwdSm90ILi2EN4cute5tupleIJNS5_1CILi1EEES8_S8_EEENS6_IJNS7_ILi128EEENS7_ILi96EEENS7_ILi192EEEEEELi192ENS_6half_tEfNS_4arch4Sm90ELb0ELb1ELb0ELb0ELb0ELb0ELb0ELb1ELb1ELb1ELb1ELb0EEENS1_21CollectiveEpilogueFwdINS6_IJSA_SC_SB_EEES9_SE_SG_Li256ELb0ELb1ELb1ELb0EEENS1_19SingleTileSchedulerILb0ELb1ELb1ELi128EEEEEEEEEvNT_6ParamsE:
        /* <DEDUP_REMOVED lines=18> */
.L_x_907:
[----:B------:R-:W-:Y:S05]  /*0120*/  BSYNC B0 ;  /* 0x0000000000007941 */ /* 0x000fea0003800000 */
.L_x_906:
        /* <DEDUP_REMOVED lines=41> */
.L_x_908:
        /* <DEDUP_REMOVED lines=22> */
.L_x_909:
        /* <DEDUP_REMOVED lines=18> */
.L_x_910:
        /* <DEDUP_REMOVED lines=22> */
.L_x_911:
        /* <DEDUP_REMOVED lines=22> */
.L_x_912:
        /* <DEDUP_REMOVED lines=9> */
.L_x_915:
        /* <DEDUP_REMOVED lines=19> */
[----:B0-----:R-:W0:Y:S01]  /*0ac0*/  LDC.64 R2, c[0x0][0x418] ;  /* 0x00010600ff027b82 */ /* 0x001e220000000a00 */
[----:B------:R-:W-:Y:S01]  /*0ad0*/  ULDC UR4, c[0x0][0x448] ;  /* 0x0001120000047ab9 */ /* 0x000fe20000000800 */
[----:B------:R-:W1:Y:S01]  /*0ae0*/  S2R R0, SR_TID.X ;  /* 0x0000000000007919 */ /* 0x000e620000002100 */
[----:B------:R-:W-:-:S03]  /*0af0*/  UISETP.NE.AND UP0, UPT, UR4, 0x1, UPT ;  /* 0x000000010400788c */ /* 0x000fc6000bf05270 */
[----:B------:R-:W-:Y:S02]  /*0b00*/  ULDC.64 UR4, c[0x0][0x9e0] ;  /* 0x0002780000047ab9 */ /* 0x000fe40000000a00 */
[----:B------:R-:W2:Y:S01]  /*0b10*/  LDC R22, c[0x0][0x288] ;  /* 0x0000a200ff167b82 */ /* 0x000ea20000000800 */
[----:B------:R-:W-:-:S05]  /*0b20*/  UISETP.GE.AND UP1, UPT, UR5, 0x1, UPT ;  /* 0x000000010500788c */ /* 0x000fca000bf26270 */
[----:B------:R-:W-:Y:S01]  /*0b30*/  @UP0 ULDC UR9, c[0x0][0x44c] ;  /* 0x0001130000090ab9 */ /* 0x000fe20000000800 */
[----:B------:R-:W-:Y:S01]  /*0b40*/  @UP0 ULDC UR11, c[0x0][0x450] ;  /* 0x00011400000b0ab9 */ /* 0x000fe20000000800 */
[----:B------:R-:W3:Y:S01]  /*0b50*/  LDC R16, c[0x0][0x424] ;  /* 0x00010900ff107b82 */ /* 0x000ee20000000800 */
[----:B------:R-:W-:-:S07]  /*0b60*/  PLOP3.LUT P1, PT, PT, PT, UP1, 0x80, 0x0 ;  /* 0x000000000000781c */ /* 0x000fce0003f2f018 */
[----:B------:R-:W4:Y:S01]  /*0b70*/  LDC R5, c[0x0][0x2f0] ;  /* 0x0000bc00ff057b82 */ /* 0x000f220000000800 */
[----:B0-----:R-:W-:-:S04]  /*0b80*/  ISETP.NE.U32.AND P0, PT, R2, RZ, PT ;  /* 0x000000ff0200720c */ /* 0x001fc80003f05070 */
[----:B------:R-:W-:-:S03]  /*0b90*/  ISETP.NE.AND.EX P0, PT, R3, RZ, PT, P0 ;  /* 0x000000ff0300720c */ /* 0x000fc60003f05300 */
[----:B------:R-:W0:Y:S01]  /*0ba0*/  S2UR UR38, SR_CTAID.X ;  /* 0x00000000002679c3 */ /* 0x000e220000002500 */
[----:B--2---:R-:W-:Y:S01]  /*0bb0*/  IADD3 R3, -R22, 0x1, RZ ;  /* 0x0000000116037810 */ /* 0x004fe20007ffe1ff */
[----:B-1----:R-:W-:Y:S01]  /*0bc0*/  VIADD R120, R0, 0xffffff80 ;  /* 0xffffff8000787836 */ /* 0x002fe20000000000 */
[----:B---3--:R-:W-:-:S05]  /*0bd0*/  SEL R16, R16, 0x1, P0 ;  /* 0x0000000110107807 */ /* 0x008fca0000000000 */
[CC--:B----4-:R-:W-:Y:S02]  /*0be0*/  IMAD R3, R16.reuse, R5.reuse, R3 ;  /* 0x0000000510037224 */ /* 0x0d0fe400078e0203 */
[----:B------:R-:W-:-:S03]  /*0bf0*/  IMAD R18, R16, R5, RZ ;  /* 0x0000000510127224 */ /* 0x000fc600078e02ff */
[----:B------:R-:W-:Y:S01]  /*0c00*/  R2UR UR10, R3 ;  /* 0x00000000030a72ca */ /* 0x000fe200000e0000 */
[----:B0-----:R-:W-:-:S04]  /*0c10*/  USHF.L.U32 UR38, UR38, 0x7, URZ ;  /* 0x0000000726267899 */ /* 0x001fc8000800063f */
[----:B------:R-:W-:Y:S02]  /*0c20*/  @UP0 UIADD3 UR8, UR38, 0x7f, URZ ;  /* 0x0000007f26080890 */ /* 0x000fe4000fffe03f */
[----:B------:R-:W-:Y:S02]  /*0c30*/  UIADD3 UR7, UR38, 0x7f, URZ ;  /* 0x0000007f26077890 */ /* 0x000fe4000fffe03f */
[----:B------:R-:W-:-:S04]  /*0c40*/  UIMAD.WIDE.U32 UR8, UR8, UR9, URZ ;  /* 0x00000009080872a5 */ /* 0x000fc8000f8e003f */
[----:B------:R-:W-:-:S04]  /*0c50*/  @UP0 USHF.R.U32.HI UR7, URZ, UR11, UR9 ;  /* 0x0000000b3f070299 */ /* 0x000fc80008011609 */
[----:B------:R-:W-:-:S04]  /*0c60*/  UIADD3 UR7, UR10, UR7, URZ ;  /* 0x000000070a077290 */ /* 0x000fc8000fffe03f */
[----:B------:R-:W-:-:S06]  /*0c70*/  UIADD3 UR4, UR7, UR4, URZ ;  /* 0x0000000407047290 */ /* 0x000fcc000fffe03f */
[----:B------:R-:W-:Y:S01]  /*0c80*/  IMAD.U32 R0, RZ, RZ, UR4 ;  /* 0x00000004ff007e24 */ /* 0x000fe2000f8e00ff */
[----:B------:R-:W-:Y:S06]  /*0c90*/  @!P1 BRA `(.L_x_917) ;  /* 0x0000000000409947 */ /* 0x000fec0003800000 */
[----:B------:R-:W-:Y:S01]  /*0ca0*/  ISETP.LT.AND P0, PT, RZ, UR7, PT ;  /* 0x00000007ff007c0c */ /* 0x000fe2000bf01270 */
[----:B------:R-:W-:-:S12]  /*0cb0*/  UIADD3 UR4, UR7, -0x1, URZ ;  /* 0xffffffff07047890 */ /* 0x000fd8000fffe03f */
[----:B------:R-:W-:Y:S05]  /*0cc0*/  @P0 BRA `(.L_x_918) ;  /* 0x00000000001c0947 */ /* 0x000fea0003800000 */
[----:B------:R-:W-:Y:S02]  /*0cd0*/  UISETP.NE.AND UP1, UPT, UR5, 0x1, UPT ;  /* 0x000000010500788c */ /* 0x000fe4000bf25270 */
[----:B------:R-:W-:-:S09]  /*0ce0*/  UIADD3 UR4, -UR7, URZ, URZ ;  /* 0x0000003f07047290 */ /* 0x000fd2000fffe13f */
[----:B------:R-:W-:Y:S02]  /*0cf0*/  @UP1 ULDC.64 UR10, c[0x0][0x9e8] ;  /* 0x00027a00000a1ab9 */ /* 0x000fe40000000a00 */
[----:B------:R-:W-:-:S04]  /*0d00*/  UIMAD.WIDE.U32 UR8, UR4, UR10, URZ ;  /* 0x0000000a040872a5 */ /* 0x000fc8000f8e003f */
[----:B------:R-:W-:-:S04]  /*0d10*/  @UP1 USHF.R.U32.HI UR4, URZ, UR11, UR9 ;  /* 0x0000000b3f041299 */ /* 0x000fc80008011609 */
[----:B------:R-:W-:Y:S01]  /*0d20*/  ULOP3.LUT UR4, URZ, UR4, URZ, 0x33, !UPT ;  /* 0x000000043f047292 */ /* 0x000fe2000f8e333f */
[----:B------:R-:W-:Y:S11]  /*0d30*/  BRA `(.L_x_919) ;  /* 0x0000000000107947 */ /* 0x000ff60003800000 */
.L_x_918:
[----:B------:R-:W-:-:S11]  /*0d40*/  UISETP.NE.AND UP1, UPT, UR5, 0x1, UPT ;  /* 0x000000010500788c */ /* 0x000fd6000bf25270 */
[----:B------:R-:W-:Y:S02]  /*0d50*/  @UP1 ULDC.64 UR10, c[0x0][0x9e8] ;  /* 0x00027a00000a1ab9 */ /* 0x000fe40000000a00 */
[----:B------:R-:W-:-:S04]  /*0d60*/  UIMAD.WIDE.U32 UR8, UR4, UR10, URZ ;  /* 0x0000000a040872a5 */ /* 0x000fc8000f8e003f */
[----:B------:R-:W-:-:S12]  /*0d70*/  @UP1 USHF.R.U32.HI UR4, URZ, UR11, UR9 ;  /* 0x0000000b3f041299 */ /* 0x000fd80008011609 */
.L_x_919:
[----:B------:R-:W-:-:S06]  /*0d80*/  UIMAD UR4, UR4, UR5, UR5 ;  /* 0x00000005040472a4 */ /* 0x000fcc000f8e0205 */
[----:B------:R-:W-:-:S07]  /*0d90*/  VIMNMX R0, R0, UR4, PT ;  /* 0x0000000400007c48 */ /* 0x000fce000bfe0100 */
.L_x_917:
[-C--:B------:R-:W-:Y:S01]  /*0da0*/  IMAD R22, R16, R5.reuse, -R22 ;  /* 0x0000000510167224 */ /* 0x080fe200078e0a16 */
[----:B------:R-:W-:Y:S01]  /*0db0*/  @UP0 ULDC UR8, c[0x0][0x44c] ;  /* 0x0001130000080ab9 */ /* 0x000fe20000000800 */
[----:B------:R-:W-:Y:S01]  /*0dc0*/  VIADD R2, R0, 0x5f ;  /* 0x0000005f00027836 */ /* 0x000fe20000000000 */
[----:B------:R-:W-:Y:S01]  /*0dd0*/  UIMAD.WIDE.U32 UR8, UR38, UR8, URZ ;  /* 0x00000008260872a5 */ /* 0x000fe2000f8e003f */
[----:B------:R-:W-:Y:S01]  /*0de0*/  IMAD R0, R16, R5, 0x5f ;  /* 0x0000005f10007424 */ /* 0x000fe200078e0205 */
[----:B------:R-:W-:Y:S01]  /*0df0*/  R2UR UR7, R22 ;  /* 0x00000000160772ca */ /* 0x000fe200000e0000 */
[----:B------:R-:W-:Y:S01]  /*0e00*/  @UP0 ULDC UR10, c[0x0][0x450] ;  /* 0x00011400000a0ab9 */ /* 0x000fe20000000800 */
[----:B------:R-:W-:Y:S01]  /*0e10*/  IMAD.HI R2, R2, 0x2aaaaaab, RZ ;  /* 0x2aaaaaab02027827 */ /* 0x000fe200078e02ff */
[----:B------:R-:W-:Y:S01]  /*0e20*/  UMOV UR4, UR38 ;  /* 0x0000002600047c82 */ /* 0x000fe20008000000 */
[----:B------:R-:W-:Y:S02]  /*0e30*/  @UP0 USHF.R.U32.HI UR4, URZ, UR10, UR9 ;  /* 0x0000000a3f040299 */ /* 0x000fe40008011609 */
[----:B------:R-:W-:Y:S01]  /*0e40*/  IMAD.HI R0, R0, 0x2aaaaaab, RZ ;  /* 0x2aaaaaab00007827 */ /* 0x000fe200078e02ff */
[----:B------:R-:W-:-:S04]  /*0e50*/  SHF.R.U32.HI R5, RZ, 0x1f, R2 ;  /* 0x0000001fff057819 */ /* 0x000fc80000011602 */
[----:B------:R-:W-:Y:S02]  /*0e60*/  SHF.R.U32.HI R3, RZ, 0x1f, R0 ;  /* 0x0000001fff037819 */ /* 0x000fe40000011600 */
[----:B------:R-:W-:Y:S01]  /*0e70*/  UIADD3 UR4, UR7, UR4, URZ ;  /* 0x0000000407047290 */ /* 0x000fe2000fffe03f */
[----:B------:R-:W-:Y:S02]  /*0e80*/  LEA.HI.SX32 R2, R2, R5, 0x1c ;  /* 0x0000000502027211 */ /* 0x000fe400078fe2ff */
[----:B------:R-:W-:Y:S01]  /*0e90*/  ULDC UR7, c[0x0][0x9dc] ;  /* 0x0002770000077ab9 */ /* 0x000fe20000000800 */
[----:B------:R-:W-:Y:S01]  /*0ea0*/  LEA.HI.SX32 R3, R0, R3, 0x1c ;  /* 0x0000000300037211 */ /* 0x000fe200078fe2ff */
[----:B------:R-:W-:-:S03]  /*0eb0*/  UIADD3 UR7, UR4, -UR7, URZ ;  /* 0x8000000704077290 */ /* 0x000fc6000fffe03f */
[----:B------:R-:W-:Y:S01]  /*0ec0*/  VIMNMX R23, R3, R2, PT ;  /* 0x0000000203177248 */ /* 0x000fe20003fe0100 */
[----:B------:R-:W-:Y:S08]  /*0ed0*/  @!P1 BRA `(.L_x_920) ;  /* 0x0000000000449947 */ /* 0x000ff00003800000 */
[----:B------:R-:W-:-:S06]  /*0ee0*/  UISETP.GT.AND UP0, UPT, UR4, -0x1, UPT ;  /* 0xffffffff0400788c */ /* 0x000fcc000bf04270 */
[----:B------:R-:W-:-:S13]  /*0ef0*/  PLOP3.LUT P0, PT, PT, PT, UP0, 0x80, 0x0 ;  /* 0x000000000000781c */ /* 0x000fda0003f0f008 */
[----:B------:R-:W-:Y:S05]  /*0f00*/  @P0 BRA `(.L_x_921) ;  /* 0x00000000001c0947 */ /* 0x000fea0003800000 */
[----:B------:R-:W-:Y:S02]  /*0f10*/  UISETP.NE.AND UP0, UPT, UR5, 0x1, UPT ;  /* 0x000000010500788c */ /* 0x000fe4000bf05270 */
[----:B------:R-:W-:-:S09]  /*0f20*/  ULOP3.LUT UR4, URZ, UR4, URZ, 0x33, !UPT ;  /* 0x000000043f047292 */ /* 0x000fd2000f8e333f */
[----:B------:R-:W-:Y:S02]  /*0f30*/  @UP0 ULDC.64 UR10, c[0x0][0x9e8] ;  /* 0x00027a00000a0ab9 */ /* 0x000fe40000000a00 */
[----:B------:R-:W-:-:S04]  /*0f40*/  UIMAD.WIDE.U32 UR8, UR4, UR10, URZ ;  /* 0x0000000a040872a5 */ /* 0x000fc8000f8e003f */
[----:B------:R-:W-:-:S04]  /*0f50*/  @UP0 USHF.R.U32.HI UR4, URZ, UR11, UR9 ;  /* 0x0000000b3f040299 */ /* 0x000fc80008011609 */
[----:B------:R-:W-:Y:S01]  /*0f60*/  ULOP3.LUT UR4, URZ, UR4, URZ, 0x33, !UPT ;  /* 0x000000043f047292 */ /* 0x000fe2000f8e333f */
[----:B------:R-:W-:Y:S11]  /*0f70*/  BRA `(.L_x_922) ;  /* 0x0000000000107947 */ /* 0x000ff60003800000 */
.L_x_921:
[----:B------:R-:W-:-:S11]  /*0f80*/  UISETP.NE.AND UP0, UPT, UR5, 0x1, UPT ;  /* 0x000000010500788c */ /* 0x000fd6000bf05270 */
[----:B------:R-:W-:Y:S02]  /*0f90*/  @UP0 ULDC.64 UR10, c[0x0][0x9e8] ;  /* 0x00027a00000a0ab9 */ /* 0x000fe40000000a00 */
[----:B------:R-:W-:-:S04]  /*0fa0*/  UIMAD.WIDE.U32 UR8, UR4, UR10, URZ ;  /* 0x0000000a040872a5 */ /* 0x000fc8000f8e003f */
[----:B------:R-:W-:-:S12]  /*0fb0*/  @UP0 USHF.R.U32.HI UR4, URZ, UR11, UR9 ;  /* 0x0000000b3f040299 */ /* 0x000fd80008011609 */
.L_x_922:
[----:B------:R-:W-:-:S04]  /*0fc0*/  UIMAD UR4, UR4, UR5, URZ ;  /* 0x00000005040472a4 */ /* 0x000fc8000f8e023f */
[----:B------:R-:W-:-:S04]  /*0fd0*/  UISETP.LT.AND UP0, UPT, UR7, UR4, UPT ;  /* 0x000000040700728c */ /* 0x000fc8000bf01270 */
[----:B------:R-:W-:-:S12]  /*0fe0*/  USEL UR7, UR7, UR4, !UP0 ;  /* 0x0000000407077287 */ /* 0x000fd8000c000000 */
.L_x_920:
[----:B------:R-:W-:Y:S02]  /*0ff0*/  UIMAD.WIDE UR4, UR7, 0x2aaaaaab, URZ ;  /* 0x2aaaaaab070478a5 */ /* 0x000fe4000f8e023f */
[----:B------:R-:W-:Y:S02]  /*1000*/  USHF.R.U32.HI UR11, URZ, 0x10, UR6 ;  /* 0x000000103f0b7899 */ /* 0x000fe40008011606 */
[----:B------:R-:W-:Y:S02]  /*1010*/  USHF.R.U32.HI UR4, URZ, 0x1f, UR5 ;  /* 0x0000001f3f047899 */ /* 0x000fe40008011605 */
[----:B------:R-:W-:Y:S02]  /*1020*/  ULOP3.LUT UR7, UR6, 0xffff, URZ, 0xc0, !UPT ;  /* 0x0000ffff06077892 */ /* 0x000fe4000f8ec03f */
[----:B------:R-:W-:-:S04]  /*1030*/  ULEA.HI.SX32 UR4, UR5, UR4, 0x1c ;  /* 0x0000000405047291 */ /* 0x000fc8000f8fe23f */
[----:B------:R-:W-:-:S04]  /*1040*/  UISETP.LT.AND UP0, UPT, URZ, UR4, UPT ;  /* 0x000000043f00728c */ /* 0x000fc8000bf01270 */
[----:B------:R-:W-:Y:S02]  /*1050*/  USEL UR10, URZ, UR4, !UP0 ;  /* 0x000000043f0a7287 */ /* 0x000fe4000c000000 */
[----:B------:R-:W-:Y:S01]  /*1060*/  UISETP.NE.AND UP0, UPT, UR11, URZ, UPT ;  /* 0x0000003f0b00728c */ /* 0x000fe2000bf05270 */
[----:B------:R-:W-:-:S03]  /*1070*/  UMOV UR4, URZ ;  /* 0x0000003f00047c82 */ /* 0x000fc60008000000 */
[----:B------:R-:W-:-:S07]  /*1080*/  ISETP.GT.AND P0, PT, R23, UR10, PT ;  /* 0x0000000a17007c0c */ /* 0x000fce000bf04270 */
[----:B------:R-:W-:-:S06]  /*1090*/  @!UP0 ULDC UR11, c[0x0][0x9f0] ;  /* 0x00027c00000b8ab9 */ /* 0x000fcc0000000800 */
[----:B------:R-:W-:Y:S05]  /*10a0*/  @!P0 BRA `(.L_x_923) ;  /* 0x00000000008c8947 */ /* 0x000fea0003800000 */
[----:B------:R-:W-:Y:S01]  /*10b0*/  IMAD.U32 R4, RZ, RZ, UR11 ;  /* 0x0000000bff047e24 */ /* 0x000fe2000f8e00ff */
[----:B------:R-:W-:-:S04]  /*10c0*/  UMOV UR4, URZ ;  /* 0x0000003f00047c82 */ /* 0x000fc80008000000 */
[----:B------:R-:W-:-:S04]  /*10d0*/  IABS R0, R4 ;  /* 0x0000000400007213 */ /* 0x000fc80000000000 */
[----:B------:R-:W-:Y:S02]  /*10e0*/  R2UR UR12, R0 ;  /* 0x00000000000c72ca */ /* 0x000fe400000e0000 */
[----:B------:R-:W-:Y:S02]  /*10f0*/  IADD3 R0, R4, -0x1, R23 ;  /* 0xffffffff04007810 */ /* 0x000fe40007ffe017 */
[----:B------:R-:W-:Y:S02]  /*1100*/  IABS R4, R4 ;  /* 0x0000000400047213 */ /* 0x000fe40000000000 */
[----:B------:R-:W-:-:S03]  /*1110*/  R2UR UR6, R0 ;  /* 0x00000000000672ca */ /* 0x000fc600000e0000 */
[----:B------:R-:W-:-:S04]  /*1120*/  IMAD.MOV R4, RZ, RZ, -R4 ;  /* 0x000000ffff047224 */ /* 0x000fc800078e0a04 */
[----:B------:R-:W0:Y:S06]  /*1130*/  I2F.RP R2, UR12 ;  /* 0x0000000c00027d06 */ /* 0x000e2c0008209400 */
[----:B------:R-:W-:-:S06]  /*1140*/  UIADD3 UR6, -UR10, UR6, URZ ;  /* 0x000000060a067290 */ /* 0x000fcc000fffe13f */
[----:B------:R-:W-:Y:S01]  /*1150*/  IMAD.U32 R0, RZ, RZ, UR6 ;  /* 0x00000006ff007e24 */ /* 0x000fe2000f8e00ff */
[----:B------:R-:W-:Y:S01]  /*1160*/  ULOP3.LUT UR6, UR6, UR11, URZ, 0x3c, !UPT ;  /* 0x0000000b06067292 */ /* 0x000fe2000f8e3c3f */
[----:B0-----:R-:W0:Y:S03]  /*1170*/  MUFU.RCP R2, R2 ;  /* 0x0000000200027308 */ /* 0x001e260000001000 */
[----:B------:R-:W-:-:S04]  /*1180*/  IABS R0, R0 ;  /* 0x0000000000007213 */ /* 0x000fc80000000000 */
[----:B------:R-:W-:Y:S01]  /*1190*/  R2UR UR9, R0 ;  /* 0x00000000000972ca */ /* 0x000fe200000e0000 */
[----:B------:R-:W-:Y:S02]  /*11a0*/  IMAD.MOV.U32 R0, RZ, RZ, R4 ;  /* 0x000000ffff007224 */ /* 0x000fe400078e0004 */
[----:B0-----:R-:W-:-:S06]  /*11b0*/  VIADD R3, R2, 0xffffffe ;  /* 0x0ffffffe02037836 */ /* 0x001fcc0000000000 */
        /* <DEDUP_REMOVED lines=18> */
.L_x_923:
[----:B------:R-:W-:Y:S02]  /*12e0*/  UIMAD UR5, UR7, UR4, UR10 ;  /* 0x00000004070572a4 */ /* 0x000fe4000f8e020a */
[----:B------:R-:W-:Y:S01]  /*12f0*/  IMAD.U32 R0, RZ, RZ, UR4 ;  /* 0x00000004ff007e24 */ /* 0x000fe2000f8e00ff */
[----:B------:R-:W-:Y:S02]  /*1300*/  PLOP3.LUT P0, PT, PT, PT, PT, 0x80, 0x0 ;  /* 0x000000000000781c */ /* 0x000fe40003f0f070 */
[----:B------:R-:W-:Y:S02]  /*1310*/  CS2R R2, SRZ ;  /* 0x0000000000027805 */ /* 0x000fe4000001ff00 */
[----:B------:R-:W-:Y:S02]  /*1320*/  CS2R R118, SRZ ;  /* 0x0000000000767805 */ /* 0x000fe4000001ff00 */
[----:B------:R-:W-:Y:S02]  /*1330*/  CS2R R116, SRZ ;  /* 0x0000000000747805 */ /* 0x000fe4000001ff00 */
[----:B------:R-:W-:Y:S01]  /*1340*/  VIADDMNMX R23, R0, UR5, R23, PT ;  /* 0x0000000500177c46 */ /* 0x000fe2000b800117 */
[----:B------:R-:W-:Y:S01]  /*1350*/  IMAD.U32 R17, RZ, RZ, UR5 ;  /* 0x00000005ff117e24 */ /* 0x000fe2000f8e00ff */
[----:B------:R-:W-:-:S02]  /*1360*/  CS2R R114, SRZ ;  /* 0x0000000000727805 */ /* 0x000fc4000001ff00 */
[----:B------:R-:W-:Y:S02]  /*1370*/  CS2R R112, SRZ ;  /* 0x0000000000707805 */ /* 0x000fe4000001ff00 */
[----:B------:R-:W-:Y:S02]  /*1380*/  ISETP.GT.AND P1, PT, R23, UR5, PT ;  /* 0x0000000517007c0c */ /* 0x000fe4000bf24270 */
        /* <DEDUP_REMOVED lines=49> */
[----:B------:R-:W-:-:S05]  /*16a0*/  SHF.R.S32.HI R74, RZ, 0x7, R72 ;  /* 0x00000007ff4a7819 */ /* 0x000fca0000011448 */
[----:B------:R-:W1:Y:S01]  /*16b0*/  SHFL.IDX PT, R0, R74, RZ, 0x1f ;  /* 0x00001fff4a007589 */ /* 0x000e6200000e0000 */
[----:B0-----:R-:W-:-:S04]  /*16c0*/  ULEA UR57, UR6, UR57, 0x18 ;  /* 0x0000003906397291 */ /* 0x001fc8000f8ec03f */
[----:B------:R-:W-:-:S04]  /*16d0*/  UIADD3 UR6, UR57, 0x12400, URZ ;  /* 0x0001240039067890 */ /* 0x000fc8000fffe03f */
        /* <DEDUP_REMOVED lines=26> */
.L_x_925:
[----:B------:R-:W-:-:S04]  /*1880*/  SHF.L.U32 R0, RZ, 0x1f, RZ ;  /* 0x0000001fff007819 */ /* 0x000fc800000006ff */
[----:B------:R-:W0:Y:S02]  /*1890*/  SYNCS.PHASECHK.TRANS64.TRYWAIT P0, [UR57+0x30800], R0 ;  /* 0x03080000ff0075a7 */ /* 0x000e240008000179 */
[----:B0-----:R-:W-:Y:S05]  /*18a0*/  @!P0 BRA `(.L_x_926) ;  /* 0x0000012400808947 */ /* 0x001fea0003800000 */
.L_x_1093:
[----:B------:R-:W2:Y:S02]  /*18b0*/  LDL R2, [R1+0x8] ;  /* 0x0000080001027983 */ /* 0x000ea40000100800 */
[----:B--2---:R-:W-:-:S13]  /*18c0*/  R2UR UR4, R2 ;  /* 0x00000000020472ca */ /* 0x004fda00000e0000 */
[----:B------:R-:W-:-:S06]  /*18d0*/  ULOP3.LUT UR4, UR4, 0x1, URZ, 0xfc, !UPT ;  /* 0x0000000104047892 */ /* 0x000fcc000f8efc3f */
[----:B------:R-:W-:-:S05]  /*18e0*/  IMAD.U32 R2, RZ, RZ, UR4 ;  /* 0x00000004ff027e24 */ /* 0x000fca000f8e00ff */
[----:B------:R-:W-:-:S13]  /*18f0*/  ISETP.NE.AND P0, PT, R2, 0x3, PT ;  /* 0x000000030200780c */ /* 0x000fda0003f05270 */
[----:B------:R-:W-:Y:S05]  /*1900*/  @!P0 BRA `(.L_x_927) ;  /* 0x0000000000048947 */ /* 0x000fea0003800000 */
[----:B------:R-:W-:Y:S01]  /*1910*/  BPT.TRAP 0x1 ;  /* 0x000000040000795c */ /* 0x000fe20000300000 */
.L_x_927:
[----:B------:R1:W2:Y:S01]  /*1920*/  SYNCS.PHASECHK.TRANS64.TRYWAIT P2, [UR57+0x30830], R0 ;  /* 0x03083000ff0075a7 */ /* 0x0002a20008040179 */
[----:B------:R-:W-:Y:S05]  /*1930*/  @!P0 BRA `(.L_x_928) ;  /* 0x0000000000048947 */ /* 0x000fea0003800000 */
[----:B------:R-:W-:Y:S01]  /*1940*/  BPT.TRAP 0x1 ;  /* 0x000000040000795c */ /* 0x000fe20000300000 */
.L_x_928:
[----:B------:R-:W3:Y:S01]  /*1950*/  S2R R2, SR_TID.X ;  /* 0x0000000000027919 */ /* 0x000ee20000002100 */
[----:B------:R-:W-:-:S05]  /*1960*/  IMAD.U32 R6, RZ, RZ, UR36 ;  /* 0x00000024ff067e24 */ /* 0x000fca000f8e00ff */
[----:B------:R-:W-:Y:S02]  /*1970*/  LOP3.LUT R6, R6, 0x10000, RZ, 0xfc, !PT ;  /* 0x0001000006067812 */ /* 0x000fe400078efcff */
[----:B---3--:R-:W-:-:S04]  /*1980*/  LOP3.LUT R2, R2, 0x7f, RZ, 0xc0, !PT ;  /* 0x0000007f02027812 */ /* 0x008fc800078ec0ff */
[----:B------:R-:W-:Y:S01]  /*1990*/  ISETP.NE.AND P1, PT, R2, RZ, PT ;  /* 0x000000ff0200720c */ /* 0x000fe20003f25270 */
[----:B--2---:R-:W-:-:S12]  /*19a0*/  @P2 BRA `(.L_x_929) ;  /* 0x0000000000082947 */ /* 0x004fd80003800000 */
[----:B------:R-:W2:Y:S02]  /*19b0*/  SYNCS.PHASECHK.TRANS64.TRYWAIT P2, [UR57+0x30830], R0 ;  /* 0x03083000ff0075a7 */ /* 0x000ea40008040179 */
[----:B--2---:R-:W-:Y:S05]  /*19c0*/  @!P2 BRA `(.L_x_930) ;  /* 0x000001240050a947 */ /* 0x004fea0003800000 */
.L_x_929:
[----:B------:R-:W-:Y:S05]  /*19d0*/  WARPSYNC.ALL ;  /* 0x0000000000007948 */ /* 0x000fea0003800000 */
[----:B------:R-:W-:Y:S01]  /*19e0*/  IMAD.MOV.U32 R7, RZ, RZ, 0x40000040 ;  /* 0x40000040ff077424 */ /* 0x000fe200078e00ff */
[----:B------:R-:W-:Y:S01]  /*19f0*/  UIADD3 UR4, UR57, 0x1e400, URZ ;  /* 0x0001e40039047890 */ /* 0x000fe2000fffe03f */
[----:B------:R-:W-:Y:S01]  /*1a00*/  R2UR UR8, R6 ;  /* 0x00000000060872ca */ /* 0x000fe200000e0000 */
[----:B------:R-:W-:Y:S02]  /*1a10*/  WARPGROUP.ARRIVE ;  /* 0x00000000000079c5 */ /* 0x000fe40000000000 */
[----:B------:R-:W-:Y:S01]  /*1a20*/  R2UR UR9, R7 ;  /* 0x00000000070972ca */ /* 0x000fe200000e0000 */
[----:B------:R-:W-:Y:S01]  /*1a30*/  USHF.R.U32.HI UR4, URZ, 0x4, UR4 ;  /* 0x000000043f047899 */ /* 0x000fe20008011604 */
[----:B0-----:R-:W-:Y:S01]  /*1a40*/  LOP3.LUT R3, R72, 0xffffff80, RZ, 0xc0, !PT ;  /* 0xffffff8048037812 */ /* 0x001fe200078ec0ff */
[----:B------:R-:W-:Y:S01]  /*1a50*/  UMOV UR11, 0x40000040 ;  /* 0x40000040000b7882 */ /* 0x000fe20000000000 */
[----:B------:R-:W-:Y:S01]  /*1a60*/  UMOV UR7, 0x40000040 ;  /* 0x4000004000077882 */ /* 0x000fe20000000000 */
[----:B------:R-:W-:Y:S01]  /*1a70*/  ULOP3.LUT UR4, UR4, 0x3fff, URZ, 0xc0, !UPT ;  /* 0x00003fff04047892 */ /* 0x000fe2000f8ec03f */
[----:B------:R-:W-:Y:S01]  /*1a80*/  LEA.HI R73, R73, R120, RZ, 0x2 ;  /* 0x0000007849497211 */ /* 0x000fe200078f10ff */
[----:B------:R-:W-:Y:S01]  /*1a90*/  UMOV UR13, 0x40000040 ;  /* 0x40000040000d7882 */ /* 0x000fe20000000000 */
[----:B------:R-:W-:Y:S01]  /*1aa0*/  UMOV UR15, 0x40000040 ;  /* 0x40000040000f7882 */ /* 0x000fe20000000000 */
[----:B------:R-:W-:Y:S01]  /*1ab0*/  ULOP3.LUT UR59, UR4, 0x10000, URZ, 0xfc, !UPT ;  /* 0x00010000043b7892 */ /* 0x000fe2000f8efc3f */
[----:B------:R-:W-:Y:S01]  /*1ac0*/  IMAD.IADD R3, R120, 0x1, -R3 ;  /* 0x0000000178037824 */ /* 0x000fe200078e0a03 */
[----:B------:R-:W-:Y:S01]  /*1ad0*/  UMOV UR17, 0x40000040 ;  /* 0x4000004000117882 */ /* 0x000fe20000000000 */
[----:B------:R-:W-:Y:S01]  /*1ae0*/  UMOV UR19, 0x40000040 ;  /* 0x4000004000137882 */ /* 0x000fe20000000000 */
[----:B------:R-:W-:Y:S01]  /*1af0*/  UIADD3 UR6, UR59, 0x2, URZ ;  /* 0x000000023b067890 */ /* 0x000fe2000fffe03f */
[----:B------:R-:W-:Y:S01]  /*1b00*/  LOP3.LUT R73, R73, 0xfffffffc, RZ, 0xc0, !PT ;  /* 0xfffffffc49497812 */ /* 0x000fe200078ec0ff */
[----:B------:R-:W-:Y:S01]  /*1b10*/  UIADD3 UR14, UR59, 0x4, URZ ;  /* 0x000000043b0e7890 */ /* 0x000fe2000fffe03f */
[----:B-1----:R-:W-:Y:S01]  /*1b20*/  SHF.R.S32.HI R0, RZ, 0x1f, R3 ;  /* 0x0000001fff007819 */ /* 0x002fe20000011403 */
[----:B------:R-:W-:Y:S01]  /*1b30*/  UMOV UR10, UR59 ;  /* 0x0000003b000a7c82 */ /* 0x000fe20008000000 */
[----:B------:R-:W-:Y:S01]  /*1b40*/  UIADD3 UR18, UR59, 0x6, URZ ;  /* 0x000000063b127890 */ /* 0x000fe2000fffe03f */
[----:B------:R-:W-:Y:S01]  /*1b50*/  HGMMA.64x96x16.F32 R24, gdesc[UR8], RZ, !UPT, gsb0 ;  /* 0x01600000081879f0 */ /* 0x000fe2000c0008ff */
[----:B------:R-:W-:Y:S01]  /*1b60*/  R2UR UR10, R6 ;  /* 0x00000000060a72ca */ /* 0x000fe200000e0000 */
[----:B------:R-:W-:Y:S01]  /*1b70*/  UMOV UR9, 0x40000040 ;  /* 0x4000004000097882 */ /* 0x000fe20000000000 */
[----:B------:R-:W-:Y:S01]  /*1b80*/  UIADD3 UR22, UR59, 0x300, URZ ;  /* 0x000003003b167890 */ /* 0x000fe2000fffe03f */
[CC--:B------:R-:W-:Y:S01]  /*1b90*/  LEA.HI R2, R0.reuse, R3.reuse, RZ, 0x2 ;  /* 0x0000000300027211 */ /* 0x0c0fe200078f10ff */
[----:B------:R-:W-:Y:S01]  /*1ba0*/  UMOV UR5, UR9 ;  /* 0x0000000900057c82 */ /* 0x000fe20008000000 */
[----:B------:R-:W-:Y:S01]  /*1bb0*/  UMOV UR21, 0x40000040 ;  /* 0x4000004000157882 */ /* 0x000fe20000000000 */
[----:B------:R-:W-:Y:S01]  /*1bc0*/  UMOV UR23, 0x40000040 ;  /* 0x4000004000177882 */ /* 0x000fe20000000000 */
[----:B------:R-:W-:Y:S01]  /*1bd0*/  UIADD3 UR26, UR59, 0x302, URZ ;  /* 0x000003023b1a7890 */ /* 0x000fe2000fffe03f */
[----:B------:R-:W-:Y:S01]  /*1be0*/  LEA.HI R4, R0, R3, RZ, 0x5 ;  /* 0x0000000300047211 */ /* 0x000fe200078f28ff */
[----:B------:R-:W-:Y:S01]  /*1bf0*/  UMOV UR25, 0x40000040 ;  /* 0x4000004000197882 */ /* 0x000fe20000000000 */
[----:B------:R-:W-:Y:S01]  /*1c00*/  UMOV UR27, 0x40000040 ;  /* 0x40000040001b7882 */ /* 0x000fe20000000000 */
[----:B------:R-:W-:Y:S01]  /*1c10*/  UIADD3 UR30, UR59, 0x304, URZ ;  /* 0x000003043b1e7890 */ /* 0x000fe2000fffe03f */
[--C-:B------:R-:W-:Y:S01]  /*1c20*/  SHF.R.S32.HI R0, RZ, 0x2, R2.reuse ;  /* 0x00000002ff007819 */ /* 0x100fe20000011402 */
[----:B------:R-:W-:Y:S01]  /*1c30*/  UIADD3 UR8, UR10, 0x2, URZ ;  /* 0x000000020a087890 */ /* 0x000fe2000fffe03f */
[----:B------:R-:W-:Y:S01]  /*1c40*/  SHF.R.S32.HI R5, RZ, 0x1f, R2 ;  /* 0x0000001fff057819 */ /* 0x000fe20000011402 */
[----:B------:R-:W-:Y:S01]  /*1c50*/  UIADD3 UR12, UR10, 0x4, URZ ;  /* 0x000000040a0c7890 */ /* 0x000fe2000fffe03f */
[----:B------:R-:W-:Y:S01]  /*1c60*/  LEA.HI R8, R74, R74, RZ, 0x1 ;  /* 0x0000004a4a087211 */ /* 0x000fe200078f08ff */
[----:B------:R-:W-:Y:S01]  /*1c70*/  UIADD3 UR16, UR10, 0x6, URZ ;  /* 0x000000060a107890 */ /* 0x000fe2000fffe03f */
[----:B------:R-:W-:Y:S01]  /*1c80*/  IMAD.IADD R73, R120, 0x1, -R73 ;  /* 0x0000000178497824 */ /* 0x000fe200078e0a49 */
[----:B------:R-:W-:Y:S01]  /*1c90*/  UIADD3 UR20, UR10, 0x400, URZ ;  /* 0x000004000a147890 */ /* 0x000fe2000fffe03f */
[----:B------:R-:W-:Y:S01]  /*1ca0*/  SHF.R.S32.HI R4, RZ, 0x5, R4 ;  /* 0x00000005ff047819 */ /* 0x000fe20000011404 */
[----:B------:R-:W-:Y:S01]  /*1cb0*/  UMOV UR4, UR8 ;  /* 0x0000000800047c82 */ /* 0x000fe20008000000 */
[----:B------:R-:W-:Y:S01]  /*1cc0*/  UIADD3 UR24, UR10, 0x402, URZ ;  /* 0x000004020a187890 */ /* 0x000fe2000fffe03f */
[-C--:B------:R-:W-:Y:S01]  /*1cd0*/  LEA.HI R5, R5, R0.reuse, RZ, 0x3 ;  /* 0x0000000005057211 */ /* 0x080fe200078f18ff */
[----:B------:R-:W-:Y:S01]  /*1ce0*/  UIADD3 UR28, UR10, 0x404, URZ ;  /* 0x000004040a1c7890 */ /* 0x000fe2000fffe03f */
[----:B------:R-:W-:Y:S01]  /*1cf0*/  LOP3.LUT R9, R8, 0x3fffffe, RZ, 0xc0, !PT ;  /* 0x03fffffe08097812 */ /* 0x000fe200078ec0ff */
[----:B------:R-:W-:Y:S01]  /*1d00*/  UMOV UR29, 0x40000040 ;  /* 0x40000040001d7882 */ /* 0x000fe20000000000 */
[----:B------:R-:W-:Y:S01]  /*1d10*/  UMOV UR31, 0x40000040 ;  /* 0x40000040001f7882 */ /* 0x000fe20000000000 */
[----:B------:R-:W-:Y:S01]  /*1d20*/  UIADD3 UR32, UR10, 0x406, URZ ;  /* 0x000004060a207890 */ /* 0x000fe2000fffe03f */
[----:B------:R-:W-:Y:S01]  /*1d30*/  LEA R8, R4, UR38, 0x4 ;  /* 0x0000002604087c11 */ /* 0x000fe2000f8e20ff */
[----:B------:R-:W-:Y:S01]  /*1d40*/  UIADD3 UR34, UR59, 0x306, URZ ;  /* 0x000003063b227890 */ /* 0x000fe2000fffe03f */
[----:B------:R-:W-:Y:S01]  /*1d50*/  LOP3.LUT R5, R5, 0xfffffff8, RZ, 0xc0, !PT ;  /* 0xfffffff805057812 */ /* 0x000fe200078ec0ff */
[----:B------:R-:W-:Y:S01]  /*1d60*/  UMOV UR33, 0x40000040 ;  /* 0x4000004000217882 */ /* 0x000fe20000000000 */
[----:B------:R-:W-:Y:S01]  /*1d70*/  UMOV UR35, 0x40000040 ;  /* 0x4000004000237882 */ /* 0x000fe20000000000 */
[----:B------:R-:W-:Y:S01]  /*1d80*/  UIADD3 UR36, UR10, 0x800, URZ ;  /* 0x000008000a247890 */ /* 0x000fe2000fffe03f */
[C---:B------:R-:W-:Y:S01]  /*1d90*/  LEA.HI R4, R73.reuse, R73, RZ, 0x1 ;  /* 0x0000004949047211 */ /* 0x040fe200078f08ff */
[----:B------:R-:W-:Y:S01]  /*1da0*/  UMOV UR37, 0x40000040 ;  /* 0x4000004000257882 */ /* 0x000fe20000000000 */
[----:B------:R-:W-:Y:S01]  /*1db0*/  UIADD3 UR40, UR10, 0x802, URZ ;  /* 0x000008020a287890 */ /* 0x000fe2000fffe03f */
[----:B------:R-:W-:Y:S01]  /*1dc0*/  IADD3 R8, R8, R0, -R5 ;  /* 0x0000000008087210 */ /* 0x000fe20007ffe805 */
[----:B------:R-:W-:Y:S01]  /*1dd0*/  UMOV UR41, 0x40000040 ;  /* 0x4000004000297882 */ /* 0x000fe20000000000 */
[----:B------:R-:W-:Y:S01]  /*1de0*/  UIADD3 UR44, UR10, 0x804, URZ ;  /* 0x000008040a2c7890 */ /* 0x000fe2000fffe03f */
[----:B------:R-:W-:Y:S01]  /*1df0*/  LOP3.LUT R4, R4, 0x1ffffffe, RZ, 0xc0, !PT ;  /* 0x1ffffffe04047812 */ /* 0x000fe200078ec0ff */
[----:B------:R-:W-:Y:S01]  /*1e00*/  UMOV UR45, 0x40000040 ;  /* 0x40000040002d7882 */ /* 0x000fe20000000000 */
[----:B------:R-:W-:Y:S01]  /*1e10*/  UIADD3 UR48, UR10, 0x806, URZ ;  /* 0x000008060a307890 */ /* 0x000fe2000fffe03f */
[----:B------:R-:W-:Y:S01]  /*1e20*/  IMAD.IADD R9, R74, 0x1, -R9 ;  /* 0x000000014a097824 */ /* 0x000fe200078e0a09 */
[----:B------:R-:W-:Y:S01]  /*1e30*/  UMOV UR49, 0x40000040 ;  /* 0x4000004000317882 */ /* 0x000fe20000000000 */
[----:B------:R-:W-:Y:S01]  /*1e40*/  IMAD.IADD R4, R73, 0x1, -R4 ;  /* 0x0000000149047824 */ /* 0x000fe200078e0a04 */
[----:B------:R-:W-:Y:S01]  /*1e50*/  LOP3.LUT R2, R2, 0x7ffffffc, RZ, 0xc0, !PT ;  /* 0x7ffffffc02027812 */ /* 0x000fe200078ec0ff */
[----:B------:R-:W-:Y:S01]  /*1e60*/  IMAD R9, R9, 0x40, R8 ;  /* 0x0000004009097824 */ /* 0x000fe200078e0208 */
[----:B------:R-:W-:Y:S01]  /*1e70*/  ULDC UR10, c[0x0][0x288] ;  /* 0x0000a200000a7ab9 */ /* 0x000fe20000000800 */
[----:B------:R-:W-:-:S02]  /*1e80*/  IMAD.U32 R0, RZ, RZ, UR57 ;  /* 0x00000039ff007e24 */ /* 0x000fc4000f8e00ff */
[----:B------:R-:W-:Y:S02]  /*1e90*/  IMAD R10, R4, 0x8, R9 ;  /* 0x00000008040a7824 */ /* 0x000fe400078e0209 */
[----:B------:R-:W-:Y:S02]  /*1ea0*/  @!P1 VIADD R0, R0, 0x30840 ;  /* 0x0003084000009836 */ /* 0x000fe40000000000 */
[----:B------:R-:W-:Y:S02]  /*1eb0*/  IMAD.MOV.U32 R4, RZ, RZ, R10 ;  /* 0x000000ffff047224 */ /* 0x000fe400078e000a */
[----:B------:R-:W-:Y:S01]  /*1ec0*/  IMAD.MOV.U32 R8, RZ, RZ, -0x60 ;  /* 0xffffffa0ff087424 */ /* 0x000fe200078e00ff */
[----:B------:R-:W-:Y:S01]  /*1ed0*/  @!P1 PRMT R0, RZ, 0x654, R0 ;  /* 0x00000654ff009816 */ /* 0x000fe20000000000 */
[----:B------:R-:W-:Y:S02]  /*1ee0*/  IMAD.IADD R11, R3, 0x1, -R2 ;  /* 0x00000001030b7824 */ /* 0x000fe400078e0a02 */
[----:B------:R-:W-:-:S04]  /*1ef0*/  IMAD R2, R23, R8, 0x61 ;  /* 0x0000006117027424 */ /* 0x000fc800078e0208 */
[----:B------:R-:W-:Y:S02]  /*1f00*/  IMAD R3, R11, -0x2, R2 ;  /* 0xfffffffe0b037824 */ /* 0x000fe400078e0202 */
[----:B------:R-:W-:Y:S02]  /*1f10*/  VIADD R13, R2, 0xffffffff ;  /* 0xffffffff020d7836 */ /* 0x000fe40000000000 */
[----:B------:R-:W-:Y:S01]  /*1f20*/  VIADD R14, R3, 0xffffffff ;  /* 0xffffffff030e7836 */ /* 0x000fe20000000000 */
[----:B------:R-:W-:Y:S02]  /*1f30*/  WARPGROUP.DEPBAR.LE gsb0, 0x0 ;  /* 0x00008000000079c5 */ /* 0x000fe40000010000 */
[----:B------:R-:W-:-:S06]  /*1f40*/  WARPGROUP.ARRIVE ;  /* 0x00000000000079c5 */ /* 0x000fcc0000000000 */
[----:B------:R-:W-:Y:S01]  /*1f50*/  HGMMA.64x96x16.F32 R24, gdesc[UR4], R24, gsb0 ;  /* 0x01600000041879f0 */ /* 0x000fe20008000818 */
[----:B------:R-:W-:Y:S01]  /*1f60*/  UIADD3 UR6, UR59, 0x600, URZ ;  /* 0x000006003b067890 */ /* 0x000fe2000fffe03f */
[----:B------:R-:W-:Y:S01]  /*1f70*/  UMOV UR4, UR36 ;  /* 0x0000002400047c82 */ /* 0x000fe20008000000 */
[----:B------:R-:W-:Y:S01]  /*1f80*/  UMOV UR5, UR37 ;  /* 0x0000002500057c82 */ /* 0x000fe20008000000 */
[----:B------:R-:W-:Y:S01]  /*1f90*/  UMOV UR7, 0x40000040 ;  /* 0x4000004000077882 */ /* 0x000fe20000000000 */
[----:B------:R-:W-:Y:S02]  /*1fa0*/  WARPGROUP.DEPBAR.LE gsb0, 0x0 ;  /* 0x00008000000079c5 */ /* 0x000fe40000010000 */
[----:B------:R-:W-:-:S06]  /*1fb0*/  WARPGROUP.ARRIVE ;  /* 0x00000000000079c5 */ /* 0x000fcc0000000000 */
[----:B------:R-:W-:Y:S03]  /*1fc0*/  HGMMA.64x96x16.F32 R24, gdesc[UR12], R24, gsb0 ;  /* 0x016000000c1879f0 */ /* 0x000fe60008000818 */
        /* <DEDUP_REMOVED lines=39> */
[----:B------:R-:W-:Y:S01]  /*2240*/  ULDC UR4, c[0x0][0x448] ;  /* 0x0001120000047ab9 */ /* 0x000fe20000000800 */
[----:B------:R-:W-:Y:S01]  /*2250*/  ULDC UR6, c[0x0][0x9dc] ;  /* 0x0002770000067ab9 */ /* 0x000fe20000000800 */
[----:B------:R-:W-:Y:S02]  /*2260*/  UISETP.NE.AND UP0, UPT, UR4, 0x1, UPT ;  /* 0x000000010400788c */ /* 0x000fe4000bf05270 */
[----:B------:R-:W-:-:S04]  /*2270*/  ULOP3.LUT UR39, URZ, UR6, URZ, 0x33, !UPT ;  /* 0x000000063f277292 */ /* 0x000fc8000f8e333f */
[----:B------:R-:W-:Y:S02]  /*2280*/  PLOP3.LUT P2, PT, PT, PT, UP0, 0x80, 0x0 ;  /* 0x000000000000781c */ /* 0x000fe40003f4f008 */
[----:B------:R-:W-:Y:S01]  /*2290*/  PLOP3.LUT P3, PT, PT, PT, UP0, 0x80, 0x0 ;  /* 0x000000000000781c */ /* 0x000fe20003f6f008 */
[----:B------:R-:W-:Y:S02]  /*22a0*/  IMAD.U32 R12, RZ, RZ, UR39 ;  /* 0x00000027ff0c7e24 */ /* 0x000fe4000f8e00ff */
[----:B------:R-:W-:-:S08]  /*22b0*/  @UP0 ULDC UR4, c[0x0][0x44c] ;  /* 0x0001130000040ab9 */ /* 0x000fd00000000800 */
[----:B------:R-:W-:Y:S01]  /*22c0*/  @P2 IMAD.HI.U32 R5, R10, UR4, RZ ;  /* 0x000000040a052c27 */ /* 0x000fe2000f8e00ff */
[----:B------:R-:W-:-:S04]  /*22d0*/  @UP0 ULDC UR4, c[0x0][0x450] ;  /* 0x0001140000040ab9 */ /* 0x000fc80000000800 */
[----:B------:R-:W-:Y:S01]  /*22e0*/  @P3 SHF.R.U32.HI R4, RZ, UR4, R5 ;  /* 0x00000004ff043c19 */ /* 0x000fe20008011605 */
[----:B------:R-:W-:Y:S01]  /*22f0*/  ULDC.64 UR4, c[0x0][0x9e0] ;  /* 0x0002780000047ab9 */ /* 0x000fe20000000a00 */
[----:B------:R-:W-:Y:S01]  /*2300*/  IADD3 R5, R3, -UR10, R18 ;  /* 0x8000000a03057c10 */ /* 0x000fe2000fffe012 */
[----:B------:R-:W-:Y:S02]  /*2310*/  UISETP.GE.AND UP1, UPT, UR5, 0x1, UPT ;  /* 0x000000010500788c */ /* 0x000fe4000bf26270 */
[----:B------:R-:W0:Y:S02]  /*2320*/  SHFL.IDX PT, R15, R4, RZ, 0x1c1f ;  /* 0x001c1fff040f7589 */ /* 0x000e2400000e0000 */
[C---:B------:R-:W-:Y:S02]  /*2330*/  VIADD R9, R5.reuse, UR4 ;  /* 0x0000000405097c36 */ /* 0x040fe40008000000 */
[----:B------:R-:W-:Y:S01]  /*2340*/  PLOP3.LUT P2, PT, PT, PT, UP1, 0x40, 0x0 ;  /* 0x000000000000781c */ /* 0x000fe20003f4e818 */
[----:B------:R-:W-:-:S04]  /*2350*/  VIADD R5, R5, UR39 ;  /* 0x0000002705057c36 */ /* 0x000fc80008000000 */
[----:B0-----:R-:W-:Y:S01]  /*2360*/  IMAD.IADD R2, R5, 0x1, R15 ;  /* 0x0000000105027824 */ /* 0x001fe200078e020f */
[----:B------:R-:W-:Y:S02]  /*2370*/  WARPGROUP.DEPBAR.LE gsb0, 0x0 ;  /* 0x00008000000079c5 */ /* 0x000fe40000010000 */
[----:B------:R0:W-:Y:S02]  /*2380*/  @!P1 SYNCS.ARRIVE.TRANS64.RED.A1T0 RZ, [R0+URZ], RZ ;  /* 0x000000ff00ff99a7 */ /* 0x0001e4000810043f */
[----:B0-----:R-:W-:-:S04]  /*2390*/  IMAD R0, R23, -0x60, R18 ;  /* 0xffffffa017007824 */ /* 0x001fc800078e0212 */
[----:B------:R-:W-:-:S04]  /*23a0*/  VIADD R0, R0, 0x60 ;  /* 0x0000006000007836 */ /* 0x000fc80000000000 */
[----:B------:R-:W-:-:S05]  /*23b0*/  IMAD R8, R11, -0x2, R0 ;  /* 0xfffffffe0b087824 */ /* 0x000fca00078e0200 */
[----:B------:R-:W-:Y:S01]  /*23c0*/  VIADDMNMX R0, R15, R9, R8, PT ;  /* 0x000000090f007246 */ /* 0x000fe20003800108 */
[----:B------:R-:W-:Y:S06]  /*23d0*/  @P2 BRA `(.L_x_931) ;  /* 0x0000000000542947 */ /* 0x000fec0003800000 */
[----:B------:R-:W-:Y:S01]  /*23e0*/  IADD3 R3, R18, -UR10, R15 ;  /* 0x8000000a12037c10 */ /* 0x000fe2000fffe00f */
[----:B------:R-:W-:Y:S03]  /*23f0*/  BSSY B0, `(.L_x_932) ;  /* 0x0000010000007945 */ /* 0x000fe60003800000 */
[----:B------:R-:W-:-:S13]  /*2400*/  ISETP.GT.AND P2, PT, R3, -0x1, PT ;  /* 0xffffffff0300780c */ /* 0x000fda0003f44270 */
[----:B------:R-:W-:Y:S05]  /*2410*/  @P2 BRA `(.L_x_933) ;  /* 0x0000000000202947 */ /* 0x000fea0003800000 */
[----:B------:R-:W-:Y:S01]  /*2420*/  UISETP.NE.AND UP2, UPT, UR5, 0x1, UPT ;  /* 0x000000010500788c */ /* 0x000fe2000bf45270 */
[----:B------:R-:W-:-:S05]  /*2430*/  LOP3.LUT R3, RZ, R3, RZ, 0x33, !PT ;  /* 0x00000003ff037212 */ /* 0x000fca00078e33ff */
[----:B------:R-:W-:-:S05]  /*2440*/  PLOP3.LUT P2, PT, PT, PT, UP2, 0x80, 0x0 ;  /* 0x000000000000781c */ /* 0x000fca0003f4f028 */
[----:B------:R-:W-:-:S08]  /*2450*/  @UP2 ULDC.64 UR6, c[0x0][0x9e8] ;  /* 0x00027a0000062ab9 */ /* 0x000fd00000000a00 */
[----:B------:R-:W-:-:S05]  /*2460*/  @P2 IMAD.HI.U32 R15, R3, UR6, RZ ;  /* 0x00000006030f2c27 */ /* 0x000fca000f8e00ff */
[----:B------:R-:W-:-:S04]  /*2470*/  @P2 SHF.R.U32.HI R3, RZ, UR7, R15 ;  /* 0x00000007ff032c19 */ /* 0x000fc8000801160f */
[----:B------:R-:W-:Y:S01]  /*2480*/  LOP3.LUT R3, RZ, R3, RZ, 0x33, !PT ;  /* 0x00000003ff037212 */ /* 0x000fe200078e33ff */
[----:B------:R-:W-:Y:S06]  /*2490*/  BRA `(.L_x_934) ;  /* 0x0000000000147947 */ /* 0x000fec0003800000 */
.L_x_933:
[----:B------:R-:W-:-:S06]  /*24a0*/  UISETP.NE.AND UP2, UPT, UR5, 0x1, UPT ;  /* 0x000000010500788c */ /* 0x000fcc000bf45270 */
[----:B------:R-:W-:-:S05]  /*24b0*/  PLOP3.LUT P2, PT, PT, PT, UP2, 0x80, 0x0 ;  /* 0x000000000000781c */ /* 0x000fca0003f4f028 */
[----:B------:R-:W-:-:S08]  /*24c0*/  @UP2 ULDC.64 UR6, c[0x0][0x9e8] ;  /* 0x00027a0000062ab9 */ /* 0x000fd00000000a00 */
[----:B------:R-:W-:-:S05]  /*24d0*/  @P2 IMAD.HI.U32 R15, R3, UR6, RZ ;  /* 0x00000006030f2c27 */ /* 0x000fca000f8e00ff */
[----:B------:R-:W-:-:S07]  /*24e0*/  @P2 SHF.R.U32.HI R3, RZ, UR7, R15 ;  /* 0x00000007ff032c19 */ /* 0x000fce000801160f */
.L_x_934:
[----:B------:R-:W-:Y:S05]  /*24f0*/  BSYNC B0 ;  /* 0x0000000000007941 */ /* 0x000fea0003800000 */
.L_x_932:
[----:B------:R-:W-:-:S05]  /*2500*/  IMAD R3, R3, UR5, R14 ;  /* 0x0000000503037c24 */ /* 0x000fca000f8e020e */
[----:B------:R-:W-:Y:S02]  /*2510*/  VIMNMX R2, R2, R3, !PT ;  /* 0x0000000302027248 */ /* 0x000fe40007fe0100 */
[----:B------:R-:W-:-:S07]  /*2520*/  VIADDMNMX R0, R3, UR5, R0, PT ;  /* 0x0000000503007c46 */ /* 0x000fce000b800100 */
.L_x_931:
[C---:B------:R-:W-:Y:S02]  /*2530*/  ISETP.GE.AND P2, PT, R13.reuse, 0x2, PT ;  /* 0x000000020d00780c */ /* 0x040fe40003f46270 */
[C---:B------:R-:W-:Y:S02]  /*2540*/  ISETP.GE.AND P6, PT, R13.reuse, 0xa, PT ;  /* 0x0000000a0d00780c */ /* 0x040fe40003fc6270 */
[----:B------:R-:W-:Y:S02]  /*2550*/  ISETP.GT.AND P4, PT, R2, 0x1, !P2 ;  /* 0x000000010200780c */ /* 0x000fe40005784270 */
[----:B------:R-:W-:Y:S02]  /*2560*/  ISETP.GE.AND P3, PT, R13, 0x9, PT ;  /* 0x000000090d00780c */ /* 0x000fe40003f66270 */
[----:B------:R-:W-:Y:S02]  /*2570*/  ISETP.LT.OR P4, PT, R0, 0x2, P4 ;  /* 0x000000020000780c */ /* 0x000fe40002781670 */
[----:B------:R-:W-:-:S02]  /*2580*/  P2R R15, PR, RZ, 0x40 ;  /* 0x00000040ff0f7803 */ /* 0x000fc40000000000 */
[----:B------:R-:W-:Y:S02]  /*2590*/  FSEL R20, R25, -INF , !P4 ;  /* 0xff80000019147808 */ /* 0x000fe40006000000 */
[C---:B------:R-:W-:Y:S02]  /*25a0*/  ISETP.GT.AND P4, PT, R2.reuse, 0x9, !P6 ;  /* 0x000000090200780c */ /* 0x040fe40007784270 */
[----:B------:R-:W-:Y:S02]  /*25b0*/  ISETP.GT.AND P5, PT, R2, 0x8, !P3 ;  /* 0x000000080200780c */ /* 0x000fe40005fa4270 */
[----:B------:R-:W-:Y:S02]  /*25c0*/  ISETP.LT.OR P4, PT, R0, 0xa, P4 ;  /* 0x0000000a0000780c */ /* 0x000fe40002781670 */
[----:B------:R-:W-:Y:S02]  /*25d0*/  ISETP.GE.AND P6, PT, R13, 0x11, PT ;  /* 0x000000110d00780c */ /* 0x000fe40003fc6270 */
[----:B------:R-:W-:-:S02]  /*25e0*/  FSEL R72, R29, -INF , !P4 ;  /* 0xff8000001d487808 */ /* 0x000fc40006000000 */
[----:B------:R-:W-:Y:S02]  /*25f0*/  ISETP.LT.OR P5, PT, R0, 0x9, P5 ;  /* 0x000000090000780c */ /* 0x000fe40002fa1670 */
[----:B------:R-:W-:Y:S02]  /*2600*/  ISETP.GT.AND P4, PT, R2, 0x10, !P6 ;  /* 0x000000100200780c */ /* 0x000fe40007784270 */
[----:B------:R-:W-:Y:S02]  /*2610*/  FSEL R28, R28, -INF , !P5 ;  /* 0xff8000001c1c7808 */ /* 0x000fe40006800000 */
[----:B------:R-:W-:Y:S02]  /*2620*/  ISETP.LT.OR P4, PT, R0, 0x11, P4 ;  /* 0x000000110000780c */ /* 0x000fe40002781670 */
[----:B------:R-:W-:Y:S02]  /*2630*/  ISETP.GE.AND P5, PT, R13, 0x12, PT ;  /* 0x000000120d00780c */ /* 0x000fe40003fa6270 */
[----:B------:R-:W-:-:S02]  /*2640*/  FSEL R32, R32, -INF , !P4 ;  /* 0xff80000020207808 */ /* 0x000fc40006000000 */
[----:B------:R-:W-:Y:S02]  /*2650*/  ISETP.GT.AND P4, PT, R2, 0x11, !P5 ;  /* 0x000000110200780c */ /* 0x000fe40006f84270 */
[----:B------:R-:W-:Y:S02]  /*2660*/  P2R R29, PR, RZ, 0x20 ;  /* 0x00000020ff1d7803 */ /* 0x000fe40000000000 */
[----:B------:R-:W-:Y:S02]  /*2670*/  ISETP.LT.OR P4, PT, R0, 0x12, P4 ;  /* 0x000000120000780c */ /* 0x000fe40002781670 */
[----:B------:R-:W-:Y:S02]  /*2680*/  ISETP.GE.AND P5, PT, R13, 0x19, PT ;  /* 0x000000190d00780c */ /* 0x000fe40003fa6270 */
[----:B------:R-:W-:Y:S02]  /*2690*/  FSEL R74, R33, -INF , !P4 ;  /* 0xff800000214a7808 */ /* 0x000fe40006000000 */
[----:B------:R-:W-:-:S02]  /*26a0*/  ISETP.GT.AND P4, PT, R2, 0x18, !P5 ;  /* 0x000000180200780c */ /* 0x000fc40006f84270 */
[----:B------:R-:W-:Y:S02]  /*26b0*/  P2R R33, PR, RZ, 0x20 ;  /* 0x00000020ff217803 */ /* 0x000fe40000000000 */
[----:B------:R-:W-:Y:S02]  /*26c0*/  ISETP.LT.OR P4, PT, R0, 0x19, P4 ;  /* 0x000000190000780c */ /* 0x000fe40002781670 */
[----:B------:R-:W-:Y:S02]  /*26d0*/  ISETP.GE.AND P5, PT, R13, 0x1a, PT ;  /* 0x0000001a0d00780c */ /* 0x000fe40003fa6270 */
[----:B------:R-:W-:Y:S02]  /*26e0*/  FSEL R36, R36, -INF , !P4 ;  /* 0xff80000024247808 */ /* 0x000fe40006000000 */
[----:B------:R-:W-:Y:S02]  /*26f0*/  ISETP.GT.AND P4, PT, R2, 0x19, !P5 ;  /* 0x000000190200780c */ /* 0x000fe40006f84270 */
[----:B------:R-:W-:-:S02]  /*2700*/  P2R R73, PR, RZ, 0x20 ;  /* 0x00000020ff497803 */ /* 0x000fc40000000000 */
[----:B------:R-:W-:Y:S02]  /*2710*/  ISETP.LT.OR P4, PT, R0, 0x1a, P4 ;  /* 0x0000001a0000780c */ /* 0x000fe40002781670 */
[----:B------:R-:W-:Y:S02]  /*2720*/  ISETP.GE.AND P5, PT, R13, 0x21, PT ;  /* 0x000000210d00780c */ /* 0x000fe40003fa6270 */
[----:B------:R-:W-:Y:S02]  /*2730*/  FSEL R76, R37, -INF , !P4 ;  /* 0xff800000254c7808 */ /* 0x000fe40006000000 */
[----:B------:R-:W-:Y:S02]  /*2740*/  ISETP.GT.AND P4, PT, R2, 0x20, !P5 ;  /* 0x000000200200780c */ /* 0x000fe40006f84270 */
[----:B------:R-:W-:Y:S02]  /*2750*/  P2R R37, PR, RZ, 0x20 ;  /* 0x00000020ff257803 */ /* 0x000fe40000000000 */
[----:B------:R-:W-:-:S02]  /*2760*/  ISETP.LT.OR P4, PT, R0, 0x21, P4 ;  /* 0x000000210000780c */ /* 0x000fc40002781670 */
[C---:B------:R-:W-:Y:S02]  /*2770*/  ISETP.GE.AND P5, PT, R13.reuse, 0x22, PT ;  /* 0x000000220d00780c */ /* 0x040fe40003fa6270 */
[----:B------:R-:W-:Y:S02]  /*2780*/  FSEL R40, R40, -INF , !P4 ;  /* 0xff80000028287808 */ /* 0x000fe40006000000 */
[----:B------:R-:W-:Y:S02]  /*2790*/  ISETP.GT.AND P4, PT, R2, 0x21, !P5 ;  /* 0x000000210200780c */ /* 0x000fe40006f84270 */
[----:B------:R-:W-:Y:S02]  /*27a0*/  P2R R75, PR, RZ, 0x20 ;  /* 0x00000020ff4b7803 */ /* 0x000fe40000000000 */
[----:B------:R-:W-:Y:S02]  /*27b0*/  ISETP.LT.OR P4, PT, R0, 0x22, P4 ;  /* 0x000000220000780c */ /* 0x000fe40002781670 */
[----:B------:R-:W-:-:S02]  /*27c0*/  ISETP.GE.AND P5, PT, R13, 0x29, PT ;  /* 0x000000290d00780c */ /* 0x000fc40003fa6270 */
[----:B------:R-:W-:Y:S02]  /*27d0*/  FSEL R78, R41, -INF , !P4 ;  /* 0xff800000294e7808 */ /* 0x000fe40006000000 */
[----:B------:R-:W-:Y:S02]  /*27e0*/  ISETP.GT.AND P4, PT, R2, 0x28, !P5 ;  /* 0x000000280200780c */ /* 0x000fe40006f84270 */
[----:B------:R-:W-:Y:S02]  /*27f0*/  P2R R41, PR, RZ, 0x20 ;  /* 0x00000020ff297803 */ /* 0x000fe40000000000 */
        /* <DEDUP_REMOVED lines=51> */
[----:B------:R-:W-:Y:S02]  /*2b30*/  P2R R21, PR, RZ, 0x40 ;  /* 0x00000040ff157803 */ /* 0x000fe40000000000 */
[----:B------:R-:W-:Y:S02]  /*2b40*/  FSEL R64, R64, -INF , !P4 ;  /* 0xff80000040407808 */ /* 0x000fe40006000000 */
[----:B------:R-:W-:-:S04]  /*2b50*/  ISETP.GE.AND P4, PT, R13, 0x52, PT ;  /* 0x000000520d00780c */ /* 0x000fc80003f86270 */
[----:B------:R-:W-:-:S04]  /*2b60*/  ISETP.GT.AND P5, PT, R2, 0x51, !P4 ;  /* 0x000000510200780c */ /* 0x000fc800067a4270 */
[----:B------:R-:W-:-:S04]  /*2b70*/  ISETP.LT.OR P5, PT, R0, 0x52, P5 ;  /* 0x000000520000780c */ /* 0x000fc80002fa1670 */
[----:B------:R-:W-:Y:S02]  /*2b80*/  FSEL R90, R65, -INF , !P5 ;  /* 0xff800000415a7808 */ /* 0x000fe40006800000 */
[----:B------:R-:W-:-:S04]  /*2b90*/  ISETP.GE.AND P5, PT, R13, 0x59, PT ;  /* 0x000000590d00780c */ /* 0x000fc80003fa6270 */
[----:B------:R-:W-:-:S04]  /*2ba0*/  ISETP.GT.AND P6, PT, R2, 0x58, !P5 ;  /* 0x000000580200780c */ /* 0x000fc80006fc4270 */
[----:B------:R-:W-:-:S04]  /*2bb0*/  ISETP.LT.OR P6, PT, R0, 0x59, P6 ;  /* 0x000000590000780c */ /* 0x000fc800037c1670 */
[----:B------:R-:W-:Y:S02]  /*2bc0*/  FSEL R68, R68, -INF , !P6 ;  /* 0xff80000044447808 */ /* 0x000fe40007000000 */
[----:B------:R-:W-:-:S04]  /*2bd0*/  ISETP.GE.AND P6, PT, R13, 0x1, PT ;  /* 0x000000010d00780c */ /* 0x000fc80003fc6270 */
[----:B------:R-:W-:Y:S02]  /*2be0*/  P2R R25, PR, RZ, 0x40 ;  /* 0x00000040ff197803 */ /* 0x000fe40000000000 */
[----:B------:R-:W-:-:S04]  /*2bf0*/  ISETP.GT.AND P6, PT, R2, RZ, !P6 ;  /* 0x000000ff0200720c */ /* 0x000fc800077c4270 */
[----:B------:R-:W-:-:S04]  /*2c00*/  ISETP.LT.OR P6, PT, R0, 0x1, P6 ;  /* 0x000000010000780c */ /* 0x000fc800037c1670 */
[----:B------:R-:W-:Y:S02]  /*2c10*/  FSEL R24, R24, -INF , !P6 ;  /* 0xff80000018187808 */ /* 0x000fe40007000000 */
[----:B------:R-:W-:-:S04]  /*2c20*/  ISETP.GE.AND P6, PT, R13, 0x5a, PT ;  /* 0x0000005a0d00780c */ /* 0x000fc80003fc6270 */
[----:B------:R-:W-:Y:S02]  /*2c30*/  P2R R65, PR, RZ, 0x40 ;  /* 0x00000040ff417803 */ /* 0x000fe40000000000 */
[----:B------:R-:W-:-:S04]  /*2c40*/  ISETP.GT.AND P6, PT, R2, 0x59, !P6 ;  /* 0x000000590200780c */ /* 0x000fc800077c4270 */
[----:B------:R-:W-:Y:S02]  /*2c50*/  ISETP.LT.OR P6, PT, R0, 0x5a, P6 ;  /* 0x0000005a0000780c */ /* 0x000fe400037c1670 */
[----:B------:R-:W0:Y:S02]  /*2c60*/  SHFL.IDX PT, R0, R4, 0x1, 0x1c1f ;  /* 0x003c1f0004007f89 */ /* 0x000e2400000e0000 */
[----:B------:R-:W-:Y:S02]  /*2c70*/  FSEL R92, R69, -INF , !P6 ;  /* 0xff800000455c7808 */ /* 0x000fe40007000000 */
[----:B------:R-:W-:Y:S02]  /*2c80*/  PLOP3.LUT P6, PT, PT, PT, UP1, 0x40, 0x0 ;  /* 0x000000000000781c */ /* 0x000fe40003fce818 */
[----:B0-----:R-:W-:Y:S01]  /*2c90*/  VIADDMNMX R2, R0, R9, R8, PT ;  /* 0x0000000900027246 */ /* 0x001fe20003800108 */
[----:B------:R-:W-:-:S10]  /*2ca0*/  IMAD.IADD R3, R5, 0x1, R0 ;  /* 0x0000000105037824 */ /* 0x000fd400078e0200 */
[----:B------:R-:W-:Y:S05]  /*2cb0*/  @P6 BRA `(.L_x_935) ;  /* 0x00000000005c6947 */ /* 0x000fea0003800000 */
        /* <DEDUP_REMOVED lines=8> */
[----:B------:R-:W-:Y:S01]  /*2d40*/  @P6 IMAD.HI.U32 R4, R0, UR6, RZ ;  /* 0x0000000600046c27 */ /* 0x000fe2000f8e00ff */
[----:B------:R-:W-:-:S13]  /*2d50*/  PLOP3.LUT P6, PT, PT, PT, UP2, 0x80, 0x0 ;  /* 0x000000000000781c */ /* 0x000fda0003fcf028 */
[----:B------:R-:W-:-:S04]  /*2d60*/  @P6 SHF.R.U32.HI R0, RZ, UR7, R4 ;  /* 0x00000007ff006c19 */ /* 0x000fc80008011604 */
[----:B------:R-:W-:Y:S01]  /*2d70*/  LOP3.LUT R0, RZ, R0, RZ, 0x33, !PT ;  /* 0x00000000ff007212 */ /* 0x000fe200078e33ff */
[----:B------:R-:W-:Y:S06]  /*2d80*/  BRA `(.L_x_938) ;  /* 0x0000000000187947 */ /* 0x000fec0003800000 */
.L_x_937:
[----:B------:R-:W-:-:S06]  /*2d90*/  UISETP.NE.AND UP2, UPT, UR5, 0x1, UPT ;  /* 0x000000010500788c */ /* 0x000fcc000bf45270 */
[----:B------:R-:W-:-:S05]  /*2da0*/  PLOP3.LUT P6, PT, PT, PT, UP2, 0x80, 0x0 ;  /* 0x000000000000781c */ /* 0x000fca0003fcf028 */
[----:B------:R-:W-:-:S08]  /*2db0*/  @UP2 ULDC.64 UR6, c[0x0][0x9e8] ;  /* 0x00027a0000062ab9 */ /* 0x000fd00000000a00 */
[----:B------:R-:W-:Y:S01]  /*2dc0*/  @P6 IMAD.HI.U32 R4, R0, UR6, RZ ;  /* 0x0000000600046c27 */ /* 0x000fe2000f8e00ff */
[----:B------:R-:W-:-:S13]  /*2dd0*/  PLOP3.LUT P6, PT, PT, PT, UP2, 0x80, 0x0 ;  /* 0x000000000000781c */ /* 0x000fda0003fcf028 */
[----:B------:R-:W-:-:S07]  /*2de0*/  @P6 SHF.R.U32.HI R0, RZ, UR7, R4 ;  /* 0x00000007ff006c19 */ /* 0x000fce0008011604 */
.L_x_938:
[----:B------:R-:W-:Y:S05]  /*2df0*/  BSYNC B0 ;  /* 0x0000000000007941 */ /* 0x000fea0003800000 */
.L_x_936:
[----:B------:R-:W-:-:S05]  /*2e00*/  IMAD R0, R0, UR5, R14 ;  /* 0x0000000500007c24 */ /* 0x000fca000f8e020e */
[----:B------:R-:W-:Y:S02]  /*2e10*/  VIMNMX R3, R3, R0, !PT ;  /* 0x0000000003037248 */ /* 0x000fe40007fe0100 */
[----:B------:R-:W-:-:S07]  /*2e20*/  VIADDMNMX R2, R0, UR5, R2, PT ;  /* 0x0000000500027c46 */ /* 0x000fce000b800102 */
.L_x_935:
[C---:B------:R-:W-:Y:S01]  /*2e30*/  ISETP.GT.AND P2, PT, R3.reuse, 0x1, !P2 ;  /* 0x000000010300780c */ /* 0x040fe20005744270 */
[----:B------:R-:W-:Y:S01]  /*2e40*/  ULDC UR6, c[0x0][0x988] ;  /* 0x0002620000067ab9 */ /* 0x000fe20000000800 */
[----:B------:R-:W-:Y:S01]  /*2e50*/  ISETP.GT.AND P3, PT, R3, 0x8, !P3 ;  /* 0x000000080300780c */ /* 0x000fe20005f64270 */
[----:B------:R-:W-:Y:S01]  /*2e60*/  @UP0 ULDC UR14, c[0x0][0x450] ;  /* 0x00011400000e0ab9 */ /* 0x000fe20000000800 */
[C---:B------:R-:W-:Y:S02]  /*2e70*/  ISETP.LT.OR P2, PT, R2.reuse, 0x2, P2 ;  /* 0x000000020200780c */ /* 0x040fe40001741670 */
[----:B------:R-:W-:Y:S02]  /*2e80*/  ISETP.LT.OR P3, PT, R2, 0x9, P3 ;  /* 0x000000090200780c */ /* 0x000fe40001f61670 */
[----:B------:R-:W-:Y:S02]  /*2e90*/  FSEL R27, R27, -INF , !P2 ;  /* 0xff8000001b1b7808 */ /* 0x000fe40005000000 */
[----:B------:R-:W-:-:S02]  /*2ea0*/  ISETP.NE.AND P2, PT, R15, RZ, PT ;  /* 0x000000ff0f00720c */ /* 0x000fc40003f45270 */
[----:B------:R-:W-:Y:S02]  /*2eb0*/  FSEL R13, R30, -INF , !P3 ;  /* 0xff8000001e0d7808 */ /* 0x000fe40005800000 */
[----:B------:R-:W-:Y:S02]  /*2ec0*/  ISETP.GT.AND P2, PT, R3, 0x9, !P2 ;  /* 0x000000090300780c */ /* 0x000fe40005744270 */
[----:B------:R-:W-:Y:S02]  /*2ed0*/  ISETP.NE.AND P3, PT, R33, RZ, PT ;  /* 0x000000ff2100720c */ /* 0x000fe40003f65270 */
[----:B------:R-:W-:Y:S02]  /*2ee0*/  ISETP.LT.OR P2, PT, R2, 0xa, P2 ;  /* 0x0000000a0200780c */ /* 0x000fe40001741670 */
[----:B------:R-:W-:Y:S02]  /*2ef0*/  ISETP.NE.AND P6, PT, R73, RZ, PT ;  /* 0x000000ff4900720c */ /* 0x000fe40003fc5270 */
[----:B------:R-:W-:-:S02]  /*2f00*/  FSEL R31, R31, -INF , !P2 ;  /* 0xff8000001f1f7808 */ /* 0x000fc40005000000 */
[----:B------:R-:W-:Y:S02]  /*2f10*/  ISETP.NE.AND P2, PT, R21, RZ, PT ;  /* 0x000000ff1500720c */ /* 0x000fe40003f45270 */
[----:B------:R-:W-:Y:S02]  /*2f20*/  FMNMX.FTZ R0, R24, R20, !PT ;  /* 0x0000001418007209 */ /* 0x000fe40007810000 */
[----:B------:R-:W-:Y:S02]  /*2f30*/  ISETP.GT.AND P2, PT, R3, 0x10, !P2 ;  /* 0x000000100300780c */ /* 0x000fe40005744270 */
[----:B------:R-:W-:Y:S02]  /*2f40*/  FMNMX.FTZ R0, R28, R0, !PT ;  /* 0x000000001c007209 */ /* 0x000fe40007810000 */
[----:B------:R-:W-:Y:S02]  /*2f50*/  ISETP.LT.OR P2, PT, R2, 0x11, P2 ;  /* 0x000000110200780c */ /* 0x000fe40001741670 */
[----:B------:R-:W-:-:S02]  /*2f60*/  FMNMX.FTZ R0, R72, R0, !PT ;  /* 0x0000000048007209 */ /* 0x000fc40007810000 */
[----:B------:R-:W-:Y:S02]  /*2f70*/  FSEL R15, R34, -INF , !P2 ;  /* 0xff800000220f7808 */ /* 0x000fe40005000000 */
[----:B------:R-:W-:Y:S02]  /*2f80*/  ISETP.NE.AND P2, PT, R29, RZ, PT ;  /* 0x000000ff1d00720c */ /* 0x000fe40003f45270 */
[----:B------:R-:W-:Y:S02]  /*2f90*/  FMNMX.FTZ R0, R32, R0, !PT ;  /* 0x0000000020007209 */ /* 0x000fe40007810000 */
[----:B------:R-:W-:Y:S02]  /*2fa0*/  ISETP.GT.AND P2, PT, R3, 0x11, !P2 ;  /* 0x000000110300780c */ /* 0x000fe40005744270 */
[----:B------:R-:W-:Y:S02]  /*2fb0*/  FMNMX.FTZ R0, R74, R0, !PT ;  /* 0x000000004a007209 */ /* 0x000fe40007810000 */
[----:B------:R-:W-:-:S02]  /*2fc0*/  ISETP.LT.OR P2, PT, R2, 0x12, P2 ;  /* 0x000000120200780c */ /* 0x000fc40001741670 */
[----:B------:R-:W-:Y:S02]  /*2fd0*/  FMNMX.FTZ R0, R36, R0, !PT ;  /* 0x0000000024007209 */ /* 0x000fe40007810000 */
[----:B------:R-:W-:Y:S02]  /*2fe0*/  FSEL R35, R35, -INF , !P2 ;  /* 0xff80000023237808 */ /* 0x000fe40005000000 */
[----:B------:R-:W-:Y:S02]  /*2ff0*/  ISETP.GT.AND P2, PT, R3, 0x18, !P3 ;  /* 0x000000180300780c */ /* 0x000fe40005f44270 */
[----:B------:R-:W-:Y:S02]  /*3000*/  FMNMX.FTZ R0, R76, R0, !PT ;  /* 0x000000004c007209 */ /* 0x000fe40007810000 */
[----:B------:R-:W-:Y:S02]  /*3010*/  ISETP.LT.OR P2, PT, R2, 0x19, P2 ;  /* 0x000000190200780c */ /* 0x000fe40001741670 */
[----:B------:R-:W-:-:S02]  /*3020*/  FMNMX.FTZ R0, R40, R0, !PT ;  /* 0x0000000028007209 */ /* 0x000fc40007810000 */
[----:B------:R-:W-:Y:S02]  /*3030*/  FSEL R21, R38, -INF , !P2 ;  /* 0xff80000026157808 */ /* 0x000fe40005000000 */
[----:B------:R-:W-:Y:S02]  /*3040*/  ISETP.GT.AND P2, PT, R3, 0x19, !P6 ;  /* 0x000000190300780c */ /* 0x000fe40007744270 */
[----:B------:R-:W-:Y:S02]  /*3050*/  ISETP.NE.AND P6, PT, R25, RZ, PT ;  /* 0x000000ff1900720c */ /* 0x000fe40003fc5270 */
[----:B------:R-:W-:Y:S02]  /*3060*/  ISETP.LT.OR P2, PT, R2, 0x1a, P2 ;  /* 0x0000001a0200780c */ /* 0x000fe40001741670 */
[----:B------:R-:W-:Y:S02]  /*3070*/  FMNMX.FTZ R0, R78, R0, !PT ;  /* 0x000000004e007209 */ /* 0x000fe40007810000 */
        /* <DEDUP_REMOVED lines=15> */
[----:B------:R-:W-:Y:S02]  /*3170*/  ISETP.NE.AND P2, PT, R41, RZ, PT ;  /* 0x000000ff2900720c */ /* 0x000fe40003f45270 */
[----:B------:R-:W-:Y:S02]  /*3180*/  FMNMX.FTZ R0, R56, R0, !PT ;  /* 0x0000000038007209 */ /* 0x000fe40007810000 */
[----:B------:R-:W-:Y:S02]  /*3190*/  ISETP.GT.AND P2, PT, R3, 0x28, !P2 ;  /* 0x000000280300780c */ /* 0x000fe40005744270 */
[----:B------:R-:W-:-:S02]  /*31a0*/  FMNMX.FTZ R0, R86, R0, !PT ;  /* 0x0000000056007209 */ /* 0x000fc40007810000 */
[----:B------:R-:W-:Y:S02]  /*31b0*/  ISETP.LT.OR P2, PT, R2, 0x29, P2 ;  /* 0x000000290200780c */ /* 0x000fe40001741670 */
[----:B------:R-:W-:Y:S02]  /*31c0*/  FMNMX.FTZ R0, R60, R0, !PT ;  /* 0x000000003c007209 */ /* 0x000fe40007810000 */
[----:B------:R-:W-:Y:S02]  /*31d0*/  FSEL R29, R46, -INF , !P2 ;  /* 0xff8000002e1d7808 */ /* 0x000fe40005000000 */
[----:B------:R-:W-:Y:S02]  /*31e0*/  ISETP.NE.AND P2, PT, R77, RZ, PT ;  /* 0x000000ff4d00720c */ /* 0x000fe40003f45270 */
[----:B------:R-:W-:Y:S02]  /*31f0*/  FMNMX.FTZ R0, R88, R0, !PT ;  /* 0x0000000058007209 */ /* 0x000fe40007810000 */
[----:B------:R-:W-:-:S02]  /*3200*/  ISETP.GT.AND P2, PT, R3, 0x29, !P2 ;  /* 0x000000290300780c */ /* 0x000fc40005744270 */
[----:B------:R-:W-:Y:S02]  /*3210*/  FMNMX.FTZ R0, R64, R0, !PT ;  /* 0x0000000040007209 */ /* 0x000fe40007810000 */
[----:B------:R-:W-:Y:S02]  /*3220*/  ISETP.LT.OR P2, PT, R2, 0x2a, P2 ;  /* 0x0000002a0200780c */ /* 0x000fe40001741670 */
[----:B------:R-:W-:Y:S02]  /*3230*/  FMNMX.FTZ R0, R90, R0, !PT ;  /* 0x000000005a007209 */ /* 0x000fe40007810000 */
[----:B------:R-:W-:Y:S02]  /*3240*/  FSEL R47, R47, -INF , !P2 ;  /* 0xff8000002f2f7808 */ /* 0x000fe40005000000 */
[----:B------:R-:W-:Y:S02]  /*3250*/  ISETP.NE.AND P2, PT, R45, RZ, PT ;  /* 0x000000ff2d00720c */ /* 0x000fe40003f45270 */
[----:B------:R-:W-:-:S02]  /*3260*/  FMNMX.FTZ R0, R68, R0, !PT ;  /* 0x0000000044007209 */ /* 0x000fc40007810000 */
[----:B------:R-:W-:Y:S02]  /*3270*/  ISETP.GT.AND P2, PT, R3, 0x30, !P2 ;  /* 0x000000300300780c */ /* 0x000fe40005744270 */
[----:B------:R-:W-:Y:S01]  /*3280*/  FMNMX.FTZ R4, R92, R0, !PT ;  /* 0x000000005c047209 */ /* 0x000fe20007810000 */
[----:B------:R-:W-:Y:S01]  /*3290*/  IMAD.U32 R0, RZ, RZ, UR6 ;  /* 0x00000006ff007e24 */ /* 0x000fe2000f8e00ff */
[----:B------:R-:W-:Y:S01]  /*32a0*/  ISETP.LT.OR P2, PT, R2, 0x31, P2 ;  /* 0x000000310200780c */ /* 0x000fe20001741670 */
[----:B------:R-:W-:Y:S01]  /*32b0*/  @UP0 ULDC UR6, c[0x0][0x44c] ;  /* 0x0001130000060ab9 */ /* 0x000fe20000000800 */
[----:B------:R-:W-:Y:S01]  /*32c0*/  ISETP.NE.AND P3, PT, R83, RZ, PT ;  /* 0x000000ff5300720c */ /* 0x000fe20003f65270 */
[----:B------:R-:W0:Y:S01]  /*32d0*/  SHFL.BFLY PT, R5, R4, 0x2, 0x1f ;  /* 0x0c401f0004057f89 */ /* 0x000e2200000e0000 */
[----:B------:R-:W-:Y:S01]  /*32e0*/  FSEL R33, R50, -INF , !P2 ;  /* 0xff80000032217808 */ /* 0x000fe20005000000 */
[----:B------:R-:W-:Y:S01]  /*32f0*/  UIMAD.WIDE.U32 UR6, UR38, UR6, URZ ;  /* 0x00000006260672a5 */ /* 0x000fe2000f8e003f */
[----:B------:R-:W-:-:S02]  /*3300*/  ISETP.NE.AND P2, PT, R79, RZ, PT ;  /* 0x000000ff4f00720c */ /* 0x000fc40003f45270 */
[C---:B------:R-:W-:Y:S01]  /*3310*/  ISETP.GT.AND P4, PT, R3.reuse, 0x51, !P4 ;  /* 0x000000510300780c */ /* 0x040fe20006784270 */
[----:B------:R-:W-:Y:S01]  /*3320*/  @UP0 USHF.R.U32.HI UR38, URZ, UR14, UR7 ;  /* 0x0000000e3f260299 */ /* 0x000fe20008011607 */
[C---:B------:R-:W-:Y:S02]  /*3330*/  ISETP.GT.AND P2, PT, R3.reuse, 0x31, !P2 ;  /* 0x000000310300780c */ /* 0x040fe40005744270 */
[----:B------:R-:W-:Y:S02]  /*3340*/  ISETP.GT.AND P5, PT, R3, 0x58, !P5 ;  /* 0x000000580300780c */ /* 0x000fe40006fa4270 */
[C---:B------:R-:W-:Y:S02]  /*3350*/  ISETP.LT.OR P2, PT, R2.reuse, 0x32, P2 ;  /* 0x000000320200780c */ /* 0x040fe40001741670 */
[----:B------:R-:W-:Y:S02]  /*3360*/  ISETP.LT.OR P4, PT, R2, 0x52, P4 ;  /* 0x000000520200780c */ /* 0x000fe40002781670 */
[----:B------:R-:W-:-:S02]  /*3370*/  FSEL R51, R51, -INF , !P2 ;  /* 0xff80000033337808 */ /* 0x000fc40005000000 */
[----:B------:R-:W-:Y:S02]  /*3380*/  ISETP.NE.AND P2, PT, R49, RZ, PT ;  /* 0x000000ff3100720c */ /* 0x000fe40003f45270 */
[C---:B------:R-:W-:Y:S02]  /*3390*/  ISETP.LT.OR P5, PT, R2.reuse, 0x59, P5 ;  /* 0x000000590200780c */ /* 0x040fe40002fa1670 */
[----:B------:R-:W-:Y:S02]  /*33a0*/  ISETP.GT.AND P2, PT, R3, 0x38, !P2 ;  /* 0x000000380300780c */ /* 0x000fe40005744270 */
[----:B------:R-:W-:Y:S02]  /*33b0*/  FSEL R67, R67, -INF , !P4 ;  /* 0xff80000043437808 */ /* 0x000fe40006000000 */
[----:B------:R-:W-:Y:S02]  /*33c0*/  ISETP.LT.OR P2, PT, R2, 0x39, P2 ;  /* 0x000000390200780c */ /* 0x000fe40001741670 */
[----:B0-----:R-:W-:-:S02]  /*33d0*/  FMNMX.FTZ R8, R4, R5, !PT ;  /* 0x0000000504087209 */ /* 0x001fc40007810000 */
[----:B------:R-:W-:Y:S02]  /*33e0*/  FSEL R37, R54, -INF , !P2 ;  /* 0xff80000036257808 */ /* 0x000fe40005000000 */
[----:B------:R-:W-:Y:S01]  /*33f0*/  ISETP.NE.AND P2, PT, R81, RZ, PT ;  /* 0x000000ff5100720c */ /* 0x000fe20003f45270 */
[----:B------:R-:W0:Y:S01]  /*3400*/  SHFL.BFLY PT, R5, R8, 0x1, 0x1f ;  /* 0x0c201f0008057f89 */ /* 0x000e2200000e0000 */
[----:B------:R-:W-:Y:S02]  /*3410*/  FSEL R49, R70, -INF , !P5 ;  /* 0xff80000046317808 */ /* 0x000fe40006800000 */
[----:B------:R-:W-:Y:S02]  /*3420*/  ISETP.GT.AND P2, PT, R3, 0x39, !P2 ;  /* 0x000000390300780c */ /* 0x000fe40005744270 */
[----:B------:R-:W-:Y:S02]  /*3430*/  R2UR UR11, R22 ;  /* 0x00000000160b72ca */ /* 0x000fe400000e0000 */
[----:B------:R-:W-:-:S04]  /*3440*/  ISETP.LT.OR P2, PT, R2, 0x3a, P2 ;  /* 0x0000003a0200780c */ /* 0x000fc80001741670 */
[----:B------:R-:W-:Y:S02]  /*3450*/  FSEL R55, R55, -INF , !P2 ;  /* 0xff80000037377808 */ /* 0x000fe40005000000 */
[----:B------:R-:W-:-:S04]  /*3460*/  ISETP.NE.AND P2, PT, R53, RZ, PT ;  /* 0x000000ff3500720c */ /* 0x000fc80003f45270 */
[----:B------:R-:W-:Y:S01]  /*3470*/  ISETP.GT.AND P2, PT, R3, 0x40, !P2 ;  /* 0x000000400300780c */ /* 0x000fe20005744270 */
[----:B------:R-:W-:-:S03]  /*3480*/  UIADD3 UR38, UR11, UR38, URZ ;  /* 0x000000260b267290 */ /* 0x000fc6000fffe03f */
[----:B------:R-:W-:Y:S01]  /*3490*/  ISETP.LT.OR P2, PT, R2, 0x41, P2 ;  /* 0x000000410200780c */ /* 0x000fe20001741670 */
[----:B------:R-:W-:Y:S01]  /*34a0*/  UIADD3 UR4, UR38, UR4, URZ ;  /* 0x0000000426047290 */ /* 0x000fe2000fffe03f */
[----:B0-----:R-:W-:Y:S02]  /*34b0*/  FMNMX.FTZ R5, R8, R5, !PT ;  /* 0x0000000508057209 */ /* 0x001fe40007810000 */
[----:B------:R-:W-:Y:S02]  /*34c0*/  FSEL R41, R58, -INF , !P2 ;  /* 0xff8000003a297808 */ /* 0x000fe40005000000 */
[----:B------:R-:W-:Y:S01]  /*34d0*/  ISETP.GT.AND P2, PT, R3, 0x41, !P3 ;  /* 0x000000410300780c */ /* 0x000fe20005f44270 */
[----:B------:R-:W-:Y:S01]  /*34e0*/  FMUL.FTZ R14, R5, R0 ;  /* 0x00000000050e7220 */ /* 0x000fe20000410000 */
[----:B------:R-:W-:Y:S02]  /*34f0*/  ISETP.NE.AND P3, PT, R61, RZ, PT ;  /* 0x000000ff3d00720c */ /* 0x000fe40003f65270 */
[----:B------:R-:W-:-:S02]  /*3500*/  ISETP.LT.OR P2, PT, R2, 0x42, P2 ;  /* 0x000000420200780c */ /* 0x000fc40001741670 */
[----:B------:R-:W-:Y:S02]  /*3510*/  ISETP.GT.AND P3, PT, R3, 0x50, !P3 ;  /* 0x000000500300780c */ /* 0x000fe40005f64270 */
[----:B------:R-:W-:Y:S02]  /*3520*/  FSEL R59, R59, -INF , !P2 ;  /* 0xff8000003b3b7808 */ /* 0x000fe40005000000 */
[----:B------:R-:W-:Y:S02]  /*3530*/  ISETP.GT.AND P2, PT, R3, RZ, !P6 ;  /* 0x000000ff0300720c */ /* 0x000fe40007744270 */
[----:B------:R-:W-:Y:S02]  /*3540*/  ISETP.NE.AND P6, PT, R57, RZ, PT ;  /* 0x000000ff3900720c */ /* 0x000fe40003fc5270 */
[C---:B------:R-:W-:Y:S02]  /*3550*/  ISETP.LT.OR P2, PT, R2.reuse, 0x1, P2 ;  /* 0x000000010200780c */ /* 0x040fe40001741670 */
[----:B------:R-:W-:-:S02]  /*3560*/  ISETP.LT.OR P3, PT, R2, 0x51, P3 ;  /* 0x000000510200780c */ /* 0x000fc40001f61670 */
[----:B------:R-:W-:Y:S02]  /*3570*/  FSEL R9, R26, -INF , !P2 ;  /* 0xff8000001a097808 */ /* 0x000fe40005000000 */
[----:B------:R-:W-:Y:S02]  /*3580*/  FSETP.NEU.FTZ.AND P2, PT, R5, -INF , PT ;  /* 0xff8000000500780b */ /* 0x000fe40003f5d000 */
[----:B------:R-:W-:Y:S02]  /*3590*/  FMNMX.FTZ R4, R9, R27, !PT ;  /* 0x0000001b09047209 */ /* 0x000fe40007810000 */
[----:B------:R-:W-:Y:S02]  /*35a0*/  FSEL R57, R14, RZ, P2 ;  /* 0x000000ff0e397208 */ /* 0x000fe40001000000 */
[----:B------:R-:W-:Y:S02]  /*35b0*/  FMNMX.FTZ R4, R13, R4, !PT ;  /* 0x000000040d047209 */ /* 0x000fe40007810000 */
[----:B------:R-:W-:Y:S01]  /*35c0*/  ISETP.GT.AND P2, PT, R3, 0x48, !P6 ;  /* 0x000000480300780c */ /* 0x000fe20007744270 */
[--C-:B------:R-:W-:Y:S01]  /*35d0*/  FFMA.FTZ R30, R80, R0, -R57.reuse ;  /* 0x00000000501e7223 */ /* 0x100fe20000010839 */
[----:B------:R-:W-:Y:S01]  /*35e0*/  FMNMX.FTZ R4, R31, R4, !PT ;  /* 0x000000041f047209 */ /* 0x000fe20007810000 */
[-CC-:B------:R-:W-:Y:S01]  /*35f0*/  FFMA.FTZ R8, R24, R0.reuse, -R57.reuse ;  /* 0x0000000018087223 */ /* 0x180fe20000010839 */
[----:B------:R-:W-:Y:S01]  /*3600*/  ISETP.LT.OR P2, PT, R2, 0x49, P2 ;  /* 0x000000490200780c */ /* 0x000fe20001741670 */
[--C-:B------:R-:W-:Y:S01]  /*3610*/  FFMA.FTZ R14, R20, R0, -R57.reuse ;  /* 0x00000000140e7223 */ /* 0x100fe20000010839 */
[----:B------:R-:W-:Y:S01]  /*3620*/  FMNMX.FTZ R4, R15, R4, !PT ;  /* 0x000000040f047209 */ /* 0x000fe20007810000 */
[----:B------:R0:W-:Y:S01]  /*3630*/  MUFU.EX2 R77, R30 ;  /* 0x0000001e004d7308 */ /* 0x0001e20000000800 */
[----:B------:R-:W-:Y:S01]  /*3640*/  FSEL R45, R62, -INF , !P2 ;  /* 0xff8000003e2d7808 */ /* 0x000fe20005000000 */
[--C-:B------:R-:W-:Y:S01]  /*3650*/  FFMA.FTZ R20, R28, R0, -R57.reuse ;  /* 0x000000001c147223 */ /* 0x100fe20000010839 */
[----:B------:R-:W-:Y:S01]  /*3660*/  FMNMX.FTZ R4, R35, R4, !PT ;  /* 0x0000000423047209 */ /* 0x000fe20007810000 */
[-CC-:B------:R-:W-:Y:S01]  /*3670*/  FFMA.FTZ R24, R72, R0.reuse, -R57.reuse ;  /* 0x0000000048187223 */ /* 0x180fe20000010839 */
[----:B------:R-:W-:Y:S01]  /*3680*/  ISETP.NE.AND P2, PT, R85, RZ, PT ;  /* 0x000000ff5500720c */ /* 0x000fe20003f45270 */
[--C-:B------:R-:W-:Y:S01]  /*3690*/  FFMA.FTZ R26, R32, R0, -R57.reuse ;  /* 0x00000000201a7223 */ /* 0x100fe20000010839 */
[----:B------:R-:W-:Y:S01]  /*36a0*/  FMNMX.FTZ R4, R21, R4, !PT ;  /* 0x0000000415047209 */ /* 0x000fe20007810000 */
[----:B------:R-:W-:Y:S01]  /*36b0*/  MUFU.EX2 R8, R8 ;  /* 0x0000000800087308 */ /* 0x000fe20000000800 */
[----:B------:R-:W-:Y:S01]  /*36c0*/  ISETP.GT.AND P2, PT, R3, 0x49, !P2 ;  /* 0x000000490300780c */ /* 0x000fe20005744270 */
[--C-:B0-----:R-:W-:Y:S01]  /*36d0*/  FFMA.FTZ R30, R86, R0, -R57.reuse ;  /* 0x00000000561e7223 */ /* 0x101fe20000010839 */
[----:B------:R-:W-:Y:S01]  /*36e0*/  FMNMX.FTZ R4, R39, R4, !PT ;  /* 0x0000000427047209 */ /* 0x000fe20007810000 */
[-CC-:B------:R-:W-:Y:S01]  /*36f0*/  FFMA.FTZ R28, R36, R0.reuse, -R57.reuse ;  /* 0x00000000241c7223 */ /* 0x180fe20000010839 */
[----:B------:R-:W-:Y:S01]  /*3700*/  ISETP.LT.OR P2, PT, R2, 0x4a, P2 ;  /* 0x0000004a0200780c */ /* 0x000fe20001741670 */
[--C-:B------:R-:W-:Y:S01]  /*3710*/  FFMA.FTZ R42, R90, R0, -R57.reuse ;  /* 0x000000005a2a7223 */ /* 0x100fe20000010839 */
[----:B------:R-:W-:Y:S01]  /*3720*/  FMNMX.FTZ R4, R25, R4, !PT ;  /* 0x0000000419047209 */ /* 0x000fe20007810000 */
[----:B------:R0:W1:Y:S01]  /*3730*/  MUFU.EX2 R61, R14 ;  /* 0x0000000e003d7308 */ /* 0x0000620000000800 */
[----:B------:R-:W-:Y:S01]  /*3740*/  ISETP.NE.AND P6, PT, R65, RZ, PT ;  /* 0x000000ff4100720c */ /* 0x000fe20003fc5270 */
[--C-:B------:R-:W-:Y:S01]  /*3750*/  FFMA.FTZ R38, R56, R0, -R57.reuse ;  /* 0x0000000038267223 */ /* 0x100fe20000010839 */
[----:B------:R-:W-:Y:S01]  /*3760*/  FMNMX.FTZ R4, R43, R4, !PT ;  /* 0x000000042b047209 */ /* 0x000fe20007810000 */
[-CC-:B------:R-:W-:Y:S01]  /*3770*/  FFMA.FTZ R32, R48, R0.reuse, -R57.reuse ;  /* 0x0000000030207223 */ /* 0x180fe20000010839 */
[----:B------:R-:W-:Y:S01]  /*3780*/  FSEL R63, R63, -INF , !P2 ;  /* 0xff8000003f3f7808 */ /* 0x000fe20005000000 */
[--C-:B------:R-:W-:Y:S01]  /*3790*/  FFMA.FTZ R34, R52, R0, -R57.reuse ;  /* 0x0000000034227223 */ /* 0x100fe20000010839 */
[----:B------:R-:W-:Y:S01]  /*37a0*/  FMNMX.FTZ R4, R29, R4, !PT ;  /* 0x000000041d047209 */ /* 0x000fe20007810000 */
[----:B------:R-:W-:Y:S01]  /*37b0*/  MUFU.EX2 R83, R30 ;  /* 0x0000001e00537308 */ /* 0x000fe20000000800 */
[----:B------:R-:W-:Y:S01]  /*37c0*/  ISETP.GT.AND P6, PT, R3, 0x59, !P6 ;  /* 0x000000590300780c */ /* 0x000fe200077c4270 */
[--C-:B0-----:R-:W-:Y:S01]  /*37d0*/  FFMA.FTZ R14, R74, R0, -R57.reuse ;  /* 0x000000004a0e7223 */ /* 0x101fe20000010839 */
[----:B------:R-:W-:Y:S01]  /*37e0*/  FMNMX.FTZ R4, R47, R4, !PT ;  /* 0x000000042f047209 */ /* 0x000fe20007810000 */
[----:B------:R-:W-:Y:S01]  /*37f0*/  FFMA.FTZ R36, R84, R0, -R57 ;  /* 0x0000000054247223 */ /* 0x000fe20000010839 */
[----:B------:R-:W-:-:S02]  /*3800*/  FSEL R3, R66, -INF , !P3 ;  /* 0xff80000042037808 */ /* 0x000fc40005800000 */
[----:B------:R-:W-:Y:S01]  /*3810*/  FMNMX.FTZ R4, R33, R4, !PT ;  /* 0x0000000421047209 */ /* 0x000fe20007810000 */
[----:B------:R-:W-:Y:S01]  /*3820*/  MUFU.EX2 R20, R20 ;  /* 0x0000001400147308 */ /* 0x000fe20000000800 */
[----:B------:R-:W-:Y:S01]  /*3830*/  ISETP.LT.OR P6, PT, R2, 0x5a, P6 ;  /* 0x0000005a0200780c */ /* 0x000fe200037c1670 */
[--C-:B------:R-:W-:Y:S01]  /*3840*/  FFMA.FTZ R2, R44, R0, -R57.reuse ;  /* 0x000000002c027223 */ /* 0x100fe20000010839 */
[----:B------:R-:W-:Y:S01]  /*3850*/  FMNMX.FTZ R4, R51, R4, !PT ;  /* 0x0000000433047209 */ /* 0x000fe20007810000 */
[----:B------:R-:W-:Y:S01]  /*3860*/  FFMA.FTZ R44, R68, R0, -R57 ;  /* 0x00000000442c7223 */ /* 0x000fe20000010839 */
[----:B------:R-:W-:Y:S02]  /*3870*/  FSEL R71, R71, -INF , !P6 ;  /* 0xff80000047477808 */ /* 0x000fe40007000000 */
[----:B------:R-:W-:Y:S01]  /*3880*/  FMNMX.FTZ R4, R37, R4, !PT ;  /* 0x0000000425047209 */ /* 0x000fe20007810000 */
[----:B------:R0:W2:Y:S01]  /*3890*/  MUFU.EX2 R65, R24 ;  /* 0x0000001800417308 */ /* 0x0000a20000000800 */
[----:B-1----:R-:W-:-:S02]  /*38a0*/  F2FP.F16.F32.PACK_AB R188, R61, R8 ;  /* 0x000000083dbc723e */ /* 0x002fc400000000ff */
[----:B------:R-:W-:-:S04]  /*38b0*/  FMNMX.FTZ R4, R55, R4, !PT ;  /* 0x0000000437047209 */ /* 0x000fc80007810000 */
[----:B------:R-:W-:Y:S01]  /*38c0*/  FMNMX.FTZ R4, R41, R4, !PT ;  /* 0x0000000429047209 */ /* 0x000fe20007810000 */
[----:B------:R-:W-:Y:S01]  /*38d0*/  MUFU.EX2 R26, R26 ;  /* 0x0000001a001a7308 */ /* 0x000fe20000000800 */
[----:B0-----:R-:W-:Y:S02]  /*38e0*/  FFMA.FTZ R24, R76, R0, -R57 ;  /* 0x000000004c187223 */ /* 0x001fe40000010839 */
[----:B------:R-:W-:-:S04]  /*38f0*/  FMNMX.FTZ R4, R59, R4, !PT ;  /* 0x000000043b047209 */ /* 0x000fc80007810000 */
[----:B------:R-:W-:Y:S01]  /*3900*/  FMNMX.FTZ R4, R45, R4, !PT ;  /* 0x000000042d047209 */ /* 0x000fe20007810000 */
[----:B------:R0:W1:Y:S01]  /*3910*/  MUFU.EX2 R69, R14 ;  /* 0x0000000e00457308 */ /* 0x0000620000000800 */
[----:B--2---:R-:W-:Y:S02]  /*3920*/  F2FP.F16.F32.PACK_AB R190, R65, R20 ;  /* 0x0000001441be723e */ /* 0x004fe400000000ff */
[----:B------:R-:W-:-:S04]  /*3930*/  FMNMX.FTZ R4, R63, R4, !PT ;  /* 0x000000043f047209 */ /* 0x000fc80007810000 */
[----:B------:R-:W-:Y:S01]  /*3940*/  FMNMX.FTZ R4, R3, R4, !PT ;  /* 0x0000000403047209 */ /* 0x000fe20007810000 */
[----:B------:R-:W-:Y:S01]  /*3950*/  MUFU.EX2 R28, R28 ;  /* 0x0000001c001c7308 */ /* 0x000fe20000000800 */
[-CC-:B0-----:R-:W-:Y:S01]  /*3960*/  FFMA.FTZ R14, R40, R0.reuse, -R57.reuse ;  /* 0x00000000280e7223 */ /* 0x181fe20000010839 */
[----:B------:R-:W-:Y:S01]  /*3970*/  FFMA.FTZ R40, R88, R0, -R57 ;  /* 0x0000000058287223 */ /* 0x000fe20000010839 */
[----:B------:R-:W-:-:S04]  /*3980*/  FMNMX.FTZ R4, R67, R4, !PT ;  /* 0x0000000443047209 */ /* 0x000fc80007810000 */
[----:B------:R-:W-:Y:S01]  /*3990*/  FMNMX.FTZ R4, R49, R4, !PT ;  /* 0x0000000431047209 */ /* 0x000fe20007810000 */
[----:B------:R0:W2:Y:S01]  /*39a0*/  MUFU.EX2 R73, R24 ;  /* 0x0000001800497308 */ /* 0x0000a20000000800 */
[----:B-1----:R-:W-:Y:S02]  /*39b0*/  F2FP.F16.F32.PACK_AB R184, R69, R26 ;  /* 0x0000001a45b8723e */ /* 0x002fe400000000ff */
[----:B------:R-:W-:-:S05]  /*39c0*/  FMNMX.FTZ R4, R71, R4, !PT ;  /* 0x0000000447047209 */ /* 0x000fca0007810000 */
[----:B------:R-:W1:Y:S01]  /*39d0*/  SHFL.BFLY PT, R53, R4, 0x2, 0x1f ;  /* 0x0c401f0004357f89 */ /* 0x000e6200000e0000 */
[----:B------:R-:W-:Y:S01]  /*39e0*/  MUFU.EX2 R85, R40 ;  /* 0x0000002800557308 */ /* 0x000fe20000000800 */
[----:B0-----:R-:W-:-:S07]  /*39f0*/  FFMA.FTZ R24, R78, R0, -R57 ;  /* 0x000000004e187223 */ /* 0x001fce0000010839 */
[----:B------:R-:W-:Y:S01]  /*3a00*/  MUFU.EX2 R14, R14 ;  /* 0x0000000e000e7308 */ /* 0x000fe20000000800 */
[----:B--2---:R-:W-:-:S07]  /*3a10*/  F2FP.F16.F32.PACK_AB R186, R73, R28 ;  /* 0x0000001c49ba723e */ /* 0x004fce00000000ff */
[----:B------:R0:W2:Y:S01]  /*3a20*/  MUFU.EX2 R75, R24 ;  /* 0x00000018004b7308 */ /* 0x0000a20000000800 */
[----:B-1----:R-:W-:-:S07]  /*3a30*/  FMNMX.FTZ R53, R4, R53, !PT ;  /* 0x0000003504357209 */ /* 0x002fce0007810000 */
[----:B------:R-:W-:Y:S01]  /*3a40*/  MUFU.EX2 R87, R42 ;  /* 0x0000002a00577308 */ /* 0x000fe20000000800 */
[----:B0-----:R-:W-:Y:S01]  /*3a50*/  FFMA.FTZ R24, R82, R0, -R57 ;  /* 0x0000000052187223 */ /* 0x001fe20000010839 */
[----:B------:R-:W0:Y:S06]  /*3a60*/  SHFL.BFLY PT, R4, R53, 0x1, 0x1f ;  /* 0x0c201f0035047f89 */ /* 0x000e2c00000e0000 */
[----:B------:R-:W1:Y:S01]  /*3a70*/  MUFU.EX2 R2, R2 ;  /* 0x0000000200027308 */ /* 0x000e620000000800 */
[----:B--2---:R-:W-:-:S07]  /*3a80*/  F2FP.F16.F32.PACK_AB R180, R75, R14 ;  /* 0x0000000e4bb4723e */ /* 0x004fce00000000ff */
[----:B------:R-:W-:Y:S08]  /*3a90*/  MUFU.EX2 R32, R32 ;  /* 0x0000002000207308 */ /* 0x000ff00000000800 */
[----:B------:R2:W3:Y:S01]  /*3aa0*/  MUFU.EX2 R79, R24 ;  /* 0x00000018004f7308 */ /* 0x0004e20000000800 */
[----:B-1----:R-:W-:Y:S02]  /*3ab0*/  F2FP.F16.F32.PACK_AB R182, R77, R2 ;  /* 0x000000024db6723e */ /* 0x002fe400000000ff */
[----:B0-----:R-:W-:-:S04]  /*3ac0*/  FMNMX.FTZ R4, R53, R4, !PT ;  /* 0x0000000435047209 */ /* 0x001fc80007810000 */
[C---:B------:R-:W-:Y:S01]  /*3ad0*/  FSETP.NEU.FTZ.AND P2, PT, R4.reuse, -INF , PT ;  /* 0xff8000000400780b */ /* 0x040fe20003f5d000 */
[-C--:B------:R-:W-:Y:S01]  /*3ae0*/  FMUL.FTZ R30, R4, R0.reuse ;  /* 0x00000000041e7220 */ /* 0x080fe20000410000 */
[----:B------:R-:W-:Y:S01]  /*3af0*/  MUFU.EX2 R34, R34 ;  /* 0x0000002200227308 */ /* 0x000fe20000000800 */
[----:B--2---:R-:W-:-:S03]  /*3b00*/  FFMA.FTZ R24, R60, R0, -R57 ;  /* 0x000000003c187223 */ /* 0x004fc60000010839 */
[----:B------:R-:W-:Y:S02]  /*3b10*/  FSEL R30, R30, RZ, P2 ;  /* 0x000000ff1e1e7208 */ /* 0x000fe40001000000 */
[----:B------:R-:W-:Y:S02]  /*3b20*/  PLOP3.LUT P2, PT, PT, PT, UP1, 0x40, 0x0 ;  /* 0x000000000000781c */ /* 0x000fe40003f4e818 */
[----:B------:R-:W0:Y:S01]  /*3b30*/  MUFU.EX2 R81, R36 ;  /* 0x0000002400517308 */ /* 0x000e220000000800 */
[-CC-:B------:R-:W-:Y:S01]  /*3b40*/  FFMA.FTZ R9, R9, R0.reuse, -R30.reuse ;  /* 0x0000000009097223 */ /* 0x180fe2000001081e */
[-CC-:B------:R-:W-:Y:S01]  /*3b50*/  FFMA.FTZ R27, R27, R0.reuse, -R30.reuse ;  /* 0x000000001b1b7223 */ /* 0x180fe2000001081e */
        /* <DEDUP_REMOVED lines=12> */
[-CC-:B------:R-:W-:Y:S01]  /*3c20*/  FFMA.FTZ R51, R51, R0.reuse, -R30.reuse ;  /* 0x0000000033337223 */ /* 0x180fe2000001081e */
[----:B------:R-:W2:Y:S01]  /*3c30*/  MUFU.EX2 R40, R27 ;  /* 0x0000001b00287308 */ /* 0x000ea20000000800 */
[----:B-1----:R-:W-:Y:S01]  /*3c40*/  FADD.FTZ R9, R8, R61 ;  /* 0x0000003d08097221 */ /* 0x002fe20000010000 */
[-C--:B------:R-:W-:Y:S01]  /*3c50*/  FFMA.FTZ R36, R64, R0.reuse, -R57 ;  /* 0x0000000040247223 */ /* 0x080fe20000010839 */
[-CC-:B------:R-:W-:Y:S01]  /*3c60*/  FFMA.FTZ R37, R37, R0.reuse, -R30.reuse ;  /* 0x0000000025257223 */ /* 0x180fe2000001081e */
[-CC-:B------:R-:W-:Y:S01]  /*3c70*/  FFMA.FTZ R55, R55, R0.reuse, -R30.reuse ;  /* 0x0000000037377223 */ /* 0x180fe2000001081e */
[----:B------:R-:W-:Y:S01]  /*3c80*/  FADD.FTZ R54, R20, R9 ;  /* 0x0000000914367221 */ /* 0x000fe20000010000 */
[-CC-:B------:R-:W-:Y:S01]  /*3c90*/  FFMA.FTZ R41, R41, R0.reuse, -R30.reuse ;  /* 0x0000000029297223 */ /* 0x180fe2000001081e */
[-C--:B------:R-:W-:Y:S01]  /*3ca0*/  FFMA.FTZ R59, R59, R0.reuse, -R30 ;  /* 0x000000003b3b7223 */ /* 0x080fe2000001081e */
[----:B------:R-:W1:Y:S01]  /*3cb0*/  MUFU.EX2 R13, R13 ;  /* 0x0000000d000d7308 */ /* 0x000e620000000800 */
[----:B------:R-:W-:Y:S01]  /*3cc0*/  FADD.FTZ R9, R65, R54 ;  /* 0x0000003641097221 */ /* 0x000fe20000010000 */
[-CC-:B------:R-:W-:Y:S01]  /*3cd0*/  FFMA.FTZ R45, R45, R0.reuse, -R30.reuse ;  /* 0x000000002d2d7223 */ /* 0x180fe2000001081e */
[-CC-:B------:R-:W-:Y:S01]  /*3ce0*/  FFMA.FTZ R63, R63, R0.reuse, -R30.reuse ;  /* 0x000000003f3f7223 */ /* 0x180fe2000001081e */
[-CC-:B------:R-:W-:Y:S01]  /*3cf0*/  FFMA.FTZ R3, R3, R0.reuse, -R30.reuse ;  /* 0x0000000003037223 */ /* 0x180fe2000001081e */
[----:B------:R-:W-:Y:S01]  /*3d00*/  FADD.FTZ R54, R26, R9 ;  /* 0x000000091a367221 */ /* 0x000fe20000010000 */
[-CC-:B------:R-:W-:Y:S01]  /*3d10*/  FFMA.FTZ R67, R67, R0.reuse, -R30.reuse ;  /* 0x0000000043437223 */ /* 0x180fe2000001081e */
[-C--:B------:R-:W-:Y:S01]  /*3d20*/  FFMA.FTZ R49, R49, R0.reuse, -R30 ;  /* 0x0000000031317223 */ /* 0x080fe2000001081e */
[----:B------:R-:W4:Y:S01]  /*3d30*/  MUFU.EX2 R42, R31 ;  /* 0x0000001f002a7308 */ /* 0x000f220000000800 */
[----:B------:R-:W-:Y:S01]  /*3d40*/  FADD.FTZ R9, R69, R54 ;  /* 0x0000003645097221 */ /* 0x000fe20000010000 */
[-C--:B------:R-:W-:Y:S01]  /*3d50*/  FFMA.FTZ R30, R71, R0.reuse, -R30 ;  /* 0x00000000471e7223 */ /* 0x080fe2000001081e */
[----:B------:R-:W-:Y:S01]  /*3d60*/  FFMA.FTZ R57, R92, R0, -R57 ;  /* 0x000000005c397223 */ /* 0x000fe20000010839 */
[----:B---3--:R-:W-:Y:S01]  /*3d70*/  F2FP.F16.F32.PACK_AB R176, R79, R32 ;  /* 0x000000204fb0723e */ /* 0x008fe200000000ff */
[----:B------:R-:W-:Y:S01]  /*3d80*/  FADD.FTZ R56, R28, R9 ;  /* 0x000000091c387221 */ /* 0x000fe20000010000 */
[----:B0-----:R-:W-:-:S02]  /*3d90*/  F2FP.F16.F32.PACK_AB R178, R81, R34 ;  /* 0x0000002251b2723e */ /* 0x001fc400000000ff */
[----:B------:R-:W0:Y:S01]  /*3da0*/  MUFU.EX2 R15, R15 ;  /* 0x0000000f000f7308 */ /* 0x000e220000000800 */
[----:B------:R-:W-:Y:S01]  /*3db0*/  FADD.FTZ R9, R73, R56 ;  /* 0x0000003849097221 */ /* 0x000fe20000010000 */
[----:B--2---:R-:W-:Y:S01]  /*3dc0*/  FADD.FTZ R56, R189, R40 ;  /* 0x00000028bd387221 */ /* 0x004fe20000010000 */
[----:B------:R-:W-:Y:S02]  /*3dd0*/  F2FP.F16.F32.PACK_AB R189, R40, R189 ;  /* 0x000000bd28bd723e */ /* 0x000fe400000000ff */
[----:B------:R-:W-:Y:S01]  /*3de0*/  FADD.FTZ R58, R14, R9 ;  /* 0x000000090e3a7221 */ /* 0x000fe20000010000 */
[----:B-1----:R-:W-:Y:S02]  /*3df0*/  FADD.FTZ R9, R13, R56 ;  /* 0x000000380d097221 */ /* 0x002fe40000010000 */
[----:B------:R-:W1:Y:S01]  /*3e00*/  MUFU.EX2 R46, R35 ;  /* 0x00000023002e7308 */ /* 0x000e620000000800 */
[----:B------:R-:W-:Y:S01]  /*3e10*/  FADD.FTZ R27, R75, R58 ;  /* 0x0000003a4b1b7221 */ /* 0x000fe20000010000 */
[C---:B----4-:R-:W-:Y:S01]  /*3e20*/  FADD.FTZ R56, R42.reuse, R9 ;  /* 0x000000092a387221 */ /* 0x050fe20000010000 */
[----:B------:R-:W-:-:S02]  /*3e30*/  F2FP.F16.F32.PACK_AB R191, R42, R13 ;  /* 0x0000000d2abf723e */ /* 0x000fc400000000ff */
[----:B------:R-:W-:-:S03]  /*3e40*/  FADD.FTZ R58, R2, R27 ;  /* 0x0000001b023a7221 */ /* 0x000fc60000010000 */
[----:B------:R-:W2:Y:S01]  /*3e50*/  MUFU.EX2 R21, R21 ;  /* 0x0000001500157308 */ /* 0x000ea20000000800 */
[----:B0-----:R-:W-:Y:S01]  /*3e60*/  FADD.FTZ R9, R15, R56 ;  /* 0x000000380f097221 */ /* 0x001fe20000010000 */
[----:B------:R-:W-:-:S04]  /*3e70*/  FADD.FTZ R27, R77, R58 ;  /* 0x0000003a4d1b7221 */ /* 0x000fc80000010000 */
[----:B------:R-:W-:Y:S02]  /*3e80*/  FADD.FTZ R58, R32, R27 ;  /* 0x0000001b203a7221 */ /* 0x000fe40000010000 */
[----:B------:R-:W0:Y:S01]  /*3e90*/  MUFU.EX2 R48, R39 ;  /* 0x0000002700307308 */ /* 0x000e220000000800 */
[C---:B-1----:R-:W-:Y:S01]  /*3ea0*/  FADD.FTZ R56, R46.reuse, R9 ;  /* 0x000000092e387221 */ /* 0x042fe20000010000 */
[----:B------:R-:W-:Y:S01]  /*3eb0*/  FADD.FTZ R27, R79, R58 ;  /* 0x0000003a4f1b7221 */ /* 0x000fe20000010000 */
[----:B------:R-:W-:-:S03]  /*3ec0*/  F2FP.F16.F32.PACK_AB R185, R46, R15 ;  /* 0x0000000f2eb9723e */ /* 0x000fc600000000ff */
[----:B------:R-:W-:Y:S02]  /*3ed0*/  FADD.FTZ R60, R34, R27 ;  /* 0x0000001b223c7221 */ /* 0x000fe40000010000 */
[----:B------:R-:W1:Y:S01]  /*3ee0*/  MUFU.EX2 R25, R25 ;  /* 0x0000001900197308 */ /* 0x000e620000000800 */
[----:B--2---:R-:W-:Y:S01]  /*3ef0*/  FADD.FTZ R9, R21, R56 ;  /* 0x0000003815097221 */ /* 0x004fe20000010000 */
[----:B------:R-:W-:-:S06]  /*3f00*/  FADD.FTZ R27, R81, R60 ;  /* 0x0000003c511b7221 */ /* 0x000fcc0000010000 */
[----:B------:R-:W2:Y:S01]  /*3f10*/  MUFU.EX2 R50, R43 ;  /* 0x0000002b00327308 */ /* 0x000ea20000000800 */
[C---:B0-----:R-:W-:Y:S01]  /*3f20*/  FADD.FTZ R58, R48.reuse, R9 ;  /* 0x00000009303a7221 */ /* 0x041fe20000010000 */
[----:B------:R-:W-:-:S06]  /*3f30*/  F2FP.F16.F32.PACK_AB R187, R48, R21 ;  /* 0x0000001530bb723e */ /* 0x000fcc00000000ff */
[----:B------:R-:W0:Y:S01]  /*3f40*/  MUFU.EX2 R38, R38 ;  /* 0x0000002600267308 */ /* 0x000e220000000800 */
[----:B-1----:R-:W-:-:S07]  /*3f50*/  FADD.FTZ R9, R25, R58 ;  /* 0x0000003a19097221 */ /* 0x002fce0000010000 */
[----:B------:R-:W1:Y:S01]  /*3f60*/  MUFU.EX2 R29, R29 ;  /* 0x0000001d001d7308 */ /* 0x000e620000000800 */
[C---:B--2---:R-:W-:Y:S01]  /*3f70*/  FADD.FTZ R8, R50.reuse, R9 ;  /* 0x0000000932087221 */ /* 0x044fe20000010000 */
[----:B------:R-:W-:-:S06]  /*3f80*/  F2FP.F16.F32.PACK_AB R181, R50, R25 ;  /* 0x0000001932b5723e */ /* 0x000fcc00000000ff */
[----:B------:R-:W2:Y:S01]  /*3f90*/  MUFU.EX2 R52, R47 ;  /* 0x0000002f00347308 */ /* 0x000ea20000000800 */
[----:B0-----:R-:W-:Y:S01]  /*3fa0*/  FADD.FTZ R58, R38, R27 ;  /* 0x0000001b263a7221 */ /* 0x001fe20000010000 */
[----:B------:R-:W-:-:S03]  /*3fb0*/  F2FP.F16.F32.PACK_AB R172, R83, R38 ;  /* 0x0000002653ac723e */ /* 0x000fc600000000ff */
[----:B------:R-:W-:-:S03]  /*3fc0*/  FADD.FTZ R27, R83, R58 ;  /* 0x0000003a531b7221 */ /* 0x000fc60000010000 */
        /* <DEDUP_REMOVED lines=24> */
[----:B0-----:R-:W-:-:S07]  /*4150*/  FADD.FTZ R20, R44, R27 ;  /* 0x0000001b2c147221 */ /* 0x001fce0000010000 */
        /* <DEDUP_REMOVED lines=16> */
[----:B-1----:R-:W-:-:S04]  /*4260*/  FADD.FTZ R13, R49, R14 ;  /* 0x0000000e310d7221 */ /* 0x002fc80000010000 */
[C---:B--2---:R-:W-:Y:S01]  /*4270*/  FADD.FTZ R8, R30.reuse, R13 ;  /* 0x0000000d1e087221 */ /* 0x044fe20000010000 */
[----:B------:R-:W-:Y:S01]  /*4280*/  F2FP.F16.F32.PACK_AB R171, R30, R49 ;  /* 0x000000311eab723e */ /* 0x000fe200000000ff */
[----:B------:R-:W-:Y:S02]  /*4290*/  VIADD R13, R23, 0xfffffffe ;  /* 0xfffffffe170d7836 */ /* 0x000fe40000000000 */
[C---:B0-----:R-:W-:Y:S01]  /*42a0*/  FADD.FTZ R9, R57.reuse, R20 ;  /* 0x0000001439097221 */ /* 0x041fe20000010000 */
[----:B------:R-:W-:Y:S01]  /*42b0*/  F2FP.F16.F32.PACK_AB R170, R57, R44 ;  /* 0x0000002c39aa723e */ /* 0x000fe200000000ff */
[----:B------:R-:W-:Y:S06]  /*42c0*/  @P2 BRA `(.L_x_939) ;  /* 0x0000000000442947 */ /* 0x000fec0003800000 */
        /* <DEDUP_REMOVED lines=10> */
.L_x_940:
[----:B------:R-:W-:-:S11]  /*4370*/  UISETP.NE.AND UP2, UPT, UR5, 0x1, UPT ;  /* 0x000000010500788c */ /* 0x000fd6000bf45270 */
[----:B------:R-:W-:Y:S02]  /*4380*/  @UP2 ULDC.64 UR14, c[0x0][0x9e8] ;  /* 0x00027a00000e2ab9 */ /* 0x000fe40000000a00 */
[----:B------:R-:W-:-:S04]  /*4390*/  UIMAD.WIDE.U32 UR6, UR11, UR14, URZ ;  /* 0x0000000e0b0672a5 */ /* 0x000fc8000f8e003f */
[----:B------:R-:W-:-:S12]  /*43a0*/  @UP2 USHF.R.U32.HI UR11, URZ, UR15, UR7 ;  /* 0x0000000f3f0b2299 */ /* 0x000fd80008011607 */
.L_x_941:
[----:B------:R-:W-:-:S04]  /*43b0*/  UIMAD UR5, UR11, UR5, UR5 ;  /* 0x000000050b0572a4 */ /* 0x000fc8000f8e0205 */
[----:B------:R-:W-:-:S04]  /*43c0*/  UISETP.LT.AND UP2, UPT, UR4, UR5, UPT ;  /* 0x000000050400728c */ /* 0x000fc8000bf41270 */
[----:B------:R-:W-:-:S12]  /*43d0*/  USEL UR4, UR4, UR5, UP2 ;  /* 0x0000000504047287 */ /* 0x000fd80009000000 */
.L_x_939:
[----:B------:R-:W-:Y:S01]  /*43e0*/  R2UR UR6, R17 ;  /* 0x00000000110672ca */ /* 0x000fe200000e0000 */
[----:B------:R-:W-:Y:S01]  /*43f0*/  UIMAD.WIDE UR4, UR4, 0x2aaaaaab, URZ ;  /* 0x2aaaaaab040478a5 */ /* 0x000fe2000f8e023f */
[----:B------:R-:W-:Y:S01]  /*4400*/  IMAD.MOV.U32 R3, RZ, RZ, 0x3f800000 ;  /* 0x3f800000ff037424 */ /* 0x000fe200078e00ff */
[----:B------:R-:W-:Y:S01]  /*4410*/  CS2R R118, SRZ ;  /* 0x0000000000767805 */ /* 0x000fe2000001ff00 */
[----:B------:R-:W-:Y:S01]  /*4420*/  IMAD.MOV.U32 R2, RZ, RZ, 0x3f800000 ;  /* 0x3f800000ff027424 */ /* 0x000fe200078e00ff */
[----:B------:R-:W-:Y:S01]  /*4430*/  USHF.R.U32.HI UR4, URZ, 0x1f, UR5 ;  /* 0x0000001f3f047899 */ /* 0x000fe20008011605 */
[----:B------:R-:W-:Y:S02]  /*4440*/  CS2R R116, SRZ ;  /* 0x0000000000747805 */ /* 0x000fe4000001ff00 */
[----:B------:R-:W-:Y:S02]  /*4450*/  CS2R R114, SRZ ;  /* 0x0000000000727805 */ /* 0x000fe4000001ff00 */
[----:B------:R-:W-:Y:S01]  /*4460*/  CS2R R112, SRZ ;  /* 0x0000000000707805 */ /* 0x000fe2000001ff00 */
[----:B------:R-:W-:Y:S01]  /*4470*/  ULEA.HI.SX32 UR4, UR5, UR4, 0x1c ;  /* 0x0000000405047291 */ /* 0x000fe2000f8fe23f */
[----:B------:R-:W-:-:S02]  /*4480*/  CS2R R110, SRZ ;  /* 0x00000000006e7805 */ /* 0x000fc4000001ff00 */
[----:B------:R-:W-:Y:S01]  /*4490*/  CS2R R108, SRZ ;  /* 0x00000000006c7805 */ /* 0x000fe2000001ff00 */
[----:B------:R-:W-:Y:S01]  /*44a0*/  UMOV UR5, URZ ;  /* 0x0000003f00057c82 */ /* 0x000fe20008000000 */
[----:B------:R-:W-:Y:S01]  /*44b0*/  UISETP.LT.AND UP2, UPT, UR6, UR4, UPT ;  /* 0x000000040600728c */ /* 0x000fe2000bf41270 */
[----:B------:R-:W-:Y:S02]  /*44c0*/  CS2R R106, SRZ ;  /* 0x00000000006a7805 */ /* 0x000fe4000001ff00 */
[----:B------:R-:W-:Y:S02]  /*44d0*/  CS2R R104, SRZ ;  /* 0x0000000000687805 */ /* 0x000fe4000001ff00 */
[----:B------:R-:W-:Y:S01]  /*44e0*/  CS2R R102, SRZ ;  /* 0x0000000000667805 */ /* 0x000fe2000001ff00 */
[----:B------:R-:W-:Y:S01]  /*44f0*/  USEL UR56, UR6, UR4, !UP2 ;  /* 0x0000000406387287 */ /* 0x000fe2000d000000 */
[----:B------:R-:W-:Y:S02]  /*4500*/  CS2R R100, SRZ ;  /* 0x0000000000647805 */ /* 0x000fe4000001ff00 */
[----:B------:R-:W-:Y:S01]  /*4510*/  CS2R R98, SRZ ;  /* 0x0000000000627805 */ /* 0x000fe2000001ff00 */
[----:B------:R-:W-:Y:S01]  /*4520*/  UMOV UR4, URZ ;  /* 0x0000003f00047c82 */ /* 0x000fe20008000000 */
[----:B------:R-:W-:-:S02]  /*4530*/  CS2R R96, SRZ ;  /* 0x0000000000607805 */ /* 0x000fc4000001ff00 */
[----:B------:R-:W-:Y:S02]  /*4540*/  CS2R R94, SRZ ;  /* 0x00000000005e7805 */ /* 0x000fe4000001ff00 */
[----:B------:R-:W-:Y:S02]  /*4550*/  ISETP.GE.AND P2, PT, R13, UR56, PT ;  /* 0x000000380d007c0c */ /* 0x000fe4000bf46270 */
        /* <DEDUP_REMOVED lines=35> */
[----:B------:R-:W-:Y:S06]  /*4790*/  @!P2 BRA `(.L_x_942) ;  /* 0x0000002c00f0a947 */ /* 0x000fec0003800000 */
[----:B------:R-:W-:Y:S01]  /*47a0*/  IMAD.MOV.U32 R3, RZ, RZ, 0x3f800000 ;  /* 0x3f800000ff037424 */ /* 0x000fe200078e00ff */
[----:B------:R-:W-:Y:S01]  /*47b0*/  UMOV UR6, URZ ;  /* 0x0000003f00067c82 */ /* 0x000fe20008000000 */
[----:B------:R-:W-:Y:S01]  /*47c0*/  IMAD.MOV.U32 R119, RZ, RZ, RZ ;  /* 0x000000ffff777224 */ /* 0x000fe200078e00ff */
[----:B------:R-:W-:Y:S01]  /*47d0*/  UMOV UR7, URZ ;  /* 0x0000003f00077c82 */ /* 0x000fe20008000000 */
[----:B------:R-:W-:Y:S01]  /*47e0*/  ULDC UR58, c[0x0][0x9e4] ;  /* 0x00027900003a7ab9 */ /* 0x000fe20000000800 */
[----:B------:R-:W-:-:S05]  /*47f0*/  ULDC UR60, c[0x0][0x2f0] ;  /* 0x0000bc00003c7ab9 */ /* 0x000fca0000000800 */
.L_x_959:
[----:B------:R-:W-:-:S04]  /*4800*/  UIADD3 UR4, UR7, 0x1, URZ ;  /* 0x0000000107047890 */ /* 0x000fc8000fffe03f */
[----:B------:R-:W-:-:S04]  /*4810*/  UISETP.NE.AND UP2, UPT, UR4, 0x2, UPT ;  /* 0x000000020400788c */ /* 0x000fc8000bf45270 */
[----:B------:R-:W-:Y:S02]  /*4820*/  USEL UR5, URZ, 0x1, UP2 ;  /* 0x000000013f057887 */ /* 0x000fe40009000000 */
[----:B------:R-:W-:Y:S02]  /*4830*/  USEL UR4, UR4, URZ, UP2 ;  /* 0x0000003f04047287 */ /* 0x000fe40009000000 */
[----:B------:R-:W-:Y:S01]  /*4840*/  ULOP3.LUT UR5, UR6, UR5, URZ, 0x3c, !UPT ;  /* 0x0000000506057292 */ /* 0x000fe2000f8e3c3f */
[----:B------:R-:W-:Y:S11]  /*4850*/  @!P0 BRA `(.L_x_943) ;  /* 0x0000000000048947 */ /* 0x000ff60003800000 */
[----:B------:R-:W-:Y:S01]  /*4860*/  BPT.TRAP 0x1 ;  /* 0x000000040000795c */ /* 0x000fe20000300000 */
.L_x_943:
[----:B------:R-:W-:Y:S01]  /*4870*/  ULEA UR61, UR4, UR57, 0x3 ;  /* 0x00000039043d7291 */ /* 0x000fe2000f8e183f */
[----:B------:R-:W-:-:S05]  /*4880*/  IMAD.U32 R0, RZ, RZ, UR5 ;  /* 0x00000005ff007e24 */ /* 0x000fca000f8e00ff */
[----:B------:R-:W-:-:S04]  /*4890*/  SHF.L.U32 R0, R0, 0x1f, RZ ;  /* 0x0000001f00007819 */ /* 0x000fc800000006ff */
[----:B------:R0:W1:Y:S01]  /*48a0*/  SYNCS.PHASECHK.TRANS64.TRYWAIT P2, [UR61+0x30830], R0 ;  /* 0x03083000ff0075a7 */ /* 0x000062000804017d */
[----:B------:R-:W-:Y:S05]  /*48b0*/  @!P0 BRA `(.L_x_944) ;  /* 0x0000000000048947 */ /* 0x000fea0003800000 */
[----:B------:R-:W-:Y:S01]  /*48c0*/  BPT.TRAP 0x1 ;  /* 0x000000040000795c */ /* 0x000fe20000300000 */
.L_x_944:
[----:B-1----:R-:W-:Y:S05]  /*48d0*/  @P2 BRA `(.L_x_945) ;  /* 0x0000000000082947 */ /* 0x002fea0003800000 */
[----:B------:R-:W1:Y:S02]  /*48e0*/  SYNCS.PHASECHK.TRANS64.TRYWAIT P2, [UR61+0x30830], R0 ;  /* 0x03083000ff0075a7 */ /* 0x000e64000804017d */
[----:B-1----:R-:W-:Y:S05]  /*48f0*/  @!P2 BRA `(.L_x_946) ;  /* 0x000000f4009ca947 */ /* 0x002fea0003800000 */
.L_x_945:
[----:B------:R-:W-:Y:S01]  /*4900*/  R2UR UR52, R6 ;  /* 0x00000000063472ca */ /* 0x000fe200000e0000 */
[----:B------:R-:W-:Y:S01]  /*4910*/  UIMAD UR50, UR4, 0x900, UR59 ;  /* 0x00000900043278a4 */ /* 0x000fe2000f8e023b */
[----:B------:R-:W-:Y:S01]  /*4920*/  R2UR UR53, R7 ;  /* 0x00000000073572ca */ /* 0x000fe200000e0000 */
[----:B------:R-:W-:Y:S01]  /*4930*/  WARPGROUP.ARRIVE ;  /* 0x00000000000079c5 */ /* 0x000fe20000000000 */
[----:B------:R-:W-:Y:S01]  /*4940*/  UMOV UR55, 0x40000040 ;  /* 0x4000004000377882 */ /* 0x000fe20000000000 */
[----:B------:R-:W-:Y:S01]  /*4950*/  UIADD3 UR10, UR50, 0x2, URZ ;  /* 0x00000002320a7890 */ /* 0x000fe2000fffe03f */
[-C--:B------:R-:W-:Y:S01]  /*4960*/  FMUL.FTZ R24, R24, R2.reuse ;  /* 0x0000000218187220 */ /* 0x080fe20000410000 */
[----:B------:R-:W-:Y:S01]  /*4970*/  UMOV UR11, 0x40000040 ;  /* 0x40000040000b7882 */ /* 0x000fe20000000000 */
[----:B------:R-:W-:Y:S01]  /*4980*/  UMOV UR54, UR50 ;  /* 0x0000003200367c82 */ /* 0x000fe20008000000 */
[----:B------:R-:W-:Y:S01]  /*4990*/  UIADD3 UR14, UR50, 0x4, URZ ;  /* 0x00000004320e7890 */ /* 0x000fe2000fffe03f */
[-C--:B------:R-:W-:Y:S01]  /*49a0*/  FMUL.FTZ R25, R25, R2.reuse ;  /* 0x0000000219197220 */ /* 0x080fe20000410000 */
[----:B------:R-:W-:Y:S01]  /*49b0*/  UMOV UR15, 0x40000040 ;  /* 0x40000040000f7882 */ /* 0x000fe20000000000 */
[----:B------:R-:W-:Y:S01]  /*49c0*/  UIADD3 UR18, UR50, 0x6, URZ ;  /* 0x0000000632127890 */ /* 0x000fe2000fffe03f */
[-C--:B------:R-:W-:Y:S01]  /*49d0*/  FMUL.FTZ R28, R28, R2.reuse ;  /* 0x000000021c1c7220 */ /* 0x080fe20000410000 */
[----:B------:R-:W-:Y:S01]  /*49e0*/  UMOV UR19, 0x40000040 ;  /* 0x4000004000137882 */ /* 0x000fe20000000000 */
[----:B------:R-:W-:Y:S01]  /*49f0*/  HGMMA.64x96x16.F32 R120, gdesc[UR52], RZ, !UPT, gsb0 ;  /* 0x01600000347879f0 */ /* 0x000fe2000c0008ff */
        /* <DEDUP_REMOVED lines=108> */
[----:B------:R-:W-:Y:S01]  /*50c0*/  HGMMA.64x96x16.F32 R120, gdesc[UR8], R120, gsb0 ;  /* 0x01600000087879f0 */ /* 0x000fe20008000878 */
[-C--:B------:R-:W-:Y:S01]  /*50d0*/  FMUL.FTZ R115, R115, R3.reuse ;  /* 0x0000000373737220 */ /* 0x080fe20000410000 */
[-C--:B------:R-:W-:Y:S01]  /*50e0*/  FMUL.FTZ R118, R118, R3.reuse ;  /* 0x0000000376767220 */ /* 0x080fe20000410000 */
[----:B------:R-:W-:Y:S01]  /*50f0*/  FMUL.FTZ R119, R119, R3 ;  /* 0x0000000377777220 */ /* 0x000fe20000410000 */
[----:B------:R-:W-:-:S02]  /*5100*/  WARPGROUP.DEPBAR.LE gsb0, 0x0 ;  /* 0x00008000000079c5 */ /* 0x000fc40000010000 */
        /* <DEDUP_REMOVED lines=30> */
[----:B------:R-:W-:Y:S05]  /*52f0*/  @!P0 BRA `(.L_x_947) ;  /* 0x0000000000048947 */ /* 0x000fea0003800000 */
[----:B------:R-:W-:Y:S01]  /*5300*/  BPT.TRAP 0x1 ;  /* 0x000000040000795c */ /* 0x000fe20000300000 */
.L_x_947:
[----:B------:R-:W-:Y:S01]  /*5310*/  ULEA UR11, UR7, UR57, 0x3 ;  /* 0x00000039070b7291 */ /* 0x000fe2000f8e183f */
[----:B01----:R-:W-:-:S05]  /*5320*/  IMAD.U32 R0, RZ, RZ, UR6 ;  /* 0x00000006ff007e24 */ /* 0x003fca000f8e00ff */
[----:B------:R-:W-:-:S04]  /*5330*/  SHF.L.U32 R0, R0, 0x1f, RZ ;  /* 0x0000001f00007819 */ /* 0x000fc800000006ff */
[----:B------:R0:W1:Y:S01]  /*5340*/  SYNCS.PHASECHK.TRANS64.TRYWAIT P2, [UR11+0x30850], R0 ;  /* 0x03085000ff0075a7 */ /* 0x000062000804014b */
[----:B------:R-:W-:Y:S05]  /*5350*/  @!P0 BRA `(.L_x_948) ;  /* 0x0000000000048947 */ /* 0x000fea0003800000 */
[----:B------:R-:W-:Y:S01]  /*5360*/  BPT.TRAP 0x1 ;  /* 0x000000040000795c */ /* 0x000fe20000300000 */
.L_x_948:
[----:B-1----:R-:W-:Y:S05]  /*5370*/  @P2 BRA `(.L_x_949) ;  /* 0x0000000000082947 */ /* 0x002fea0003800000 */
[----:B------:R-:W1:Y:S02]  /*5380*/  SYNCS.PHASECHK.TRANS64.TRYWAIT P2, [UR11+0x30850], R0 ;  /* 0x03085000ff0075a7 */ /* 0x000e64000804014b */
[----:B-1----:R-:W-:Y:S05]  /*5390*/  @!P2 BRA `(.L_x_950) ;  /* 0x000000ec000ca947 */ /* 0x002fea0003800000 */
.L_x_949:
[----:B------:R-:W-:Y:S01]  /*53a0*/  UIADD3 UR6, UR57, 0x400, URZ ;  /* 0x0000040039067890 */ /* 0x000fe2000fffe03f */
[----:B------:R-:W-:Y:S01]  /*53b0*/  WARPGROUP.ARRIVE ;  /* 0x00000000000079c5 */ /* 0x000fe20000000000 */
[----:B------:R-:W-:Y:S01]  /*53c0*/  PLOP3.LUT P2, PT, PT, PT, UP0, 0x80, 0x0 ;  /* 0x000000000000781c */ /* 0x000fe20003f4f008 */
[----:B------:R-:W-:Y:S01]  /*53d0*/  IMAD.MOV.U32 R15, RZ, RZ, R10 ;  /* 0x000000ffff0f7224 */ /* 0x000fe200078e000a */
[----:B------:R-:W-:Y:S01]  /*53e0*/  USHF.R.U32.HI UR6, URZ, 0x4, UR6 ;  /* 0x000000043f067899 */ /* 0x000fe20008011606 */
[----:B------:R-:W-:Y:S01]  /*53f0*/  PLOP3.LUT P3, PT, PT, PT, UP0, 0x80, 0x0 ;  /* 0x000000000000781c */ /* 0x000fe20003f6f008 */
[----:B01----:R-:W-:Y:S01]  /*5400*/  IMAD.U32 R0, RZ, RZ, UR61 ;  /* 0x0000003dff007e24 */ /* 0x003fe2000f8e00ff */
[----:B------:R-:W-:Y:S01]  /*5410*/  R2UR UR14, R12 ;  /* 0x000000000c0e72ca */ /* 0x000fe200000e0000 */
[----:B------:R-:W-:Y:S02]  /*5420*/  ULOP3.LUT UR6, UR6, 0x3fff, URZ, 0xc0, !UPT ;  /* 0x00003fff06067892 */ /* 0x000fe4000f8ec03f */
[----:B------:R-:W-:Y:S01]  /*5430*/  @!P1 VIADD R0, R0, 0x30840 ;  /* 0x0003084000009836 */ /* 0x000fe20000000000 */
[----:B------:R-:W-:Y:S01]  /*5440*/  ULDC UR18, c[0x0][0x288] ;  /* 0x0000a20000127ab9 */ /* 0x000fe20000000800 */
[----:B------:R-:W-:Y:S01]  /*5450*/  ULOP3.LUT UR6, UR6, 0x3000000, URZ, 0xfc, !UPT ;  /* 0x0300000006067892 */ /* 0x000fe2000f8efc3f */
[----:B------:R-:W-:-:S02]  /*5460*/  ULDC UR15, c[0x0][0x9e0] ;  /* 0x00027800000f7ab9 */ /* 0x000fc40000000800 */
[----:B------:R-:W-:Y:S01]  /*5470*/  @!P1 PRMT R0, RZ, 0x654, R0 ;  /* 0x00000654ff009816 */ /* 0x000fe20000000000 */
[----:B------:R-:W-:-:S03]  /*5480*/  UIMAD UR10, UR7, 0x900, UR6 ;  /* 0x00000900070a78a4 */ /* 0x000fc6000f8e0206 */
[----:B------:R-:W-:-:S04]  /*5490*/  UMOV UR7, 0x40000040 ;  /* 0x4000004000077882 */ /* 0x000fc80000000000 */
[----:B------:R-:W-:Y:S02]  /*54a0*/  UMOV UR6, UR10 ;  /* 0x0000000a00067c82 */ /* 0x000fe40008000000 */
        /* <DEDUP_REMOVED lines=15> */
[----:B------:R-:W-:-:S14]  /*55a0*/  IMAD R180, R13, -0x60, RZ ;  /* 0xffffffa00db47824 */ /* 0x000fdc00078e02ff */
[----:B------:R-:W-:Y:S01]  /*55b0*/  HGMMA.64x192x16.F32 R24, R176, gdesc[UR4].tnspB, R24, gsb0 ;  /* 0x42e00004b0187df0 */ /* 0x000fe20008000818 */
[----:B------:R-:W-:Y:S01]  /*55c0*/  UIADD3 UR6, UR10, 0x200, URZ ;  /* 0x000002000a067890 */ /* 0x000fe2000fffe03f */
[----:B------:R-:W-:Y:S01]  /*55d0*/  UMOV UR7, 0x40000040 ;  /* 0x4000004000077882 */ /* 0x000fe20000000000 */
[----:B------:R-:W-:Y:S02]  /*55e0*/  WARPGROUP.DEPBAR.LE gsb0, 0x0 ;  /* 0x00008000000079c5 */ /* 0x000fe40000010000 */
[----:B------:R-:W-:-:S15]  /*55f0*/  WARPGROUP.ARRIVE ;  /* 0x00000000000079c5 */ /* 0x000fde0000000000 */
[----:B------:R-:W-:Y:S01]  /*5600*/  HGMMA.64x192x16.F32 R24, R172, gdesc[UR4].tnspB, R24, gsb0 ;  /* 0x42e00004ac187df0 */ /* 0x000fe20008000818 */
[----:B------:R-:W-:Y:S01]  /*5610*/  UIADD3 UR6, UR10, 0x280, URZ ;  /* 0x000002800a067890 */ /* 0x000fe2000fffe03f */
[----:B------:R-:W-:Y:S02]  /*5620*/  UMOV UR7, 0x40000040 ;  /* 0x4000004000077882 */ /* 0x000fe40000000000 */
[----:B------:R-:W-:Y:S01]  /*5630*/  UMOV UR10, UR18 ;  /* 0x00000012000a7c82 */ /* 0x000fe20008000000 */
[----:B------:R-:W-:Y:S02]  /*5640*/  WARPGROUP.DEPBAR.LE gsb0, 0x0 ;  /* 0x00008000000079c5 */ /* 0x000fe40000010000 */
[----:B------:R-:W-:-:S13]  /*5650*/  WARPGROUP.ARRIVE ;  /* 0x00000000000079c5 */ /* 0x000fda0000000000 */
[----:B------:R-:W-:Y:S01]  /*5660*/  HGMMA.64x192x16.F32 R24, R168, gdesc[UR4].tnspB, R24, gsb0 ;  /* 0x42e00004a8187df0 */ /* 0x000fe20008000818 */
[----:B------:R-:W-:Y:S02]  /*5670*/  @UP0 ULDC UR6, c[0x0][0x44c] ;  /* 0x0001130000060ab9 */ /* 0x000fe40000000800 */
[----:B------:R-:W-:Y:S01]  /*5680*/  @P2 IMAD.HI.U32 R2, R10, UR6, RZ ;  /* 0x000000060a022c27 */ /* 0x000fe2000f8e00ff */
[----:B------:R-:W-:Y:S01]  /*5690*/  @UP0 ULDC UR6, c[0x0][0x450] ;  /* 0x0001140000060ab9 */ /* 0x000fe20000000800 */
[----:B------:R-:W-:-:S03]  /*56a0*/  PLOP3.LUT P2, PT, PT, PT, UP1, 0x40, 0x0 ;  /* 0x000000000000781c */ /* 0x000fc60003f4e818 */
[----:B------:R-:W-:Y:S01]  /*56b0*/  @P3 SHF.R.U32.HI R15, RZ, UR6, R2 ;  /* 0x00000006ff0f3c19 */ /* 0x000fe20008011602 */
[----:B------:R-:W-:-:S04]  /*56c0*/  VIADD R2, R180, 0x1 ;  /* 0x00000001b4027836 */ /* 0x000fc80000000000 */
[----:B------:R-:W0:Y:S01]  /*56d0*/  SHFL.IDX PT, R21, R15, RZ, 0x1c1f ;  /* 0x001c1fff0f157589 */ /* 0x000e2200000e0000 */
[----:B------:R-:W-:Y:S01]  /*56e0*/  IMAD R3, R11, -0x2, R2 ;  /* 0xfffffffe0b037824 */ /* 0x000fe200078e0202 */
[----:B------:R-:W-:Y:S02]  /*56f0*/  WARPGROUP.DEPBAR.LE gsb0, 0x0 ;  /* 0x00008000000079c5 */ /* 0x000fe40000010000 */
[----:B------:R1:W-:Y:S01]  /*5700*/  @!P1 SYNCS.ARRIVE.TRANS64.RED.A1T0 RZ, [R0+URZ], RZ ;  /* 0x000000ff00ff99a7 */ /* 0x0003e2000810043f */
[----:B------:R-:W-:Y:S02]  /*5710*/  VIADD R168, R3, 0xffffffff ;  /* 0xffffffff03a87836 */ /* 0x000fe40000000000 */
[----:B-1----:R-:W-:-:S04]  /*5720*/  IMAD R0, R16, UR60, R3 ;  /* 0x0000003c10007c24 */ /* 0x002fc8000f8e0203 */
[----:B------:R-:W-:-:S04]  /*5730*/  VIADD R0, R0, -UR10 ;  /* 0x8000000a00007c36 */ /* 0x000fc80008000000 */
[C---:B------:R-:W-:Y:S02]  /*5740*/  VIADD R20, R0.reuse, UR15 ;  /* 0x0000000f00147c36 */ /* 0x040fe40008000000 */
[----:B------:R-:W-:Y:S02]  /*5750*/  VIADD R22, R0, UR14 ;  /* 0x0000000e00167c36 */ /* 0x000fe40008000000 */
[--C-:B0-----:R-:W-:Y:S02]  /*5760*/  IMAD.IADD R0, R20, 0x1, R21.reuse ;  /* 0x0000000114007824 */ /* 0x101fe400078e0215 */
[----:B------:R-:W-:Y:S01]  /*5770*/  IMAD.IADD R2, R22, 0x1, R21 ;  /* 0x0000000116027824 */ /* 0x000fe200078e0215 */
[----:B------:R-:W-:Y:S06]  /*5780*/  @P2 BRA `(.L_x_951) ;  /* 0x0000000000582947 */ /* 0x000fec0003800000 */
[----:B------:R-:W-:Y:S01]  /*5790*/  IMAD R3, R16, UR60, R21 ;  /* 0x0000003c10037c24 */ /* 0x000fe2000f8e0215 */
[----:B------:R-:W-:Y:S03]  /*57a0*/  BSSY B0, `(.L_x_952) ;  /* 0x0000011000007945 */ /* 0x000fe60003800000 */
[----:B------:R-:W-:-:S05]  /*57b0*/  VIADD R3, R3, -UR10 ;  /* 0x8000000a03037c36 */ /* 0x000fca0008000000 */
[----:B------:R-:W-:-:S13]  /*57c0*/  ISETP.GT.AND P2, PT, R3, -0x1, PT ;  /* 0xffffffff0300780c */ /* 0x000fda0003f44270 */
[----:B------:R-:W-:Y:S05]  /*57d0*/  @P2 BRA `(.L_x_953) ;  /* 0x0000000000202947 */ /* 0x000fea0003800000 */
[----:B------:R-:W-:Y:S01]  /*57e0*/  IMAD.U32 R21, RZ, RZ, UR58 ;  /* 0x0000003aff157e24 */ /* 0x000fe2000f8e00ff */
[----:B------:R-:W-:-:S04]  /*57f0*/  LOP3.LUT R3, RZ, R3, RZ, 0x33, !PT ;  /* 0x00000003ff037212 */ /* 0x000fc800078e33ff */
[----:B------:R-:W-:-:S13]  /*5800*/  ISETP.NE.AND P2, PT, R21, 0x1, PT ;  /* 0x000000011500780c */ /* 0x000fda0003f45270 */
[----:B------:R-:W0:Y:S02]  /*5810*/  @P2 LDC.64 R170, c[0x0][0x9e8] ;  /* 0x00027a00ffaa2b82 */ /* 0x000e240000000a00 */
[----:B0-----:R-:W-:-:S05]  /*5820*/  @P2 IMAD.HI.U32 R14, R3, R170, RZ ;  /* 0x000000aa030e2227 */ /* 0x001fca00078e00ff */
[----:B------:R-:W-:-:S04]  /*5830*/  @P2 SHF.R.U32.HI R3, RZ, R171, R14 ;  /* 0x000000abff032219 */ /* 0x000fc8000001160e */
[----:B------:R-:W-:Y:S01]  /*5840*/  LOP3.LUT R3, RZ, R3, RZ, 0x33, !PT ;  /* 0x00000003ff037212 */ /* 0x000fe200078e33ff */
[----:B------:R-:W-:Y:S06]  /*5850*/  BRA `(.L_x_954) ;  /* 0x0000000000147947 */ /* 0x000fec0003800000 */
.L_x_953:
[----:B------:R-:W-:-:S05]  /*5860*/  IMAD.U32 R21, RZ, RZ, UR58 ;  /* 0x0000003aff157e24 */ /* 0x000fca000f8e00ff */
[----:B------:R-:W-:-:S13]  /*5870*/  ISETP.NE.AND P2, PT, R21, 0x1, PT ;  /* 0x000000011500780c */ /* 0x000fda0003f45270 */
[----:B------:R-:W0:Y:S02]  /*5880*/  @P2 LDC.64 R170, c[0x0][0x9e8] ;  /* 0x00027a00ffaa2b82 */ /* 0x000e240000000a00 */
[----:B0-----:R-:W-:-:S05]  /*5890*/  @P2 IMAD.HI.U32 R14, R3, R170, RZ ;  /* 0x000000aa030e2227 */ /* 0x001fca00078e00ff */
[----:B------:R-:W-:-:S07]  /*58a0*/  @P2 SHF.R.U32.HI R3, RZ, R171, R14 ;  /* 0x000000abff032219 */ /* 0x000fce000001160e */
.L_x_954:
[----:B------:R-:W-:Y:S05]  /*58b0*/  BSYNC B0 ;  /* 0x0000000000007941 */ /* 0x000fea0003800000 */
.L_x_952:
[----:B------:R-:W-:-:S05]  /*58c0*/  IMAD R3, R3, R21, R168 ;  /* 0x0000001503037224 */ /* 0x000fca00078e02a8 */
[----:B------:R-:W-:Y:S02]  /*58d0*/  VIADDMNMX R0, R3, R21, R0, PT ;  /* 0x0000001503007246 */ /* 0x000fe40003800100 */
[----:B------:R-:W-:-:S07]  /*58e0*/  VIMNMX R2, R2, R3, !PT ;  /* 0x0000000302027248 */ /* 0x000fce0007fe0100 */
.L_x_951:
[C---:B------:R-:W-:Y:S01]  /*58f0*/  ISETP.GE.AND P2, PT, R180.reuse, 0x2, PT ;  /* 0x00000002b400780c */ /* 0x040fe20003f46270 */
[----:B------:R-:W0:Y:S01]  /*5900*/  SHFL.IDX PT, R15, R15, 0x1, 0x1c1f ;  /* 0x003c1f000f0f7f89 */ /* 0x000e2200000e0000 */
[----:B------:R-:W-:Y:S02]  /*5910*/  ISETP.GE.AND P6, PT, R180, 0xa, PT ;  /* 0x0000000ab400780c */ /* 0x000fe40003fc6270 */
        /* <DEDUP_REMOVED lines=10> */
[----:B------:R-:W-:Y:S01]  /*59c0*/  ISETP.LT.OR P5, PT, R0, 0x9, P5 ;  /* 0x000000090000780c */ /* 0x000fe20002fa1670 */
[----:B0-----:R-:W-:Y:S01]  /*59d0*/  IMAD.IADD R14, R22, 0x1, R15 ;  /* 0x00000001160e7824 */ /* 0x001fe200078e020f */
        /* <DEDUP_REMOVED lines=23> */
[----:B------:R-:W-:Y:S02]  /*5b50*/  ISETP.GE.AND P5, PT, R180, 0x22, PT ;  /* 0x00000022b400780c */ /* 0x000fe40003fa6270 */
        /* <DEDUP_REMOVED lines=76> */
[----:B------:R-:W-:Y:S01]  /*6020*/  ISETP.GT.AND P6, PT, R2, 0x59, !P6 ;  /* 0x000000590200780c */ /* 0x000fe200077c4270 */
[----:B------:R-:W-:-:S03]  /*6030*/  IMAD.IADD R2, R20, 0x1, R15 ;  /* 0x0000000114027824 */ /* 0x000fc600078e020f */
[----:B------:R-:W-:-:S04]  /*6040*/  ISETP.LT.OR P6, PT, R0, 0x5a, P6 ;  /* 0x0000005a0000780c */ /* 0x000fc800037c1670 */
[----:B------:R-:W-:Y:S02]  /*6050*/  FSEL R165, R165, -INF , !P6 ;  /* 0xff800000a5a57808 */ /* 0x000fe40007000000 */
[----:B------:R-:W-:-:S13]  /*6060*/  PLOP3.LUT P6, PT, PT, PT, UP1, 0x40, 0x0 ;  /* 0x000000000000781c */ /* 0x000fda0003fce818 */
[----:B------:R-:W-:Y:S05]  /*6070*/  @P6 BRA `(.L_x_955) ;  /* 0x0000000000586947 */ /* 0x000fea0003800000 */
        /* <DEDUP_REMOVED lines=13> */
.L_x_957:
[----:B------:R-:W-:-:S05]  /*6150*/  IMAD.U32 R0, RZ, RZ, UR58 ;  /* 0x0000003aff007e24 */ /* 0x000fca000f8e00ff */
[----:B------:R-:W-:-:S13]  /*6160*/  ISETP.NE.AND P6, PT, R0, 0x1, PT ;  /* 0x000000010000780c */ /* 0x000fda0003fc5270 */
[----:B------:R-:W0:Y:S02]  /*6170*/  @P6 LDC.64 R180, c[0x0][0x9e8] ;  /* 0x00027a00ffb46b82 */ /* 0x000e240000000a00 */
[----:B0-----:R-:W-:-:S05]  /*6180*/  @P6 IMAD.HI.U32 R180, R15, R180, RZ ;  /* 0x000000b40fb46227 */ /* 0x001fca00078e00ff */
[----:B------:R-:W-:-:S07]  /*6190*/  @P6 SHF.R.U32.HI R15, RZ, R181, R180 ;  /* 0x000000b5ff0f6219 */ /* 0x000fce00000116b4 */
.L_x_958:
[----:B------:R-:W-:Y:S05]  /*61a0*/  BSYNC B0 ;  /* 0x0000000000007941 */ /* 0x000fea0003800000 */
.L_x_956:
[----:B------:R-:W-:-:S05]  /*61b0*/  IMAD R15, R15, R0, R168 ;  /* 0x000000000f0f7224 */ /* 0x000fca00078e02a8 */
[----:B------:R-:W-:Y:S02]  /*61c0*/  VIADDMNMX R2, R15, R0, R2, PT ;  /* 0x000000000f027246 */ /* 0x000fe40003800102 */
[----:B------:R-:W-:-:S07]  /*61d0*/  VIMNMX R14, R14, R15, !PT ;  /* 0x0000000f0e0e7248 */ /* 0x000fce0007fe0100 */
.L_x_955:
[C---:B------:R-:W-:Y:S01]  /*61e0*/  ISETP.GT.AND P2, PT, R14.reuse, 0x1, !P2 ;  /* 0x000000010e00780c */ /* 0x040fe20005744270 */
[----:B------:R-:W-:Y:S01]  /*61f0*/  UMOV UR6, UR5 ;  /* 0x0000000500067c82 */ /* 0x000fe20008000000 */
[----:B------:R-:W-:Y:S01]  /*6200*/  ISETP.GT.AND P3, PT, R14, 0x8, !P3 ;  /* 0x000000080e00780c */ /* 0x000fe20005f64270 */
[----:B------:R-:W-:Y:S01]  /*6210*/  UMOV UR7, UR4 ;  /* 0x0000000400077c82 */ /* 0x000fe20008000000 */
        /* <DEDUP_REMOVED lines=31> */
[----:B------:R-:W-:Y:S02]  /*6410*/  ISETP.GT.AND P2, PT, R14, 0x19, !P3 ;  /* 0x000000190e00780c */ /* 0x000fe40005f44270 */
[----:B------:R-:W-:Y:S02]  /*6420*/  ISETP.NE.AND P3, PT, R185, RZ, PT ;  /* 0x000000ffb900720c */ /* 0x000fe40003f65270 */
        /* <DEDUP_REMOVED lines=32> */
[----:B------:R-:W-:Y:S02]  /*6630*/  FMNMX.FTZ R0, R121, R0, !PT ;  /* 0x0000000079007209 */ /* 0x000fe40007810000 */
[----:B------:R-:W-:Y:S02]  /*6640*/  ISETP.LT.OR P2, PT, R2, 0x31, P2 ;  /* 0x000000310200780c */ /* 0x000fe40001741670 */
[----:B------:R-:W-:Y:S02]  /*6650*/  FMNMX.FTZ R22, R165, R0, !PT ;  /* 0x00000000a5167209 */ /* 0x000fe40007810000 */
[----:B------:R-:W-:Y:S01]  /*6660*/  FSEL R127, R146, -INF , !P2 ;  /* 0xff800000927f7808 */ /* 0x000fe20005000000 */
[----:B------:R-:W0:Y:S01]  /*6670*/  LDC R0, c[0x0][0x988] ;  /* 0x00026200ff007b82 */ /* 0x000e220000000800 */
[----:B------:R-:W-:Y:S01]  /*6680*/  ISETP.NE.AND P2, PT, R144, RZ, PT ;  /* 0x000000ff9000720c */ /* 0x000fe20003f45270 */
[----:B------:R-:W1:Y:S01]  /*6690*/  SHFL.BFLY PT, R15, R22, 0x2, 0x1f ;  /* 0x0c401f00160f7f89 */ /* 0x000e6200000e0000 */
[----:B------:R-:W-:-:S02]  /*66a0*/  ISETP.NE.AND P6, PT, R156, RZ, PT ;  /* 0x000000ff9c00720c */ /* 0x000fc40003fc5270 */
[C---:B------:R-:W-:Y:S02]  /*66b0*/  ISETP.GT.AND P2, PT, R14.reuse, 0x31, !P2 ;  /* 0x000000310e00780c */ /* 0x040fe40005744270 */
[----:B------:R-:W-:Y:S02]  /*66c0*/  ISETP.GT.AND P4, PT, R14, 0x51, !P4 ;  /* 0x000000510e00780c */ /* 0x000fe40006784270 */
[----:B------:R-:W-:Y:S02]  /*66d0*/  ISETP.LT.OR P2, PT, R2, 0x32, P2 ;  /* 0x000000320200780c */ /* 0x000fe40001741670 */
[----:B------:R-:W-:Y:S02]  /*66e0*/  ISETP.GT.AND P5, PT, R14, 0x58, !P5 ;  /* 0x000000580e00780c */ /* 0x000fe40006fa4270 */
[----:B------:R-:W-:Y:S02]  /*66f0*/  FSEL R147, R147, -INF , !P2 ;  /* 0xff80000093937808 */ /* 0x000fe40005000000 */
[----:B------:R-:W-:-:S02]  /*6700*/  ISETP.NE.AND P2, PT, R188, RZ, PT ;  /* 0x000000ffbc00720c */ /* 0x000fc40003f45270 */
[----:B------:R-:W-:Y:S02]  /*6710*/  ISETP.LT.OR P4, PT, R2, 0x52, P4 ;  /* 0x000000520200780c */ /* 0x000fe40002781670 */
[----:B------:R-:W-:Y:S02]  /*6720*/  ISETP.GT.AND P2, PT, R14, 0x38, !P2 ;  /* 0x000000380e00780c */ /* 0x000fe40005744270 */
[C---:B------:R-:W-:Y:S02]  /*6730*/  ISETP.LT.OR P5, PT, R2.reuse, 0x59, P5 ;  /* 0x000000590200780c */ /* 0x040fe40002fa1670 */
[----:B------:R-:W-:Y:S02]  /*6740*/  ISETP.LT.OR P2, PT, R2, 0x39, P2 ;  /* 0x000000390200780c */ /* 0x000fe40001741670 */
[----:B------:R-:W-:Y:S02]  /*6750*/  FSEL R163, R163, -INF , !P4 ;  /* 0xff800000a3a37808 */ /* 0x000fe40006000000 */
[----:B------:R-:W-:-:S02]  /*6760*/  FSEL R123, R150, -INF , !P2 ;  /* 0xff800000967b7808 */ /* 0x000fc40005000000 */
[----:B------:R-:W-:Y:S02]  /*6770*/  ISETP.NE.AND P2, PT, R148, RZ, PT ;  /* 0x000000ff9400720c */ /* 0x000fe40003f45270 */
[----:B-1----:R-:W-:Y:S02]  /*6780*/  FMNMX.FTZ R120, R22, R15, !PT ;  /* 0x0000000f16787209 */ /* 0x002fe40007810000 */
[----:B------:R-:W-:-:S03]  /*6790*/  ISETP.GT.AND P2, PT, R14, 0x39, !P2 ;  /* 0x000000390e00780c */ /* 0x000fc60005744270 */
[----:B------:R-:W1:Y:S01]  /*67a0*/  SHFL.BFLY PT, R15, R120, 0x1, 0x1f ;  /* 0x0c201f00780f7f89 */ /* 0x000e6200000e0000 */
[----:B------:R-:W-:-:S04]  /*67b0*/  ISETP.LT.OR P2, PT, R2, 0x3a, P2 ;  /* 0x0000003a0200780c */ /* 0x000fc80001741670 */
[----:B------:R-:W-:Y:S02]  /*67c0*/  FSEL R151, R151, -INF , !P2 ;  /* 0xff80000097977808 */ /* 0x000fe40005000000 */
[----:B------:R-:W-:-:S04]  /*67d0*/  ISETP.NE.AND P2, PT, R190, RZ, PT ;  /* 0x000000ffbe00720c */ /* 0x000fc80003f45270 */
[----:B------:R-:W-:-:S04]  /*67e0*/  ISETP.GT.AND P2, PT, R14, 0x40, !P2 ;  /* 0x000000400e00780c */ /* 0x000fc80005744270 */
[----:B------:R-:W-:-:S04]  /*67f0*/  ISETP.LT.OR P2, PT, R2, 0x41, P2 ;  /* 0x000000410200780c */ /* 0x000fc80001741670 */
[----:B------:R-:W-:Y:S02]  /*6800*/  FSEL R143, R154, -INF , !P2 ;  /* 0xff8000009a8f7808 */ /* 0x000fe40005000000 */
[----:B------:R-:W-:Y:S02]  /*6810*/  ISETP.NE.AND P2, PT, R152, RZ, PT ;  /* 0x000000ff9800720c */ /* 0x000fe40003f45270 */
[----:B-1----:R-:W-:Y:S02]  /*6820*/  FMNMX.FTZ R15, R120, R15, !PT ;  /* 0x0000000f780f7209 */ /* 0x002fe40007810000 */
[----:B------:R-:W-:-:S03]  /*6830*/  ISETP.GT.AND P2, PT, R14, 0x41, !P2 ;  /* 0x000000410e00780c */ /* 0x000fc60005744270 */
[----:B0-----:R-:W-:Y:S01]  /*6840*/  FMUL.FTZ R20, R15, R0 ;  /* 0x000000000f147220 */ /* 0x001fe20000410000 */
[----:B------:R-:W-:-:S04]  /*6850*/  ISETP.LT.OR P2, PT, R2, 0x42, P2 ;  /* 0x000000420200780c */ /* 0x000fc80001741670 */
[----:B------:R-:W-:Y:S02]  /*6860*/  FSEL R155, R155, -INF , !P2 ;  /* 0xff8000009b9b7808 */ /* 0x000fe40005000000 */
[----:B------:R-:W-:Y:S02]  /*6870*/  ISETP.GT.AND P2, PT, R14, 0x48, !P3 ;  /* 0x000000480e00780c */ /* 0x000fe40005f44270 */
[----:B------:R-:W-:Y:S02]  /*6880*/  ISETP.NE.AND P3, PT, R124, RZ, PT ;  /* 0x000000ff7c00720c */ /* 0x000fe40003f65270 */
[----:B------:R-:W-:Y:S02]  /*6890*/  ISETP.LT.OR P2, PT, R2, 0x49, P2 ;  /* 0x000000490200780c */ /* 0x000fe40001741670 */
[----:B------:R-:W-:Y:S02]  /*68a0*/  ISETP.GT.AND P3, PT, R14, 0x50, !P3 ;  /* 0x000000500e00780c */ /* 0x000fe40005f64270 */
[----:B------:R-:W-:-:S02]  /*68b0*/  FSEL R199, R158, -INF , !P2 ;  /* 0xff8000009ec77808 */ /* 0x000fc40005000000 */
[----:B------:R-:W-:Y:S02]  /*68c0*/  ISETP.GT.AND P2, PT, R14, 0x49, !P6 ;  /* 0x000000490e00780c */ /* 0x000fe40007744270 */
[----:B------:R-:W-:Y:S02]  /*68d0*/  ISETP.NE.AND P6, PT, R132, RZ, PT ;  /* 0x000000ff8400720c */ /* 0x000fe40003fc5270 */
[C---:B------:R-:W-:Y:S02]  /*68e0*/  ISETP.LT.OR P2, PT, R2.reuse, 0x4a, P2 ;  /* 0x0000004a0200780c */ /* 0x040fe40001741670 */
[----:B------:R-:W-:Y:S02]  /*68f0*/  ISETP.LT.OR P3, PT, R2, 0x51, P3 ;  /* 0x000000510200780c */ /* 0x000fe40001f61670 */
[----:B------:R-:W-:Y:S02]  /*6900*/  FSEL R159, R159, -INF , !P2 ;  /* 0xff8000009f9f7808 */ /* 0x000fe40005000000 */
[----:B------:R-:W-:-:S02]  /*6910*/  ISETP.GT.AND P2, PT, R14, RZ, !P6 ;  /* 0x000000ff0e00720c */ /* 0x000fc40007744270 */
[----:B------:R-:W-:Y:S02]  /*6920*/  ISETP.NE.AND P6, PT, R128, RZ, PT ;  /* 0x000000ff8000720c */ /* 0x000fe40003fc5270 */
[----:B------:R-:W-:Y:S02]  /*6930*/  ISETP.LT.OR P2, PT, R2, 0x1, P2 ;  /* 0x000000010200780c */ /* 0x000fe40001741670 */
[----:B------:R-:W-:Y:S02]  /*6940*/  ISETP.GT.AND P6, PT, R14, 0x59, !P6 ;  /* 0x000000590e00780c */ /* 0x000fe400077c4270 */
[----:B------:R-:W-:Y:S02]  /*6950*/  FSEL R205, R122, -INF , !P2 ;  /* 0xff8000007acd7808 */ /* 0x000fe40005000000 */
[----:B------:R-:W-:Y:S02]  /*6960*/  FSETP.NEU.FTZ.AND P2, PT, R15, -INF , PT ;  /* 0xff8000000f00780b */ /* 0x000fe40003f5d000 */
[----:B------:R-:W-:-:S02]  /*6970*/  FMNMX.FTZ R22, R205, R4, !PT ;  /* 0x00000004cd167209 */ /* 0x000fc40007810000 */
[----:B------:R-:W-:Y:S02]  /*6980*/  FSEL R20, R20, RZ, P2 ;  /* 0x000000ff14147208 */ /* 0x000fe40001000000 */
[----:B------:R-:W-:Y:S02]  /*6990*/  FMNMX.FTZ R22, R195, R22, !PT ;  /* 0x00000016c3167209 */ /* 0x000fe40007810000 */
[----:B------:R-:W-:Y:S01]  /*69a0*/  ISETP.LT.OR P6, PT, R2, 0x5a, P6 ;  /* 0x0000005a0200780c */ /* 0x000fe200037c1670 */
[--C-:B------:R-:W-:Y:S01]  /*69b0*/  FFMA.FTZ R180, R173, R0, -R20.reuse ;  /* 0x00000000adb47223 */ /* 0x100fe20000010814 */
[----:B------:R-:W-:Y:S01]  /*69c0*/  FMNMX.FTZ R22, R181, R22, !PT ;  /* 0x00000016b5167209 */ /* 0x000fe20007810000 */
[-CC-:B------:R-:W-:Y:S01]  /*69d0*/  FFMA.FTZ R186, R175, R0.reuse, -R20.reuse ;  /* 0x00000000afba7223 */ /* 0x180fe20000010814 */
[----:B------:R-:W-:Y:S01]  /*69e0*/  FSEL R173, R162, -INF , !P3 ;  /* 0xff800000a2ad7808 */ /* 0x000fe20005800000 */
        /* <DEDUP_REMOVED lines=11> */
[----:B------:R-:W-:Y:S01]  /*6aa0*/  FSEL R14, R15, RZ, P2 ;  /* 0x000000ff0f0e7208 */ /* 0x000fe20001000000 */
[--C-:B------:R-:W-:Y:S01]  /*6ab0*/  FFMA.FTZ R190, R197, R0, -R20.reuse ;  /* 0x00000000c5be7223 */ /* 0x100fe20000010814 */
[----:B------:R-:W-:Y:S01]  /*6ac0*/  FMNMX.FTZ R22, R131, R22, !PT ;  /* 0x0000001683167209 */ /* 0x000fe20007810000 */
[----:B------:R-:W-:Y:S01]  /*6ad0*/  MUFU.EX2 R203, R203 ;  /* 0x000000cb00cb7308 */ /* 0x000fe20000000800 */
[--C-:B------:R-:W-:Y:S01]  /*6ae0*/  FFMA.FTZ R179, R179, R0, -R20.reuse ;  /* 0x00000000b3b37223 */ /* 0x100fe20000010814 */
[----:B------:R-:W-:Y:S01]  /*6af0*/  FADD.FTZ R3, -R14, R5 ;  /* 0x000000050e037221 */ /* 0x000fe20000010100 */
[----:B------:R-:W-:Y:S01]  /*6b00*/  FMNMX.FTZ R22, R189, R22, !PT ;  /* 0x00000016bd167209 */ /* 0x000fe20007810000 */
[-CC-:B------:R-:W-:Y:S01]  /*6b10*/  FFMA.FTZ R184, R177, R0.reuse, -R20.reuse ;  /* 0x00000000b1b87223 */ /* 0x180fe20000010814 */
[-CC-:B------:R-:W-:Y:S01]  /*6b20*/  FFMA.FTZ R171, R171, R0.reuse, -R20.reuse ;  /* 0x00000000abab7223 */ /* 0x180fe20000010814 */
[----:B------:R-:W-:Y:S01]  /*6b30*/  FMUL.FTZ R3, R3, R0 ;  /* 0x0000000003037220 */ /* 0x000fe20000410000 */
[----:B------:R-:W-:Y:S01]  /*6b40*/  FMNMX.FTZ R22, R135, R22, !PT ;  /* 0x0000001687167209 */ /* 0x000fe20007810000 */
[----:B------:R-:W-:Y:S01]  /*6b50*/  MUFU.EX2 R188, R188 ;  /* 0x000000bc00bc7308 */ /* 0x000fe20000000800 */
[-CC-:B------:R-:W-:Y:S01]  /*6b60*/  FFMA.FTZ R170, R121, R0.reuse, -R20.reuse ;  /* 0x0000000079aa7223 */ /* 0x180fe20000010814 */
[--C-:B------:R-:W-:Y:S01]  /*6b70*/  FFMA.FTZ R176, R23, R0, -R20.reuse ;  /* 0x0000000017b07223 */ /* 0x100fe20000010814 */
[----:B------:R-:W-:Y:S01]  /*6b80*/  FMNMX.FTZ R22, R187, R22, !PT ;  /* 0x00000016bb167209 */ /* 0x000fe20007810000 */
[-CC-:B------:R-:W-:Y:S01]  /*6b90*/  FFMA.FTZ R23, R145, R0.reuse, -R20.reuse ;  /* 0x0000000091177223 */ /* 0x180fe20000010814 */
[-CC-:B------:R-:W-:Y:S01]  /*6ba0*/  FFMA.FTZ R178, R129, R0.reuse, -R20.reuse ;  /* 0x0000000081b27223 */ /* 0x180fe20000010814 */
[--C-:B------:R-:W-:Y:S01]  /*6bb0*/  FFMA.FTZ R168, R125, R0, -R20.reuse ;  /* 0x000000007da87223 */ /* 0x100fe20000010814 */
        /* <DEDUP_REMOVED lines=10> */
[----:B------:R-:W-:-:S02]  /*6c60*/  FFMA.FTZ R5, R165, R0, -R20 ;  /* 0x00000000a5057223 */ /* 0x000fc40000010814 */
[----:B------:R-:W-:-:S04]  /*6c70*/  FMNMX.FTZ R22, R147, R22, !PT ;  /* 0x0000001693167209 */ /* 0x000fc80007810000 */
[----:B------:R-:W-:Y:S01]  /*6c80*/  FMNMX.FTZ R22, R123, R22, !PT ;  /* 0x000000167b167209 */ /* 0x000fe20007810000 */
[----:B------:R-:W-:Y:S03]  /*6c90*/  MUFU.EX2 R184, R184 ;  /* 0x000000b800b87308 */ /* 0x000fe60000000800 */
        /* <DEDUP_REMOVED lines=12> */
[----:B------:R-:W-:-:S05]  /*6d60*/  FMNMX.FTZ R22, R167, R22, !PT ;  /* 0x00000016a7167209 */ /* 0x000fca0007810000 */
[----:B------:R-:W0:Y:S01]  /*6d70*/  SHFL.BFLY PT, R141, R22, 0x2, 0x1f ;  /* 0x0c401f00168d7f89 */ /* 0x000e2200000e0000 */
[----:B------:R-:W-:Y:S08]  /*6d80*/  MUFU.EX2 R137, R137 ;  /* 0x0000008900897308 */ /* 0x000ff00000000800 */
[----:B------:R-:W-:Y:S08]  /*6d90*/  MUFU.EX2 R182, R182 ;  /* 0x000000b600b67308 */ /* 0x000ff00000000800 */
[----:B------:R-:W-:Y:S01]  /*6da0*/  MUFU.EX2 R133, R133 ;  /* 0x0000008500857308 */ /* 0x000fe20000000800 */
[----:B0-----:R-:W-:Y:S01]  /*6db0*/  FMNMX.FTZ R21, R22, R141, !PT ;  /* 0x0000008d16157209 */ /* 0x001fe20007810000 */
[----:B------:R-:W-:-:S06]  /*6dc0*/  FFMA.FTZ R141, R153, R0, -R20 ;  /* 0x00000000998d7223 */ /* 0x000fcc0000010814 */
[----:B------:R-:W-:Y:S01]  /*6dd0*/  MUFU.EX2 R176, R176 ;  /* 0x000000b000b07308 */ /* 0x000fe20000000800 */
[----:B------:R-:W0:Y:S07]  /*6de0*/  SHFL.BFLY PT, R2, R21, 0x1, 0x1f ;  /* 0x0c201f0015027f89 */ /* 0x000e2e00000e0000 */
[----:B------:R-:W-:Y:S08]  /*6df0*/  MUFU.EX2 R23, R23 ;  /* 0x0000001700177308 */ /* 0x000ff00000000800 */
[----:B------:R-:W-:Y:S08]  /*6e00*/  MUFU.EX2 R178, R178 ;  /* 0x000000b200b27308 */ /* 0x000ff00000000800 */
[----:B------:R-:W-:Y:S01]  /*6e10*/  MUFU.EX2 R129, R129 ;  /* 0x0000008100817308 */ /* 0x000fe20000000800 */
[----:B0-----:R-:W-:-:S04]  /*6e20*/  FMNMX.FTZ R21, R21, R2, !PT ;  /* 0x0000000215157209 */ /* 0x001fc80007810000 */
[----:B------:R-:W-:-:S03]  /*6e30*/  FSETP.NEU.FTZ.AND P2, PT, R21, -INF , PT ;  /* 0xff8000001500780b */ /* 0x000fc60003f5d000 */
[----:B------:R0:W1:Y:S01]  /*6e40*/  MUFU.EX2 R2, R3 ;  /* 0x0000000300027308 */ /* 0x0000620000000800 */
[----:B------:R-:W-:-:S05]  /*6e50*/  FMUL.FTZ R124, R21, R0 ;  /* 0x00000000157c7220 */ /* 0x000fca0000410000 */
[----:B------:R-:W-:Y:S02]  /*6e60*/  FSEL R124, R124, RZ, P2 ;  /* 0x000000ff7c7c7208 */ /* 0x000fe40001000000 */
[----:B------:R-:W-:Y:S01]  /*6e70*/  MUFU.EX2 R172, R172 ;  /* 0x000000ac00ac7308 */ /* 0x000fe20000000800 */
[----:B0-----:R-:W-:Y:S02]  /*6e80*/  FSEL R3, R21, RZ, P2 ;  /* 0x000000ff15037208 */ /* 0x001fe40001000000 */
[-CC-:B------:R-:W-:Y:S01]  /*6e90*/  FFMA.FTZ R14, R205, R0.reuse, -R124.reuse ;  /* 0x00000000cd0e7223 */ /* 0x180fe2000001087c */
[-CC-:B------:R-:W-:Y:S01]  /*6ea0*/  FFMA.FTZ R121, R195, R0.reuse, -R124.reuse ;  /* 0x00000000c3797223 */ /* 0x180fe2000001087c */
[-C--:B------:R-:W-:Y:S01]  /*6eb0*/  FFMA.FTZ R20, R181, R0.reuse, -R124 ;  /* 0x00000000b5147223 */ /* 0x080fe2000001087c */
[----:B------:R-:W-:Y:S01]  /*6ec0*/  FADD.FTZ R3, -R3, R4 ;  /* 0x0000000403037221 */ /* 0x000fe20000010100 */
[-CC-:B------:R-:W-:Y:S01]  /*6ed0*/  FFMA.FTZ R149, R193, R0.reuse, -R124.reuse ;  /* 0x00000000c1957223 */ /* 0x180fe2000001087c */
[-CC-:B------:R-:W-:Y:S01]  /*6ee0*/  FFMA.FTZ R22, R183, R0.reuse, -R124.reuse ;  /* 0x00000000b7167223 */ /* 0x180fe2000001087c */
[----:B------:R-:W-:Y:S01]  /*6ef0*/  MUFU.EX2 R14, R14 ;  /* 0x0000000e000e7308 */ /* 0x000fe20000000800 */
[-C--:B------:R-:W-:Y:S01]  /*6f00*/  FMUL.FTZ R3, R3, R0.reuse ;  /* 0x0000000003037220 */ /* 0x080fe20000410000 */
[----:B-1----:R-:W-:Y:S01]  /*6f10*/  FFMA.FTZ R9, R2, R9, R203 ;  /* 0x0000000902097223 */ /* 0x002fe200000100cb */
[-CC-:B------:R-:W-:Y:S01]  /*6f20*/  FFMA.FTZ R153, R191, R0.reuse, -R124.reuse ;  /* 0x00000000bf997223 */ /* 0x180fe2000001087c */
[-CC-:B------:R-:W-:Y:S01]  /*6f30*/  FFMA.FTZ R120, R131, R0.reuse, -R124.reuse ;  /* 0x0000000083787223 */ /* 0x180fe2000001087c */
[-CC-:B------:R-:W-:Y:S01]  /*6f40*/  FFMA.FTZ R177, R127, R0.reuse, -R124.reuse ;  /* 0x000000007fb17223 */ /* 0x180fe2000001087c */
[----:B------:R-:W-:Y:S01]  /*6f50*/  FADD.FTZ R9, R188, R9 ;  /* 0x00000009bc097221 */ /* 0x000fe20000010000 */
[-CC-:B------:R-:W-:Y:S01]  /*6f60*/  FFMA.FTZ R131, R189, R0.reuse, -R124.reuse ;  /* 0x00000000bd837223 */ /* 0x180fe2000001087c */
[----:B------:R-:W0:Y:S01]  /*6f70*/  MUFU.EX2 R3, R3 ;  /* 0x0000000300037308 */ /* 0x000e220000000800 */
[-CC-:B------:R-:W-:Y:S01]  /*6f80*/  FFMA.FTZ R181, R135, R0.reuse, -R124.reuse ;  /* 0x0000000087b57223 */ /* 0x180fe2000001087c */
[----:B------:R-:W-:Y:S01]  /*6f90*/  FADD.FTZ R128, R190, R9 ;  /* 0x00000009be807221 */ /* 0x000fe20000010000 */
[-CC-:B------:R-:W-:Y:S01]  /*6fa0*/  FFMA.FTZ R122, R187, R0.reuse, -R124.reuse ;  /* 0x00000000bb7a7223 */ /* 0x180fe2000001087c */
[-CC-:B------:R-:W-:Y:S01]  /*6fb0*/  FFMA.FTZ R123, R123, R0.reuse, -R124.reuse ;  /* 0x000000007b7b7223 */ /* 0x180fe2000001087c */
[-C--:B------:R-:W-:Y:S01]  /*6fc0*/  FFMA.FTZ R183, R139, R0.reuse, -R124 ;  /* 0x000000008bb77223 */ /* 0x080fe2000001087c */
[----:B------:R-:W-:Y:S01]  /*6fd0*/  FADD.FTZ R9, R179, R128 ;  /* 0x00000080b3097221 */ /* 0x000fe20000010000 */
[-CC-:B------:R-:W-:Y:S01]  /*6fe0*/  FFMA.FTZ R185, R185, R0.reuse, -R124.reuse ;  /* 0x00000000b9b97223 */ /* 0x180fe2000001087c */
[----:B------:R-:W1:Y:S01]  /*6ff0*/  MUFU.EX2 R121, R121 ;  /* 0x0000007900797308 */ /* 0x000e620000000800 */
[-CC-:B------:R-:W-:Y:S01]  /*7000*/  FFMA.FTZ R126, R147, R0.reuse, -R124.reuse ;  /* 0x00000000937e7223 */ /* 0x180fe2000001087c */
[----:B------:R-:W-:Y:S01]  /*7010*/  FADD.FTZ R130, R184, R9 ;  /* 0x00000009b8827221 */ /* 0x000fe20000010000 */
[-CC-:B------:R-:W-:Y:S01]  /*7020*/  FFMA.FTZ R151, R151, R0.reuse, -R124.reuse ;  /* 0x0000000097977223 */ /* 0x180fe2000001087c */
[-CC-:B------:R-:W-:Y:S01]  /*7030*/  FFMA.FTZ R143, R143, R0.reuse, -R124.reuse ;  /* 0x000000008f8f7223 */ /* 0x180fe2000001087c */
[-C--:B------:R-:W-:Y:S01]  /*7040*/  FFMA.FTZ R155, R155, R0.reuse, -R124 ;  /* 0x000000009b9b7223 */ /* 0x080fe2000001087c */
[----:B------:R-:W-:Y:S01]  /*7050*/  FADD.FTZ R127, R171, R130 ;  /* 0x00000082ab7f7221 */ /* 0x000fe20000010000 */
[----:B------:R-:W-:Y:S01]  /*7060*/  FFMA.FTZ R199, R199, R0, -R124 ;  /* 0x00000000c7c77223 */ /* 0x000fe2000001087c */
[----:B------:R-:W2:Y:S01]  /*7070*/  MUFU.EX2 R20, R20 ;  /* 0x0000001400147308 */ /* 0x000ea20000000800 */
[----:B0-----:R-:W-:Y:S01]  /*7080*/  FFMA.FTZ R128, R3, R8, R14 ;  /* 0x0000000803807223 */ /* 0x001fe2000001000e */
[----:B------:R-:W-:Y:S01]  /*7090*/  FADD.FTZ R130, R186, R127 ;  /* 0x0000007fba827221 */ /* 0x000fe20000010000 */
[-CC-:B------:R-:W-:Y:S01]  /*70a0*/  FFMA.FTZ R159, R159, R0.reuse, -R124.reuse ;  /* 0x000000009f9f7223 */ /* 0x180fe2000001087c */
[-CC-:B------:R-:W-:Y:S01]  /*70b0*/  FFMA.FTZ R173, R173, R0.reuse, -R124.reuse ;  /* 0x00000000adad7223 */ /* 0x180fe2000001087c */
[-C--:B------:R-:W-:Y:S01]  /*70c0*/  FFMA.FTZ R163, R163, R0.reuse, -R124 ;  /* 0x00000000a3a37223 */ /* 0x080fe2000001087c */
[----:B------:R-:W-:Y:S01]  /*70d0*/  FADD.FTZ R127, R169, R130 ;  /* 0x00000082a97f7221 */ /* 0x000fe20000010000 */
[-C--:B------:R-:W-:Y:S01]  /*70e0*/  FFMA.FTZ R175, R175, R0.reuse, -R124 ;  /* 0x00000000afaf7223 */ /* 0x080fe2000001087c */
[----:B------:R-:W0:Y:S01]  /*70f0*/  MUFU.EX2 R149, R149 ;  /* 0x0000009500957308 */ /* 0x000e220000000800 */
[----:B-1----:R-:W-:Y:S01]  /*7100*/  FADD.FTZ R9, R121, R128 ;  /* 0x0000008079097221 */ /* 0x002fe20000010000 */
[----:B------:R-:W-:Y:S01]  /*7110*/  FADD.FTZ R130, R180, R127 ;  /* 0x0000007fb4827221 */ /* 0x000fe20000010000 */
[----:B------:R-:W-:Y:S01]  /*7120*/  FFMA.FTZ R124, R167, R0, -R124 ;  /* 0x00000000a77c7223 */ /* 0x000fe2000001087c */
[----:B------:R-:W-:Y:S01]  /*7130*/  IMAD.U32 R127, RZ, RZ, UR11 ;  /* 0x0000000bff7f7e24 */ /* 0x000fe2000f8e00ff */
[C---:B------:R-:W-:Y:S01]  /*7140*/  ISETP.GT.AND P2, PT, R13.reuse, UR56, PT ;  /* 0x000000380d007c0c */ /* 0x040fe2000bf44270 */
[----:B------:R-:W-:Y:S01]  /*7150*/  VIADD R13, R13, 0xffffffff ;  /* 0xffffffff0d0d7836 */ /* 0x000fe20000000000 */
[----:B------:R-:W-:Y:S01]  /*7160*/  F2FP.F16.F32.PACK_AB R190, R179, R190 ;  /* 0x000000beb3be723e */ /* 0x000fe200000000ff */
[----:B------:R-:W1:Y:S01]  /*7170*/  MUFU.EX2 R22, R22 ;  /* 0x0000001600167308 */ /* 0x000e620000000800 */
[----:B--2---:R-:W-:Y:S01]  /*7180*/  FADD.FTZ R128, R20, R9 ;  /* 0x0000000914807221 */ /* 0x004fe20000010000 */
[----:B------:R-:W-:Y:S01]  /*7190*/  @!P1 VIADD R127, R127, 0x30860 ;  /* 0x000308607f7f9836 */ /* 0x000fe20000000000 */
[----:B------:R-:W-:-:S02]  /*71a0*/  F2FP.F16.F32.PACK_AB R184, R171, R184 ;  /* 0x000000b8abb8723e */ /* 0x000fc400000000ff */
[----:B------:R-:W-:Y:S02]  /*71b0*/  F2FP.F16.F32.PACK_AB R186, R169, R186 ;  /* 0x000000baa9ba723e */ /* 0x000fe400000000ff */
[----:B------:R-:W-:Y:S01]  /*71c0*/  @!P1 PRMT R127, RZ, 0x654, R127 ;  /* 0x00000654ff7f9816 */ /* 0x000fe2000000007f */
[----:B------:R-:W2:Y:S01]  /*71d0*/  MUFU.EX2 R153, R153 ;  /* 0x0000009900997308 */ /* 0x000ea20000000800 */
[----:B0-----:R-:W-:Y:S01]  /*71e0*/  FADD.FTZ R9, R149, R128 ;  /* 0x0000008095097221 */ /* 0x001fe20000010000 */
[----:B------:R-:W-:Y:S01]  /*71f0*/  F2FP.F16.F32.PACK_AB R188, R188, R203 ;  /* 0x000000cbbcbc723e */ /* 0x000fe200000000ff */
[----:B------:R0:W-:Y:S01]  /*7200*/  @!P1 SYNCS.ARRIVE.TRANS64.RED.A1T0 RZ, [R127+URZ], RZ ;  /* 0x000000ff7fff99a7 */ /* 0x0001e2000810043f */
[----:B------:R-:W-:Y:S02]  /*7210*/  F2FP.F16.F32.PACK_AB R180, R137, R180 ;  /* 0x000000b489b4723e */ /* 0x000fe400000000ff */
[----:B------:R-:W-:Y:S02]  /*7220*/  F2FP.F16.F32.PACK_AB R189, R121, R14 ;  /* 0x0000000e79bd723e */ /* 0x000fe400000000ff */
[----:B------:R-:W3:Y:S01]  /*7230*/  MUFU.EX2 R120, R120 ;  /* 0x0000007800787308 */ /* 0x000ee20000000800 */
[----:B-1----:R-:W-:Y:S01]  /*7240*/  FADD.FTZ R128, R22, R9 ;  /* 0x0000000916807221 */ /* 0x002fe20000010000 */
[----:B------:R-:W-:-:S06]  /*7250*/  F2FP.F16.F32.PACK_AB R191, R149, R20 ;  /* 0x0000001495bf723e */ /* 0x000fcc00000000ff */
[----:B------:R-:W1:Y:S01]  /*7260*/  MUFU.EX2 R131, R131 ;  /* 0x0000008300837308 */ /* 0x000e620000000800 */
[----:B--2---:R-:W-:-:S07]  /*7270*/  FADD.FTZ R9, R153, R128 ;  /* 0x0000008099097221 */ /* 0x004fce0000010000 */
[----:B------:R-:W2:Y:S01]  /*7280*/  MUFU.EX2 R181, R181 ;  /* 0x000000b500b57308 */ /* 0x000ea20000000800 */
[----:B---3--:R-:W-:-:S07]  /*7290*/  FADD.FTZ R128, R120, R9 ;  /* 0x0000000978807221 */ /* 0x008fce0000010000 */
[----:B------:R3:W-:Y:S01]  /*72a0*/  MUFU.EX2 R8, R123 ;  /* 0x0000007b00087308 */ /* 0x0007e20000000800 */
[C---:B-1----:R-:W-:Y:S01]  /*72b0*/  FADD.FTZ R128, R131.reuse, R128 ;  /* 0x0000008083807221 */ /* 0x042fe20000010000 */
[----:B------:R-:W-:-:S06]  /*72c0*/  F2FP.F16.F32.PACK_AB R187, R131, R120 ;  /* 0x0000007883bb723e */ /* 0x000fcc00000000ff */
[----:B------:R-:W1:Y:S01]  /*72d0*/  MUFU.EX2 R122, R122 ;  /* 0x0000007a007a7308 */ /* 0x000e620000000800 */
[----:B---3--:R-:W-:-:S04]  /*72e0*/  FADD.FTZ R123, R137, R130 ;  /* 0x00000082897b7221 */ /* 0x008fc80000010000 */
[----:B------:R-:W-:Y:S01]  /*72f0*/  FADD.FTZ R130, R182, R123 ;  /* 0x0000007bb6827221 */ /* 0x000fe20000010000 */
[C---:B------:R-:W-:Y:S02]  /*7300*/  F2FP.F16.F32.PACK_AB R182, R133.reuse, R182 ;  /* 0x000000b685b6723e */ /* 0x040fe400000000ff */
[----:B------:R-:W3:Y:S01]  /*7310*/  MUFU.EX2 R183, R183 ;  /* 0x000000b700b77308 */ /* 0x000ee20000000800 */
[----:B------:R-:W-:-:S04]  /*7320*/  FADD.FTZ R9, R133, R130 ;  /* 0x0000008285097221 */ /* 0x000fc80000010000 */
[----:B------:R-:W-:Y:S01]  /*7330*/  FADD.FTZ R130, R176, R9 ;  /* 0x00000009b0827221 */ /* 0x000fe20000010000 */
[----:B--2---:R-:W-:Y:S01]  /*7340*/  FADD.FTZ R9, R181, R128 ;  /* 0x00000080b5097221 */ /* 0x004fe20000010000 */
[C---:B------:R-:W-:Y:S01]  /*7350*/  F2FP.F16.F32.PACK_AB R176, R23.reuse, R176 ;  /* 0x000000b017b0723e */ /* 0x040fe200000000ff */
[----:B------:R2:W4:Y:S01]  /*7360*/  MUFU.EX2 R4, R185 ;  /* 0x000000b900047308 */ /* 0x0005220000000800 */
[----:B------:R-:W-:Y:S01]  /*7370*/  FADD.FTZ R123, R23, R130 ;  /* 0x00000082177b7221 */ /* 0x000fe20000010000 */
[C---:B-1----:R-:W-:Y:S01]  /*7380*/  FADD.FTZ R128, R122.reuse, R9 ;  /* 0x000000097a807221 */ /* 0x042fe20000010000 */
[----:B------:R-:W-:Y:S02]  /*7390*/  F2FP.F16.F32.PACK_AB R181, R122, R181 ;  /* 0x000000b57ab5723e */ /* 0x000fe400000000ff */
[----:B------:R-:W-:Y:S01]  /*73a0*/  FADD.FTZ R130, R178, R123 ;  /* 0x0000007bb2827221 */ /* 0x000fe20000010000 */
[----:B------:R-:W-:Y:S02]  /*73b0*/  F2FP.F16.F32.PACK_AB R178, R129, R178 ;  /* 0x000000b281b2723e */ /* 0x000fe400000000ff */
[----:B------:R-:W1:Y:S01]  /*73c0*/  MUFU.EX2 R177, R177 ;  /* 0x000000b100b17308 */ /* 0x000e620000000800 */
[----:B---3--:R-:W-:Y:S01]  /*73d0*/  FADD.FTZ R9, R183, R128 ;  /* 0x00000080b7097221 */ /* 0x008fe20000010000 */
[----:B------:R-:W-:Y:S01]  /*73e0*/  FADD.FTZ R123, R129, R130 ;  /* 0x00000082817b7221 */ /* 0x000fe20000010000 */
[----:B--2---:R-:W-:-:S03]  /*73f0*/  F2FP.F16.F32.PACK_AB R185, R153, R22 ;  /* 0x0000001699b9723e */ /* 0x004fc600000000ff */
[----:B------:R-:W-:Y:S02]  /*7400*/  FADD.FTZ R130, R172, R123 ;  /* 0x0000007bac827221 */ /* 0x000fe40000010000 */
[----:B------:R-:W2:Y:S01]  /*7410*/  MUFU.EX2 R141, R141 ;  /* 0x0000008d008d7308 */ /* 0x000ea20000000800 */
[C---:B----4-:R-:W-:Y:S01]  /*7420*/  FADD.FTZ R128, R4.reuse, R9 ;  /* 0x0000000904807221 */ /* 0x050fe20000010000 */
[----:B------:R-:W-:Y:S01]  /*7430*/  F2FP.F16.F32.PACK_AB R183, R4, R183 ;  /* 0x000000b704b7723e */ /* 0x000fe200000000ff */
[----:B------:R-:W-:-:S05]  /*7440*/  IMAD.MOV.U32 R4, RZ, RZ, R21 ;  /* 0x000000ffff047224 */ /* 0x000fca00078e0015 */
[----:B------:R-:W3:Y:S01]  /*7450*/  MUFU.EX2 R126, R126 ;  /* 0x0000007e007e7308 */ /* 0x000ee20000000800 */
[----:B-1----:R-:W-:-:S07]  /*7460*/  FADD.FTZ R9, R177, R128 ;  /* 0x00000080b1097221 */ /* 0x002fce0000010000 */
[----:B------:R-:W1:Y:S01]  /*7470*/  MUFU.EX2 R174, R174 ;  /* 0x000000ae00ae7308 */ /* 0x000e620000000800 */
[C---:B--2---:R-:W-:Y:S01]  /*7480*/  FADD.FTZ R123, R141.reuse, R130 ;  /* 0x000000828d7b7221 */ /* 0x044fe20000010000 */
[----:B------:R-:W-:-:S06]  /*7490*/  F2FP.F16.F32.PACK_AB R172, R141, R172 ;  /* 0x000000ac8dac723e */ /* 0x000fcc00000000ff */
[----:B------:R-:W2:Y:S01]  /*74a0*/  MUFU.EX2 R145, R145 ;  /* 0x0000009100917308 */ /* 0x000ea20000000800 */
[C---:B---3--:R-:W-:Y:S01]  /*74b0*/  FADD.FTZ R9, R126.reuse, R9 ;  /* 0x000000097e097221 */ /* 0x048fe20000010000 */
[----:B------:R-:W-:-:S03]  /*74c0*/  F2FP.F16.F32.PACK_AB R177, R126, R177 ;  /* 0x000000b17eb1723e */ /* 0x000fc600000000ff */
[----:B------:R-:W-:-:S03]  /*74d0*/  FADD.FTZ R9, R8, R9 ;  /* 0x0000000908097221 */ /* 0x000fc60000010000 */
[----:B------:R-:W3:Y:S01]  /*74e0*/  MUFU.EX2 R151, R151 ;  /* 0x0000009700977308 */ /* 0x000ee20000000800 */
[----:B-1----:R-:W-:-:S07]  /*74f0*/  FADD.FTZ R128, R174, R123 ;  /* 0x0000007bae807221 */ /* 0x002fce0000010000 */
[----:B------:R-:W1:Y:S01]  /*7500*/  MUFU.EX2 R168, R168 ;  /* 0x000000a800a87308 */ /* 0x000e620000000800 */
[C---:B--2---:R-:W-:Y:S01]  /*7510*/  FADD.FTZ R123, R145.reuse, R128 ;  /* 0x00000080917b7221 */ /* 0x044fe20000010000 */
[----:B------:R-:W-:-:S06]  /*7520*/  F2FP.F16.F32.PACK_AB R174, R145, R174 ;  /* 0x000000ae91ae723e */ /* 0x000fcc00000000ff */
[----:B------:R-:W2:Y:S01]  /*7530*/  MUFU.EX2 R132, R143 ;  /* 0x0000008f00847308 */ /* 0x000ea20000000800 */
[C---:B---3--:R-:W-:Y:S01]  /*7540*/  FADD.FTZ R9, R151.reuse, R9 ;  /* 0x0000000997097221 */ /* 0x048fe20000010000 */
[----:B------:R-:W-:-:S06]  /*7550*/  F2FP.F16.F32.PACK_AB R179, R151, R8 ;  /* 0x0000000897b3723e */ /* 0x000fcc00000000ff */
[----:B------:R-:W3:Y:S01]  /*7560*/  MUFU.EX2 R125, R125 ;  /* 0x0000007d007d7308 */ /* 0x000ee20000000800 */
[----:B-1----:R-:W-:-:S07]  /*7570*/  FADD.FTZ R128, R168, R123 ;  /* 0x0000007ba8807221 */ /* 0x002fce0000010000 */
[----:B------:R-:W1:Y:S01]  /*7580*/  MUFU.EX2 R155, R155 ;  /* 0x0000009b009b7308 */ /* 0x000e620000000800 */
[----:B--2---:R-:W-:-:S07]  /*7590*/  FADD.FTZ R9, R132, R9 ;  /* 0x0000000984097221 */ /* 0x004fce0000010000 */
[----:B------:R-:W2:Y:S01]  /*75a0*/  MUFU.EX2 R170, R170 ;  /* 0x000000aa00aa7308 */ /* 0x000ea20000000800 */
[C---:B---3--:R-:W-:Y:S01]  /*75b0*/  FADD.FTZ R23, R125.reuse, R128 ;  /* 0x000000807d177221 */ /* 0x048fe20000010000 */
[----:B------:R-:W-:-:S06]  /*75c0*/  F2FP.F16.F32.PACK_AB R168, R125, R168 ;  /* 0x000000a87da8723e */ /* 0x000fcc00000000ff */
[----:B------:R-:W3:Y:S01]  /*75d0*/  MUFU.EX2 R134, R199 ;  /* 0x000000c700867308 */ /* 0x000ee20000000800 */
[----:B-1----:R-:W-:-:S07]  /*75e0*/  FADD.FTZ R9, R155, R9 ;  /* 0x000000099b097221 */ /* 0x002fce0000010000 */
[----:B------:R-:W1:Y:S01]  /*75f0*/  MUFU.EX2 R159, R159 ;  /* 0x0000009f009f7308 */ /* 0x000e620000000800 */
[----:B--2---:R-:W-:-:S07]  /*7600*/  FADD.FTZ R128, R170, R23 ;  /* 0x00000017aa807221 */ /* 0x004fce0000010000 */
[----:B------:R2:W4:Y:S01]  /*7610*/  MUFU.EX2 R130, R173 ;  /* 0x000000ad00827308 */ /* 0x0005220000000800 */
[----:B---3--:R-:W-:-:S07]  /*7620*/  FADD.FTZ R23, R134, R9 ;  /* 0x0000000986177221 */ /* 0x008fce0000010000 */
[----:B------:R-:W3:Y:S01]  /*7630*/  MUFU.EX2 R163, R163 ;  /* 0x000000a300a37308 */ /* 0x000ee20000000800 */
[----:B-1----:R-:W-:Y:S01]  /*7640*/  FADD.FTZ R23, R159, R23 ;  /* 0x000000179f177221 */ /* 0x002fe20000010000 */
[----:B--2---:R-:W-:-:S06]  /*7650*/  F2FP.F16.F32.PACK_AB R173, R155, R132 ;  /* 0x000000849bad723e */ /* 0x004fcc00000000ff */
[----:B------:R1:W2:Y:S01]  /*7660*/  MUFU.EX2 R136, R175 ;  /* 0x000000af00887308 */ /* 0x0002a20000000800 */
[----:B----4-:R-:W-:-:S07]  /*7670*/  FADD.FTZ R23, R130, R23 ;  /* 0x0000001782177221 */ /* 0x010fce0000010000 */
[----:B------:R-:W4:Y:S01]  /*7680*/  MUFU.EX2 R5, R5 ;  /* 0x0000000500057308 */ /* 0x000f220000000800 */
[----:B---3--:R-:W-:Y:S01]  /*7690*/  FADD.FTZ R23, R163, R23 ;  /* 0x00000017a3177221 */ /* 0x008fe20000010000 */
[----:B-1----:R-:W-:Y:S02]  /*76a0*/  F2FP.F16.F32.PACK_AB R175, R159, R134 ;  /* 0x000000869faf723e */ /* 0x002fe400000000ff */
[----:B------:R-:W-:-:S04]  /*76b0*/  F2FP.F16.F32.PACK_AB R169, R163, R130 ;  /* 0x00000082a3a9723e */ /* 0x000fc800000000ff */
[----:B------:R-:W1:Y:S01]  /*76c0*/  MUFU.EX2 R124, R124 ;  /* 0x0000007c007c7308 */ /* 0x000e620000000800 */
[----:B--2---:R-:W-:Y:S01]  /*76d0*/  FADD.FTZ R23, R136, R23 ;  /* 0x0000001788177221 */ /* 0x004fe20000010000 */
[C---:B----4-:R-:W-:Y:S01]  /*76e0*/  FADD.FTZ R9, R5.reuse, R128 ;  /* 0x0000008005097221 */ /* 0x050fe20000010000 */
[----:B------:R-:W-:Y:S01]  /*76f0*/  F2FP.F16.F32.PACK_AB R170, R5, R170 ;  /* 0x000000aa05aa723e */ /* 0x000fe200000000ff */
[----:B------:R-:W-:Y:S02]  /*7700*/  IMAD.MOV.U32 R5, RZ, RZ, R15 ;  /* 0x000000ffff057224 */ /* 0x000fe400078e000f */
[C---:B-1----:R-:W-:Y:S01]  /*7710*/  FADD.FTZ R8, R124.reuse, R23 ;  /* 0x000000177c087221 */ /* 0x042fe20000010000 */
[----:B------:R-:W-:Y:S01]  /*7720*/  F2FP.F16.F32.PACK_AB R171, R124, R136 ;  /* 0x000000887cab723e */ /* 0x000fe200000000ff */
[----:B0-----:R-:W-:Y:S06]  /*7730*/  @P2 BRA `(.L_x_959) ;  /* 0xffffffd000302947 */ /* 0x001fec000383ffff */
[----:B------:R-:W-:Y:S02]  /*7740*/  IMAD.MOV.U32 R4, RZ, RZ, R21 ;  /* 0x000000ffff047224 */ /* 0x000fe400078e0015 */
[----:B------:R-:W-:-:S07]  /*7750*/  IMAD.MOV.U32 R5, RZ, RZ, R15 ;  /* 0x000000ffff057224 */ /* 0x000fce00078e000f */
.L_x_942:
[----:B------:R-:W0:Y:S01]  /*7760*/  LDC R15, c[0x0][0x2f0] ;  /* 0x0000bc00ff0f7b82 */ /* 0x000e220000000800 */
[----:B------:R-:W-:Y:S01]  /*7770*/  UIADD3 UR10, -UR10, 0x1, URZ ;  /* 0x000000010a0a7890 */ /* 0x000fe2000fffe13f */
[----:B------:R-:W-:Y:S01]  /*7780*/  ULDC UR7, c[0x0][0x448] ;  /* 0x0001120000077ab9 */ /* 0x000fe20000000800 */
[----:B------:R-:W-:Y:S01]  /*7790*/  ULDC UR14, c[0x0][0x9e4] ;  /* 0x00027900000e7ab9 */ /* 0x000fe20000000800 */
[----:B------:R-:W-:Y:S02]  /*77a0*/  UISETP.NE.AND UP0, UPT, UR7, 0x1, UPT ;  /* 0x000000010700788c */ /* 0x000fe4000bf05270 */
[----:B------:R-:W-:Y:S02]  /*77b0*/  UISETP.GE.AND UP1, UPT, UR14, 0x1, UPT ;  /* 0x000000010e00788c */ /* 0x000fe4000bf26270 */
[----:B------:R-:W1:Y:S04]  /*77c0*/  S2UR UR6, SR_CTAID.X ;  /* 0x00000000000679c3 */ /* 0x000e680000002500 */
[----:B------:R-:W-:-:S03]  /*77d0*/  PLOP3.LUT P2, PT, PT, PT, UP1, 0x40, 0x0 ;  /* 0x000000000000781c */ /* 0x000fc60003f4e818 */
[----:B------:R-:W-:Y:S01]  /*77e0*/  @UP0 ULDC UR15, c[0x0][0x450] ;  /* 0x00011400000f0ab9 */ /* 0x000fe20000000800 */
[----:B0-----:R-:W-:-:S05]  /*77f0*/  IMAD R15, R16, R15, UR10 ;  /* 0x0000000a100f7e24 */ /* 0x001fca000f8e020f */
[----:B------:R-:W-:Y:S01]  /*7800*/  R2UR UR11, R15 ;  /* 0x000000000f0b72ca */ /* 0x000fe200000e0000 */
[----:B-1----:R-:W-:-:S03]  /*7810*/  ULEA UR10, UR6, 0x7f, 0x7 ;  /* 0x0000007f060a7891 */ /* 0x002fc6000f8e383f */
[----:B------:R-:W-:Y:S02]  /*7820*/  @UP0 ULDC UR6, c[0x0][0x44c] ;  /* 0x0001130000060ab9 */ /* 0x000fe40000000800 */
[----:B------:R-:W-:-:S04]  /*7830*/  UIMAD.WIDE.U32 UR6, UR10, UR6, URZ ;  /* 0x000000060a0672a5 */ /* 0x000fc8000f8e003f */
[----:B------:R-:W-:-:S04]  /*7840*/  @UP0 USHF.R.U32.HI UR10, URZ, UR15, UR7 ;  /* 0x0000000f3f0a0299 */ /* 0x000fc80008011607 */
[----:B------:R-:W-:-:S03]  /*7850*/  UIADD3 UR10, UR11, UR10, URZ ;  /* 0x0000000a0b0a7290 */ /* 0x000fc6000fffe03f */
[----:B------:R-:W-:Y:S02]  /*7860*/  ULDC UR11, c[0x0][0x9dc] ;  /* 0x00027700000b7ab9 */ /* 0x000fe40000000800 */
[----:B------:R-:W-:Y:S01]  /*7870*/  UIADD3 UR11, UR10, -UR11, URZ ;  /* 0x8000000b0a0b7290 */ /* 0x000fe2000fffe03f */
[----:B------:R-:W-:Y:S11]  /*7880*/  @P2 BRA `(.L_x_960) ;  /* 0x0000000000442947 */ /* 0x000ff60003800000 */
        /* <DEDUP_REMOVED lines=10> */
.L_x_961:
[----:B------:R-:W-:-:S11]  /*7930*/  UISETP.NE.AND UP2, UPT, UR14, 0x1, UPT ;  /* 0x000000010e00788c */ /* 0x000fd6000bf45270 */
[----:B------:R-:W-:Y:S02]  /*7940*/  @UP2 ULDC.64 UR18, c[0x0][0x9e8] ;  /* 0x00027a0000122ab9 */ /* 0x000fe40000000a00 */
[----:B------:R-:W-:-:S04]  /*7950*/  UIMAD.WIDE.U32 UR6, UR10, UR18, URZ ;  /* 0x000000120a0672a5 */ /* 0x000fc8000f8e003f */
[----:B------:R-:W-:-:S12]  /*7960*/  @UP2 USHF.R.U32.HI UR10, URZ, UR19, UR7 ;  /* 0x000000133f0a2299 */ /* 0x000fd80008011607 */
.L_x_962:
[----:B------:R-:W-:-:S04]  /*7970*/  UIMAD UR10, UR10, UR14, URZ ;  /* 0x0000000e0a0a72a4 */ /* 0x000fc8000f8e023f */
[----:B------:R-:W-:-:S04]  /*7980*/  UISETP.LT.AND UP2, UPT, UR11, UR10, UPT ;  /* 0x0000000a0b00728c */ /* 0x000fc8000bf41270 */
[----:B------:R-:W-:-:S12]  /*7990*/  USEL UR11, UR11, UR10, !UP2 ;  /* 0x0000000a0b0b7287 */ /* 0x000fd8000d000000 */
.L_x_960:
[----:B------:R-:W-:Y:S01]  /*79a0*/  UIADD3 UR6, UR11, 0x5f, URZ ;  /* 0x0000005f0b067890 */ /* 0x000fe2000fffe03f */
[----:B------:R-:W-:-:S03]  /*79b0*/  R2UR UR10, R17 ;  /* 0x00000000110a72ca */ /* 0x000fc600000e0000 */
[----:B------:R-:W-:-:S04]  /*79c0*/  UIMAD.WIDE UR6, UR6, 0x2aaaaaab, URZ ;  /* 0x2aaaaaab060678a5 */ /* 0x000fc8000f8e023f */
[----:B------:R-:W-:-:S04]  /*79d0*/  USHF.R.U32.HI UR6, URZ, 0x1f, UR7 ;  /* 0x0000001f3f067899 */ /* 0x000fc80008011607 */
[----:B------:R-:W-:-:S04]  /*79e0*/  ULEA.HI.SX32 UR6, UR7, UR6, 0x1c ;  /* 0x0000000607067291 */ /* 0x000fc8000f8fe23f */
[----:B------:R-:W-:-:S04]  /*79f0*/  UISETP.LT.AND UP2, UPT, UR10, UR6, UPT ;  /* 0x000000060a00728c */ /* 0x000fc8000bf41270 */
[----:B------:R-:W-:-:S06]  /*7a00*/  USEL UR60, UR10, UR6, !UP2 ;  /* 0x000000060a3c7287 */ /* 0x000fcc000d000000 */
[----:B------:R-:W-:-:S13]  /*7a10*/  ISETP.GE.AND P2, PT, R13, UR60, PT ;  /* 0x0000003c0d007c0c */ /* 0x000fda000bf46270 */
[----:B------:R-:W-:Y:S05]  /*7a20*/  @!P2 BRA `(.L_x_963) ;  /* 0x0000001c0070a947 */ /* 0x000fea0003800000 */
[----:B------:R-:W-:Y:S01]  /*7a30*/  IMAD.MOV.U32 R15, RZ, RZ, R4 ;  /* 0x000000ffff0f7224 */ /* 0x000fe200078e0004 */
[----:B------:R-:W-:Y:S01]  /*7a40*/  UMOV UR58, UR5 ;  /* 0x00000005003a7c82 */ /* 0x000fe20008000000 */
[----:B------:R-:W-:Y:S01]  /*7a50*/  IMAD.MOV.U32 R14, RZ, RZ, R5 ;  /* 0x000000ffff0e7224 */ /* 0x000fe200078e0005 */
[----:B------:R-:W-:-:S06]  /*7a60*/  UMOV UR7, UR4 ;  /* 0x0000000400077c82 */ /* 0x000fcc0008000000 */
.L_x_972:
[----:B------:R-:W-:-:S04]  /*7a70*/  UIADD3 UR4, UR7, 0x1, URZ ;  /* 0x0000000107047890 */ /* 0x000fc8000fffe03f */
[----:B------:R-:W-:-:S04]  /*7a80*/  UISETP.NE.AND UP2, UPT, UR4, 0x2, UPT ;  /* 0x000000020400788c */ /* 0x000fc8000bf45270 */
[----:B------:R-:W-:Y:S02]  /*7a90*/  USEL UR5, URZ, 0x1, UP2 ;  /* 0x000000013f057887 */ /* 0x000fe40009000000 */
[----:B------:R-:W-:Y:S02]  /*7aa0*/  USEL UR4, UR4, URZ, UP2 ;  /* 0x0000003f04047287 */ /* 0x000fe40009000000 */
[----:B------:R-:W-:Y:S01]  /*7ab0*/  ULOP3.LUT UR5, UR58, UR5, URZ, 0x3c, !UPT ;  /* 0x000000053a057292 */ /* 0x000fe2000f8e3c3f */
[----:B------:R-:W-:Y:S11]  /*7ac0*/  @!P0 BRA `(.L_x_964) ;  /* 0x0000000000048947 */ /* 0x000ff60003800000 */
[----:B------:R-:W-:Y:S01]  /*7ad0*/  BPT.TRAP 0x1 ;  /* 0x000000040000795c */ /* 0x000fe20000300000 */
.L_x_964:
[----:B------:R-:W-:Y:S01]  /*7ae0*/  ULEA UR56, UR4, UR57, 0x3 ;  /* 0x0000003904387291 */ /* 0x000fe2000f8e183f */
[----:B------:R-:W-:-:S05]  /*7af0*/  IMAD.U32 R0, RZ, RZ, UR5 ;  /* 0x00000005ff007e24 */ /* 0x000fca000f8e00ff */
[----:B------:R-:W-:-:S04]  /*7b00*/  SHF.L.U32 R0, R0, 0x1f, RZ ;  /* 0x0000001f00007819 */ /* 0x000fc800000006ff */
[----:B------:R0:W1:Y:S01]  /*7b10*/  SYNCS.PHASECHK.TRANS64.TRYWAIT P2, [UR56+0x30830], R0 ;  /* 0x03083000ff0075a7 */ /* 0x0000620008040178 */
[----:B------:R-:W-:Y:S05]  /*7b20*/  @!P0 BRA `(.L_x_965) ;  /* 0x0000000000048947 */ /* 0x000fea0003800000 */
[----:B------:R-:W-:Y:S01]  /*7b30*/  BPT.TRAP 0x1 ;  /* 0x000000040000795c */ /* 0x000fe20000300000 */
.L_x_965:
[----:B-1----:R-:W-:Y:S05]  /*7b40*/  @P2 BRA `(.L_x_966) ;  /* 0x0000000000082947 */ /* 0x002fea0003800000 */
[----:B------:R-:W1:Y:S02]  /*7b50*/  SYNCS.PHASECHK.TRANS64.TRYWAIT P2, [UR56+0x30830], R0 ;  /* 0x03083000ff0075a7 */ /* 0x000e640008040178 */
[----:B-1----:R-:W-:Y:S05]  /*7b60*/  @!P2 BRA `(.L_x_967) ;  /* 0x000000c40030a947 */ /* 0x002fea0003800000 */
.L_x_966:
        /* <DEDUP_REMOVED lines=161> */
.L_x_968:
[----:B------:R-:W-:Y:S01]  /*8580*/  ULEA UR11, UR7, UR57, 0x3 ;  /* 0x00000039070b7291 */ /* 0x000fe2000f8e183f */
[----:B01----:R-:W-:-:S05]  /*8590*/  IMAD.U32 R0, RZ, RZ, UR58 ;  /* 0x0000003aff007e24 */ /* 0x003fca000f8e00ff */
[----:B------:R-:W-:-:S04]  /*85a0*/  SHF.L.U32 R0, R0, 0x1f, RZ ;  /* 0x0000001f00007819 */ /* 0x000fc800000006ff */
[----:B------:R0:W1:Y:S01]  /*85b0*/  SYNCS.PHASECHK.TRANS64.TRYWAIT P2, [UR11+0x30850], R0 ;  /* 0x03085000ff0075a7 */ /* 0x000062000804014b */
[----:B------:R-:W-:Y:S05]  /*85c0*/  @!P0 BRA `(.L_x_969) ;  /* 0x0000000000048947 */ /* 0x000fea0003800000 */
[----:B------:R-:W-:Y:S01]  /*85d0*/  BPT.TRAP 0x1 ;  /* 0x000000040000795c */ /* 0x000fe20000300000 */
.L_x_969:
[----:B-1----:R-:W-:Y:S05]  /*85e0*/  @P2 BRA `(.L_x_970) ;  /* 0x0000000000082947 */ /* 0x002fea0003800000 */
[----:B------:R-:W1:Y:S02]  /*85f0*/  SYNCS.PHASECHK.TRANS64.TRYWAIT P2, [UR11+0x30850], R0 ;  /* 0x03085000ff0075a7 */ /* 0x000e64000804014b */
[----:B-1----:R-:W-:Y:S05]  /*8600*/  @!P2 BRA `(.L_x_971) ;  /* 0x000000b800a0a947 */ /* 0x002fea0003800000 */
.L_x_970:
[----:B------:R-:W-:Y:S01]  /*8610*/  UIADD3 UR6, UR57, 0x400, URZ ;  /* 0x0000040039067890 */ /* 0x000fe2000fffe03f */
[----:B------:R-:W-:Y:S01]  /*8620*/  WARPGROUP.ARRIVE ;  /* 0x00000000000079c5 */ /* 0x000fe20000000000 */
[----:B------:R-:W-:Y:S01]  /*8630*/  UMOV UR15, 0x40000040 ;  /* 0x40000040000f7882 */ /* 0x000fe20000000000 */
[----:B01----:R-:W-:Y:S01]  /*8640*/  FMNMX.FTZ R0, R120, R14, !PT ;  /* 0x0000000e78007209 */ /* 0x003fe20007810000 */
[----:B------:R-:W-:Y:S01]  /*8650*/  USHF.R.U32.HI UR6, URZ, 0x4, UR6 ;  /* 0x000000043f067899 */ /* 0x000fe20008011606 */
[----:B------:R-:W-:Y:S01]  /*8660*/  FMNMX.FTZ R4, R122, R15, !PT ;  /* 0x0000000f7a047209 */ /* 0x000fe20007810000 */
[----:B------:R-:W-:Y:S01]  /*8670*/  UMOV UR58, UR5 ;  /* 0x00000005003a7c82 */ /* 0x000fe20008000000 */
[----:B------:R-:W-:Y:S01]  /*8680*/  FMNMX.FTZ R3, R121, R0, !PT ;  /* 0x0000000079037209 */ /* 0x000fe20007810000 */
[----:B------:R-:W-:Y:S01]  /*8690*/  ULOP3.LUT UR6, UR6, 0x3fff, URZ, 0xc0, !UPT ;  /* 0x00003fff06067892 */ /* 0x000fe2000f8ec03f */
[----:B------:R-:W-:Y:S02]  /*86a0*/  FMNMX.FTZ R23, R123, R4, !PT ;  /* 0x000000047b177209 */ /* 0x000fe40007810000 */
[----:B------:R-:W-:Y:S01]  /*86b0*/  FMNMX.FTZ R0, R124, R3, !PT ;  /* 0x000000037c007209 */ /* 0x000fe20007810000 */
[----:B------:R-:W-:Y:S01]  /*86c0*/  ULOP3.LUT UR6, UR6, 0x3000000, URZ, 0xfc, !UPT ;  /* 0x0300000006067892 */ /* 0x000fe2000f8efc3f */
[----:B------:R-:W-:-:S02]  /*86d0*/  FMNMX.FTZ R4, R126, R23, !PT ;  /* 0x000000177e047209 */ /* 0x000fc40007810000 */
[----:B------:R-:W-:Y:S01]  /*86e0*/  FMNMX.FTZ R3, R125, R0, !PT ;  /* 0x000000007d037209 */ /* 0x000fe20007810000 */
[----:B------:R-:W-:Y:S01]  /*86f0*/  UIMAD UR6, UR7, 0x900, UR6 ;  /* 0x00000900070678a4 */ /* 0x000fe2000f8e0206 */
[----:B------:R-:W-:Y:S02]  /*8700*/  FMNMX.FTZ R23, R127, R4, !PT ;  /* 0x000000047f177209 */ /* 0x000fe40007810000 */
[----:B------:R-:W-:Y:S01]  /*8710*/  UMOV UR7, 0x40000040 ;  /* 0x4000004000077882 */ /* 0x000fe20000000000 */
[----:B------:R-:W-:Y:S01]  /*8720*/  UIADD3 UR10, UR6, 0x80, URZ ;  /* 0x00000080060a7890 */ /* 0x000fe2000fffe03f */
[----:B------:R-:W-:Y:S02]  /*8730*/  FMNMX.FTZ R0, R128, R3, !PT ;  /* 0x0000000380007209 */ /* 0x000fe40007810000 */
[----:B------:R-:W-:Y:S02]  /*8740*/  FMNMX.FTZ R4, R130, R23, !PT ;  /* 0x0000001782047209 */ /* 0x000fe40007810000 */
[----:B------:R-:W-:Y:S01]  /*8750*/  HGMMA.64x192x16.F32 R24, R188, gdesc[UR4].tnspB, R24, gsb0 ;  /* 0x42e00004bc187df0 */ /* 0x000fe20008000818 */
[----:B------:R-:W-:Y:S01]  /*8760*/  FMNMX.FTZ R3, R129, R0, !PT ;  /* 0x0000000081037209 */ /* 0x000fe20007810000 */
[----:B------:R-:W-:Y:S01]  /*8770*/  UMOV UR14, UR10 ;  /* 0x0000000a000e7c82 */ /* 0x000fe20008000000 */
[----:B------:R-:W-:Y:S01]  /*8780*/  UIADD3 UR10, UR6, 0x100, URZ ;  /* 0x00000100060a7890 */ /* 0x000fe2000fffe03f */
[----:B------:R-:W-:Y:S01]  /*8790*/  FMNMX.FTZ R23, R131, R4, !PT ;  /* 0x0000000483177209 */ /* 0x000fe20007810000 */
[----:B------:R-:W-:Y:S01]  /*87a0*/  UMOV UR7, 0x40000040 ;  /* 0x4000004000077882 */ /* 0x000fe20000000000 */
[----:B------:R-:W-:-:S02]  /*87b0*/  FMNMX.FTZ R0, R132, R3, !PT ;  /* 0x0000000384007209 */ /* 0x000fc40007810000 */
[----:B------:R-:W-:Y:S02]  /*87c0*/  FMNMX.FTZ R4, R134, R23, !PT ;  /* 0x0000001786047209 */ /* 0x000fe40007810000 */
[----:B------:R-:W-:Y:S02]  /*87d0*/  FMNMX.FTZ R3, R133, R0, !PT ;  /* 0x0000000085037209 */ /* 0x000fe40007810000 */
[C---:B------:R-:W-:Y:S01]  /*87e0*/  ISETP.GT.AND P2, PT, R13.reuse, UR60, PT ;  /* 0x0000003c0d007c0c */ /* 0x040fe2000bf44270 */
[----:B------:R-:W-:Y:S01]  /*87f0*/  VIADD R13, R13, 0xffffffff ;  /* 0xffffffff0d0d7836 */ /* 0x000fe20000000000 */
        /* <DEDUP_REMOVED lines=18> */
[----:B-1----:R-:W-:-:S05]  /*8920*/  FMNMX.FTZ R20, R2, R3, !PT ;  /* 0x0000000302147209 */ /* 0x002fca0007810000 */
[----:B------:R-:W1:Y:S02]  /*8930*/  SHFL.BFLY PT, R5, R20, 0x1, 0x1f ;  /* 0x0c201f0014057f89 */ /* 0x000e6400000e0000 */
[----:B-1----:R-:W-:-:S05]  /*8940*/  FMNMX.FTZ R5, R20, R5, !PT ;  /* 0x0000000514057209 */ /* 0x002fca0007810000 */
[----:B------:R-:W-:-:S04]  /*8950*/  FADD.FTZ R3, -R5, R14 ;  /* 0x0000000e05037221 */ /* 0x000fc80000010100 */
[-C--:B0-----:R-:W-:Y:S01]  /*8960*/  FMUL.FTZ R14, R3, R0.reuse ;  /* 0x00000000030e7220 */ /* 0x081fe20000410000 */
[----:B------:R-:W-:-:S03]  /*8970*/  FMUL.FTZ R3, R5, R0 ;  /* 0x0000000005037220 */ /* 0x000fc60000410000 */
[----:B------:R0:W-:Y:S01]  /*8980*/  MUFU.EX2 R2, R14 ;  /* 0x0000000e00027308 */ /* 0x0001e20000000800 */
[-CC-:B------:R-:W-:Y:S01]  /*8990*/  FFMA.FTZ R23, R125, R0.reuse, -R3.reuse ;  /* 0x000000007d177223 */ /* 0x180fe20000010803 */
[-CC-:B------:R-:W-:Y:S01]  /*89a0*/  FFMA.FTZ R21, R120, R0.reuse, -R3.reuse ;  /* 0x0000000078157223 */ /* 0x180fe20000010803 */
[-CC-:B------:R-:W-:Y:S01]  /*89b0*/  FFMA.FTZ R20, R164, R0.reuse, -R3.reuse ;  /* 0x00000000a4147223 */ /* 0x180fe20000010803 */
[----:B------:R-:W-:Y:S01]  /*89c0*/  FFMA.FTZ R165, R165, R0, -R3 ;  /* 0x00000000a5a57223 */ /* 0x000fe20000010803 */
[----:B------:R-:W-:-:S03]  /*89d0*/  IMAD.U32 R120, RZ, RZ, UR56 ;  /* 0x00000038ff787e24 */ /* 0x000fc6000f8e00ff */
[----:B------:R-:W1:Y:S01]  /*89e0*/  MUFU.EX2 R21, R21 ;  /* 0x0000001500157308 */ /* 0x000e620000000800 */
[----:B0-----:R-:W-:Y:S01]  /*89f0*/  FFMA.FTZ R14, R160, R0, -R3 ;  /* 0x00000000a00e7223 */ /* 0x001fe20000010803 */
[----:B------:R-:W-:-:S05]  /*8a00*/  @!P1 VIADD R120, R120, 0x30840 ;  /* 0x0003084078789836 */ /* 0x000fca0000000000 */
[----:B------:R-:W-:Y:S01]  /*8a10*/  @!P1 PRMT R120, RZ, 0x654, R120 ;  /* 0x00000654ff789816 */ /* 0x000fe20000000078 */
[----:B------:R-:W-:Y:S08]  /*8a20*/  MUFU.EX2 R23, R23 ;  /* 0x0000001700177308 */ /* 0x000ff00000000800 */
[----:B------:R-:W-:Y:S01]  /*8a30*/  MUFU.EX2 R14, R14 ;  /* 0x0000000e000e7308 */ /* 0x000fe20000000800 */
[----:B-1----:R-:W-:-:S07]  /*8a40*/  FFMA.FTZ R9, R2, R9, R21 ;  /* 0x0000000902097223 */ /* 0x002fce0000010015 */
[----:B------:R-:W-:Y:S01]  /*8a50*/  MUFU.EX2 R20, R20 ;  /* 0x0000001400147308 */ /* 0x000fe20000000800 */
[----:B------:R-:W-:Y:S02]  /*8a60*/  WARPGROUP.DEPBAR.LE gsb0, 0x0 ;  /* 0x00008000000079c5 */ /* 0x000fe40000010000 */
[----:B------:R-:W-:Y:S01]  /*8a70*/  WARPGROUP.ARRIVE ;  /* 0x00000000000079c5 */ /* 0x000fe20000000000 */
[--C-:B------:R-:W-:Y:S01]  /*8a80*/  FFMA.FTZ R188, R121, R0, -R3.reuse ;  /* 0x0000000079bc7223 */ /* 0x100fe20000010803 */
[----:B------:R-:W-:Y:S01]  /*8a90*/  FMNMX.FTZ R121, R135, R4, !PT ;  /* 0x0000000487797209 */ /* 0x000fe20007810000 */
[----:B------:R-:W-:-:S03]  /*8aa0*/  FFMA.FTZ R190, R124, R0, -R3 ;  /* 0x000000007cbe7223 */ /* 0x000fc60000010803 */
[----:B------:R-:W-:Y:S01]  /*8ab0*/  HGMMA.64x192x16.F32 R24, R184, gdesc[UR12].tnspB, R24, gsb0 ;  /* 0x42e0000cb8187df0 */ /* 0x000fe20008000818 */
[----:B------:R-:W-:Y:S01]  /*8ac0*/  UMOV UR14, UR10 ;  /* 0x0000000a000e7c82 */ /* 0x000fe20008000000 */
[----:B------:R-:W-:Y:S01]  /*8ad0*/  UMOV UR15, 0x40000040 ;  /* 0x40000040000f7882 */ /* 0x000fe20000000000 */
[----:B------:R-:W-:Y:S01]  /*8ae0*/  UIADD3 UR10, UR6, 0x180, URZ ;  /* 0x00000180060a7890 */ /* 0x000fe2000fffe03f */
[----:B------:R-:W-:Y:S01]  /*8af0*/  FMNMX.FTZ R4, R138, R121, !PT ;  /* 0x000000798a047209 */ /* 0x000fe20007810000 */
[----:B------:R-:W0:Y:S03]  /*8b00*/  MUFU.EX2 R188, R188 ;  /* 0x000000bc00bc7308 */ /* 0x000e260000000800 */
[----:B------:R-:W-:-:S04]  /*8b10*/  FMNMX.FTZ R121, R139, R4, !PT ;  /* 0x000000048b797209 */ /* 0x000fc80007810000 */
[----:B------:R-:W-:Y:S01]  /*8b20*/  FMNMX.FTZ R4, R142, R121, !PT ;  /* 0x000000798e047209 */ /* 0x000fe20007810000 */
[----:B------:R-:W-:Y:S01]  /*8b30*/  FFMA.FTZ R121, R129, R0, -R3 ;  /* 0x0000000081797223 */ /* 0x000fe20000010803 */
[----:B------:R-:W-:Y:S02]  /*8b40*/  MUFU.EX2 R190, R190 ;  /* 0x000000be00be7308 */ /* 0x000fe40000000800 */
[----:B------:R-:W-:-:S04]  /*8b50*/  FMNMX.FTZ R125, R143, R4, !PT ;  /* 0x000000048f7d7209 */ /* 0x000fc80007810000 */
[----:B------:R-:W-:Y:S02]  /*8b60*/  FMNMX.FTZ R4, R146, R125, !PT ;  /* 0x0000007d92047209 */ /* 0x000fe40007810000 */
[----:B------:R-:W-:Y:S01]  /*8b70*/  MUFU.EX2 R121, R121 ;  /* 0x0000007900797308 */ /* 0x000fe20000000800 */
[C---:B0-----:R-:W-:Y:S01]  /*8b80*/  FADD.FTZ R9, R188.reuse, R9 ;  /* 0x00000009bc097221 */ /* 0x041fe20000010000 */
[----:B------:R-:W-:Y:S02]  /*8b90*/  FMNMX.FTZ R125, R147, R4, !PT ;  /* 0x00000004937d7209 */ /* 0x000fe40007810000 */
[----:B------:R-:W-:Y:S02]  /*8ba0*/  F2FP.F16.F32.PACK_AB R188, R188, R21 ;  /* 0x00000015bcbc723e */ /* 0x000fe400000000ff */
[----:B------:R-:W-:Y:S01]  /*8bb0*/  FMNMX.FTZ R4, R150, R125, !PT ;  /* 0x0000007d96047209 */ /* 0x000fe20007810000 */
[----:B------:R-:W-:-:S03]  /*8bc0*/  FFMA.FTZ R125, R133, R0, -R3 ;  /* 0x00000000857d7223 */ /* 0x000fc60000010803 */
[----:B------:R-:W-:-:S03]  /*8bd0*/  FMNMX.FTZ R129, R151, R4, !PT ;  /* 0x0000000497817209 */ /* 0x000fc60007810000 */
[----:B------:R-:W-:Y:S01]  /*8be0*/  MUFU.EX2 R125, R125 ;  /* 0x0000007d007d7308 */ /* 0x000fe20000000800 */
[----:B------:R-:W-:-:S04]  /*8bf0*/  FMNMX.FTZ R4, R154, R129, !PT ;  /* 0x000000819a047209 */ /* 0x000fc80007810000 */
[----:B------:R-:W-:-:S04]  /*8c00*/  FMNMX.FTZ R129, R155, R4, !PT ;  /* 0x000000049b817209 */ /* 0x000fc80007810000 */
[----:B------:R-:W-:Y:S01]  /*8c10*/  FMNMX.FTZ R4, R158, R129, !PT ;  /* 0x000000819e047209 */ /* 0x000fe20007810000 */
[-CC-:B------:R-:W-:Y:S01]  /*8c20*/  FFMA.FTZ R129, R137, R0.reuse, -R3.reuse ;  /* 0x0000000089817223 */ /* 0x180fe20000010803 */
[-CC-:B------:R-:W-:Y:S01]  /*8c30*/  FFMA.FTZ R137, R145, R0.reuse, -R3.reuse ;  /* 0x0000000091897223 */ /* 0x180fe20000010803 */
[--C-:B------:R-:W-:Y:S01]  /*8c40*/  FFMA.FTZ R145, R153, R0, -R3.reuse ;  /* 0x0000000099917223 */ /* 0x100fe20000010803 */
[----:B------:R-:W-:Y:S01]  /*8c50*/  FMNMX.FTZ R133, R159, R4, !PT ;  /* 0x000000049f857209 */ /* 0x000fe20007810000 */
[----:B------:R-:W-:Y:S02]  /*8c60*/  FFMA.FTZ R153, R161, R0, -R3 ;  /* 0x00000000a1997223 */ /* 0x000fe40000010803 */
[----:B------:R-:W-:Y:S01]  /*8c70*/  MUFU.EX2 R129, R129 ;  /* 0x0000008100817308 */ /* 0x000fe20000000800 */
[----:B------:R-:W-:-:S04]  /*8c80*/  FMNMX.FTZ R4, R162, R133, !PT ;  /* 0x00000085a2047209 */ /* 0x000fc80007810000 */
[----:B------:R-:W-:-:S03]  /*8c90*/  FMNMX.FTZ R133, R163, R4, !PT ;  /* 0x00000004a3857209 */ /* 0x000fc60007810000 */
[----:B------:R-:W-:Y:S01]  /*8ca0*/  MUFU.EX2 R137, R137 ;  /* 0x0000008900897308 */ /* 0x000fe20000000800 */
[----:B------:R-:W-:Y:S01]  /*8cb0*/  FMNMX.FTZ R4, R166, R133, !PT ;  /* 0x00000085a6047209 */ /* 0x000fe20007810000 */
[-CC-:B------:R-:W-:Y:S01]  /*8cc0*/  FFMA.FTZ R133, R141, R0.reuse, -R3.reuse ;  /* 0x000000008d857223 */ /* 0x180fe20000010803 */
[-CC-:B------:R-:W-:Y:S01]  /*8cd0*/  FFMA.FTZ R141, R149, R0.reuse, -R3.reuse ;  /* 0x00000000958d7223 */ /* 0x180fe20000010803 */
[----:B------:R-:W-:Y:S01]  /*8ce0*/  FFMA.FTZ R149, R157, R0, -R3 ;  /* 0x000000009d957223 */ /* 0x000fe20000010803 */
[----:B------:R-:W-:-:S03]  /*8cf0*/  FMNMX.FTZ R4, R167, R4, !PT ;  /* 0x00000004a7047209 */ /* 0x000fc60007810000 */
        /* <DEDUP_REMOVED lines=8> */
[----:B------:R-:W-:-:S04]  /*8d80*/  FFMA.FTZ R186, R132, R0, -R3 ;  /* 0x0000000084ba7223 */ /* 0x000fc80000010803 */
[----:B------:R-:W-:Y:S01]  /*8d90*/  HGMMA.64x192x16.F32 R24, R180, gdesc[UR12].tnspB, R24, gsb0 ;  /* 0x42e0000cb4187df0 */ /* 0x000fe20008000818 */
[----:B------:R-:W-:Y:S01]  /*8da0*/  UMOV UR14, UR10 ;  /* 0x0000000a000e7c82 */ /* 0x000fe20008000000 */
[----:B------:R-:W-:Y:S01]  /*8db0*/  UMOV UR15, 0x40000040 ;  /* 0x40000040000f7882 */ /* 0x000fe20000000000 */
[----:B------:R-:W-:Y:S01]  /*8dc0*/  UIADD3 UR10, UR6, 0x200, URZ ;  /* 0x00000200060a7890 */ /* 0x000fe2000fffe03f */
[----:B------:R-:W-:Y:S01]  /*8dd0*/  MUFU.EX2 R184, R184 ;  /* 0x000000b800b87308 */ /* 0x000fe20000000800 */
[----:B------:R-:W-:-:S07]  /*8de0*/  UIADD3 UR6, UR6, 0x280, URZ ;  /* 0x0000028006067890 */ /* 0x000fce000fffe03f */
[----:B------:R-:W-:Y:S01]  /*8df0*/  MUFU.EX2 R186, R186 ;  /* 0x000000ba00ba7308 */ /* 0x000fe20000000800 */
[----:B------:R-:W-:Y:S02]  /*8e00*/  WARPGROUP.DEPBAR.LE gsb0, 0x0 ;  /* 0x00008000000079c5 */ /* 0x000fe40000010000 */
[----:B------:R-:W-:Y:S01]  /*8e10*/  WARPGROUP.ARRIVE ;  /* 0x00000000000079c5 */ /* 0x000fe20000000000 */
[-CC-:B------:R-:W-:Y:S01]  /*8e20*/  FFMA.FTZ R180, R136, R0.reuse, -R3.reuse ;  /* 0x0000000088b47223 */ /* 0x180fe20000010803 */
[----:B------:R-:W-:-:S04]  /*8e30*/  FFMA.FTZ R182, R140, R0, -R3 ;  /* 0x000000008cb67223 */ /* 0x000fc80000010803 */
[----:B------:R-:W-:Y:S01]  /*8e40*/  HGMMA.64x192x16.F32 R24, R176, gdesc[UR12].tnspB, R24, gsb0 ;  /* 0x42e0000cb0187df0 */ /* 0x000fe20008000818 */
[----:B------:R-:W-:Y:S01]  /*8e50*/  UMOV UR14, UR10 ;  /* 0x0000000a000e7c82 */ /* 0x000fe20008000000 */
[----:B------:R-:W-:Y:S01]  /*8e60*/  UMOV UR15, 0x40000040 ;  /* 0x40000040000f7882 */ /* 0x000fe20000000000 */
[----:B------:R-:W-:Y:S08]  /*8e70*/  MUFU.EX2 R180, R180 ;  /* 0x000000b400b47308 */ /* 0x000ff00000000800 */
[----:B------:R-:W-:Y:S01]  /*8e80*/  MUFU.EX2 R182, R182 ;  /* 0x000000b600b67308 */ /* 0x000fe20000000800 */
[----:B------:R-:W-:-:S02]  /*8e90*/  WARPGROUP.DEPBAR.LE gsb0, 0x0 ;  /* 0x00008000000079c5 */ /* 0x000fc40000010000 */
[----:B------:R-:W-:Y:S01]  /*8ea0*/  WARPGROUP.ARRIVE ;  /* 0x00000000000079c5 */ /* 0x000fe20000000000 */
[-CC-:B------:R-:W-:Y:S01]  /*8eb0*/  FFMA.FTZ R176, R144, R0.reuse, -R3.reuse ;  /* 0x0000000090b07223 */ /* 0x180fe20000010803 */
[----:B------:R-:W-:-:S04]  /*8ec0*/  FFMA.FTZ R178, R148, R0, -R3 ;  /* 0x0000000094b27223 */ /* 0x000fc80000010803 */
[----:B------:R-:W-:Y:S01]  /*8ed0*/  HGMMA.64x192x16.F32 R24, R172, gdesc[UR12].tnspB, R24, gsb0 ;  /* 0x42e0000cac187df0 */ /* 0x000fe20008000818 */
[----:B------:R-:W-:Y:S08]  /*8ee0*/  MUFU.EX2 R176, R176 ;  /* 0x000000b000b07308 */ /* 0x000ff00000000800 */
[----:B------:R-:W-:Y:S01]  /*8ef0*/  MUFU.EX2 R178, R178 ;  /* 0x000000b200b27308 */ /* 0x000fe20000000800 */
[----:B------:R-:W-:-:S02]  /*8f00*/  WARPGROUP.DEPBAR.LE gsb0, 0x0 ;  /* 0x00008000000079c5 */ /* 0x000fc40000010000 */
[----:B------:R-:W-:Y:S01]  /*8f10*/  WARPGROUP.ARRIVE ;  /* 0x00000000000079c5 */ /* 0x000fe20000000000 */
[----:B------:R-:W0:Y:S01]  /*8f20*/  SHFL.BFLY PT, R173, R4, 0x2, 0x1f ;  /* 0x0c401f0004ad7f89 */ /* 0x000e2200000e0000 */
[-CC-:B------:R-:W-:Y:S01]  /*8f30*/  FFMA.FTZ R172, R152, R0.reuse, -R3.reuse ;  /* 0x0000000098ac7223 */ /* 0x180fe20000010803 */
[----:B------:R-:W-:-:S05]  /*8f40*/  FFMA.FTZ R174, R156, R0, -R3 ;  /* 0x000000009cae7223 */ /* 0x000fca0000010803 */
[----:B------:R-:W-:Y:S01]  /*8f50*/  HGMMA.64x192x16.F32 R24, R168, gdesc[UR4].tnspB, R24, gsb0 ;  /* 0x42e00004a8187df0 */ /* 0x000fe20008000818 */
[----:B------:R-:W-:Y:S01]  /*8f60*/  UMOV UR7, UR4 ;  /* 0x0000000400077c82 */ /* 0x000fe20008000000 */
[----:B------:R-:W-:Y:S08]  /*8f70*/  MUFU.EX2 R172, R172 ;  /* 0x000000ac00ac7308 */ /* 0x000ff00000000800 */
[----:B------:R-:W-:Y:S01]  /*8f80*/  MUFU.EX2 R174, R174 ;  /* 0x000000ae00ae7308 */ /* 0x000fe20000000800 */
[----:B0-----:R-:W-:-:S05]  /*8f90*/  FMNMX.FTZ R173, R4, R173, !PT ;  /* 0x000000ad04ad7209 */ /* 0x001fca0007810000 */
[----:B------:R-:W0:Y:S02]  /*8fa0*/  SHFL.BFLY PT, R4, R173, 0x1, 0x1f ;  /* 0x0c201f00ad047f89 */ /* 0x000e2400000e0000 */
[----:B0-----:R-:W-:-:S05]  /*8fb0*/  FMNMX.FTZ R4, R173, R4, !PT ;  /* 0x00000004ad047209 */ /* 0x001fca0007810000 */
[C---:B------:R-:W-:Y:S01]  /*8fc0*/  FADD.FTZ R3, -R4.reuse, R15 ;  /* 0x0000000f04037221 */ /* 0x040fe20000010100 */
[-C--:B------:R-:W-:Y:S01]  /*8fd0*/  FMUL.FTZ R157, R4, R0.reuse ;  /* 0x00000000049d7220 */ /* 0x080fe20000410000 */
[----:B------:R-:W-:Y:S02]  /*8fe0*/  MUFU.EX2 R15, R165 ;  /* 0x000000a5000f7308 */ /* 0x000fe40000000800 */
[-C--:B------:R-:W-:Y:S01]  /*8ff0*/  FMUL.FTZ R3, R3, R0.reuse ;  /* 0x0000000003037220 */ /* 0x080fe20000410000 */
[-CC-:B------:R-:W-:Y:S01]  /*9000*/  FFMA.FTZ R22, R122, R0.reuse, -R157.reuse ;  /* 0x000000007a167223 */ /* 0x180fe2000001089d */
[-CC-:B------:R-:W-:Y:S01]  /*9010*/  FFMA.FTZ R123, R123, R0.reuse, -R157.reuse ;  /* 0x000000007b7b7223 */ /* 0x180fe2000001089d */
[-CC-:B------:R-:W-:Y:S01]  /*9020*/  FFMA.FTZ R126, R126, R0.reuse, -R157.reuse ;  /* 0x000000007e7e7223 */ /* 0x180fe2000001089d */
[-CC-:B------:R-:W-:Y:S01]  /*9030*/  FFMA.FTZ R127, R127, R0.reuse, -R157.reuse ;  /* 0x000000007f7f7223 */ /* 0x180fe2000001089d */
[----:B------:R-:W-:Y:S01]  /*9040*/  IMAD.U32 R122, RZ, RZ, UR11 ;  /* 0x0000000bff7a7e24 */ /* 0x000fe2000f8e00ff */
        /* <DEDUP_REMOVED lines=16> */
[----:B------:R-:W1:Y:S01]  /*9150*/  MUFU.EX2 R123, R123 ;  /* 0x0000007b007b7308 */ /* 0x000e620000000800 */
[-CC-:B------:R-:W-:Y:S01]  /*9160*/  FFMA.FTZ R158, R158, R0.reuse, -R157.reuse ;  /* 0x000000009e9e7223 */ /* 0x180fe2000001089d */
[-CC-:B------:R-:W-:Y:S01]  /*9170*/  FFMA.FTZ R159, R159, R0.reuse, -R157.reuse ;  /* 0x000000009f9f7223 */ /* 0x180fe2000001089d */
[-CC-:B------:R-:W-:Y:S01]  /*9180*/  FFMA.FTZ R162, R162, R0.reuse, -R157.reuse ;  /* 0x00000000a2a27223 */ /* 0x180fe2000001089d */
[-CC-:B------:R-:W-:Y:S01]  /*9190*/  FFMA.FTZ R163, R163, R0.reuse, -R157.reuse ;  /* 0x00000000a3a37223 */ /* 0x180fe2000001089d */
[-CC-:B------:R-:W-:Y:S01]  /*91a0*/  FFMA.FTZ R166, R166, R0.reuse, -R157.reuse ;  /* 0x00000000a6a67223 */ /* 0x180fe2000001089d */
[----:B------:R-:W-:-:S02]  /*91b0*/  FFMA.FTZ R157, R167, R0, -R157 ;  /* 0x00000000a79d7223 */ /* 0x000fc4000001089d */
[----:B------:R-:W2:Y:S01]  /*91c0*/  MUFU.EX2 R191, R126 ;  /* 0x0000007e00bf7308 */ /* 0x000ea20000000800 */
[----:B0-----:R-:W-:-:S07]  /*91d0*/  FFMA.FTZ R8, R3, R8, R22 ;  /* 0x0000000803087223 */ /* 0x001fce0000010016 */
        /* <DEDUP_REMOVED lines=34> */
[----:B--2---:R-:W-:Y:S01]  /*9400*/  FADD.FTZ R8, R179, R8 ;  /* 0x00000008b3087221 */ /* 0x004fe20000010000 */
[----:B------:R-:W-:Y:S02]  /*9410*/  WARPGROUP.DEPBAR.LE gsb0, 0x0 ;  /* 0x00008000000079c5 */ /* 0x000fe40000010000 */
[----:B------:R2:W-:Y:S04]  /*9420*/  @!P1 SYNCS.ARRIVE.TRANS64.RED.A1T0 RZ, [R120+URZ], RZ ;  /* 0x000000ff78ff99a7 */ /* 0x0005e8000810043f */
[----:B------:R-:W3:Y:S01]  /*9430*/  MUFU.EX2 R155, R155 ;  /* 0x0000009b009b7308 */ /* 0x000ee20000000800 */
[----:B0-----:R-:W-:Y:S01]  /*9440*/  FADD.FTZ R8, R151, R8 ;  /* 0x0000000897087221 */ /* 0x001fe20000010000 */
[----:B------:R-:W-:-:S02]  /*9450*/  F2FP.F16.F32.PACK_AB R168, R153, R14 ;  /* 0x0000000e99a8723e */ /* 0x000fc400000000ff */
[----:B------:R-:W-:Y:S02]  /*9460*/  F2FP.F16.F32.PACK_AB R170, R15, R20 ;  /* 0x000000140faa723e */ /* 0x000fe400000000ff */
[----:B------:R-:W-:Y:S01]  /*9470*/  F2FP.F16.F32.PACK_AB R179, R151, R179 ;  /* 0x000000b397b3723e */ /* 0x000fe200000000ff */
[----:B--2---:R-:W-:Y:S01]  /*9480*/  @!P1 VIADD R120, R122, 0x30860 ;  /* 0x000308607a789836 */ /* 0x004fe20000000000 */
[----:B------:R-:W0:Y:S01]  /*9490*/  MUFU.EX2 R175, R158 ;  /* 0x0000009e00af7308 */ /* 0x000e220000000800 */
[----:B-1----:R-:W-:-:S03]  /*94a0*/  FADD.FTZ R8, R173, R8 ;  /* 0x00000008ad087221 */ /* 0x002fc60000010000 */
[----:B------:R-:W-:-:S04]  /*94b0*/  @!P1 PRMT R120, RZ, 0x654, R120 ;  /* 0x00000654ff789816 */ /* 0x000fc80000000078 */
[----:B------:R1:W-:Y:S01]  /*94c0*/  @!P1 SYNCS.ARRIVE.TRANS64.RED.A1T0 RZ, [R120+URZ], RZ ;  /* 0x000000ff78ff99a7 */ /* 0x0003e2000810043f */
[----:B------:R-:W2:Y:S01]  /*94d0*/  MUFU.EX2 R159, R159 ;  /* 0x0000009f009f7308 */ /* 0x000ea20000000800 */
[C---:B---3--:R-:W-:Y:S01]  /*94e0*/  FADD.FTZ R8, R155.reuse, R8 ;  /* 0x000000089b087221 */ /* 0x048fe20000010000 */
[----:B------:R-:W-:Y:S01]  /*94f0*/  F2FP.F16.F32.PACK_AB R173, R155, R173 ;  /* 0x000000ad9bad723e */ /* 0x000fe200000000ff */
[----:B-1----:R-:W-:-:S05]  /*9500*/  FADD.FTZ R120, R190, R9 ;  /* 0x00000009be787221 */ /* 0x002fca0000010000 */
[----:B------:R-:W1:Y:S01]  /*9510*/  MUFU.EX2 R169, R162 ;  /* 0x000000a200a97308 */ /* 0x000e620000000800 */
[----:B0-----:R-:W-:Y:S01]  /*9520*/  FADD.FTZ R8, R175, R8 ;  /* 0x00000008af087221 */ /* 0x001fe20000010000 */
[C---:B------:R-:W-:Y:S01]  /*9530*/  F2FP.F16.F32.PACK_AB R190, R23.reuse, R190 ;  /* 0x000000be17be723e */ /* 0x040fe200000000ff */
[----:B------:R-:W-:-:S04]  /*9540*/  FADD.FTZ R9, R23, R120 ;  /* 0x0000007817097221 */ /* 0x000fc80000010000 */
[----:B------:R-:W-:Y:S01]  /*9550*/  FADD.FTZ R120, R184, R9 ;  /* 0x00000009b8787221 */ /* 0x000fe20000010000 */
[----:B------:R-:W0:Y:S01]  /*9560*/  MUFU.EX2 R163, R163 ;  /* 0x000000a300a37308 */ /* 0x000e220000000800 */
[----:B--2---:R-:W-:Y:S01]  /*9570*/  FADD.FTZ R8, R159, R8 ;  /* 0x000000089f087221 */ /* 0x004fe20000010000 */
[C---:B------:R-:W-:Y:S01]  /*9580*/  F2FP.F16.F32.PACK_AB R184, R121.reuse, R184 ;  /* 0x000000b879b8723e */ /* 0x040fe200000000ff */
[----:B------:R-:W-:Y:S01]  /*9590*/  FADD.FTZ R9, R121, R120 ;  /* 0x0000007879097221 */ /* 0x000fe20000010000 */
[----:B------:R-:W-:-:S03]  /*95a0*/  F2FP.F16.F32.PACK_AB R175, R159, R175 ;  /* 0x000000af9faf723e */ /* 0x000fc600000000ff */
[----:B------:R-:W-:Y:S01]  /*95b0*/  FADD.FTZ R120, R186, R9 ;  /* 0x00000009ba787221 */ /* 0x000fe20000010000 */
[----:B------:R-:W2:Y:S01]  /*95c0*/  MUFU.EX2 R171, R166 ;  /* 0x000000a600ab7308 */ /* 0x000ea20000000800 */
[----:B-1----:R-:W-:Y:S01]  /*95d0*/  FADD.FTZ R8, R169, R8 ;  /* 0x00000008a9087221 */ /* 0x002fe20000010000 */
[C---:B------:R-:W-:Y:S01]  /*95e0*/  F2FP.F16.F32.PACK_AB R186, R125.reuse, R186 ;  /* 0x000000ba7dba723e */ /* 0x040fe200000000ff */
[----:B------:R-:W-:-:S04]  /*95f0*/  FADD.FTZ R9, R125, R120 ;  /* 0x000000787d097221 */ /* 0x000fc80000010000 */
[----:B------:R-:W-:Y:S01]  /*9600*/  FADD.FTZ R120, R180, R9 ;  /* 0x00000009b4787221 */ /* 0x000fe20000010000 */
[----:B------:R-:W1:Y:S01]  /*9610*/  MUFU.EX2 R157, R157 ;  /* 0x0000009d009d7308 */ /* 0x000e620000000800 */
[----:B0-----:R-:W-:Y:S01]  /*9620*/  FADD.FTZ R8, R163, R8 ;  /* 0x00000008a3087221 */ /* 0x001fe20000010000 */
[C---:B------:R-:W-:Y:S01]  /*9630*/  F2FP.F16.F32.PACK_AB R180, R129.reuse, R180 ;  /* 0x000000b481b4723e */ /* 0x040fe200000000ff */
[----:B------:R-:W-:Y:S01]  /*9640*/  FADD.FTZ R9, R129, R120 ;  /* 0x0000007881097221 */ /* 0x000fe20000010000 */
[----:B------:R-:W-:-:S03]  /*9650*/  F2FP.F16.F32.PACK_AB R169, R163, R169 ;  /* 0x000000a9a3a9723e */ /* 0x000fc600000000ff */
[----:B------:R-:W-:Y:S01]  /*9660*/  FADD.FTZ R120, R182, R9 ;  /* 0x00000009b6787221 */ /* 0x000fe20000010000 */
[----:B------:R-:W-:Y:S01]  /*9670*/  F2FP.F16.F32.PACK_AB R182, R133, R182 ;  /* 0x000000b685b6723e */ /* 0x000fe200000000ff */
[----:B--2---:R-:W-:Y:S02]  /*9680*/  FADD.FTZ R8, R171, R8 ;  /* 0x00000008ab087221 */ /* 0x004fe40000010000 */
[----:B------:R-:W-:-:S04]  /*9690*/  FADD.FTZ R9, R133, R120 ;  /* 0x0000007885097221 */ /* 0x000fc80000010000 */
[----:B------:R-:W-:Y:S01]  /*96a0*/  FADD.FTZ R22, R176, R9 ;  /* 0x00000009b0167221 */ /* 0x000fe20000010000 */
[----:B------:R-:W-:Y:S01]  /*96b0*/  F2FP.F16.F32.PACK_AB R176, R137, R176 ;  /* 0x000000b089b0723e */ /* 0x000fe200000000ff */
[C---:B-1----:R-:W-:Y:S01]  /*96c0*/  FADD.FTZ R8, R157.reuse, R8 ;  /* 0x000000089d087221 */ /* 0x042fe20000010000 */
[----:B------:R-:W-:Y:S01]  /*96d0*/  F2FP.F16.F32.PACK_AB R171, R157, R171 ;  /* 0x000000ab9dab723e */ /* 0x000fe200000000ff */
[----:B------:R-:W-:-:S04]  /*96e0*/  FADD.FTZ R9, R137, R22 ;  /* 0x0000001689097221 */ /* 0x000fc80000010000 */
[----:B------:R-:W-:Y:S01]  /*96f0*/  FADD.FTZ R22, R178, R9 ;  /* 0x00000009b2167221 */ /* 0x000fe20000010000 */
[----:B------:R-:W-:-:S03]  /*9700*/  F2FP.F16.F32.PACK_AB R178, R141, R178 ;  /* 0x000000b28db2723e */ /* 0x000fc600000000ff */
[----:B------:R-:W-:-:S04]  /*9710*/  FADD.FTZ R9, R141, R22 ;  /* 0x000000168d097221 */ /* 0x000fc80000010000 */
        /* <DEDUP_REMOVED lines=10> */
[----:B------:R-:W-:Y:S02]  /*97c0*/  IMAD.MOV.U32 R15, RZ, RZ, R4 ;  /* 0x000000ffff0f7224 */ /* 0x000fe400078e0004 */
[----:B------:R-:W-:Y:S01]  /*97d0*/  IMAD.MOV.U32 R14, RZ, RZ, R5 ;  /* 0x000000ffff0e7224 */ /* 0x000fe200078e0005 */
[----:B------:R-:W-:Y:S06]  /*97e0*/  @P2 BRA `(.L_x_972) ;  /* 0xffffffe000a02947 */ /* 0x000fec000383ffff */
.L_x_963:
[----:B------:R-:W-:-:S13]  /*97f0*/  R2UR UR6, R17 ;  /* 0x00000000110672ca */ /* 0x000fda00000e0000 */
[----:B------:R-:W-:-:S13]  /*9800*/  ISETP.GE.AND P2, PT, R13, UR6, PT ;  /* 0x000000060d007c0c */ /* 0x000fda000bf46270 */
[----:B------:R-:W-:Y:S05]  /*9810*/  @!P2 BRA `(.L_x_973) ;  /* 0x0000002c00e8a947 */ /* 0x000fea0003800000 */
[----:B------:R-:W-:Y:S01]  /*9820*/  IMAD.MOV.U32 R14, RZ, RZ, R4 ;  /* 0x000000ffff0e7224 */ /* 0x000fe200078e0004 */
[----:B------:R-:W-:Y:S01]  /*9830*/  UMOV UR58, UR5 ;  /* 0x00000005003a7c82 */ /* 0x000fe20008000000 */
[----:B------:R-:W-:Y:S01]  /*9840*/  IMAD.MOV.U32 R15, RZ, RZ, R5 ;  /* 0x000000ffff0f7224 */ /* 0x000fe200078e0005 */
[----:B------:R-:W-:Y:S01]  /*9850*/  UMOV UR7, UR4 ;  /* 0x0000000400077c82 */ /* 0x000fe20008000000 */
[----:B------:R-:W-:Y:S01]  /*9860*/  ULDC UR60, c[0x0][0x9e4] ;  /* 0x00027900003c7ab9 */ /* 0x000fe20000000800 */
[----:B------:R-:W-:-:S05]  /*9870*/  ULDC UR61, c[0x0][0x288] ;  /* 0x0000a200003d7ab9 */ /* 0x000fca0000000800 */
.L_x_990:
[----:B------:R-:W-:-:S04]  /*9880*/  UIADD3 UR4, UR7, 0x1, URZ ;  /* 0x0000000107047890 */ /* 0x000fc8000fffe03f */
[----:B------:R-:W-:-:S04]  /*9890*/  UISETP.NE.AND UP2, UPT, UR4, 0x2, UPT ;  /* 0x000000020400788c */ /* 0x000fc8000bf45270 */
[----:B------:R-:W-:Y:S02]  /*98a0*/  USEL UR5, URZ, 0x1, UP2 ;  /* 0x000000013f057887 */ /* 0x000fe40009000000 */
[----:B------:R-:W-:Y:S02]  /*98b0*/  USEL UR4, UR4, URZ, UP2 ;  /* 0x0000003f04047287 */ /* 0x000fe40009000000 */
[----:B------:R-:W-:Y:S01]  /*98c0*/  ULOP3.LUT UR5, UR58, UR5, URZ, 0x3c, !UPT ;  /* 0x000000053a057292 */ /* 0x000fe2000f8e3c3f */
[----:B------:R-:W-:Y:S11]  /*98d0*/  @!P0 BRA `(.L_x_974) ;  /* 0x0000000000048947 */ /* 0x000ff60003800000 */
[----:B------:R-:W-:Y:S01]  /*98e0*/  BPT.TRAP 0x1 ;  /* 0x000000040000795c */ /* 0x000fe20000300000 */
.L_x_974:
[----:B------:R-:W-:Y:S01]  /*98f0*/  ULEA UR56, UR4, UR57, 0x3 ;  /* 0x0000003904387291 */ /* 0x000fe2000f8e183f */
[----:B------:R-:W-:-:S05]  /*9900*/  IMAD.U32 R0, RZ, RZ, UR5 ;  /* 0x00000005ff007e24 */ /* 0x000fca000f8e00ff */
[----:B------:R-:W-:-:S04]  /*9910*/  SHF.L.U32 R0, R0, 0x1f, RZ ;  /* 0x0000001f00007819 */ /* 0x000fc800000006ff */
[----:B------:R0:W1:Y:S01]  /*9920*/  SYNCS.PHASECHK.TRANS64.TRYWAIT P2, [UR56+0x30830], R0 ;  /* 0x03083000ff0075a7 */ /* 0x0000620008040178 */
[----:B------:R-:W-:Y:S05]  /*9930*/  @!P0 BRA `(.L_x_975) ;  /* 0x0000000000048947 */ /* 0x000fea0003800000 */
[----:B------:R-:W-:Y:S01]  /*9940*/  BPT.TRAP 0x1 ;  /* 0x000000040000795c */ /* 0x000fe20000300000 */
.L_x_975:
[----:B-1----:R-:W-:Y:S05]  /*9950*/  @P2 BRA `(.L_x_976) ;  /* 0x0000000000082947 */ /* 0x002fea0003800000 */
[----:B------:R-:W1:Y:S02]  /*9960*/  SYNCS.PHASECHK.TRANS64.TRYWAIT P2, [UR56+0x30830], R0 ;  /* 0x03083000ff0075a7 */ /* 0x000e640008040178 */
[----:B-1----:R-:W-:Y:S05]  /*9970*/  @!P2 BRA `(.L_x_977) ;  /* 0x000000a400dca947 */ /* 0x002fea0003800000 */
.L_x_976:
        /* <DEDUP_REMOVED lines=161> */
.L_x_978:
[----:B------:R-:W-:Y:S01]  /*a390*/  ULEA UR11, UR7, UR57, 0x3 ;  /* 0x00000039070b7291 */ /* 0x000fe2000f8e183f */
[----:B01----:R-:W-:-:S05]  /*a3a0*/  IMAD.U32 R0, RZ, RZ, UR58 ;  /* 0x0000003aff007e24 */ /* 0x003fca000f8e00ff */
[----:B------:R-:W-:-:S04]  /*a3b0*/  SHF.L.U32 R0, R0, 0x1f, RZ ;  /* 0x0000001f00007819 */ /* 0x000fc800000006ff */
[----:B------:R0:W1:Y:S01]  /*a3c0*/  SYNCS.PHASECHK.TRANS64.TRYWAIT P2, [UR11+0x30850], R0 ;  /* 0x03085000ff0075a7 */ /* 0x000062000804014b */
[----:B------:R-:W-:Y:S05]  /*a3d0*/  @!P0 BRA `(.L_x_979) ;  /* 0x0000000000048947 */ /* 0x000fea0003800000 */
[----:B------:R-:W-:Y:S01]  /*a3e0*/  BPT.TRAP 0x1 ;  /* 0x000000040000795c */ /* 0x000fe20000300000 */
.L_x_979:
[----:B-1----:R-:W-:Y:S05]  /*a3f0*/  @P2 BRA `(.L_x_980) ;  /* 0x0000000000082947 */ /* 0x002fea0003800000 */
[----:B------:R-:W1:Y:S02]  /*a400*/  SYNCS.PHASECHK.TRANS64.TRYWAIT P2, [UR11+0x30850], R0 ;  /* 0x03085000ff0075a7 */ /* 0x000e64000804014b */
[----:B-1----:R-:W-:Y:S05]  /*a410*/  @!P2 BRA `(.L_x_981) ;  /* 0x0000009c004ca947 */ /* 0x002fea0003800000 */
.L_x_980:
        /* <DEDUP_REMOVED lines=8> */
[----:B------:R-:W-:Y:S01]  /*a4a0*/  ULOP3.LUT UR6, UR6, 0x3fff, URZ, 0xc0, !UPT ;  /* 0x00003fff06067892 */ /* 0x000fe2000f8ec03f */
[----:B------:R-:W-:Y:S01]  /*a4b0*/  IMAD R20, R13, -0x60, RZ ;  /* 0xffffffa00d147824 */ /* 0x000fe200078e02ff */
[----:B------:R-:W-:Y:S01]  /*a4c0*/  ULDC UR15, c[0x0][0x9e0] ;  /* 0x00027800000f7ab9 */ /* 0x000fe20000000800 */
[----:B------:R-:W-:Y:S01]  /*a4d0*/  @!P1 VIADD R0, R0, 0x30840 ;  /* 0x0003084000009836 */ /* 0x000fe20000000000 */
[----:B------:R-:W-:-:S04]  /*a4e0*/  ULOP3.LUT UR6, UR6, 0x3000000, URZ, 0xfc, !UPT ;  /* 0x0300000006067892 */ /* 0x000fc8000f8efc3f */
[----:B------:R-:W-:Y:S01]  /*a4f0*/  UIMAD UR10, UR7, 0x900, UR6 ;  /* 0x00000900070a78a4 */ /* 0x000fe2000f8e0206 */
[----:B------:R-:W-:Y:S02]  /*a500*/  @!P1 PRMT R0, RZ, 0x654, R0 ;  /* 0x00000654ff009816 */ /* 0x000fe40000000000 */
        /* <DEDUP_REMOVED lines=38> */
[C---:B------:R-:W-:Y:S01]  /*a770*/  VIADD R170, R3.reuse, 0xffffffff ;  /* 0xffffffff03aa7836 */ /* 0x040fe20000000000 */
[----:B-1----:R-:W-:-:S05]  /*a780*/  IADD3 R0, R3, -UR61, R18 ;  /* 0x8000003d03007c10 */ /* 0x002fca000fffe012 */
[C---:B------:R-:W-:Y:S02]  /*a790*/  VIADD R22, R0.reuse, UR15 ;  /* 0x0000000f00167c36 */ /* 0x040fe40008000000 */
[----:B------:R-:W-:Y:S02]  /*a7a0*/  VIADD R168, R0, UR14 ;  /* 0x0000000e00a87c36 */ /* 0x000fe40008000000 */
[--C-:B0-----:R-:W-:Y:S02]  /*a7b0*/  IMAD.IADD R0, R22, 0x1, R21.reuse ;  /* 0x0000000116007824 */ /* 0x101fe400078e0215 */
[----:B------:R-:W-:Y:S01]  /*a7c0*/  IMAD.IADD R2, R168, 0x1, R21 ;  /* 0x00000001a8027824 */ /* 0x000fe200078e0215 */
[----:B------:R-:W-:Y:S06]  /*a7d0*/  @P2 BRA `(.L_x_982) ;  /* 0x00000000005c2947 */ /* 0x000fec0003800000 */
[----:B------:R-:W-:Y:S01]  /*a7e0*/  ULDC UR6, c[0x0][0x2f0] ;  /* 0x0000bc0000067ab9 */ /* 0x000fe20000000800 */
[----:B------:R-:W-:Y:S01]  /*a7f0*/  BSSY B0, `(.L_x_983) ;  /* 0x0000012000007945 */ /* 0x000fe20003800000 */
[----:B------:R-:W-:-:S04]  /*a800*/  IMAD R3, R16, UR6, R21 ;  /* 0x0000000610037c24 */ /* 0x000fc8000f8e0215 */
        /* <DEDUP_REMOVED lines=11> */
.L_x_984:
[----:B------:R-:W-:-:S05]  /*a8c0*/  IMAD.U32 R21, RZ, RZ, UR60 ;  /* 0x0000003cff157e24 */ /* 0x000fca000f8e00ff */
[----:B------:R-:W-:-:S13]  /*a8d0*/  ISETP.NE.AND P2, PT, R21, 0x1, PT ;  /* 0x000000011500780c */ /* 0x000fda0003f45270 */
[----:B------:R-:W0:Y:S02]  /*a8e0*/  @P2 LDC.64 R172, c[0x0][0x9e8] ;  /* 0x00027a00ffac2b82 */ /* 0x000e240000000a00 */
[----:B0-----:R-:W-:-:S05]  /*a8f0*/  @P2 IMAD.HI.U32 R4, R3, R172, RZ ;  /* 0x000000ac03042227 */ /* 0x001fca00078e00ff */
[----:B------:R-:W-:-:S07]  /*a900*/  @P2 SHF.R.U32.HI R3, RZ, R173, R4 ;  /* 0x000000adff032219 */ /* 0x000fce0000011604 */
.L_x_985:
[----:B------:R-:W-:Y:S05]  /*a910*/  BSYNC B0 ;  /* 0x0000000000007941 */ /* 0x000fea0003800000 */
.L_x_983:
[----:B------:R-:W-:-:S05]  /*a920*/  IMAD R3, R3, R21, R170 ;  /* 0x0000001503037224 */ /* 0x000fca00078e02aa */
[----:B------:R-:W-:Y:S02]  /*a930*/  VIADDMNMX R0, R3, R21, R0, PT ;  /* 0x0000001503007246 */ /* 0x000fe40003800100 */
[----:B------:R-:W-:-:S07]  /*a940*/  VIMNMX R2, R2, R3, !PT ;  /* 0x0000000302027248 */ /* 0x000fce0007fe0100 */
.L_x_982:
        /* <DEDUP_REMOVED lines=135> */
.L_x_988:
[----:B------:R-:W-:-:S05]  /*b1c0*/  IMAD.U32 R0, RZ, RZ, UR60 ;  /* 0x0000003cff007e24 */ /* 0x000fca000f8e00ff */
[----:B------:R-:W-:-:S13]  /*b1d0*/  ISETP.NE.AND P6, PT, R0, 0x1, PT ;  /* 0x000000010000780c */ /* 0x000fda0003fc5270 */
[----:B------:R-:W0:Y:S02]  /*b1e0*/  @P6 LDC.64 R180, c[0x0][0x9e8] ;  /* 0x00027a00ffb46b82 */ /* 0x000e240000000a00 */
[----:B0-----:R-:W-:-:S05]  /*b1f0*/  @P6 IMAD.HI.U32 R180, R5, R180, RZ ;  /* 0x000000b405b46227 */ /* 0x001fca00078e00ff */
[----:B------:R-:W-:-:S07]  /*b200*/  @P6 SHF.R.U32.HI R5, RZ, R181, R180 ;  /* 0x000000b5ff056219 */ /* 0x000fce00000116b4 */
.L_x_989:
[----:B------:R-:W-:Y:S05]  /*b210*/  BSYNC B0 ;  /* 0x0000000000007941 */ /* 0x000fea0003800000 */
.L_x_987:
[----:B------:R-:W-:-:S05]  /*b220*/  IMAD R5, R5, R0, R170 ;  /* 0x0000000005057224 */ /* 0x000fca00078e02aa */
[----:B------:R-:W-:Y:S02]  /*b230*/  VIADDMNMX R2, R5, R0, R2, PT ;  /* 0x0000000005027246 */ /* 0x000fe40003800102 */
[----:B------:R-:W-:-:S07]  /*b240*/  VIMNMX R4, R4, R5, !PT ;  /* 0x0000000504047248 */ /* 0x000fce0007fe0100 */
.L_x_986:
        /* <DEDUP_REMOVED lines=91> */
[----:B------:R-:W-:Y:S02]  /*b800*/  ISETP.GT.AND P2, PT, R4, 0x39, !P2 ;  /* 0x000000390400780c */ /* 0x000fe40005744270 */
[----:B------:R-:W-:Y:S01]  /*b810*/  R2UR UR6, R17 ;  /* 0x00000000110672ca */ /* 0x000fe200000e0000 */
        /* <DEDUP_REMOVED lines=9> */
[----:B------:R-:W-:-:S04]  /*b8b0*/  ISETP.GT.AND P2, PT, R4, 0x41, !P2 ;  /* 0x000000410400780c */ /* 0x000fc80005744270 */
        /* <DEDUP_REMOVED lines=13> */
[----:B------:R-:W-:Y:S01]  /*b990*/  ISETP.NE.AND P6, PT, R20, RZ, PT ;  /* 0x000000ff1400720c */ /* 0x000fe20003fc5270 */
[C---:B0-----:R-:W-:Y:S01]  /*b9a0*/  FMUL.FTZ R20, R5.reuse, R0 ;  /* 0x0000000005147220 */ /* 0x041fe20000410000 */
        /* <DEDUP_REMOVED lines=26> */
[-CC-:B------:R-:W-:Y:S01]  /*bb50*/  FFMA.FTZ R190, R197, R0.reuse, -R20.reuse ;  /* 0x00000000c5be7223 */ /* 0x180fe20000010814 */
[--C-:B------:R-:W-:Y:S01]  /*bb60*/  FFMA.FTZ R179, R179, R0, -R20.reuse ;  /* 0x00000000b3b37223 */ /* 0x100fe20000010814 */
[----:B------:R-:W-:Y:S01]  /*bb70*/  FADD.FTZ R3, -R2, R15 ;  /* 0x0000000f02037221 */ /* 0x000fe20000010100 */
[----:B------:R-:W-:Y:S01]  /*bb80*/  FMNMX.FTZ R22, R189, R22, !PT ;  /* 0x00000016bd167209 */ /* 0x000fe20007810000 */
[----:B------:R-:W-:Y:S01]  /*bb90*/  MUFU.EX2 R203, R203 ;  /* 0x000000cb00cb7308 */ /* 0x000fe20000000800 */
[-CC-:B------:R-:W-:Y:S01]  /*bba0*/  FFMA.FTZ R178, R129, R0.reuse, -R20.reuse ;  /* 0x0000000081b27223 */ /* 0x180fe20000010814 */
[----:B------:R-:W-:Y:S01]  /*bbb0*/  FMUL.FTZ R3, R3, R0 ;  /* 0x0000000003037220 */ /* 0x000fe20000410000 */
[----:B------:R-:W-:Y:S01]  /*bbc0*/  FMNMX.FTZ R22, R135, R22, !PT ;  /* 0x0000001687167209 */ /* 0x000fe20007810000 */
[-CC-:B------:R-:W-:Y:S01]  /*bbd0*/  FFMA.FTZ R172, R21, R0.reuse, -R20.reuse ;  /* 0x0000000015ac7223 */ /* 0x180fe20000010814 */
[-CC-:B------:R-:W-:Y:S01]  /*bbe0*/  FFMA.FTZ R168, R125, R0.reuse, -R20.reuse ;  /* 0x000000007da87223 */ /* 0x180fe20000010814 */
[--C-:B------:R-:W-:Y:S01]  /*bbf0*/  FFMA.FTZ R184, R177, R0, -R20.reuse ;  /* 0x00000000b1b87223 */ /* 0x100fe20000010814 */
[----:B------:R-:W-:Y:S01]  /*bc00*/  FMNMX.FTZ R22, R187, R22, !PT ;  /* 0x00000016bb167209 */ /* 0x000fe20007810000 */
[----:B------:R-:W0:Y:S01]  /*bc10*/  MUFU.EX2 R2, R3 ;  /* 0x0000000300027308 */ /* 0x000e220000000800 */
[-CC-:B------:R-:W-:Y:S01]  /*bc20*/  FFMA.FTZ R169, R169, R0.reuse, -R20.reuse ;  /* 0x00000000a9a97223 */ /* 0x180fe20000010814 */
[--C-:B------:R-:W-:Y:S01]  /*bc30*/  FFMA.FTZ R173, R173, R0, -R20.reuse ;  /* 0x00000000adad7223 */ /* 0x100fe20000010814 */
[----:B------:R-:W-:Y:S01]  /*bc40*/  FMNMX.FTZ R22, R139, R22, !PT ;  /* 0x000000168b167209 */ /* 0x000fe20007810000 */
[-CC-:B------:R-:W-:Y:S01]  /*bc50*/  FFMA.FTZ R137, R137, R0.reuse, -R20.reuse ;  /* 0x0000000089897223 */ /* 0x180fe20000010814 */
[-CC-:B------:R-:W-:Y:S01]  /*bc60*/  FFMA.FTZ R129, R149, R0.reuse, -R20.reuse ;  /* 0x0000000095817223 */ /* 0x180fe20000010814 */
[--C-:B------:R-:W-:Y:S01]  /*bc70*/  FFMA.FTZ R21, R153, R0, -R20.reuse ;  /* 0x0000000099157223 */ /* 0x100fe20000010814 */
[----:B------:R-:W-:Y:S01]  /*bc80*/  FMNMX.FTZ R22, R185, R22, !PT ;  /* 0x00000016b9167209 */ /* 0x000fe20007810000 */
[----:B------:R-:W1:Y:S01]  /*bc90*/  MUFU.EX2 R188, R188 ;  /* 0x000000bc00bc7308 */ /* 0x000e620000000800 */
[-CC-:B------:R-:W-:Y:S01]  /*bca0*/  FFMA.FTZ R125, R161, R0.reuse, -R20.reuse ;  /* 0x00000000a17d7223 */ /* 0x180fe20000010814 */
[--C-:B------:R-:W-:Y:S01]  /*bcb0*/  FFMA.FTZ R170, R121, R0, -R20.reuse ;  /* 0x0000000079aa7223 */ /* 0x100fe20000010814 */
[----:B------:R-:W-:Y:S01]  /*bcc0*/  FMNMX.FTZ R22, R127, R22, !PT ;  /* 0x000000167f167209 */ /* 0x000fe20007810000 */
[----:B------:R-:W-:-:S03]  /*bcd0*/  FFMA.FTZ R15, R165, R0, -R20 ;  /* 0x00000000a50f7223 */ /* 0x000fc60000010814 */
[----:B------:R-:W-:Y:S01]  /*bce0*/  FMNMX.FTZ R22, R147, R22, !PT ;  /* 0x0000001693167209 */ /* 0x000fe20007810000 */
[----:B------:R-:W2:Y:S01]  /*bcf0*/  MUFU.EX2 R190, R190 ;  /* 0x000000be00be7308 */ /* 0x000ea20000000800 */
[----:B0-----:R-:W-:Y:S02]  /*bd00*/  FFMA.FTZ R9, R2, R9, R203 ;  /* 0x0000000902097223 */ /* 0x001fe400000100cb */
[----:B------:R-:W-:-:S04]  /*bd10*/  FMNMX.FTZ R22, R123, R22, !PT ;  /* 0x000000167b167209 */ /* 0x000fc80007810000 */
[----:B------:R-:W-:Y:S01]  /*bd20*/  FMNMX.FTZ R22, R151, R22, !PT ;  /* 0x0000001697167209 */ /* 0x000fe20007810000 */
[----:B------:R-:W0:Y:S01]  /*bd30*/  MUFU.EX2 R179, R179 ;  /* 0x000000b300b37308 */ /* 0x000e220000000800 */
[C---:B-1----:R-:W-:Y:S01]  /*bd40*/  FADD.FTZ R9, R188.reuse, R9 ;  /* 0x00000009bc097221 */ /* 0x042fe20000010000 */
[----:B------:R-:W-:Y:S02]  /*bd50*/  F2FP.F16.F32.PACK_AB R188, R188, R203 ;  /* 0x000000cbbcbc723e */ /* 0x000fe400000000ff */
[----:B------:R-:W-:-:S04]  /*bd60*/  FMNMX.FTZ R22, R143, R22, !PT ;  /* 0x000000168f167209 */ /* 0x000fc80007810000 */
[----:B------:R-:W-:Y:S01]  /*bd70*/  FMNMX.FTZ R22, R155, R22, !PT ;  /* 0x000000169b167209 */ /* 0x000fe20007810000 */
[----:B------:R-:W1:Y:S01]  /*bd80*/  MUFU.EX2 R184, R184 ;  /* 0x000000b800b87308 */ /* 0x000e620000000800 */
[----:B--2---:R-:W-:Y:S02]  /*bd90*/  FADD.FTZ R130, R190, R9 ;  /* 0x00000009be827221 */ /* 0x004fe40000010000 */
[----:B------:R-:W-:-:S04]  /*bda0*/  FMNMX.FTZ R22, R199, R22, !PT ;  /* 0x00000016c7167209 */ /* 0x000fc80007810000 */
[----:B------:R-:W-:Y:S01]  /*bdb0*/  FMNMX.FTZ R22, R159, R22, !PT ;  /* 0x000000169f167209 */ /* 0x000fe20007810000 */
[----:B------:R-:W2:Y:S01]  /*bdc0*/  MUFU.EX2 R169, R169 ;  /* 0x000000a900a97308 */ /* 0x000ea20000000800 */
[C---:B0-----:R-:W-:Y:S01]  /*bdd0*/  FADD.FTZ R9, R179.reuse, R130 ;  /* 0x00000082b3097221 */ /* 0x041fe20000010000 */
[----:B------:R-:W-:Y:S02]  /*bde0*/  F2FP.F16.F32.PACK_AB R190, R179, R190 ;  /* 0x000000beb3be723e */ /* 0x000fe400000000ff */
[----:B------:R-:W-:-:S04]  /*bdf0*/  FMNMX.FTZ R22, R171, R22, !PT ;  /* 0x00000016ab167209 */ /* 0x000fc80007810000 */
[----:B------:R-:W-:Y:S01]  /*be00*/  FMNMX.FTZ R22, R163, R22, !PT ;  /* 0x00000016a3167209 */ /* 0x000fe20007810000 */
[----:B------:R-:W0:Y:S01]  /*be10*/  MUFU.EX2 R186, R186 ;  /* 0x000000ba00ba7308 */ /* 0x000e220000000800 */
[----:B-1----:R-:W-:Y:S02]  /*be20*/  FADD.FTZ R132, R184, R9 ;  /* 0x00000009b8847221 */ /* 0x002fe40000010000 */
[----:B------:R-:W-:-:S04]  /*be30*/  FMNMX.FTZ R22, R175, R22, !PT ;  /* 0x00000016af167209 */ /* 0x000fc80007810000 */
[----:B------:R-:W-:Y:S01]  /*be40*/  FMNMX.FTZ R22, R167, R22, !PT ;  /* 0x00000016a7167209 */ /* 0x000fe20007810000 */
[----:B------:R-:W1:Y:S01]  /*be50*/  MUFU.EX2 R173, R173 ;  /* 0x000000ad00ad7308 */ /* 0x000e620000000800 */
[----:B--2---:R-:W-:-:S03]  /*be60*/  F2FP.F16.F32.PACK_AB R184, R169, R184 ;  /* 0x000000b8a9b8723e */ /* 0x004fc600000000ff */
[----:B------:R-:W2:Y:S04]  /*be70*/  SHFL.BFLY PT, R141, R22, 0x2, 0x1f ;  /* 0x0c401f00168d7f89 */ /* 0x000ea800000e0000 */
[----:B------:R-:W3:Y:S08]  /*be80*/  MUFU.EX2 R180, R180 ;  /* 0x000000b400b47308 */ /* 0x000ef00000000800 */
[----:B------:R-:W-:Y:S08]  /*be90*/  MUFU.EX2 R137, R137 ;  /* 0x0000008900897308 */ /* 0x000ff00000000800 */
[----:B------:R-:W-:Y:S01]  /*bea0*/  MUFU.EX2 R182, R182 ;  /* 0x000000b600b67308 */ /* 0x000fe20000000800 */
[----:B--2---:R-:W-:Y:S01]  /*beb0*/  FMNMX.FTZ R4, R22, R141, !PT ;  /* 0x0000008d16047209 */ /* 0x004fe20007810000 */
[----:B------:R-:W-:-:S06]  /*bec0*/  FFMA.FTZ R141, R157, R0, -R20 ;  /* 0x000000009d8d7223 */ /* 0x000fcc0000010814 */
[----:B------:R-:W-:Y:S01]  /*bed0*/  MUFU.EX2 R133, R133 ;  /* 0x0000008500857308 */ /* 0x000fe20000000800 */
[----:B------:R-:W2:Y:S07]  /*bee0*/  SHFL.BFLY PT, R145, R4, 0x1, 0x1f ;  /* 0x0c201f0004917f89 */ /* 0x000eae00000e0000 */
[----:B------:R-:W-:Y:S08]  /*bef0*/  MUFU.EX2 R176, R176 ;  /* 0x000000b000b07308 */ /* 0x000ff00000000800 */
[----:B------:R-:W-:Y:S08]  /*bf00*/  MUFU.EX2 R23, R23 ;  /* 0x0000001700177308 */ /* 0x000ff00000000800 */
[----:B------:R-:W-:Y:S01]  /*bf10*/  MUFU.EX2 R178, R178 ;  /* 0x000000b200b27308 */ /* 0x000fe20000000800 */
[----:B--2---:R-:W-:-:S04]  /*bf20*/  FMNMX.FTZ R4, R4, R145, !PT ;  /* 0x0000009104047209 */ /* 0x004fc80007810000 */
[C---:B------:R-:W-:Y:S01]  /*bf30*/  FSETP.NEU.FTZ.AND P2, PT, R4.reuse, -INF , PT ;  /* 0xff8000000400780b */ /* 0x040fe20003f5d000 */
[C---:B------:R-:W-:Y:S02]  /*bf40*/  FMUL.FTZ R126, R4.reuse, R0 ;  /* 0x00000000047e7220 */ /* 0x040fe40000410000 */
[----:B------:R-:W-:Y:S01]  /*bf50*/  MUFU.EX2 R129, R129 ;  /* 0x0000008100817308 */ /* 0x000fe20000000800 */
[----:B------:R-:W-:Y:S02]  /*bf60*/  FSEL R3, R4, RZ, P2 ;  /* 0x000000ff04037208 */ /* 0x000fe40001000000 */
[----:B------:R-:W-:Y:S02]  /*bf70*/  FSEL R126, R126, RZ, P2 ;  /* 0x000000ff7e7e7208 */ /* 0x000fe40001000000 */
[----:B------:R-:W-:Y:S01]  /*bf80*/  ISETP.GT.AND P2, PT, R13, UR6, PT ;  /* 0x000000060d007c0c */ /* 0x000fe2000bf44270 */
[----:B------:R-:W-:Y:S01]  /*bf90*/  FADD.FTZ R3, -R3, R14 ;  /* 0x0000000e03037221 */ /* 0x000fe20000010100 */
[----:B------:R-:W-:-:S02]  /*bfa0*/  VIADD R13, R13, 0xffffffff ;  /* 0xffffffff0d0d7836 */ /* 0x000fc40000000000 */
[-CC-:B------:R-:W-:Y:S01]  /*bfb0*/  FFMA.FTZ R20, R205, R0.reuse, -R126.reuse ;  /* 0x00000000cd147223 */ /* 0x180fe2000001087e */
[-CC-:B------:R-:W-:Y:S01]  /*bfc0*/  FFMA.FTZ R121, R195, R0.reuse, -R126.reuse ;  /* 0x00000000c3797223 */ /* 0x180fe2000001087e */
[-C--:B------:R-:W-:Y:S01]  /*bfd0*/  FMUL.FTZ R3, R3, R0.reuse ;  /* 0x0000000003037220 */ /* 0x080fe20000410000 */
[-CC-:B------:R-:W-:Y:S01]  /*bfe0*/  FFMA.FTZ R22, R181, R0.reuse, -R126.reuse ;  /* 0x00000000b5167223 */ /* 0x180fe2000001087e */
[-CC-:B------:R-:W-:Y:S01]  /*bff0*/  FFMA.FTZ R145, R193, R0.reuse, -R126.reuse ;  /* 0x00000000c1917223 */ /* 0x180fe2000001087e */
[-CC-:B------:R-:W-:Y:S01]  /*c000*/  FFMA.FTZ R120, R183, R0.reuse, -R126.reuse ;  /* 0x00000000b7787223 */ /* 0x180fe2000001087e */
[----:B------:R-:W-:Y:S01]  /*c010*/  MUFU.EX2 R20, R20 ;  /* 0x0000001400147308 */ /* 0x000fe20000000800 */
[-CC-:B------:R-:W-:Y:S01]  /*c020*/  FFMA.FTZ R149, R191, R0.reuse, -R126.reuse ;  /* 0x00000000bf957223 */ /* 0x180fe2000001087e */
[-CC-:B------:R-:W-:Y:S01]  /*c030*/  FFMA.FTZ R122, R131, R0.reuse, -R126.reuse ;  /* 0x00000000837a7223 */ /* 0x180fe2000001087e */
[-C--:B------:R-:W-:Y:S01]  /*c040*/  FFMA.FTZ R177, R127, R0.reuse, -R126 ;  /* 0x000000007fb17223 */ /* 0x080fe2000001087e */
[----:B------:R-:W-:Y:S01]  /*c050*/  FADD.FTZ R127, R169, R132 ;  /* 0x00000084a97f7221 */ /* 0x000fe20000010000 */
[-CC-:B------:R-:W-:Y:S01]  /*c060*/  FFMA.FTZ R131, R189, R0.reuse, -R126.reuse ;  /* 0x00000000bd837223 */ /* 0x180fe2000001087e */
[-CC-:B------:R-:W-:Y:S01]  /*c070*/  FFMA.FTZ R181, R135, R0.reuse, -R126.reuse ;  /* 0x0000000087b57223 */ /* 0x180fe2000001087e */
[-CC-:B------:R-:W-:Y:S01]  /*c080*/  FFMA.FTZ R124, R187, R0.reuse, -R126.reuse ;  /* 0x00000000bb7c7223 */ /* 0x180fe2000001087e */
[----:B------:R-:W2:Y:S01]  /*c090*/  MUFU.EX2 R3, R3 ;  /* 0x0000000300037308 */ /* 0x000ea20000000800 */
[----:B0-----:R-:W-:Y:S01]  /*c0a0*/  FADD.FTZ R132, R186, R127 ;  /* 0x0000007fba847221 */ /* 0x001fe20000010000 */
[-CC-:B------:R-:W-:Y:S01]  /*c0b0*/  FFMA.FTZ R123, R123, R0.reuse, -R126.reuse ;  /* 0x000000007b7b7223 */ /* 0x180fe2000001087e */
[-CC-:B------:R-:W-:Y:S01]  /*c0c0*/  FFMA.FTZ R183, R139, R0.reuse, -R126.reuse ;  /* 0x000000008bb77223 */ /* 0x180fe2000001087e */
[-C--:B------:R-:W-:Y:S01]  /*c0d0*/  FFMA.FTZ R185, R185, R0.reuse, -R126 ;  /* 0x00000000b9b97223 */ /* 0x080fe2000001087e */
[----:B-1----:R-:W-:Y:S01]  /*c0e0*/  FADD.FTZ R127, R173, R132 ;  /* 0x00000084ad7f7221 */ /* 0x002fe20000010000 */
[-CC-:B------:R-:W-:Y:S01]  /*c0f0*/  FFMA.FTZ R128, R147, R0.reuse, -R126.reuse ;  /* 0x0000000093807223 */ /* 0x180fe2000001087e */
[-CC-:B------:R-:W-:Y:S01]  /*c100*/  FFMA.FTZ R151, R151, R0.reuse, -R126.reuse ;  /* 0x0000000097977223 */ /* 0x180fe2000001087e */
[----:B------:R-:W0:Y:S01]  /*c110*/  MUFU.EX2 R121, R121 ;  /* 0x0000007900797308 */ /* 0x000e220000000800 */
[----:B---3--:R-:W-:Y:S01]  /*c120*/  FADD.FTZ R132, R180, R127 ;  /* 0x0000007fb4847221 */ /* 0x008fe20000010000 */
[-CC-:B------:R-:W-:Y:S01]  /*c130*/  FFMA.FTZ R143, R143, R0.reuse, -R126.reuse ;  /* 0x000000008f8f7223 */ /* 0x180fe2000001087e */
[-CC-:B------:R-:W-:Y:S01]  /*c140*/  FFMA.FTZ R155, R155, R0.reuse, -R126.reuse ;  /* 0x000000009b9b7223 */ /* 0x180fe2000001087e */
[-CC-:B------:R-:W-:Y:S01]  /*c150*/  FFMA.FTZ R199, R199, R0.reuse, -R126.reuse ;  /* 0x00000000c7c77223 */ /* 0x180fe2000001087e */
[-CC-:B------:R-:W-:Y:S01]  /*c160*/  FFMA.FTZ R159, R159, R0.reuse, -R126.reuse ;  /* 0x000000009f9f7223 */ /* 0x180fe2000001087e */
[-CC-:B------:R-:W-:Y:S01]  /*c170*/  FFMA.FTZ R171, R171, R0.reuse, -R126.reuse ;  /* 0x00000000abab7223 */ /* 0x180fe2000001087e */
[----:B------:R-:W-:Y:S01]  /*c180*/  FFMA.FTZ R163, R163, R0, -R126 ;  /* 0x00000000a3a37223 */ /* 0x000fe2000001087e */
[----:B------:R-:W1:Y:S01]  /*c190*/  MUFU.EX2 R22, R22 ;  /* 0x0000001600167308 */ /* 0x000e620000000800 */
[----:B--2---:R-:W-:Y:S01]  /*c1a0*/  FFMA.FTZ R130, R3, R8, R20 ;  /* 0x0000000803827223 */ /* 0x004fe20000010014 */
[-CC-:B------:R-:W-:Y:S01]  /*c1b0*/  FFMA.FTZ R175, R175, R0.reuse, -R126.reuse ;  /* 0x00000000afaf7223 */ /* 0x180fe2000001087e */
[----:B------:R-:W-:Y:S01]  /*c1c0*/  FFMA.FTZ R126, R167, R0, -R126 ;  /* 0x00000000a77e7223 */ /* 0x000fe2000001087e */
[----:B------:R-:W-:Y:S01]  /*c1d0*/  IMAD.U32 R127, RZ, RZ, UR11 ;  /* 0x0000000bff7f7e24 */ /* 0x000fe2000f8e00ff */
[----:B------:R-:W-:-:S02]  /*c1e0*/  F2FP.F16.F32.PACK_AB R186, R173, R186 ;  /* 0x000000baadba723e */ /* 0x000fc400000000ff */
[----:B------:R-:W-:Y:S01]  /*c1f0*/  F2FP.F16.F32.PACK_AB R180, R137, R180 ;  /* 0x000000b489b4723e */ /* 0x000fe200000000ff */
[----:B------:R-:W2:Y:S01]  /*c200*/  MUFU.EX2 R145, R145 ;  /* 0x0000009100917308 */ /* 0x000ea20000000800 */
[----:B0-----:R-:W-:Y:S01]  /*c210*/  FADD.FTZ R9, R121, R130 ;  /* 0x0000008279097221 */ /* 0x001fe20000010000 */
[----:B------:R-:W-:Y:S01]  /*c220*/  @!P1 VIADD R127, R127, 0x30860 ;  /* 0x000308607f7f9836 */ /* 0x000fe20000000000 */
[----:B------:R-:W-:-:S04]  /*c230*/  F2FP.F16.F32.PACK_AB R189, R121, R20 ;  /* 0x0000001479bd723e */ /* 0x000fc800000000ff */
[----:B------:R-:W-:Y:S01]  /*c240*/  @!P1 PRMT R127, RZ, 0x654, R127 ;  /* 0x00000654ff7f9816 */ /* 0x000fe2000000007f */
[----:B------:R-:W0:Y:S01]  /*c250*/  MUFU.EX2 R120, R120 ;  /* 0x0000007800787308 */ /* 0x000e220000000800 */
[----:B-1----:R-:W-:Y:S02]  /*c260*/  FADD.FTZ R130, R22, R9 ;  /* 0x0000000916827221 */ /* 0x002fe40000010000 */
[----:B------:R1:W-:Y:S05]  /*c270*/  @!P1 SYNCS.ARRIVE.TRANS64.RED.A1T0 RZ, [R127+URZ], RZ ;  /* 0x000000ff7fff99a7 */ /* 0x0003ea000810043f */
[----:B------:R-:W3:Y:S01]  /*c280*/  MUFU.EX2 R149, R149 ;  /* 0x0000009500957308 */ /* 0x000ee20000000800 */
[C---:B--2---:R-:W-:Y:S01]  /*c290*/  FADD.FTZ R9, R145.reuse, R130 ;  /* 0x0000008291097221 */ /* 0x044fe20000010000 */
[----:B------:R-:W-:-:S06]  /*c2a0*/  F2FP.F16.F32.PACK_AB R191, R145, R22 ;  /* 0x0000001691bf723e */ /* 0x000fcc00000000ff */
[----:B------:R-:W2:Y:S01]  /*c2b0*/  MUFU.EX2 R122, R122 ;  /* 0x0000007a007a7308 */ /* 0x000ea20000000800 */
[----:B0-----:R-:W-:-:S07]  /*c2c0*/  FADD.FTZ R130, R120, R9 ;  /* 0x0000000978827221 */ /* 0x001fce0000010000 */
[----:B------:R-:W0:Y:S01]  /*c2d0*/  MUFU.EX2 R131, R131 ;  /* 0x0000008300837308 */ /* 0x000e220000000800 */
[----:B---3--:R-:W-:-:S07]  /*c2e0*/  FADD.FTZ R9, R149, R130 ;  /* 0x0000008295097221 */ /* 0x008fce0000010000 */
[----:B------:R-:W3:Y:S01]  /*c2f0*/  MUFU.EX2 R181, R181 ;  /* 0x000000b500b57308 */ /* 0x000ee20000000800 */
[----:B--2---:R-:W-:-:S07]  /*c300*/  FADD.FTZ R130, R122, R9 ;  /* 0x000000097a827221 */ /* 0x004fce0000010000 */
[----:B------:R2:W-:Y:S01]  /*c310*/  MUFU.EX2 R8, R123 ;  /* 0x0000007b00087308 */ /* 0x0005e20000000800 */
[C---:B0-----:R-:W-:Y:S01]  /*c320*/  FADD.FTZ R130, R131.reuse, R130 ;  /* 0x0000008283827221 */ /* 0x041fe20000010000 */
[----:B------:R-:W-:-:S06]  /*c330*/  F2FP.F16.F32.PACK_AB R187, R131, R122 ;  /* 0x0000007a83bb723e */ /* 0x000fcc00000000ff */
[----:B------:R-:W0:Y:S01]  /*c340*/  MUFU.EX2 R124, R124 ;  /* 0x0000007c007c7308 */ /* 0x000e220000000800 */
[----:B--2---:R-:W-:-:S04]  /*c350*/  FADD.FTZ R123, R137, R132 ;  /* 0x00000084897b7221 */ /* 0x004fc80000010000 */
[----:B------:R-:W-:Y:S01]  /*c360*/  FADD.FTZ R132, R182, R123 ;  /* 0x0000007bb6847221 */ /* 0x000fe20000010000 */
[C---:B------:R-:W-:Y:S02]  /*c370*/  F2FP.F16.F32.PACK_AB R182, R133.reuse, R182 ;  /* 0x000000b685b6723e */ /* 0x040fe400000000ff */
[----:B------:R-:W2:Y:S01]  /*c380*/  MUFU.EX2 R183, R183 ;  /* 0x000000b700b77308 */ /* 0x000ea20000000800 */
[----:B------:R-:W-:-:S04]  /*c390*/  FADD.FTZ R9, R133, R132 ;  /* 0x0000008485097221 */ /* 0x000fc80000010000 */
[----:B------:R-:W-:Y:S01]  /*c3a0*/  FADD.FTZ R132, R176, R9 ;  /* 0x00000009b0847221 */ /* 0x000fe20000010000 */
[----:B---3--:R-:W-:Y:S01]  /*c3b0*/  FADD.FTZ R9, R181, R130 ;  /* 0x00000082b5097221 */ /* 0x008fe20000010000 */
[C---:B------:R-:W-:Y:S01]  /*c3c0*/  F2FP.F16.F32.PACK_AB R176, R23.reuse, R176 ;  /* 0x000000b017b0723e */ /* 0x040fe200000000ff */
[----:B------:R3:W4:Y:S01]  /*c3d0*/  MUFU.EX2 R14, R185 ;  /* 0x000000b9000e7308 */ /* 0x0007220000000800 */
[----:B------:R-:W-:Y:S01]  /*c3e0*/  FADD.FTZ R123, R23, R132 ;  /* 0x00000084177b7221 */ /* 0x000fe20000010000 */
[C---:B0-----:R-:W-:Y:S01]  /*c3f0*/  FADD.FTZ R130, R124.reuse, R9 ;  /* 0x000000097c827221 */ /* 0x041fe20000010000 */
[----:B------:R-:W-:Y:S02]  /*c400*/  F2FP.F16.F32.PACK_AB R181, R124, R181 ;  /* 0x000000b57cb5723e */ /* 0x000fe400000000ff */
[----:B------:R-:W-:Y:S01]  /*c410*/  FADD.FTZ R132, R178, R123 ;  /* 0x0000007bb2847221 */ /* 0x000fe20000010000 */
[----:B------:R-:W-:Y:S02]  /*c420*/  F2FP.F16.F32.PACK_AB R178, R129, R178 ;  /* 0x000000b281b2723e */ /* 0x000fe400000000ff */
[----:B------:R-:W0:Y:S01]  /*c430*/  MUFU.EX2 R177, R177 ;  /* 0x000000b100b17308 */ /* 0x000e220000000800 */
[----:B--2---:R-:W-:Y:S01]  /*c440*/  FADD.FTZ R9, R183, R130 ;  /* 0x00000082b7097221 */ /* 0x004fe20000010000 */
[----:B------:R-:W-:Y:S01]  /*c450*/  FADD.FTZ R123, R129, R132 ;  /* 0x00000084817b7221 */ /* 0x000fe20000010000 */
[----:B---3--:R-:W-:-:S05]  /*c460*/  F2FP.F16.F32.PACK_AB R185, R149, R120 ;  /* 0x0000007895b9723e */ /* 0x008fca00000000ff */
[----:B------:R-:W2:Y:S01]  /*c470*/  MUFU.EX2 R128, R128 ;  /* 0x0000008000807308 */ /* 0x000ea20000000800 */
[C---:B----4-:R-:W-:Y:S01]  /*c480*/  FADD.FTZ R130, R14.reuse, R9 ;  /* 0x000000090e827221 */ /* 0x050fe20000010000 */
[----:B------:R-:W-:Y:S01]  /*c490*/  F2FP.F16.F32.PACK_AB R183, R14, R183 ;  /* 0x000000b70eb7723e */ /* 0x000fe200000000ff */
[----:B------:R-:W-:-:S05]  /*c4a0*/  IMAD.MOV.U32 R14, RZ, RZ, R4 ;  /* 0x000000ffff0e7224 */ /* 0x000fca00078e0004 */
[----:B------:R-:W3:Y:S01]  /*c4b0*/  MUFU.EX2 R172, R172 ;  /* 0x000000ac00ac7308 */ /* 0x000ee20000000800 */
[----:B0-----:R-:W-:-:S07]  /*c4c0*/  FADD.FTZ R9, R177, R130 ;  /* 0x00000082b1097221 */ /* 0x001fce0000010000 */
[----:B------:R-:W0:Y:S01]  /*c4d0*/  MUFU.EX2 R151, R151 ;  /* 0x0000009700977308 */ /* 0x000e220000000800 */
[C---:B--2---:R-:W-:Y:S01]  /*c4e0*/  FADD.FTZ R9, R128.reuse, R9 ;  /* 0x0000000980097221 */ /* 0x044fe20000010000 */
[----:B------:R-:W-:-:S03]  /*c4f0*/  F2FP.F16.F32.PACK_AB R177, R128, R177 ;  /* 0x000000b180b1723e */ /* 0x000fc600000000ff */
[----:B------:R-:W-:-:S03]  /*c500*/  FADD.FTZ R9, R8, R9 ;  /* 0x0000000908097221 */ /* 0x000fc60000010000 */
[----:B------:R-:W2:Y:S01]  /*c510*/  MUFU.EX2 R21, R21 ;  /* 0x0000001500157308 */ /* 0x000ea20000000800 */
[----:B---3--:R-:W-:-:S07]  /*c520*/  FADD.FTZ R132, R172, R123 ;  /* 0x0000007bac847221 */ /* 0x008fce0000010000 */
[----:B------:R-:W3:Y:S01]  /*c530*/  MUFU.EX2 R134, R143 ;  /* 0x0000008f00867308 */ /* 0x000ee20000000800 */
[C---:B0-----:R-:W-:Y:S01]  /*c540*/  FADD.FTZ R9, R151.reuse, R9 ;  /* 0x0000000997097221 */ /* 0x041fe20000010000 */
[----:B------:R-:W-:-:S06]  /*c550*/  F2FP.F16.F32.PACK_AB R179, R151, R8 ;  /* 0x0000000897b3723e */ /* 0x000fcc00000000ff */
[----:B------:R-:W0:Y:S01]  /*c560*/  MUFU.EX2 R155, R155 ;  /* 0x0000009b009b7308 */ /* 0x000e220000000800 */
[C---:B--2---:R-:W-:Y:S01]  /*c570*/  FADD.FTZ R123, R21.reuse, R132 ;  /* 0x00000084157b7221 */ /* 0x044fe20000010000 */
[----:B------:R-:W-:-:S06]  /*c580*/  F2FP.F16.F32.PACK_AB R172, R21, R172 ;  /* 0x000000ac15ac723e */ /* 0x000fcc00000000ff */
[----:B------:R-:W2:Y:S01]  /*c590*/  MUFU.EX2 R174, R174 ;  /* 0x000000ae00ae7308 */ /* 0x000ea20000000800 */
[----:B---3--:R-:W-:-:S07]  /*c5a0*/  FADD.FTZ R9, R134, R9 ;  /* 0x0000000986097221 */ /* 0x008fce0000010000 */
[----:B------:R-:W3:Y:S01]  /*c5b0*/  MUFU.EX2 R136, R199 ;  /* 0x000000c700887308 */ /* 0x000ee20000000800 */
[C---:B0-----:R-:W-:Y:S01]  /*c5c0*/  FADD.FTZ R9, R155.reuse, R9 ;  /* 0x000000099b097221 */ /* 0x041fe20000010000 */
[----:B------:R-:W-:-:S06]  /*c5d0*/  F2FP.F16.F32.PACK_AB R173, R155, R134 ;  /* 0x000000869bad723e */ /* 0x000fcc00000000ff */
[----:B------:R-:W0:Y:S01]  /*c5e0*/  MUFU.EX2 R141, R141 ;  /* 0x0000008d008d7308 */ /* 0x000e220000000800 */
[----:B--2---:R-:W-:-:S07]  /*c5f0*/  FADD.FTZ R130, R174, R123 ;  /* 0x0000007bae827221 */ /* 0x004fce0000010000 */
        /* <DEDUP_REMOVED lines=10> */
[----:B0-----:R-:W-:-:S07]  /*c6a0*/  FADD.FTZ R21, R132, R21 ;  /* 0x0000001584157221 */ /* 0x001fce0000010000 */
[----:B------:R-:W0:Y:S01]  /*c6b0*/  MUFU.EX2 R170, R170 ;  /* 0x000000aa00aa7308 */ /* 0x000e220000000800 */
[C---:B--2---:R-:W-:Y:S01]  /*c6c0*/  FADD.FTZ R23, R125.reuse, R130 ;  /* 0x000000827d177221 */ /* 0x044fe20000010000 */
[----:B------:R-:W-:-:S06]  /*c6d0*/  F2FP.F16.F32.PACK_AB R168, R125, R168 ;  /* 0x000000a87da8723e */ /* 0x000fcc00000000ff */
[----:B------:R2:W4:Y:S01]  /*c6e0*/  MUFU.EX2 R138, R175 ;  /* 0x000000af008a7308 */ /* 0x0005220000000800 */
[C---:B---3--:R-:W-:Y:S01]  /*c6f0*/  FADD.FTZ R21, R163.reuse, R21 ;  /* 0x00000015a3157221 */ /* 0x048fe20000010000 */
[----:B------:R-:W-:-:S06]  /*c700*/  F2FP.F16.F32.PACK_AB R169, R163, R132 ;  /* 0x00000084a3a9723e */ /* 0x000fcc00000000ff */
[----:B------:R-:W3:Y:S01]  /*c710*/  MUFU.EX2 R15, R15 ;  /* 0x0000000f000f7308 */ /* 0x000ee20000000800 */
[----:B0-----:R-:W-:Y:S01]  /*c720*/  FADD.FTZ R130, R170, R23 ;  /* 0x00000017aa827221 */ /* 0x001fe20000010000 */
[----:B--2---:R-:W-:-:S06]  /*c730*/  F2FP.F16.F32.PACK_AB R175, R159, R136 ;  /* 0x000000889faf723e */ /* 0x004fcc00000000ff */
[----:B------:R-:W0:Y:S01]  /*c740*/  MUFU.EX2 R126, R126 ;  /* 0x0000007e007e7308 */ /* 0x000e220000000800 */
[----:B----4-:R-:W-:Y:S01]  /*c750*/  FADD.FTZ R21, R138, R21 ;  /* 0x000000158a157221 */ /* 0x010fe20000010000 */
[C---:B---3--:R-:W-:Y:S01]  /*c760*/  FADD.FTZ R9, R15.reuse, R130 ;  /* 0x000000820f097221 */ /* 0x048fe20000010000 */
[----:B------:R-:W-:Y:S01]  /*c770*/  F2FP.F16.F32.PACK_AB R170, R15, R170 ;  /* 0x000000aa0faa723e */ /* 0x000fe200000000ff */
[----:B------:R-:W-:Y:S02]  /*c780*/  IMAD.MOV.U32 R15, RZ, RZ, R5 ;  /* 0x000000ffff0f7224 */ /* 0x000fe400078e0005 */
[C---:B0-----:R-:W-:Y:S01]  /*c790*/  FADD.FTZ R8, R126.reuse, R21 ;  /* 0x000000157e087221 */ /* 0x041fe20000010000 */
[----:B------:R-:W-:Y:S01]  /*c7a0*/  F2FP.F16.F32.PACK_AB R171, R126, R138 ;  /* 0x0000008a7eab723e */ /* 0x000fe200000000ff */
[----:B-1----:R-:W-:Y:S06]  /*c7b0*/  @P2 BRA `(.L_x_990) ;  /* 0xffffffd000302947 */ /* 0x002fec000383ffff */
.L_x_973:
        /* <DEDUP_REMOVED lines=99> */
.L_x_991:
[----:B------:R-:W-:Y:S01]  /*cdf0*/  ULEA UR7, UR4, UR57, 0x3 ;  /* 0x0000003904077291 */ /* 0x000fe2000f8e183f */
[----:B------:R-:W-:-:S05]  /*ce00*/  IMAD.U32 R2, RZ, RZ, UR5 ;  /* 0x00000005ff027e24 */ /* 0x000fca000f8e00ff */
[----:B------:R-:W-:-:S04]  /*ce10*/  SHF.L.U32 R2, R2, 0x1f, RZ ;  /* 0x0000001f02027819 */ /* 0x000fc800000006ff */
[----:B------:R0:W1:Y:S01]  /*ce20*/  SYNCS.PHASECHK.TRANS64.TRYWAIT P2, [UR7+0x30850], R2 ;  /* 0x03085002ff0075a7 */ /* 0x0000620008040147 */
[----:B------:R-:W-:Y:S05]  /*ce30*/  @!P0 BRA `(.L_x_992) ;  /* 0x0000000000048947 */ /* 0x000fea0003800000 */
[----:B------:R-:W-:Y:S01]  /*ce40*/  BPT.TRAP 0x1 ;  /* 0x000000040000795c */ /* 0x000fe20000300000 */
.L_x_992:
[----:B-1----:R-:W-:Y:S05]  /*ce50*/  @P2 BRA `(.L_x_993) ;  /* 0x0000000000082947 */ /* 0x002fea0003800000 */
[----:B------:R-:W1:Y:S02]  /*ce60*/  SYNCS.PHASECHK.TRANS64.TRYWAIT P0, [UR7+0x30850], R2 ;  /* 0x03085002ff0075a7 */ /* 0x000e640008000147 */
[----:B-1----:R-:W-:Y:S05]  /*ce70*/  @!P0 BRA `(.L_x_994) ;  /* 0x0000007000cc8947 */ /* 0x002fea0003800000 */
.L_x_993:
[----:B------:R-:W-:Y:S01]  /*ce80*/  UIADD3 UR57, UR57, 0x400, URZ ;  /* 0x0000040039397890 */ /* 0x000fe2000fffe03f */
[----:B------:R-:W-:Y:S01]  /*ce90*/  WARPGROUP.ARRIVE ;  /* 0x00000000000079c5 */ /* 0x000fe20000000000 */
[----:B------:R-:W-:Y:S01]  /*cea0*/  UMOV UR11, 0x40000040 ;  /* 0x40000040000b7882 */ /* 0x000fe20000000000 */
[----:B01----:R-:W0:Y:S01]  /*ceb0*/  SHFL.BFLY PT, R2, R9, 0x2, 0x1f ;  /* 0x0c401f0009027f89 */ /* 0x003e2200000e0000 */
[----:B------:R-:W-:Y:S01]  /*cec0*/  USHF.R.U32.HI UR57, URZ, 0x4, UR57 ;  /* 0x000000043f397899 */ /* 0x000fe20008011639 */
[----:B------:R-:W-:Y:S02]  /*ced0*/  IMAD.U32 R12, RZ, RZ, UR7 ;  /* 0x00000007ff0c7e24 */ /* 0x000fe4000f8e00ff */
[----:B------:R-:W1:Y:S01]  /*cee0*/  SHFL.BFLY PT, R3, R8, 0x2, 0x1f ;  /* 0x0c401f0008037f89 */ /* 0x000e6200000e0000 */
[----:B------:R-:W-:Y:S01]  /*cef0*/  ULOP3.LUT UR57, UR57, 0x3fff, URZ, 0xc0, !UPT ;  /* 0x00003fff39397892 */ /* 0x000fe2000f8ec03f */
[----:B------:R-:W-:-:S03]  /*cf00*/  @!P1 VIADD R12, R12, 0x30860 ;  /* 0x000308600c0c9836 */ /* 0x000fc60000000000 */
[----:B------:R-:W-:Y:S02]  /*cf10*/  ULOP3.LUT UR57, UR57, 0x3000000, URZ, 0xfc, !UPT ;  /* 0x0300000039397892 */ /* 0x000fe4000f8efc3f */
[----:B------:R-:W-:Y:S02]  /*cf20*/  @!P1 PRMT R12, RZ, 0x654, R12 ;  /* 0x00000654ff0c9816 */ /* 0x000fe4000000000c */
[----:B------:R-:W-:-:S04]  /*cf30*/  UIMAD UR4, UR4, 0x900, UR57 ;  /* 0x00000900040478a4 */ /* 0x000fc8000f8e0239 */
[----:B------:R-:W-:-:S03]  /*cf40*/  UIADD3 UR6, UR4, 0x80, URZ ;  /* 0x0000008004067890 */ /* 0x000fc6000fffe03f */
[----:B------:R-:W-:Y:S02]  /*cf50*/  UMOV UR10, UR4 ;  /* 0x00000004000a7c82 */ /* 0x000fe40008000000 */
[----:B------:R-:W-:Y:S01]  /*cf60*/  HGMMA.64x192x16.F32 R24, R188, gdesc[UR8].tnspB, R24, gsb0 ;  /* 0x42e00008bc187df0 */ /* 0x000fe20008000818 */
[----:B------:R-:W-:Y:S01]  /*cf70*/  UMOV UR11, 0x40000040 ;  /* 0x40000040000b7882 */ /* 0x000fe20000000000 */
[----:B------:R-:W-:Y:S01]  /*cf80*/  UMOV UR10, UR6 ;  /* 0x00000006000a7c82 */ /* 0x000fe20008000000 */
[----:B------:R-:W-:Y:S01]  /*cf90*/  UIADD3 UR6, UR4, 0x100, URZ ;  /* 0x0000010004067890 */ /* 0x000fe2000fffe03f */
[----:B0-----:R-:W-:Y:S01]  /*cfa0*/  FADD.FTZ R2, R2, R9 ;  /* 0x0000000902027221 */ /* 0x001fe20000010000 */
[----:B-1----:R-:W-:Y:S01]  /*cfb0*/  FADD.FTZ R6, R3, R8 ;  /* 0x0000000803067221 */ /* 0x002fe20000010000 */
[----:B------:R-:W-:-:S03]  /*cfc0*/  IMAD.MOV.U32 R8, RZ, RZ, RZ ;  /* 0x000000ffff087224 */ /* 0x000fc600078e00ff */
[----:B------:R-:W0:Y:S04]  /*cfd0*/  SHFL.BFLY PT, R3, R2, 0x1, 0x1f ;  /* 0x0c201f0002037f89 */ /* 0x000e2800000e0000 */
[----:B------:R-:W1:Y:S01]  /*cfe0*/  SHFL.BFLY PT, R7, R6, 0x1, 0x1f ;  /* 0x0c201f0006077f89 */ /* 0x000e6200000e0000 */
[----:B0-----:R-:W-:Y:S01]  /*cff0*/  FADD.FTZ R13, R2, R3 ;  /* 0x00000003020d7221 */ /* 0x001fe20000010000 */
[----:B------:R-:W-:Y:S02]  /*d000*/  IMAD.MOV.U32 R3, RZ, RZ, -0x800000 ;  /* 0xff800000ff037424 */ /* 0x000fe400078e00ff */
[----:B------:R-:W-:Y:S02]  /*d010*/  IMAD.MOV.U32 R2, RZ, RZ, -0x800000 ;  /* 0xff800000ff027424 */ /* 0x000fe400078e00ff */
[----:B-1----:R-:W-:Y:S01]  /*d020*/  FADD.FTZ R14, R6, R7 ;  /* 0x00000007060e7221 */ /* 0x002fe20000010000 */
[----:B------:R-:W-:Y:S01]  /*d030*/  FSETP.NE.FTZ.AND P0, PT, R13, RZ, PT ;  /* 0x000000ff0d00720b */ /* 0x000fe20003f15000 */
[----:B------:R-:W-:-:S03]  /*d040*/  IMAD.MOV.U32 R7, RZ, RZ, RZ ;  /* 0x000000ffff077224 */ /* 0x000fc600078e00ff */
        /* <DEDUP_REMOVED lines=15> */
[----:B------:R-:W-:Y:S01]  /*d140*/  UMOV UR10, UR6 ;  /* 0x00000006000a7c82 */ /* 0x000fe20008000000 */
[----:B------:R-:W-:Y:S01]  /*d150*/  UMOV UR11, 0x40000040 ;  /* 0x40000040000b7882 */ /* 0x000fe20000000000 */
[----:B------:R-:W-:Y:S01]  /*d160*/  UIADD3 UR6, UR4, 0x180, URZ ;  /* 0x0000018004067890 */ /* 0x000fe2000fffe03f */
[----:B------:R-:W-:Y:S02]  /*d170*/  WARPGROUP.DEPBAR.LE gsb0, 0x0 ;  /* 0x00008000000079c5 */ /* 0x000fe40000010000 */
[----:B------:R-:W-:-:S14]  /*d180*/  WARPGROUP.ARRIVE ;  /* 0x00000000000079c5 */ /* 0x000fdc0000000000 */
[----:B------:R-:W-:Y:S01]  /*d190*/  HGMMA.64x192x16.F32 R24, R180, gdesc[UR8].tnspB, R24, gsb0 ;  /* 0x42e00008b4187df0 */ /* 0x000fe20008000818 */
[----:B------:R-:W-:Y:S01]  /*d1a0*/  UMOV UR10, UR6 ;  /* 0x00000006000a7c82 */ /* 0x000fe20008000000 */
[----:B------:R-:W-:Y:S01]  /*d1b0*/  UMOV UR11, 0x40000040 ;  /* 0x40000040000b7882 */ /* 0x000fe20000000000 */
[----:B------:R-:W-:Y:S02]  /*d1c0*/  UIADD3 UR6, UR4, 0x200, URZ ;  /* 0x0000020004067890 */ /* 0x000fe4000fffe03f */
[----:B------:R-:W-:Y:S01]  /*d1d0*/  UIADD3 UR4, UR4, 0x280, URZ ;  /* 0x0000028004047890 */ /* 0x000fe2000fffe03f */
[----:B------:R-:W-:Y:S02]  /*d1e0*/  WARPGROUP.DEPBAR.LE gsb0, 0x0 ;  /* 0x00008000000079c5 */ /* 0x000fe40000010000 */
[----:B------:R-:W-:-:S12]  /*d1f0*/  WARPGROUP.ARRIVE ;  /* 0x00000000000079c5 */ /* 0x000fd80000000000 */
[----:B------:R-:W-:Y:S01]  /*d200*/  HGMMA.64x192x16.F32 R24, R176, gdesc[UR8].tnspB, R24, gsb0 ;  /* 0x42e00008b0187df0 */ /* 0x000fe20008000818 */
[----:B------:R-:W-:Y:S01]  /*d210*/  UMOV UR10, UR6 ;  /* 0x00000006000a7c82 */ /* 0x000fe20008000000 */
[----:B------:R-:W-:Y:S01]  /*d220*/  UMOV UR11, 0x40000040 ;  /* 0x40000040000b7882 */ /* 0x000fe20000000000 */
[----:B------:R-:W-:Y:S02]  /*d230*/  WARPGROUP.DEPBAR.LE gsb0, 0x0 ;  /* 0x00008000000079c5 */ /* 0x000fe40000010000 */
[----:B------:R-:W-:-:S15]  /*d240*/  WARPGROUP.ARRIVE ;  /* 0x00000000000079c5 */ /* 0x000fde0000000000 */
        /* <DEDUP_REMOVED lines=104> */
.L_x_924:
        /* <DEDUP_REMOVED lines=20> */
[----:B------:R-:W-:Y:S01]  /*da10*/  ULDC.64 UR8, c[0x0][0xb38] ;  /* 0x0002ce0000087ab9 */ /* 0x000fe20000000a00 */
[----:B---3--:R-:W-:Y:S02]  /*da20*/  USHF.R.S32.HI UR10, URZ, 0x1f, UR12 ;  /* 0x0000001f3f0a7899 */ /* 0x008fe4000801140c */
[----:B------:R-:W-:Y:S01]  /*da30*/  UIMAD UR7, UR7, UR8, URZ ;  /* 0x00000008070772a4 */ /* 0x000fe2000f8e023f */
[----:B------:R-:W-:Y:S02]  /*da40*/  SHF.R.S32.HI R5, RZ, 0x1f, R4 ;  /* 0x0000001fff057819 */ /* 0x000fe40000011404 */
[----:B------:R-:W0:Y:S02]  /*da50*/  LDC.64 R14, c[0x0][0xb40] ;  /* 0x0002d000ff0e7b82 */ /* 0x000e240000000a00 */
[----:B------:R-:W-:-:S02]  /*da60*/  LEA.HI R0, R5, R4, RZ, 0x7 ;  /* 0x0000000405007211 */ /* 0x000fc400078f38ff */
[----:B------:R-:W-:Y:S02]  /*da70*/  LEA.HI R5, R5, R4, RZ, 0x2 ;  /* 0x0000000405057211 */ /* 0x000fe400078f10ff */
[----:B------:R-:W-:Y:S02]  /*da80*/  LOP3.LUT R7, R0, 0xffffff80, RZ, 0xc0, !PT ;  /* 0xffffff8000077812 */ /* 0x000fe400078ec0ff */
[----:B------:R-:W-:Y:S01]  /*da90*/  LOP3.LUT R5, R5, 0xfffffffc, RZ, 0xc0, !PT ;  /* 0xfffffffc05057812 */ /* 0x000fe200078ec0ff */
[----:B------:R-:W1:Y:S02]  /*daa0*/  @P0 LDC R13, c[0x0][0xbf0] ;  /* 0x0002fc00ff0d0b82 */ /* 0x000e640000000800 */
[C---:B------:R-:W-:Y:S01]  /*dab0*/  IMAD.IADD R20, R4.reuse, 0x1, -R7 ;  /* 0x0000000104147824 */ /* 0x040fe200078e0a07 */
[----:B------:R-:W-:Y:S01]  /*dac0*/  SHF.R.S32.HI R7, RZ, 0x7, R0 ;  /* 0x00000007ff077819 */ /* 0x000fe20000011400 */
[----:B------:R-:W-:-:S03]  /*dad0*/  IMAD.IADD R5, R4, 0x1, -R5 ;  /* 0x0000000104057824 */ /* 0x000fc600078e0a05 */
[----:B------:R-:W-:Y:S01]  /*dae0*/  SHF.R.S32.HI R9, RZ, 0x1f, R20 ;  /* 0x0000001fff097819 */ /* 0x000fe20000011414 */
[----:B------:R-:W3:Y:S01]  /*daf0*/  @P0 LDC R123, c[0x0][0xbec] ;  /* 0x0002fb00ff7b0b82 */ /* 0x000ee20000000800 */
[----:B------:R-:W-:Y:S01]  /*db00*/  LEA.HI R0, R0, R7, RZ, 0x1 ;  /* 0x0000000700007211 */ /* 0x000fe200078f08ff */
[----:B----4-:R-:W-:Y:S01]  /*db10*/  IMAD R23, R23, R16, UR11 ;  /* 0x0000000b17177e24 */ /* 0x010fe2000f8e0210 */
[-C--:B------:R-:W-:Y:S02]  /*db20*/  LEA.HI R22, R9, R20.reuse, RZ, 0x2 ;  /* 0x0000001409167211 */ /* 0x080fe400078f10ff */
[----:B------:R-:W-:Y:S02]  /*db30*/  LOP3.LUT R0, R0, 0x3fffffe, RZ, 0xc0, !PT ;  /* 0x03fffffe00007812 */ /* 0x000fe400078ec0ff */
[--C-:B------:R-:W-:Y:S01]  /*db40*/  SHF.R.S32.HI R6, RZ, 0x2, R22.reuse ;  /* 0x00000002ff067819 */ /* 0x100fe20000011416 */
[----:B------:R-:W4:Y:S01]  /*db50*/  @P0 LDC R18, c[0x0][0xbf0] ;  /* 0x0002fc00ff120b82 */ /* 0x000f220000000800 */
[----:B------:R-:W-:Y:S01]  /*db60*/  SHF.R.S32.HI R11, RZ, 0x1f, R22 ;  /* 0x0000001fff0b7819 */ /* 0x000fe20000011416 */
[----:B------:R-:W-:Y:S01]  /*db70*/  IMAD.IADD R0, R7, 0x1, -R0 ;  /* 0x0000000107007824 */ /* 0x000fe200078e0a00 */
[----:B------:R-:W-:-:S02]  /*db80*/  LEA.HI R9, R9, R20, RZ, 0x5 ;  /* 0x0000001409097211 */ /* 0x000fc400078f28ff */
[----:B------:R-:W-:Y:S02]  /*db90*/  LEA.HI R11, R11, R6, RZ, 0x3 ;  /* 0x000000060b0b7211 */ /* 0x000fe400078f18ff */
[----:B------:R-:W-:Y:S02]  /*dba0*/  SHF.R.S32.HI R7, RZ, 0x5, R9 ;  /* 0x00000005ff077819 */ /* 0x000fe40000011409 */
[----:B------:R-:W-:Y:S01]  /*dbb0*/  LOP3.LUT R11, R11, 0xfffffff8, RZ, 0xc0, !PT ;  /* 0xfffffff80b0b7812 */ /* 0x000fe200078ec0ff */
[----:B------:R-:W5:Y:S04]  /*dbc0*/  @P0 LDC R9, c[0x0][0xbec] ;  /* 0x0002fb00ff090b82 */ /* 0x000f680000000800 */
[----:B------:R-:W-:Y:S01]  /*dbd0*/  IMAD.IADD R4, R6, 0x1, -R11 ;  /* 0x0000000106047824 */ /* 0x000fe200078e0a0b */
[----:B------:R-:W-:-:S03]  /*dbe0*/  LEA.HI R6, R5, R5, RZ, 0x1 ;  /* 0x0000000505067211 */ /* 0x000fc600078f08ff */
[----:B------:R-:W0:Y:S01]  /*dbf0*/  LDC.64 R10, c[0x0][0xbd8] ;  /* 0x0002f600ff0a7b82 */ /* 0x000e220000000a00 */
[----:B------:R-:W-:Y:S01]  /*dc00*/  LOP3.LUT R6, R6, 0x1ffffffe, RZ, 0xc0, !PT ;  /* 0x1ffffffe06067812 */ /* 0x000fe200078ec0ff */
[----:B------:R-:W-:Y:S02]  /*dc10*/  IMAD R7, R7, 0x10, R4 ;  /* 0x0000001007077824 */ /* 0x000fe400078e0204 */
[----:B------:R-:W-:Y:S02]  /*dc20*/  IMAD.U32 R4, RZ, RZ, UR4 ;  /* 0x00000004ff047e24 */ /* 0x000fe4000f8e00ff */
[----:B------:R-:W-:Y:S02]  /*dc30*/  IMAD.IADD R121, R5, 0x1, -R6 ;  /* 0x0000000105797824 */ /* 0x000fe400078e0a06 */
[----:B------:R-:W-:Y:S02]  /*dc40*/  IMAD R12, R0, 0x40, R7 ;  /* 0x00000040000c7824 */ /* 0x000fe400078e0207 */
[----:B------:R-:W-:Y:S01]  /*dc50*/  IMAD.U32 R5, RZ, RZ, UR5 ;  /* 0x00000005ff057e24 */ /* 0x000fe2000f8e00ff */
[----:B------:R-:W-:Y:S01]  /*dc60*/  UIMAD.WIDE.U32 UR4, UR13, UR8, URZ ;  /* 0x000000080d0472a5 */ /* 0x000fe2000f8e003f */
[----:B------:R-:W-:Y:S01]  /*dc70*/  IMAD.U32 R5, RZ, RZ, UR6 ;  /* 0x00000006ff057e24 */ /* 0x000fe2000f8e00ff */
[----:B------:R-:W-:Y:S01]  /*dc80*/  UIMAD UR6, UR13, UR9, UR7 ;  /* 0x000000090d0672a4 */ /* 0x000fe2000f8e0207 */
[----:B------:R-:W-:-:S02]  /*dc90*/  IMAD R0, R121, 0x8, R12 ;  /* 0x0000000879007824 */ /* 0x000fc400078e020c */
[----:B------:R-:W-:Y:S01]  /*dca0*/  ULDC.64 UR8, c[0x0][0xb28] ;  /* 0x0002ca0000087ab9 */ /* 0x000fe20000000a00 */
[----:B------:R-:W-:Y:S01]  /*dcb0*/  UIADD3 UR6, UR5, UR6, URZ ;  /* 0x0000000605067290 */ /* 0x000fe2000fffe03f */
[----:B--2---:R-:W-:Y:S02]  /*dcc0*/  IMAD R0, R17, 0x80, R0 ;  /* 0x0000008011007824 */ /* 0x004fe400078e0200 */
[----:B------:R-:W-:Y:S02]  /*dcd0*/  IMAD.U32 R7, RZ, RZ, UR5 ;  /* 0x00000005ff077e24 */ /* 0x000fe4000f8e00ff */
[----:B-----5:R-:W-:-:S04]  /*dce0*/  @P0 IMAD.HI.U32 R8, R0, R9, RZ ;  /* 0x0000000900080227 */ /* 0x020fc800078e00ff */
[C---:B0-----:R-:W-:Y:S02]  /*dcf0*/  IMAD R6, R10.reuse, UR10, RZ ;  /* 0x0000000a0a067c24 */ /* 0x041fe4000f8e02ff */
[----:B------:R-:W-:-:S04]  /*dd00*/  IMAD.WIDE.U32 R4, R10, UR12, R4 ;  /* 0x0000000c0a047c25 */ /* 0x000fc8000f8e0004 */
[----:B------:R-:W-:Y:S02]  /*dd10*/  IMAD R11, R11, UR12, R6 ;  /* 0x0000000c0b0b7c24 */ /* 0x000fe4000f8e0206 */
[C---:B------:R-:W-:Y:S02]  /*dd20*/  IMAD R10, R14.reuse, UR10, RZ ;  /* 0x0000000a0e0a7c24 */ /* 0x040fe4000f8e02ff */
[----:B------:R-:W-:Y:S01]  /*dd30*/  IMAD.U32 R6, RZ, RZ, UR4 ;  /* 0x00000004ff067e24 */ /* 0x000fe2000f8e00ff */
[----:B------:R-:W-:Y:S01]  /*dd40*/  ULDC.64 UR4, c[0x0][0xbe0] ;  /* 0x0002f80000047ab9 */ /* 0x000fe20000000a00 */
[----:B------:R-:W-:Y:S01]  /*dd50*/  IMAD.U32 R7, RZ, RZ, UR6 ;  /* 0x00000006ff077e24 */ /* 0x000fe2000f8e00ff */
[----:B------:R-:W-:Y:S01]  /*dd60*/  ULDC.64 UR6, c[0x0][0xb48] ;  /* 0x0002d20000067ab9 */ /* 0x000fe20000000a00 */
[----:B------:R-:W-:Y:S01]  /*dd70*/  IMAD.MOV.U32 R9, RZ, RZ, R0 ;  /* 0x000000ffff097224 */ /* 0x000fe200078e0000 */
[----:B-1----:R-:W-:Y:S01]  /*dd80*/  @P0 SHF.R.U32.HI R9, RZ, R13, R8 ;  /* 0x0000000dff090219 */ /* 0x002fe20000011608 */
[----:B------:R-:W-:Y:S01]  /*dd90*/  IMAD R13, R15, UR12, R10 ;  /* 0x0000000c0f0d7c24 */ /* 0x000fe2000f8e020a */
[----:B------:R-:W-:Y:S01]  /*dda0*/  SHF.R.S32.HI R10, RZ, 0x1f, R23 ;  /* 0x0000001fff0a7819 */ /* 0x000fe20000011417 */
[----:B------:R-:W-:-:S04]  /*ddb0*/  IMAD.WIDE.U32 R6, R14, UR12, R6 ;  /* 0x0000000c0e067c25 */ /* 0x000fc8000f8e0006 */
[----:B------:R-:W-:Y:S02]  /*ddc0*/  IMAD.IADD R5, R5, 0x1, R11 ;  /* 0x0000000105057824 */ /* 0x000fe400078e020b */
[----:B---3--:R-:W-:-:S04]  /*ddd0*/  @P0 IMAD.HI.U32 R123, R0, R123, RZ ;  /* 0x0000007b007b0227 */ /* 0x008fc800078e00ff */
[----:B------:R-:W-:Y:S02]  /*dde0*/  IMAD.IADD R7, R7, 0x1, R13 ;  /* 0x0000000107077824 */ /* 0x000fe400078e020d */
        /* <DEDUP_REMOVED lines=40> */
[----:B------:R-:W-:Y:S01]  /*e070*/  SHFL.IDX PT, R8, R13, RZ, 0x1c1f ;  /* 0x001c1fff0d087589 */ /* 0x000fe200000e0000 */
[----:B------:R-:W-:Y:S01]  /*e080*/  IMAD R12, R17, 0x80, R12 ;  /* 0x00000080110c7824 */ /* 0x000fe200078e020c */
[----:B------:R-:W-:Y:S01]  /*e090*/  LEA.HI.X R7, R4, UR7, R9, 0x2, P0 ;  /* 0x0000000704077c11 */ /* 0x000fe200080f1409 */
[----:B0-----:R-:W-:Y:S01]  /*e0a0*/  ULEA UR4, UR5, UR4, 0x18 ;  /* 0x0000000405047291 */ /* 0x001fe2000f8ec03f */
[----:B------:R-:W-:Y:S01]  /*e0b0*/  SHFL.IDX PT, R10, R13, 0x1, 0x1c1f ;  /* 0x003c1f000d0a7f89 */ /* 0x000fe200000e0000 */
[----:B------:R-:W-:Y:S01]  /*e0c0*/  IMAD R21, R21, UR6, RZ ;  /* 0x0000000615157c24 */ /* 0x000fe2000f8e02ff */
[----:B------:R-:W-:Y:S01]  /*e0d0*/  LOP3.LUT P0, RZ, R20, 0x3, RZ, 0xc0, !PT ;  /* 0x0000000314ff7812 */ /* 0x000fe2000780c0ff */
[----:B------:R-:W-:Y:S01]  /*e0e0*/  VIADD R18, R12, 0x8 ;  /* 0x000000080c127836 */ /* 0x000fe20000000000 */
[----:B------:R-:W0:Y:S01]  /*e0f0*/  SHFL.IDX PT, R9, R7, RZ, 0x1c1f ;  /* 0x001c1fff07097589 */ /* 0x000e2200000e0000 */
[----:B------:R-:W-:Y:S01]  /*e100*/  LEA.HI.X R6, R6, UR9, R5, 0x2, P1 ;  /* 0x0000000906067c11 */ /* 0x000fe200088f1405 */
[----:B------:R-:W-:Y:S01]  /*e110*/  UIADD3 UR4, UR4, 0x30820, URZ ;  /* 0x0003082004047890 */ /* 0x000fe2000fffe03f */
[-C--:B------:R-:W-:Y:S01]  /*e120*/  ISETP.GE.OR P1, PT, R12, R21.reuse, P0 ;  /* 0x000000150c00720c */ /* 0x080fe20000726670 */
[----:B------:R1:W2:Y:S01]  /*e130*/  SHFL.IDX PT, R11, R7, 0x1, 0x1c1f ;  /* 0x003c1f00070b7f89 */ /* 0x0002a200000e0000 */
[-C--:B------:R-:W-:Y:S01]  /*e140*/  ISETP.GE.OR P0, PT, R18, R21.reuse, P0 ;  /* 0x000000151200720c */ /* 0x080fe20000706670 */
[----:B------:R-:W-:Y:S01]  /*e150*/  UPRMT UR4, URZ, 0x654, UR4 ;  /* 0x000006543f047896 */ /* 0x000fe20008000004 */
[----:B------:R-:W-:Y:S01]  /*e160*/  ISETP.GE.AND P2, PT, R12, R21, PT ;  /* 0x000000150c00720c */ /* 0x000fe20003f46270 */
[----:B------:R3:W4:Y:S01]  /*e170*/  SHFL.IDX PT, R4, R0, RZ, 0x1c1f ;  /* 0x001c1fff00047589 */ /* 0x00072200000e0000 */
[----:B-1----:R-:W-:-:S03]  /*e180*/  LOP3.LUT R7, R22, 0x7ffffffc, RZ, 0xc0, !PT ;  /* 0x7ffffffc16077812 */ /* 0x002fc600078ec0ff */
[----:B------:R3:W1:Y:S03]  /*e190*/  SHFL.IDX PT, R5, R6, RZ, 0x1c1f ;  /* 0x001c1fff06057589 */ /* 0x00066600000e0000 */
[----:B------:R-:W-:Y:S01]  /*e1a0*/  SYNCS.ARRIVE.TRANS64.RED.A1T0 RZ, [UR4], RZ ;  /* 0x000000ffffff79a7 */ /* 0x000fe20008100404 */
[----:B------:R-:W-:-:S04]  /*e1b0*/  IMAD.IADD R7, R20, 0x1, -R7 ;  /* 0x0000000114077824 */ /* 0x000fc800078e0a07 */
[----:B------:R-:W-:Y:S01]  /*e1c0*/  IMAD.SHL.U32 R7, R7, 0x2, RZ ;  /* 0x0000000207077824 */ /* 0x000fe200078e00ff */
[----:B0-----:R3:W-:Y:S04]  /*e1d0*/  @!P1 ST.E desc[UR14][R8.64], R3 ;  /* 0x0000000308009985 */ /* 0x0017e8000c10190e */
[----:B--2---:R3:W-:Y:S01]  /*e1e0*/  @!P0 ST.E desc[UR14][R10.64], R2 ;  /* 0x000000020a008985 */ /* 0x0047e2000c10190e */
[----:B------:R-:W-:Y:S05]  /*e1f0*/  @P2 BRA `(.L_x_997) ;  /* 0x00000008003c2947 */ /* 0x000fea0003800000 */
[C---:B---3--:R-:W-:Y:S01]  /*e200*/  VIADD R2, R7.reuse, 0x8 ;  /* 0x0000000807027836 */ /* 0x048fe20000000000 */
[----:B------:R-:W-:Y:S01]  /*e210*/  ULDC UR4, c[0x0][0xac8] ;  /* 0x0002b20000047ab9 */ /* 0x000fe20000000800 */
[C---:B------:R-:W-:Y:S01]  /*e220*/  VIADD R3, R7.reuse, 0x10 ;  /* 0x0000001007037836 */ /* 0x040fe20000000000 */
[C---:B------:R-:W-:Y:S01]  /*e230*/  ISETP.GE.AND P0, PT, R7.reuse, UR4, PT ;  /* 0x0000000407007c0c */ /* 0x040fe2000bf06270 */
[C---:B------:R-:W-:Y:S01]  /*e240*/  VIADD R12, R7.reuse, 0x18 ;  /* 0x00000018070c7836 */ /* 0x040fe20000000000 */
[----:B------:R-:W-:Y:S01]  /*e250*/  ISETP.GE.AND P1, PT, R2, UR4, PT ;  /* 0x0000000402007c0c */ /* 0x000fe2000bf26270 */
[----:B------:R-:W-:Y:S01]  /*e260*/  VIADD R13, R7, 0x20 ;  /* 0x00000020070d7836 */ /* 0x000fe20000000000 */
[----:B------:R-:W-:Y:S01]  /*e270*/  ISETP.GE.AND P2, PT, R3, UR4, PT ;  /* 0x0000000403007c0c */ /* 0x000fe2000bf46270 */
[C---:B------:R-:W-:Y:S01]  /*e280*/  VIADD R14, R7.reuse, 0x28 ;  /* 0x00000028070e7836 */ /* 0x040fe20000000000 */
[----:B------:R-:W-:Y:S01]  /*e290*/  ISETP.GE.AND P5, PT, R12, UR4, PT ;  /* 0x000000040c007c0c */ /* 0x000fe2000bfa6270 */
[----:B------:R-:W-:Y:S01]  /*e2a0*/  VIADD R15, R7, 0x30 ;  /* 0x00000030070f7836 */ /* 0x000fe20000000000 */
[----:B------:R-:W-:Y:S01]  /*e2b0*/  ISETP.GE.AND P6, PT, R13, UR4, PT ;  /* 0x000000040d007c0c */ /* 0x000fe2000bfc6270 */
[----:B------:R-:W-:Y:S01]  /*e2c0*/  ULDC.64 UR6, c[0x0][0x208] ;  /* 0x0000820000067ab9 */ /* 0x000fe20000000a00 */
[----:B------:R-:W-:-:S02]  /*e2d0*/  VIADD R16, R7, 0x38 ;  /* 0x0000003807107836 */ /* 0x000fc40000000000 */
[----:B------:R-:W-:Y:S01]  /*e2e0*/  VIADD R17, R7, 0x40 ;  /* 0x0000004007117836 */ /* 0x000fe20000000000 */
[----:B------:R-:W-:Y:S01]  /*e2f0*/  ISETP.GE.AND P4, PT, R15, UR4, PT ;  /* 0x000000040f007c0c */ /* 0x000fe2000bf86270 */
[C---:B------:R-:W-:Y:S01]  /*e300*/  VIADD R20, R7.reuse, 0x48 ;  /* 0x0000004807147836 */ /* 0x040fe20000000000 */
[----:B------:R-:W-:Y:S01]  /*e310*/  @!P1 LEA.HI R2, R2, R2, RZ, 0x1 ;  /* 0x0000000202029211 */ /* 0x000fe200078f08ff */
[----:B------:R-:W-:Y:S01]  /*e320*/  VIADD R22, R7, 0x50 ;  /* 0x0000005007167836 */ /* 0x000fe20000000000 */
[----:B------:R-:W-:Y:S02]  /*e330*/  @!P2 LEA.HI R3, R3, R3, RZ, 0x1 ;  /* 0x000000030303a211 */ /* 0x000fe400078f08ff */
[----:B------:R-:W-:Y:S02]  /*e340*/  @!P1 LOP3.LUT R9, R2, 0xfffffffe, RZ, 0xc0, !PT ;  /* 0xfffffffe02099812 */ /* 0x000fe400078ec0ff */
[----:B------:R-:W-:Y:S01]  /*e350*/  @!P2 LOP3.LUT R11, R3, 0xfffffffe, RZ, 0xc0, !PT ;  /* 0xfffffffe030ba812 */ /* 0x000fe200078ec0ff */
[----:B-1--4-:R-:W-:Y:S01]  /*e360*/  @!P0 IMAD.WIDE R2, R7, 0x4, R4 ;  /* 0x0000000407028825 */ /* 0x012fe200078e0204 */
[----:B------:R-:W-:-:S02]  /*e370*/  ISETP.GE.AND P3, PT, R16, UR4, PT ;  /* 0x0000000410007c0c */ /* 0x000fc4000bf66270 */
[----:B------:R-:W-:Y:S01]  /*e380*/  @!P5 LEA.HI R12, R12, R12, RZ, 0x1 ;  /* 0x0000000c0c0cd211 */ /* 0x000fe200078f08ff */
[--C-:B------:R-:W-:Y:S01]  /*e390*/  @!P1 IMAD.WIDE R8, R9, 0x4, R4.reuse ;  /* 0x0000000409089825 */ /* 0x100fe200078e0204 */
[----:B------:R0:W-:Y:S01]  /*e3a0*/  @!P0 ST.E.64 desc[UR6][R2.64], R24 ;  /* 0x0000001802008985 */ /* 0x0001e2000c101b06 */
[----:B------:R-:W-:Y:S02]  /*e3b0*/  ISETP.GE.AND P0, PT, R14, UR4, PT ;  /* 0x000000040e007c0c */ /* 0x000fe4000bf06270 */
[----:B------:R-:W-:Y:S01]  /*e3c0*/  @!P2 IMAD.WIDE R10, R11, 0x4, R4 ;  /* 0x000000040b0aa825 */ /* 0x000fe200078e0204 */
[----:B------:R1:W-:Y:S01]  /*e3d0*/  @!P1 ST.E.64 desc[UR6][R8.64], R28 ;  /* 0x0000001c08009985 */ /* 0x0003e2000c101b06 */
[----:B------:R-:W-:Y:S02]  /*e3e0*/  ISETP.GE.AND P1, PT, R20, UR4, PT ;  /* 0x0000000414007c0c */ /* 0x000fe4000bf26270 */
[----:B------:R-:W-:Y:S01]  /*e3f0*/  @!P6 LEA.HI R13, R13, R13, RZ, 0x1 ;  /* 0x0000000d0d0de211 */ /* 0x000fe200078f08ff */
[----:B------:R2:W-:Y:S01]  /*e400*/  @!P2 ST.E.64 desc[UR6][R10.64], R32 ;  /* 0x000000200a00a985 */ /* 0x0005e2000c101b06 */
[----:B------:R-:W-:-:S02]  /*e410*/  ISETP.GE.AND P2, PT, R17, UR4, PT ;  /* 0x0000000411007c0c */ /* 0x000fc4000bf46270 */
[----:B------:R-:W-:Y:S02]  /*e420*/  @!P4 LEA.HI R15, R15, R15, RZ, 0x1 ;  /* 0x0000000f0f0fc211 */ /* 0x000fe400078f08ff */
[----:B------:R-:W-:Y:S01]  /*e430*/  @!P3 LEA.HI R16, R16, R16, RZ, 0x1 ;  /* 0x000000101010b211 */ /* 0x000fe200078f08ff */
[C---:B0-----:R-:W-:Y:S01]  /*e440*/  VIADD R24, R7.reuse, 0x58 ;  /* 0x0000005807187836 */ /* 0x041fe20000000000 */
[----:B------:R-:W-:Y:S01]  /*e450*/  @!P5 LOP3.LUT R3, R12, 0xfffffffe, RZ, 0xc0, !PT ;  /* 0xfffffffe0c03d812 */ /* 0x000fe200078ec0ff */
[----:B------:R-:W-:Y:S01]  /*e460*/  VIADD R25, R7, 0x80 ;  /* 0x0000008007197836 */ /* 0x000fe20000000000 */
[----:B------:R-:W-:Y:S02]  /*e470*/  @!P0 LEA.HI R14, R14, R14, RZ, 0x1 ;  /* 0x0000000e0e0e8211 */ /* 0x000fe400078f08ff */
[----:B-1----:R-:W-:Y:S01]  /*e480*/  @!P6 LOP3.LUT R9, R13, 0xfffffffe, RZ, 0xc0, !PT ;  /* 0xfffffffe0d09e812 */ /* 0x002fe200078ec0ff */
[----:B------:R-:W-:Y:S01]  /*e490*/  @!P5 IMAD.WIDE R2, R3, 0x4, R4 ;  /* 0x000000040302d825 */ /* 0x000fe200078e0204 */
[----:B------:R-:W-:-:S02]  /*e4a0*/  @!P1 LEA.HI R20, R20, R20, RZ, 0x1 ;  /* 0x0000001414149211 */ /* 0x000fc400078f08ff */
[----:B------:R-:W-:Y:S01]  /*e4b0*/  @!P2 LEA.HI R17, R17, R17, RZ, 0x1 ;  /* 0x000000111111a211 */ /* 0x000fe200078f08ff */
[----:B------:R-:W-:Y:S01]  /*e4c0*/  @!P6 IMAD.WIDE R8, R9, 0x4, R4 ;  /* 0x000000040908e825 */ /* 0x000fe200078e0204 */
[----:B--2---:R-:W-:Y:S01]  /*e4d0*/  @!P0 LOP3.LUT R11, R14, 0xfffffffe, RZ, 0xc0, !PT ;  /* 0xfffffffe0e0b8812 */ /* 0x004fe200078ec0ff */
[----:B------:R0:W-:Y:S01]  /*e4e0*/  @!P5 ST.E.64 desc[UR6][R2.64], R36 ;  /* 0x000000240200d985 */ /* 0x0001e2000c101b06 */
[----:B------:R-:W-:Y:S02]  /*e4f0*/  @!P4 LOP3.LUT R15, R15, 0xfffffffe, RZ, 0xc0, !PT ;  /* 0xfffffffe0f0fc812 */ /* 0x000fe400078ec0ff */
[----:B------:R-:W-:Y:S01]  /*e500*/  @!P3 LOP3.LUT R13, R16, 0xfffffffe, RZ, 0xc0, !PT ;  /* 0xfffffffe100db812 */ /* 0x000fe200078ec0ff */
[----:B------:R1:W-:Y:S01]  /*e510*/  @!P6 ST.E.64 desc[UR6][R8.64], R40 ;  /* 0x000000280800e985 */ /* 0x0003e2000c101b06 */
[----:B------:R-:W-:Y:S01]  /*e520*/  @!P2 LOP3.LUT R17, R17, 0xfffffffe, RZ, 0xc0, !PT ;  /* 0xfffffffe1111a812 */ /* 0x000fe200078ec0ff */
[C---:B------:R-:W-:Y:S01]  /*e530*/  VIADD R16, R7.reuse, 0x60 ;  /* 0x0000006007107836 */ /* 0x040fe20000000000 */
[----:B------:R-:W-:Y:S01]  /*e540*/  @!P1 LOP3.LUT R23, R20, 0xfffffffe, RZ, 0xc0, !PT ;  /* 0xfffffffe14179812 */ /* 0x000fe200078ec0ff */
[----:B------:R-:W-:Y:S01]  /*e550*/  VIADD R20, R7, 0x70 ;  /* 0x0000007007147836 */ /* 0x000fe20000000000 */
[----:B------:R-:W-:-:S02]  /*e560*/  ISETP.GE.AND P5, PT, R22, UR4, PT ;  /* 0x0000000416007c0c */ /* 0x000fc4000bfa6270 */
[----:B------:R-:W-:Y:S01]  /*e570*/  ISETP.GE.AND P6, PT, R24, UR4, PT ;  /* 0x0000000418007c0c */ /* 0x000fe2000bfc6270 */
[----:B0-----:R-:W-:-:S04]  /*e580*/  @!P0 IMAD.WIDE R2, R11, 0x4, R4 ;  /* 0x000000040b028825 */ /* 0x001fc800078e0204 */
        /* <DEDUP_REMOVED lines=9> */
[----:B------:R-:W-:Y:S01]  /*e620*/  @!P1 IMAD.WIDE R14, R23, 0x4, R4 ;  /* 0x00000004170e9825 */ /* 0x000fe200078e0204 */
[----:B------:R3:W-:Y:S01]  /*e630*/  @!P2 ST.E.64 desc[UR6][R12.64], R56 ;  /* 0x000000380c00a985 */ /* 0x0007e2000c101b06 */
[----:B------:R-:W-:Y:S02]  /*e640*/  ISETP.GE.AND P2, PT, R20, UR4, PT ;  /* 0x0000000414007c0c */ /* 0x000fe4000bf46270 */
[C---:B------:R-:W-:Y:S01]  /*e650*/  VIADD R17, R7.reuse, 0x68 ;  /* 0x0000006807117836 */ /* 0x040fe20000000000 */
[----:B------:R4:W-:Y:S01]  /*e660*/  @!P1 ST.E.64 desc[UR6][R14.64], R60 ;  /* 0x0000003c0e009985 */ /* 0x0009e2000c101b06 */
[----:B------:R-:W-:Y:S01]  /*e670*/  VIADD R23, R7, 0x78 ;  /* 0x0000007807177836 */ /* 0x000fe20000000000 */
[----:B------:R-:W-:Y:S02]  /*e680*/  @!P6 LEA.HI R24, R24, R24, RZ, 0x1 ;  /* 0x000000181818e211 */ /* 0x000fe400078f08ff */
[----:B------:R-:W-:Y:S02]  /*e690*/  ISETP.GE.AND P1, PT, R17, UR4, PT ;  /* 0x0000000411007c0c */ /* 0x000fe4000bf26270 */
[----:B------:R-:W-:-:S02]  /*e6a0*/  ISETP.GE.AND P3, PT, R23, UR4, PT ;  /* 0x0000000417007c0c */ /* 0x000fc4000bf66270 */
[----:B0-----:R-:W-:Y:S01]  /*e6b0*/  @!P5 LOP3.LUT R3, R22, 0xfffffffe, RZ, 0xc0, !PT ;  /* 0xfffffffe1603d812 */ /* 0x001fe200078ec0ff */
[----:B------:R-:W-:Y:S01]  /*e6c0*/  VIADD R22, R7, 0xa0 ;  /* 0x000000a007167836 */ /* 0x000fe20000000000 */
[----:B------:R-:W-:Y:S02]  /*e6d0*/  @!P0 LEA.HI R16, R16, R16, RZ, 0x1 ;  /* 0x0000001010108211 */ /* 0x000fe400078f08ff */
[----:B-1----:R-:W-:Y:S01]  /*e6e0*/  @!P6 LOP3.LUT R9, R24, 0xfffffffe, RZ, 0xc0, !PT ;  /* 0xfffffffe1809e812 */ /* 0x002fe200078ec0ff */
[--C-:B------:R-:W-:Y:S01]  /*e6f0*/  @!P5 IMAD.WIDE R2, R3, 0x4, R4.reuse ;  /* 0x000000040302d825 */ /* 0x100fe200078e0204 */
[----:B--2---:R-:W-:Y:S02]  /*e700*/  @!P0 LOP3.LUT R11, R16, 0xfffffffe, RZ, 0xc0, !PT ;  /* 0xfffffffe100b8812 */ /* 0x004fe400078ec0ff */
[----:B------:R-:W-:Y:S01]  /*e710*/  @!P2 LEA.HI R20, R20, R20, RZ, 0x1 ;  /* 0x000000141414a211 */ /* 0x000fe200078f08ff */
[--C-:B------:R-:W-:Y:S01]  /*e720*/  @!P6 IMAD.WIDE R8, R9, 0x4, R4.reuse ;  /* 0x000000040908e825 */ /* 0x100fe200078e0204 */
[----:B------:R-:W-:Y:S01]  /*e730*/  @!P1 LEA.HI R17, R17, R17, RZ, 0x1 ;  /* 0x0000001111119211 */ /* 0x000fe200078f08ff */
[----:B------:R0:W-:Y:S01]  /*e740*/  @!P5 ST.E.64 desc[UR6][R2.64], R64 ;  /* 0x000000400200d985 */ /* 0x0001e2000c101b06 */
[----:B------:R-:W-:Y:S01]  /*e750*/  @!P3 LEA.HI R23, R23, R23, RZ, 0x1 ;  /* 0x000000171717b211 */ /* 0x000fe200078f08ff */
[----:B------:R-:W-:Y:S01]  /*e760*/  @!P0 IMAD.WIDE R10, R11, 0x4, R4 ;  /* 0x000000040b0a8825 */ /* 0x000fe200078e0204 */
[----:B------:R-:W-:Y:S01]  /*e770*/  @!P1 LOP3.LUT R17, R17, 0xfffffffe, RZ, 0xc0, !PT ;  /* 0xfffffffe11119812 */ /* 0x000fe200078ec0ff */
[----:B------:R1:W-:Y:S01]  /*e780*/  @!P6 ST.E.64 desc[UR6][R8.64], R68 ;  /* 0x000000440800e985 */ /* 0x0003e2000c101b06 */
[----:B------:R-:W-:Y:S01]  /*e790*/  @!P4 LEA.HI R25, R25, R25, RZ, 0x1 ;  /* 0x000000191919c211 */ /* 0x000fe200078f08ff */
[----:B------:R-:W-:Y:S01]  /*e7a0*/  VIADD R16, R7, 0x88 ;  /* 0x0000008807107836 */ /* 0x000fe20000000000 */
[----:B---3--:R-:W-:Y:S01]  /*e7b0*/  @!P2 LOP3.LUT R13, R20, 0xfffffffe, RZ, 0xc0, !PT ;  /* 0xfffffffe140da812 */ /* 0x008fe200078ec0ff */
[----:B------:R2:W-:Y:S01]  /*e7c0*/  @!P0 ST.E.64 desc[UR6][R10.64], R72 ;  /* 0x000000480a008985 */ /* 0x0005e2000c101b06 */
[----:B------:R-:W-:Y:S01]  /*e7d0*/  @!P3 LOP3.LUT R23, R23, 0xfffffffe, RZ, 0xc0, !PT ;  /* 0xfffffffe1717b812 */ /* 0x000fe200078ec0ff */
[----:B------:R-:W-:Y:S01]  /*e7e0*/  VIADD R20, R7, 0x98 ;  /* 0x0000009807147836 */ /* 0x000fe20000000000 */
[----:B----4-:R-:W-:-:S02]  /*e7f0*/  @!P4 LOP3.LUT R15, R25, 0xfffffffe, RZ, 0xc0, !PT ;  /* 0xfffffffe190fc812 */ /* 0x010fc400078ec0ff */
[----:B------:R-:W-:Y:S01]  /*e800*/  ISETP.GE.AND P0, PT, R16, UR4, PT ;  /* 0x0000000410007c0c */ /* 0x000fe2000bf06270 */
[----:B0-----:R-:W-:-:S04]  /*e810*/  @!P1 IMAD.WIDE R2, R17, 0x4, R4 ;  /* 0x0000000411029825 */ /* 0x001fc800078e0204 */
[--C-:B-1----:R-:W-:Y:S01]  /*e820*/  @!P2 IMAD.WIDE R8, R13, 0x4, R4.reuse ;  /* 0x000000040d08a825 */ /* 0x102fe200078e0204 */
[----:B------:R0:W-:Y:S03]  /*e830*/  @!P1 ST.E.64 desc[UR6][R2.64], R76 ;  /* 0x0000004c02009985 */ /* 0x0001e6000c101b06 */
[----:B------:R-:W-:Y:S01]  /*e840*/  VIADD R17, R7, 0x90 ;  /* 0x0000009007117836 */ /* 0x000fe20000000000 */
[----:B------:R1:W-:Y:S01]  /*e850*/  @!P2 ST.E.64 desc[UR6][R8.64], R80 ;  /* 0x000000500800a985 */ /* 0x0003e2000c101b06 */
[--C-:B------:R-:W-:Y:S01]  /*e860*/  @!P3 IMAD.WIDE R12, R23, 0x4, R4.reuse ;  /* 0x00000004170cb825 */ /* 0x100fe200078e0204 */
[----:B------:R-:W-:Y:S02]  /*e870*/  ISETP.GE.AND P2, PT, R20, UR4, PT ;  /* 0x0000000414007c0c */ /* 0x000fe4000bf46270 */
[----:B------:R-:W-:Y:S01]  /*e880*/  ISETP.GE.AND P1, PT, R17, UR4, PT ;  /* 0x0000000411007c0c */ /* 0x000fe2000bf26270 */
[----:B------:R-:W-:Y:S01]  /*e890*/  @!P4 IMAD.WIDE R14, R15, 0x4, R4 ;  /* 0x000000040f0ec825 */ /* 0x000fe200078e0204 */
[----:B------:R3:W-:Y:S01]  /*e8a0*/  @!P3 ST.E.64 desc[UR6][R12.64], R84 ;  /* 0x000000540c00b985 */ /* 0x0007e2000c101b06 */
[----:B------:R-:W-:-:S02]  /*e8b0*/  ISETP.GE.AND P3, PT, R22, UR4, PT ;  /* 0x0000000416007c0c */ /* 0x000fc4000bf66270 */
[C---:B--2---:R-:W-:Y:S01]  /*e8c0*/  VIADD R10, R7.reuse, 0xa8 ;  /* 0x000000a8070a7836 */ /* 0x044fe20000000000 */
[----:B------:R2:W-:Y:S01]  /*e8d0*/  @!P4 ST.E.64 desc[UR6][R14.64], R88 ;  /* 0x000000580e00c985 */ /* 0x0005e2000c101b06 */
[C---:B0-----:R-:W-:Y:S01]  /*e8e0*/  VIADD R3, R7.reuse, 0xb8 ;  /* 0x000000b807037836 */ /* 0x041fe20000000000 */
[----:B------:R-:W-:Y:S01]  /*e8f0*/  @!P0 LEA.HI R16, R16, R16, RZ, 0x1 ;  /* 0x0000001010108211 */ /* 0x000fe200078f08ff */
[----:B------:R-:W-:Y:S01]  /*e900*/  VIADD R11, R7, 0xb0 ;  /* 0x000000b0070b7836 */ /* 0x000fe20000000000 */
[----:B------:R-:W-:Y:S02]  /*e910*/  ISETP.GE.AND P4, PT, R10, UR4, PT ;  /* 0x000000040a007c0c */ /* 0x000fe4000bf86270 */
[----:B------:R-:W-:Y:S02]  /*e920*/  ISETP.GE.AND P6, PT, R3, UR4, PT ;  /* 0x0000000403007c0c */ /* 0x000fe4000bfc6270 */
[----:B------:R-:W-:Y:S02]  /*e930*/  ISETP.GE.AND P5, PT, R11, UR4, PT ;  /* 0x000000040b007c0c */ /* 0x000fe4000bfa6270 */
[----:B------:R-:W-:-:S02]  /*e940*/  @!P1 LEA.HI R17, R17, R17, RZ, 0x1 ;  /* 0x0000001111119211 */ /* 0x000fc400078f08ff */
[----:B------:R-:W-:Y:S02]  /*e950*/  @!P2 LEA.HI R20, R20, R20, RZ, 0x1 ;  /* 0x000000141414a211 */ /* 0x000fe400078f08ff */
[----:B------:R-:W-:Y:S02]  /*e960*/  @!P3 LEA.HI R22, R22, R22, RZ, 0x1 ;  /* 0x000000161616b211 */ /* 0x000fe400078f08ff */
[----:B-1----:R-:W-:Y:S02]  /*e970*/  @!P1 LOP3.LUT R9, R17, 0xfffffffe, RZ, 0xc0, !PT ;  /* 0xfffffffe11099812 */ /* 0x002fe400078ec0ff */
[----:B------:R-:W-:Y:S02]  /*e980*/  @!P4 LEA.HI R10, R10, R10, RZ, 0x1 ;  /* 0x0000000a0a0ac211 */ /* 0x000fe400078f08ff */
[----:B------:R-:W-:Y:S02]  /*e990*/  @!P6 LEA.HI R8, R3, R3, RZ, 0x1 ;  /* 0x000000030308e211 */ /* 0x000fe400078f08ff */
[----:B------:R-:W-:-:S02]  /*e9a0*/  @!P5 LEA.HI R2, R11, R11, RZ, 0x1 ;  /* 0x0000000b0b02d211 */ /* 0x000fc400078f08ff */
[----:B------:R-:W-:Y:S02]  /*e9b0*/  @!P0 LOP3.LUT R3, R16, 0xfffffffe, RZ, 0xc0, !PT ;  /* 0xfffffffe10038812 */ /* 0x000fe400078ec0ff */
[----:B------:R-:W-:Y:S02]  /*e9c0*/  @!P2 LOP3.LUT R11, R20, 0xfffffffe, RZ, 0xc0, !PT ;  /* 0xfffffffe140ba812 */ /* 0x000fe400078ec0ff */
[----:B---3--:R-:W-:Y:S02]  /*e9d0*/  @!P3 LOP3.LUT R13, R22, 0xfffffffe, RZ, 0xc0, !PT ;  /* 0xfffffffe160db812 */ /* 0x008fe400078ec0ff */
[----:B--2---:R-:W-:Y:S01]  /*e9e0*/  @!P4 LOP3.LUT R15, R10, 0xfffffffe, RZ, 0xc0, !PT ;  /* 0xfffffffe0a0fc812 */ /* 0x004fe200078ec0ff */
        /* <DEDUP_REMOVED lines=16> */
.L_x_997:
[----:B------:R-:W-:Y:S05]  /*eaf0*/  BSYNC B0 ;  /* 0x0000000000007941 */ /* 0x000fea0003800000 */
.L_x_996:
[----:B------:R-:W-:Y:S01]  /*eb00*/  ISETP.GE.AND P0, PT, R18, R21, PT ;  /* 0x000000151200720c */ /* 0x000fe20003f06270 */
[----:B0--3--:R2:W3:Y:S04]  /*eb10*/  SHFL.IDX PT, R3, R6, 0x1, 0x1c1f ;  /* 0x003c1f0006037f89 */ /* 0x0094e800000e0000 */
[----:B------:R2:W0:Y:S08]  /*eb20*/  SHFL.IDX PT, R2, R0, 0x1, 0x1c1f ;  /* 0x003c1f0000027f89 */ /* 0x00043000000e0000 */
[----:B--2---:R-:W-:Y:S05]  /*eb30*/  @P0 BRA `(.L_x_916) ;  /* 0x0000005000d40947 */ /* 0x004fea0003800000 */
[C---:B------:R-:W-:Y:S01]  /*eb40*/  VIADD R0, R7.reuse, 0x8 ;  /* 0x0000000807007836 */ /* 0x040fe20000000000 */
[----:B------:R-:W-:Y:S01]  /*eb50*/  ULDC UR4, c[0x0][0xac8] ;  /* 0x0002b20000047ab9 */ /* 0x000fe20000000800 */
[C---:B------:R-:W-:Y:S01]  /*eb60*/  VIADD R6, R7.reuse, 0x10 ;  /* 0x0000001007067836 */ /* 0x040fe20000000000 */
[C---:B------:R-:W-:Y:S01]  /*eb70*/  ISETP.GE.AND P2, PT, R7.reuse, UR4, PT ;  /* 0x0000000407007c0c */ /* 0x040fe2000bf46270 */
[C---:B------:R-:W-:Y:S01]  /*eb80*/  VIADD R10, R7.reuse, 0x18 ;  /* 0x00000018070a7836 */ /* 0x040fe20000000000 */
[----:B------:R-:W-:Y:S01]  /*eb90*/  ISETP.GE.AND P3, PT, R0, UR4, PT ;  /* 0x0000000400007c0c */ /* 0x000fe2000bf66270 */
[C---:B------:R-:W-:Y:S01]  /*eba0*/  VIADD R11, R7.reuse, 0x28 ;  /* 0x00000028070b7836 */ /* 0x040fe20000000000 */
[----:B------:R-:W-:Y:S01]  /*ebb0*/  ISETP.GE.AND P0, PT, R6, UR4, PT ;  /* 0x0000000406007c0c */ /* 0x000fe2000bf06270 */
[----:B------:R-:W-:Y:S01]  /*ebc0*/  ULDC.64 UR6, c[0x0][0x208] ;  /* 0x0000820000067ab9 */ /* 0x000fe20000000a00 */
[----:B------:R-:W-:Y:S01]  /*ebd0*/  ISETP.GE.AND P1, PT, R10, UR4, PT ;  /* 0x000000040a007c0c */ /* 0x000fe2000bf26270 */
[----:B------:R-:W-:-:S02]  /*ebe0*/  VIADD R12, R7, 0x30 ;  /* 0x00000030070c7836 */ /* 0x000fc40000000000 */
[C---:B------:R-:W-:Y:S02]  /*ebf0*/  VIADD R13, R7.reuse, 0x38 ;  /* 0x00000038070d7836 */ /* 0x040fe40000000000 */
[C---:B------:R-:W-:Y:S01]  /*ec00*/  VIADD R14, R7.reuse, 0x40 ;  /* 0x00000040070e7836 */ /* 0x040fe20000000000 */
[----:B------:R-:W-:Y:S01]  /*ec10*/  ISETP.GE.AND P4, PT, R12, UR4, PT ;  /* 0x000000040c007c0c */ /* 0x000fe2000bf86270 */
[--C-:B01-34-:R-:W-:Y:S01]  /*ec20*/  @!P2 IMAD.WIDE R4, R7, 0x4, R2.reuse ;  /* 0x000000040704a825 */ /* 0x11bfe200078e0202 */
[----:B------:R-:W-:Y:S02]  /*ec30*/  ISETP.GE.AND P5, PT, R13, UR4, PT ;  /* 0x000000040d007c0c */ /* 0x000fe4000bfa6270 */
[----:B------:R-:W-:Y:S01]  /*ec40*/  @!P3 LEA.HI R0, R0, R0, RZ, 0x1 ;  /* 0x000000000000b211 */ /* 0x000fe200078f08ff */
[C---:B------:R-:W-:Y:S01]  /*ec50*/  VIADD R16, R7.reuse, 0x48 ;  /* 0x0000004807107836 */ /* 0x040fe20000000000 */
[----:B------:R0:W-:Y:S01]  /*ec60*/  @!P2 ST.E.64 desc[UR6][R4.64], R26 ;  /* 0x0000001a0400a985 */ /* 0x0001e2000c101b06 */
[----:B------:R-:W-:Y:S01]  /*ec70*/  ISETP.GE.AND P6, PT, R14, UR4, PT ;  /* 0x000000040e007c0c */ /* 0x000fe2000bfc6270 */
[C---:B------:R-:W-:Y:S01]  /*ec80*/  VIADD R18, R7.reuse, 0x50 ;  /* 0x0000005007127836 */ /* 0x040fe20000000000 */
[----:B------:R-:W-:Y:S01]  /*ec90*/  @!P3 LOP3.LUT R9, R0, 0xfffffffe, RZ, 0xc0, !PT ;  /* 0xfffffffe0009b812 */ /* 0x000fe200078ec0ff */
[C---:B------:R-:W-:Y:S01]  /*eca0*/  VIADD R0, R7.reuse, 0x20 ;  /* 0x0000002007007836 */ /* 0x040fe20000000000 */
[----:B------:R-:W-:Y:S01]  /*ecb0*/  @!P0 LEA.HI R6, R6, R6, RZ, 0x1 ;  /* 0x0000000606068211 */ /* 0x000fe200078f08ff */
[----:B------:R-:W-:Y:S01]  /*ecc0*/  VIADD R20, R7, 0x70 ;  /* 0x0000007007147836 */ /* 0x000fe20000000000 */
[----:B------:R-:W-:Y:S01]  /*ecd0*/  @!P1 LEA.HI R10, R10, R10, RZ, 0x1 ;  /* 0x0000000a0a0a9211 */ /* 0x000fe200078f08ff */
[----:B------:R-:W-:Y:S01]  /*ece0*/  @!P3 IMAD.WIDE R8, R9, 0x4, R2 ;  /* 0x000000040908b825 */ /* 0x000fe200078e0202 */
[----:B------:R-:W-:-:S02]  /*ecf0*/  ISETP.GE.AND P2, PT, R0, UR4, PT ;  /* 0x0000000400007c0c */ /* 0x000fc4000bf46270 */
[----:B------:R-:W-:Y:S02]  /*ed00*/  @!P4 LEA.HI R12, R12, R12, RZ, 0x1 ;  /* 0x0000000c0c0cc211 */ /* 0x000fe400078f08ff */
[----:B------:R1:W-:Y:S01]  /*ed10*/  @!P3 ST.E.64 desc[UR6][R8.64], R30 ;  /* 0x0000001e0800b985 */ /* 0x0003e2000c101b06 */
[----:B------:R-:W-:Y:S02]  /*ed20*/  ISETP.GE.AND P3, PT, R11, UR4, PT ;  /* 0x000000040b007c0c */ /* 0x000fe4000bf66270 */
[----:B0-----:R-:W-:Y:S02]  /*ed30*/  @!P0 LOP3.LUT R5, R6, 0xfffffffe, RZ, 0xc0, !PT ;  /* 0xfffffffe06058812 */ /* 0x001fe400078ec0ff */
[----:B------:R-:W-:Y:S02]  /*ed40*/  @!P6 LEA.HI R14, R14, R14, RZ, 0x1 ;  /* 0x0000000e0e0ee211 */ /* 0x000fe400078f08ff */
[----:B------:R-:W-:Y:S01]  /*ed50*/  @!P4 LOP3.LUT R15, R12, 0xfffffffe, RZ, 0xc0, !PT ;  /* 0xfffffffe0c0fc812 */ /* 0x000fe200078ec0ff */
[----:B------:R-:W-:Y:S01]  /*ed60*/  @!P0 IMAD.WIDE R4, R5, 0x4, R2 ;  /* 0x0000000405048825 */ /* 0x000fe200078e0202 */
[----:B------:R-:W-:-:S02]  /*ed70*/  @!P2 LEA.HI R0, R0, R0, RZ, 0x1 ;  /* 0x000000000000a211 */ /* 0x000fc400078f08ff */
[----:B------:R-:W-:Y:S02]  /*ed80*/  @!P6 LOP3.LUT R21, R14, 0xfffffffe, RZ, 0xc0, !PT ;  /* 0xfffffffe0e15e812 */ /* 0x000fe400078ec0ff */
        /* <DEDUP_REMOVED lines=20> */
[--C-:B------:R-:W-:Y:S01]  /*eed0*/  @!P5 IMAD.WIDE R12, R17, 0x4, R2.reuse ;  /* 0x00000004110cd825 */ /* 0x100fe200078e0202 */
[----:B------:R1:W-:Y:S01]  /*eee0*/  @!P3 ST.E.64 desc[UR6][R8.64], R46 ;  /* 0x0000002e0800b985 */ /* 0x0003e2000c101b06 */
[----:B0-----:R-:W-:Y:S02]  /*eef0*/  @!P1 LOP3.LUT R5, R16, 0xfffffffe, RZ, 0xc0, !PT ;  /* 0xfffffffe10059812 */ /* 0x001fe400078ec0ff */
[C---:B------:R-:W-:Y:S01]  /*ef00*/  VIADD R6, R7.reuse, 0x60 ;  /* 0x0000006007067836 */ /* 0x040fe20000000000 */
[----:B------:R0:W-:Y:S01]  /*ef10*/  @!P4 ST.E.64 desc[UR6][R10.64], R50 ;  /* 0x000000320a00c985 */ /* 0x0001e2000c101b06 */
[C---:B------:R-:W-:Y:S01]  /*ef20*/  VIADD R17, R7.reuse, 0x68 ;  /* 0x0000006807117836 */ /* 0x040fe20000000000 */
[----:B------:R-:W-:Y:S01]  /*ef30*/  ISETP.GE.AND P4, PT, R20, UR4, PT ;  /* 0x0000000414007c0c */ /* 0x000fe2000bf86270 */
[----:B------:R-:W-:Y:S01]  /*ef40*/  VIADD R21, R7, 0x78 ;  /* 0x0000007807157836 */ /* 0x000fe20000000000 */
[----:B------:R-:W-:Y:S01]  /*ef50*/  @!P5 ST.E.64 desc[UR6][R12.64], R54 ;  /* 0x000000360c00d985 */ /* 0x000fe2000c101b06 */
[----:B------:R-:W-:Y:S01]  /*ef60*/  @!P2 LEA.HI R0, R0, R0, RZ, 0x1 ;  /* 0x000000000000a211 */ /* 0x000fe200078f08ff */
[----:B------:R-:W-:Y:S01]  /*ef70*/  @!P1 IMAD.WIDE R4, R5, 0x4, R2 ;  /* 0x0000000405049825 */ /* 0x000fe200078e0202 */
[----:B------:R-:W-:Y:S01]  /*ef80*/  ISETP.GE.AND P5, PT, R17, UR4, PT ;  /* 0x0000000411007c0c */ /* 0x000fe2000bfa6270 */
[----:B------:R-:W-:Y:S01]  /*ef90*/  @!P6 ST.E.64 desc[UR6][R14.64], R58 ;  /* 0x0000003a0e00e985 */ /* 0x000fe2000c101b06 */
[----:B------:R-:W-:Y:S01]  /*efa0*/  ISETP.GE.AND P6, PT, R6, UR4, PT ;  /* 0x0000000406007c0c */ /* 0x000fe2000bfc6270 */
[----:B------:R-:W-:Y:S01]  /*efb0*/  VIADD R16, R7, 0x80 ;  /* 0x0000008007107836 */ /* 0x000fe20000000000 */
[----:B------:R-:W-:Y:S01]  /*efc0*/  ISETP.GE.AND P3, PT, R21, UR4, PT ;  /* 0x0000000415007c0c */ /* 0x000fe2000bf66270 */
[----:B------:R2:W-:Y:S01]  /*efd0*/  @!P1 ST.E.64 desc[UR6][R4.64], R62 ;  /* 0x0000003e04009985 */ /* 0x0005e2000c101b06 */
[----:B-1----:R-:W-:Y:S01]  /*efe0*/  @!P0 LOP3.LUT R9, R18, 0xfffffffe, RZ, 0xc0, !PT ;  /* 0xfffffffe12098812 */ /* 0x002fe200078ec0ff */
[----:B------:R-:W-:Y:S01]  /*eff0*/  VIADD R18, R7, 0x88 ;  /* 0x0000008807127836 */ /* 0x000fe20000000000 */
[----:B------:R-:W-:-:S02]  /*f000*/  @!P4 LEA.HI R20, R20, R20, RZ, 0x1 ;  /* 0x000000141414c211 */ /* 0x000fc400078f08ff */
[----:B0-----:R-:W-:Y:S01]  /*f010*/  @!P2 LOP3.LUT R11, R0, 0xfffffffe, RZ, 0xc0, !PT ;  /* 0xfffffffe000ba812 */ /* 0x001fe200078ec0ff */
[--C-:B------:R-:W-:Y:S01]  /*f020*/  @!P0 IMAD.WIDE R8, R9, 0x4, R2.reuse ;  /* 0x0000000409088825 */ /* 0x100fe200078e0202 */
[----:B------:R-:W-:Y:S02]  /*f030*/  ISETP.GE.AND P1, PT, R18, UR4, PT ;  /* 0x0000000412007c0c */ /* 0x000fe4000bf26270 */
[----:B------:R-:W-:Y:S01]  /*f040*/  @!P5 LEA.HI R17, R17, R17, RZ, 0x1 ;  /* 0x000000111111d211 */ /* 0x000fe200078f08ff */
[----:B------:R-:W-:Y:S01]  /*f050*/  VIADD R0, R7, 0x90 ;  /* 0x0000009007007836 */ /* 0x000fe20000000000 */
[----:B------:R-:W-:Y:S01]  /*f060*/  @!P6 LEA.HI R6, R6, R6, RZ, 0x1 ;  /* 0x000000060606e211 */ /* 0x000fe200078f08ff */
[----:B------:R0:W-:Y:S01]  /*f070*/  @!P0 ST.E.64 desc[UR6][R8.64], R66 ;  /* 0x0000004208008985 */ /* 0x0001e2000c101b06 */
[----:B------:R-:W-:Y:S01]  /*f080*/  @!P3 LEA.HI R21, R21, R21, RZ, 0x1 ;  /* 0x000000151515b211 */ /* 0x000fe200078f08ff */
[----:B--2---:R-:W-:Y:S01]  /*f090*/  @!P2 IMAD.WIDE R4, R11, 0x4, R2 ;  /* 0x000000040b04a825 */ /* 0x004fe200078e0202 */
[----:B------:R-:W-:-:S02]  /*f0a0*/  @!P6 LOP3.LUT R13, R6, 0xfffffffe, RZ, 0xc0, !PT ;  /* 0xfffffffe060de812 */ /* 0x000fc400078ec0ff */
[----:B------:R-:W-:Y:S01]  /*f0b0*/  @!P5 LOP3.LUT R17, R17, 0xfffffffe, RZ, 0xc0, !PT ;  /* 0xfffffffe1111d812 */ /* 0x000fe200078ec0ff */
[----:B------:R-:W-:Y:S01]  /*f0c0*/  VIADD R6, R7, 0x98 ;  /* 0x0000009807067836 */ /* 0x000fe20000000000 */
[----:B------:R-:W-:Y:S01]  /*f0d0*/  @!P4 LOP3.LUT R15, R20, 0xfffffffe, RZ, 0xc0, !PT ;  /* 0xfffffffe140fc812 */ /* 0x000fe200078ec0ff */
[----:B------:R1:W-:Y:S01]  /*f0e0*/  @!P2 ST.E.64 desc[UR6][R4.64], R70 ;  /* 0x000000460400a985 */ /* 0x0003e2000c101b06 */
[----:B------:R-:W-:Y:S01]  /*f0f0*/  @!P3 LOP3.LUT R21, R21, 0xfffffffe, RZ, 0xc0, !PT ;  /* 0xfffffffe1515b812 */ /* 0x000fe200078ec0ff */
[--C-:B------:R-:W-:Y:S01]  /*f100*/  @!P5 IMAD.WIDE R10, R17, 0x4, R2.reuse ;  /* 0x00000004110ad825 */ /* 0x100fe200078e0202 */
[----:B------:R-:W-:Y:S02]  /*f110*/  ISETP.GE.AND P0, PT, R16, UR4, PT ;  /* 0x0000000410007c0c */ /* 0x000fe4000bf06270 */
[----:B------:R-:W-:Y:S01]  /*f120*/  ISETP.GE.AND P2, PT, R0, UR4, PT ;  /* 0x0000000400007c0c */ /* 0x000fe2000bf46270 */
[----:B0-----:R-:W-:Y:S01]  /*f130*/  @!P6 IMAD.WIDE R8, R13, 0x4, R2 ;  /* 0x000000040d08e825 */ /* 0x001fe200078e0202 */
[----:B------:R-:W-:-:S03]  /*f140*/  @!P1 LEA.HI R18, R18, R18, RZ, 0x1 ;  /* 0x0000001212129211 */ /* 0x000fc600078f08ff */
[--C-:B------:R-:W-:Y:S01]  /*f150*/  @!P4 IMAD.WIDE R12, R15, 0x4, R2.reuse ;  /* 0x000000040f0cc825 */ /* 0x100fe200078e0202 */
[----:B------:R0:W-:Y:S03]  /*f160*/  @!P6 ST.E.64 desc[UR6][R8.64], R74 ;  /* 0x0000004a0800e985 */ /* 0x0001e6000c101b06 */
[--C-:B------:R-:W-:Y:S01]  /*f170*/  @!P3 IMAD.WIDE R14, R21, 0x4, R2.reuse ;  /* 0x00000004150eb825 */ /* 0x100fe200078e0202 */
[----:B------:R2:W-:Y:S01]  /*f180*/  @!P5 ST.E.64 desc[UR6][R10.64], R78 ;  /* 0x0000004e0a00d985 */ /* 0x0005e2000c101b06 */
[----:B------:R-:W-:Y:S02]  /*f190*/  @!P0 LEA.HI R16, R16, R16, RZ, 0x1 ;  /* 0x0000001010108211 */ /* 0x000fe400078f08ff */
[C---:B------:R-:W-:Y:S01]  /*f1a0*/  VIADD R17, R7.reuse, 0xa0 ;  /* 0x000000a007117836 */ /* 0x040fe20000000000 */
[----:B------:R3:W-:Y:S01]  /*f1b0*/  @!P4 ST.E.64 desc[UR6][R12.64], R82 ;  /* 0x000000520c00c985 */ /* 0x0007e2000c101b06 */
[C---:B------:R-:W-:Y:S01]  /*f1c0*/  VIADD R20, R7.reuse, 0xa8 ;  /* 0x000000a807147836 */ /* 0x040fe20000000000 */
[----:B-1----:R-:W-:Y:S01]  /*f1d0*/  @!P0 LOP3.LUT R5, R16, 0xfffffffe, RZ, 0xc0, !PT ;  /* 0xfffffffe10058812 */ /* 0x002fe200078ec0ff */
[C---:B------:R-:W-:Y:S01]  /*f1e0*/  VIADD R21, R7.reuse, 0xb0 ;  /* 0x000000b007157836 */ /* 0x040fe20000000000 */
[----:B------:R-:W-:Y:S01]  /*f1f0*/  @!P3 ST.E.64 desc[UR6][R14.64], R86 ;  /* 0x000000560e00b985 */ /* 0x000fe2000c101b06 */
[----:B------:R-:W-:Y:S01]  /*f200*/  ISETP.GE.AND P3, PT, R6, UR4, PT ;  /* 0x0000000406007c0c */ /* 0x000fe2000bf66270 */
[----:B------:R-:W-:Y:S01]  /*f210*/  VIADD R7, R7, 0xb8 ;  /* 0x000000b807077836 */ /* 0x000fe20000000000 */
[----:B------:R-:W-:Y:S01]  /*f220*/  ISETP.GE.AND P4, PT, R17, UR4, PT ;  /* 0x0000000411007c0c */ /* 0x000fe2000bf86270 */
[----:B------:R-:W-:Y:S01]  /*f230*/  @!P0 IMAD.WIDE R4, R5, 0x4, R2 ;  /* 0x0000000405048825 */ /* 0x000fe200078e0202 */
[----:B------:R-:W-:-:S02]  /*f240*/  ISETP.GE.AND P5, PT, R20, UR4, PT ;  /* 0x0000000414007c0c */ /* 0x000fc4000bfa6270 */
[----:B------:R-:W-:Y:S02]  /*f250*/  ISETP.GE.AND P6, PT, R21, UR4, PT ;  /* 0x0000000415007c0c */ /* 0x000fe4000bfc6270 */
[----:B0-----:R-:W-:Y:S01]  /*f260*/  @!P1 LOP3.LUT R9, R18, 0xfffffffe, RZ, 0xc0, !PT ;  /* 0xfffffffe12099812 */ /* 0x001fe200078ec0ff */
[----:B------:R0:W-:Y:S01]  /*f270*/  @!P0 ST.E.64 desc[UR6][R4.64], R90 ;  /* 0x0000005a04008985 */ /* 0x0001e2000c101b06 */
[----:B------:R-:W-:Y:S02]  /*f280*/  @!P2 LEA.HI R0, R0, R0, RZ, 0x1 ;  /* 0x000000000000a211 */ /* 0x000fe400078f08ff */
[----:B------:R-:W-:Y:S01]  /*f290*/  ISETP.GE.AND P0, PT, R7, UR4, PT ;  /* 0x0000000407007c0c */ /* 0x000fe2000bf06270 */
[----:B------:R-:W-:Y:S01]  /*f2a0*/  @!P1 IMAD.WIDE R8, R9, 0x4, R2 ;  /* 0x0000000409089825 */ /* 0x000fe200078e0202 */
[----:B------:R-:W-:Y:S02]  /*f2b0*/  @!P3 LEA.HI R6, R6, R6, RZ, 0x1 ;  /* 0x000000060606b211 */ /* 0x000fe400078f08ff */
[----:B------:R-:W-:-:S02]  /*f2c0*/  @!P4 LEA.HI R17, R17, R17, RZ, 0x1 ;  /* 0x000000111111c211 */ /* 0x000fc400078f08ff */
[----:B------:R-:W-:Y:S01]  /*f2d0*/  @!P5 LEA.HI R20, R20, R20, RZ, 0x1 ;  /* 0x000000141414d211 */ /* 0x000fe200078f08ff */
[----:B------:R1:W-:Y:S01]  /*f2e0*/  @!P1 ST.E.64 desc[UR6][R8.64], R94 ;  /* 0x0000005e08009985 */ /* 0x0003e2000c101b06 */
[----:B------:R-:W-:Y:S02]  /*f2f0*/  @!P6 LEA.HI R21, R21, R21, RZ, 0x1 ;  /* 0x000000151515e211 */ /* 0x000fe400078f08ff */
[----:B--2---:R-:W-:Y:S02]  /*f300*/  @!P2 LOP3.LUT R11, R0, 0xfffffffe, RZ, 0xc0, !PT ;  /* 0xfffffffe000ba812 */ /* 0x004fe400078ec0ff */
[----:B---3--:R-:W-:Y:S02]  /*f310*/  @!P3 LOP3.LUT R13, R6, 0xfffffffe, RZ, 0xc0, !PT ;  /* 0xfffffffe060db812 */ /* 0x008fe400078ec0ff */
[----:B------:R-:W-:Y:S01]  /*f320*/  @!P4 LOP3.LUT R17, R17, 0xfffffffe, RZ, 0xc0, !PT ;  /* 0xfffffffe1111c812 */ /* 0x000fe200078ec0ff */
[----:B0-----:R-:W-:Y:S01]  /*f330*/  @!P2 IMAD.WIDE R4, R11, 0x4, R2 ;  /* 0x000000040b04a825 */ /* 0x001fe200078e0202 */
[----:B------:R-:W-:-:S02]  /*f340*/  @!P5 LOP3.LUT R15, R20, 0xfffffffe, RZ, 0xc0, !PT ;  /* 0xfffffffe140fd812 */ /* 0x000fc400078ec0ff */
[----:B------:R-:W-:Y:S01]  /*f350*/  @!P6 LOP3.LUT R21, R21, 0xfffffffe, RZ, 0xc0, !PT ;  /* 0xfffffffe1515e812 */ /* 0x000fe200078ec0ff */
[--C-:B------:R-:W-:Y:S01]  /*f360*/  @!P4 IMAD.WIDE R10, R17, 0x4, R2.reuse ;  /* 0x00000004110ac825 */ /* 0x100fe200078e0202 */
[----:B------:R2:W-:Y:S03]  /*f370*/  @!P2 ST.E.64 desc[UR6][R4.64], R98 ;  /* 0x000000620400a985 */ /* 0x0005e6000c101b06 */
[----:B-1----:R-:W-:-:S04]  /*f380*/  @!P3 IMAD.WIDE R8, R13, 0x4, R2 ;  /* 0x000000040d08b825 */ /* 0x002fc800078e0202 */
[--C-:B------:R-:W-:Y:S01]  /*f390*/  @!P5 IMAD.WIDE R12, R15, 0x4, R2.reuse ;  /* 0x000000040f0cd825 */ /* 0x100fe200078e0202 */
[----:B------:R2:W-:Y:S03]  /*f3a0*/  @!P3 ST.E.64 desc[UR6][R8.64], R102 ;  /* 0x000000660800b985 */ /* 0x0005e6000c101b06 */
[----:B------:R-:W-:Y:S01]  /*f3b0*/  @!P6 IMAD.WIDE R14, R21, 0x4, R2 ;  /* 0x00000004150ee825 */ /* 0x000fe200078e0202 */
[----:B------:R2:W-:Y:S04]  /*f3c0*/  @!P4 ST.E.64 desc[UR6][R10.64], R106 ;  /* 0x0000006a0a00c985 */ /* 0x0005e8000c101b06 */
        /* <DEDUP_REMOVED lines=9> */
.L_x_995:
        /* <DEDUP_REMOVED lines=31> */
[----:B------:R-:W-:-:S02]  /*f650*/  IMAD.U32 R3, RZ, RZ, UR6 ;  /* 0x00000006ff037e24 */ /* 0x000fc4000f8e00ff */
[C---:B-1----:R-:W-:Y:S02]  /*f660*/  IMAD R12, R10.reuse, UR8, RZ ;  /* 0x000000080a0c7c24 */ /* 0x042fe4000f8e02ff */
[----:B------:R-:W-:-:S03]  /*f670*/  IMAD.WIDE.U32 R2, R10, UR7, R2 ;  /* 0x000000070a027c25 */ /* 0x000fc6000f8e0002 */
[----:B------:R-:W0:Y:S01]  /*f680*/  LDC R8, c[0x0][0xc50] ;  /* 0x00031400ff087b82 */ /* 0x000e220000000800 */
[----:B--2---:R-:W-:-:S04]  /*f690*/  @P0 IMAD.HI.U32 R4, R0, R7, RZ ;  /* 0x0000000700040227 */ /* 0x004fc800078e00ff */
[----:B------:R-:W-:Y:S02]  /*f6a0*/  IMAD R7, RZ, RZ, -UR11 ;  /* 0x8000000bff077e24 */ /* 0x000fe4000f8e02ff */
[----:B------:R-:W-:Y:S01]  /*f6b0*/  IMAD R11, R11, UR7, R12 ;  /* 0x000000070b0b7c24 */ /* 0x000fe2000f8e020c */
        /* <DEDUP_REMOVED lines=24> */
.L_x_914:
        /* <DEDUP_REMOVED lines=18> */
.L_x_998:
[----:B------:R-:W-:Y:S01]  /*f960*/  ULDC UR7, c[0x0][0xc50] ;  /* 0x0003140000077ab9 */ /* 0x000fe20000000800 */
[----:B------:R-:W-:Y:S01]  /*f970*/  UMOV UR36, UR6 ;  /* 0x0000000600247c82 */ /* 0x000fe20008000000 */
[----:B------:R-:W-:-:S11]  /*f980*/  UISETP.NE.AND UP0, UPT, UR7, 0x1, UPT ;  /* 0x000000010700788c */ /* 0x000fd6000bf05270 */
[----:B------:R-:W-:Y:S01]  /*f990*/  @UP0 ULDC UR4, c[0x0][0xc54] ;  /* 0x0003150000040ab9 */ /* 0x000fe20000000800 */
[----:B------:R-:W-:Y:S01]  /*f9a0*/  @UP0 ULDC UR8, c[0x0][0xc58] ;  /* 0x0003160000080ab9 */ /* 0x000fe20000000800 */
[----:B------:R-:W-:-:S04]  /*f9b0*/  UIMAD.WIDE.U32 UR4, UR6, UR4, URZ ;  /* 0x00000004060472a5 */ /* 0x000fc8000f8e003f */
[----:B------:R-:W-:-:S12]  /*f9c0*/  @UP0 USHF.R.U32.HI UR36, URZ, UR8, UR5 ;  /* 0x000000083f240299 */ /* 0x000fd80008011605 */
.L_x_999:
[----:B------:R-:W-:Y:S01]  /*f9d0*/  ISETP.GE.AND P0, PT, R19, RZ, PT ;  /* 0x000000ff1300720c */ /* 0x000fe20003f06270 */
[----:B------:R-:W-:Y:S01]  /*f9e0*/  UIADD3 UR44, -UR36, URZ, URZ ;  /* 0x0000003f242c7290 */ /* 0x000fe2000fffe13f */
[----:B------:R-:W-:Y:S02]  /*f9f0*/  IMAD.MOV.U32 R10, RZ, RZ, 0x1 ;  /* 0x00000001ff0a7424 */ /* 0x000fe400078e00ff */
[----:B------:R-:W-:Y:S01]  /*fa00*/  IMAD.MOV.U32 R0, RZ, RZ, RZ ;  /* 0x000000ffff007224 */ /* 0x000fe200078e00ff */
[----:B------:R-:W-:Y:S01]  /*fa10*/  UIMAD UR44, UR7, UR44, UR6 ;  /* 0x0000002c072c72a4 */ /* 0x000fe2000f8e0206 */
[----:B------:R-:W-:-:S07]  /*fa20*/  IMAD.MOV.U32 R3, RZ, RZ, 0x1 ;  /* 0x00000001ff037424 */ /* 0x000fce00078e00ff */
[----:B------:R-:W-:Y:S05]  /*fa30*/  @!P0 BRA `(.L_x_1000) ;  /* 0x00000040004c8947 */ /* 0x000fea0003800000 */
[----:B------:R-:W0:Y:S01]  /*fa40*/  S2UR UR45, SR_CTAID.X ;  /* 0x00000000002d79c3 */ /* 0x000e220000002500 */
[----:B------:R-:W-:Y:S01]  /*fa50*/  ULDC UR6, c[0x0][0x448] ;  /* 0x0001120000067ab9 */ /* 0x000fe20000000800 */
[----:B------:R-:W-:Y:S01]  /*fa60*/  ULDC.64 UR4, c[0x0][0x418] ;  /* 0x0001060000047ab9 */ /* 0x000fe20000000a00 */
[----:B------:R-:W-:Y:S02]  /*fa70*/  UISETP.NE.AND UP1, UPT, UR6, 0x1, UPT ;  /* 0x000000010600788c */ /* 0x000fe4000bf25270 */
[----:B------:R-:W-:Y:S01]  /*fa80*/  UISETP.NE.U32.AND UP0, UPT, UR4, URZ, UPT ;  /* 0x0000003f0400728c */ /* 0x000fe2000bf05070 */
[----:B------:R-:W-:Y:S02]  /*fa90*/  ULDC UR11, c[0x0][0x288] ;  /* 0x0000a200000b7ab9 */ /* 0x000fe40000000800 */
[----:B------:R-:W-:Y:S01]  /*faa0*/  ULDC UR4, c[0x0][0x424] ;  /* 0x0001090000047ab9 */ /* 0x000fe20000000800 */
[----:B------:R-:W-:Y:S01]  /*fab0*/  UISETP.NE.AND.EX UP0, UPT, UR5, URZ, UPT, UP0 ;  /* 0x0000003f0500728c */ /* 0x000fe2000bf05300 */
[----:B------:R-:W-:Y:S01]  /*fac0*/  ULDC UR12, c[0x0][0x2f0] ;  /* 0x0000bc00000c7ab9 */ /* 0x000fe20000000800 */
[----:B------:R-:W-:-:S02]  /*fad0*/  UIADD3 UR6, -UR11, 0x1, URZ ;  /* 0x000000010b067890 */ /* 0x000fc4000fffe13f */
[----:B------:R-:W-:Y:S01]  /*fae0*/  USEL UR10, UR4, 0x1, UP0 ;  /* 0x00000001040a7887 */ /* 0x000fe20008000000 */
[----:B------:R-:W-:Y:S02]  /*faf0*/  @UP1 ULDC UR13, c[0x0][0x450] ;  /* 0x00011400000d1ab9 */ /* 0x000fe40000000800 */
[----:B------:R-:W-:Y:S01]  /*fb00*/  @UP1 ULDC UR4, c[0x0][0x44c] ;  /* 0x0001130000041ab9 */ /* 0x000fe20000000800 */
[----:B------:R-:W-:Y:S02]  /*fb10*/  UIMAD UR7, UR10, UR12, 0x5f ;  /* 0x0000005f0a0774a4 */ /* 0x000fe4000f8e020c */
[----:B------:R-:W-:Y:S02]  /*fb20*/  UIMAD UR9, UR10, UR12, UR6 ;  /* 0x0000000c0a0972a4 */ /* 0x000fe4000f8e0206 */
[----:B------:R-:W-:Y:S02]  /*fb30*/  UIMAD.WIDE UR6, UR7, 0x2aaaaaab, URZ ;  /* 0x2aaaaaab070678a5 */ /* 0x000fe4000f8e023f */
[----:B0-----:R-:W-:-:S02]  /*fb40*/  USHF.L.U32 UR45, UR45, 0x7, URZ ;  /* 0x000000072d2d7899 */ /* 0x001fc4000800063f */
[----:B------:R-:W-:Y:S02]  /*fb50*/  USHF.R.U32.HI UR43, URZ, 0x1f, UR7 ;  /* 0x0000001f3f2b7899 */ /* 0x000fe40008011607 */
[----:B------:R-:W-:Y:S02]  /*fb60*/  UIADD3 UR8, UR45, 0x7f, URZ ;  /* 0x0000007f2d087890 */ /* 0x000fe4000fffe03f */
[----:B------:R-:W-:Y:S02]  /*fb70*/  ULEA.HI.SX32 UR43, UR7, UR43, 0x1c ;  /* 0x0000002b072b7291 */ /* 0x000fe4000f8fe23f */
[----:B------:R-:W-:-:S04]  /*fb80*/  UIMAD.WIDE.U32 UR4, UR8, UR4, URZ ;  /* 0x00000004080472a5 */ /* 0x000fc8000f8e003f */
[----:B------:R-:W-:-:S03]  /*fb90*/  @UP1 USHF.R.U32.HI UR8, URZ, UR13, UR5 ;  /* 0x0000000d3f081299 */ /* 0x000fc60008011605 */
[----:B------:R-:W-:Y:S01]  /*fba0*/  ULDC.64 UR4, c[0x0][0x9e0] ;  /* 0x0002780000047ab9 */ /* 0x000fe20000000a00 */
[----:B------:R-:W-:Y:S02]  /*fbb0*/  UIADD3 UR9, UR9, UR8, URZ ;  /* 0x0000000809097290 */ /* 0x000fe4000fffe03f */
[----:B------:R-:W-:Y:S02]  /*fbc0*/  UISETP.GE.AND UP0, UPT, UR5, 0x1, UPT ;  /* 0x000000010500788c */ /* 0x000fe4000bf06270 */
[----:B------:R-:W-:-:S04]  /*fbd0*/  UIADD3 UR4, UR9, UR4, URZ ;  /* 0x0000000409047290 */ /* 0x000fc8000fffe03f */
[----:B------:R-:W-:-:S13]  /*fbe0*/  PLOP3.LUT P1, PT, PT, PT, UP0, 0x80, 0x0 ;  /* 0x000000000000781c */ /* 0x000fda0003f2f008 */
[----:B------:R-:W-:Y:S05]  /*fbf0*/  @!P1 BRA `(.L_x_1001) ;  /* 0x0000000000449947 */ /* 0x000fea0003800000 */
        /* <DEDUP_REMOVED lines=10> */
.L_x_1002:
[----:B------:R-:W-:-:S11]  /*fca0*/  UISETP.NE.AND UP0, UPT, UR5, 0x1, UPT ;  /* 0x000000010500788c */ /* 0x000fd6000bf05270 */
[----:B------:R-:W-:Y:S02]  /*fcb0*/  @UP0 ULDC.64 UR14, c[0x0][0x9e8] ;  /* 0x00027a00000e0ab9 */ /* 0x000fe40000000a00 */
[----:B------:R-:W-:-:S04]  /*fcc0*/  UIMAD.WIDE.U32 UR6, UR8, UR14, URZ ;  /* 0x0000000e080672a5 */ /* 0x000fc8000f8e003f */
[----:B------:R-:W-:-:S12]  /*fcd0*/  @UP0 USHF.R.U32.HI UR8, URZ, UR15, UR7 ;  /* 0x0000000f3f080299 */ /* 0x000fd80008011607 */
.L_x_1003:
[----:B------:R-:W-:-:S04]  /*fce0*/  UIMAD UR8, UR8, UR5, UR5 ;  /* 0x00000005080872a4 */ /* 0x000fc8000f8e0205 */
[----:B------:R-:W-:-:S04]  /*fcf0*/  UISETP.LT.AND UP0, UPT, UR4, UR8, UPT ;  /* 0x000000080400728c */ /* 0x000fc8000bf01270 */
[----:B------:R-:W-:-:S12]  /*fd00*/  USEL UR4, UR4, UR8, UP0 ;  /* 0x0000000804047287 */ /* 0x000fd80008000000 */
.L_x_1001:
[----:B------:R-:W-:Y:S01]  /*fd10*/  UIADD3 UR6, UR4, 0x5f, URZ ;  /* 0x0000005f04067890 */ /* 0x000fe2000fffe03f */
[----:B------:R-:W-:Y:S01]  /*fd20*/  @UP1 ULDC UR8, c[0x0][0x44c] ;  /* 0x0001130000081ab9 */ /* 0x000fe20000000800 */
[----:B------:R-:W-:Y:S02]  /*fd30*/  @UP1 ULDC UR13, c[0x0][0x450] ;  /* 0x00011400000d1ab9 */ /* 0x000fe40000000800 */
[----:B------:R-:W-:Y:S02]  /*fd40*/  UIMAD.WIDE UR6, UR6, 0x2aaaaaab, URZ ;  /* 0x2aaaaaab060678a5 */ /* 0x000fe4000f8e023f */
[----:B------:R-:W-:Y:S02]  /*fd50*/  UIMAD.WIDE.U32 UR8, UR45, UR8, URZ ;  /* 0x000000082d0872a5 */ /* 0x000fe4000f8e003f */
[----:B------:R-:W-:Y:S01]  /*fd60*/  USHF.R.U32.HI UR42, URZ, 0x1f, UR7 ;  /* 0x0000001f3f2a7899 */ /* 0x000fe20008011607 */
[----:B------:R-:W-:Y:S01]  /*fd70*/  UMOV UR4, UR45 ;  /* 0x0000002d00047c82 */ /* 0x000fe20008000000 */
[----:B------:R-:W-:-:S02]  /*fd80*/  UIMAD UR10, UR10, UR12, -UR11 ;  /* 0x0000000c0a0a72a4 */ /* 0x000fc4000f8e0a0b */
[----:B------:R-:W-:Y:S02]  /*fd90*/  @UP1 USHF.R.U32.HI UR4, URZ, UR13, UR9 ;  /* 0x0000000d3f041299 */ /* 0x000fe40008011609 */
[----:B------:R-:W-:Y:S02]  /*fda0*/  ULEA.HI.SX32 UR42, UR7, UR42, 0x1c ;  /* 0x0000002a072a7291 */ /* 0x000fe4000f8fe23f */
[----:B------:R-:W-:Y:S02]  /*fdb0*/  UIADD3 UR4, UR10, UR4, URZ ;  /* 0x000000040a047290 */ /* 0x000fe4000fffe03f */
[----:B------:R-:W-:Y:S01]  /*fdc0*/  UISETP.LT.AND UP0, UPT, UR43, UR42, UPT ;  /* 0x0000002a2b00728c */ /* 0x000fe2000bf01270 */
[----:B------:R-:W-:Y:S02]  /*fdd0*/  ULDC UR8, c[0x0][0x9dc] ;  /* 0x0002770000087ab9 */ /* 0x000fe40000000800 */
[----:B------:R-:W-:Y:S02]  /*fde0*/  UIADD3 UR8, UR4, -UR8, URZ ;  /* 0x8000000804087290 */ /* 0x000fe4000fffe03f */
[----:B------:R-:W-:Y:S01]  /*fdf0*/  USEL UR12, UR43, UR42, UP0 ;  /* 0x0000002a2b0c7287 */ /* 0x000fe20008000000 */
[----:B------:R-:W-:Y:S11]  /*fe00*/  @!P1 BRA `(.L_x_1004) ;  /* 0x0000000000449947 */ /* 0x000ff60003800000 */
        /* <DEDUP_REMOVED lines=10> */
.L_x_1005:
[----:B------:R-:W-:-:S11]  /*feb0*/  UISETP.NE.AND UP0, UPT, UR5, 0x1, UPT ;  /* 0x000000010500788c */ /* 0x000fd6000bf05270 */
[----:B------:R-:W-:Y:S02]  /*fec0*/  @UP0 ULDC.64 UR10, c[0x0][0x9e8] ;  /* 0x00027a00000a0ab9 */ /* 0x000fe40000000a00 */
[----:B------:R-:W-:-:S04]  /*fed0*/  UIMAD.WIDE.U32 UR6, UR4, UR10, URZ ;  /* 0x0000000a040672a5 */ /* 0x000fc8000f8e003f */
[----:B------:R-:W-:-:S12]  /*fee0*/  @UP0 USHF.R.U32.HI UR4, URZ, UR11, UR7 ;  /* 0x0000000b3f040299 */ /* 0x000fd80008011607 */
.L_x_1006:
[----:B------:R-:W-:-:S04]  /*fef0*/  UIMAD UR4, UR4, UR5, URZ ;  /* 0x00000005040472a4 */ /* 0x000fc8000f8e023f */
[----:B------:R-:W-:-:S04]  /*ff00*/  UISETP.LT.AND UP0, UPT, UR8, UR4, UPT ;  /* 0x000000040800728c */ /* 0x000fc8000bf01270 */
[----:B------:R-:W-:-:S12]  /*ff10*/  USEL UR8, UR8, UR4, !UP0 ;  /* 0x0000000408087287 */ /* 0x000fd8000c000000 */
.L_x_1004:
[----:B------:R-:W-:Y:S02]  /*ff20*/  UIMAD.WIDE UR4, UR8, 0x2aaaaaab, URZ ;  /* 0x2aaaaaab080478a5 */ /* 0x000fe4000f8e023f */
[----:B------:R-:W-:Y:S02]  /*ff30*/  USHF.R.U32.HI UR10, URZ, 0x10, UR44 ;  /* 0x000000103f0a7899 */ /* 0x000fe4000801162c */
[----:B------:R-:W-:Y:S02]  /*ff40*/  USHF.R.U32.HI UR4, URZ, 0x1f, UR5 ;  /* 0x0000001f3f047899 */ /* 0x000fe40008011605 */
[----:B------:R-:W-:Y:S02]  /*ff50*/  ULOP3.LUT UR44, UR44, 0xffff, URZ, 0xc0, !UPT ;  /* 0x0000ffff2c2c7892 */ /* 0x000fe4000f8ec03f */
[----:B------:R-:W-:Y:S01]  /*ff60*/  ULEA.HI.SX32 UR4, UR5, UR4, 0x1c ;  /* 0x0000000405047291 */ /* 0x000fe2000f8fe23f */
[----:B------:R-:W-:-:S03]  /*ff70*/  UMOV UR41, URZ ;  /* 0x0000003f00297c82 */ /* 0x000fc60008000000 */
[----:B------:R-:W-:-:S04]  /*ff80*/  UISETP.LT.AND UP0, UPT, URZ, UR4, UPT ;  /* 0x000000043f00728c */ /* 0x000fc8000bf01270 */
[----:B------:R-:W-:Y:S02]  /*ff90*/  USEL UR40, URZ, UR4, !UP0 ;  /* 0x000000043f287287 */ /* 0x000fe4000c000000 */
[----:B------:R-:W-:Y:S02]  /*ffa0*/  UISETP.NE.AND UP0, UPT, UR10, URZ, UPT ;  /* 0x0000003f0a00728c */ /* 0x000fe4000bf05270 */
[----:B------:R-:W-:-:S06]  /*ffb0*/  UISETP.GT.AND UP1, UPT, UR12, UR40, UPT ;  /* 0x000000280c00728c */ /* 0x000fcc000bf24270 */
[----:B------:R-:W-:-:S03]  /*ffc0*/  PLOP3.LUT P0, PT, PT, PT, UP1, 0x80, 0x0 ;  /* 0x000000000000781c */ /* 0x000fc60003f0f018 */
[----:B------:R-:W-:-:S10]  /*ffd0*/  @!UP0 ULDC UR10, c[0x0][0x9f0] ;  /* 0x00027c00000a8ab9 */ /* 0x000fd40000000800 */
[----:B------:R-:W-:Y:S05]  /*ffe0*/  @!P0 BRA `(.L_x_1007) ;  /* 0x0000000000808947 */ /* 0x000fea0003800000 */
[----:B------:R-:W-:Y:S01]  /*fff0*/  IMAD.U32 R3, RZ, RZ, UR10 ;  /* 0x0000000aff037e24 */ /* 0x000fe2000f8e00ff */
[----:B------:R-:W-:-:S04]  /*10000*/  UIADD3 UR4, UR10, -0x1, UR12 ;  /* 0xffffffff0a047890 */ /* 0x000fc8000fffe00c */
[-C--:B------:R-:W-:Y:S01]  /*10010*/  IABS R0, R3.reuse ;  /* 0x0000000300007213 */ /* 0x080fe20000000000 */
[----:B------:R-:W-:Y:S01]  /*10020*/  UIADD3 UR6, -UR40, UR4, URZ ;  /* 0x0000000428067290 */ /* 0x000fe2000fffe13f */
[----:B------:R-:W-:Y:S02]  /*10030*/  IABS R3, R3 ;  /* 0x0000000300037213 */ /* 0x000fe40000000000 */
[----:B------:R-:W-:Y:S01]  /*10040*/  R2UR UR11, R0 ;  /* 0x00000000000b72ca */ /* 0x000fe200000e0000 */
[----:B------:R-:W-:Y:S02]  /*10050*/  UMOV UR4, URZ ;  /* 0x0000003f00047c82 */ /* 0x000fe40008000000 */
[----:B------:R-:W-:-:S05]  /*10060*/  IMAD.MOV R3, RZ, RZ, -R3 ;  /* 0x000000ffff037224 */ /* 0x000fca00078e0a03 */
[----:B------:R-:W-:-:S05]  /*10070*/  R2UR UR9, R3 ;  /* 0x00000000030972ca */ /* 0x000fca00000e0000 */
[----:B------:R-:W0:Y:S08]  /*10080*/  I2F.RP R0, UR11 ;  /* 0x0000000b00007d06 */ /* 0x000e300008209400 */
[----:B0-----:R-:W0:Y:S02]  /*10090*/  MUFU.RCP R0, R0 ;  /* 0x0000000000007308 */ /* 0x001e240000001000 */
[----:B0-----:R-:W-:Y:S01]  /*100a0*/  VIADD R2, R0, 0xffffffe ;  /* 0x0ffffffe00027836 */ /* 0x001fe20000000000 */
[----:B------:R-:W-:Y:S01]  /*100b0*/  IABS R0, UR6 ;  /* 0x0000000600007c13 */ /* 0x000fe20008000000 */
[----:B------:R-:W-:-:S03]  /*100c0*/  ULOP3.LUT UR6, UR6, UR10, URZ, 0x3c, !UPT ;  /* 0x0000000a06067292 */ /* 0x000fc6000f8e3c3f */
[----:B------:R-:W-:Y:S01]  /*100d0*/  R2UR UR8, R0 ;  /* 0x00000000000872ca */ /* 0x000fe200000e0000 */
[----:B------:R-:W0:Y:S02]  /*100e0*/  F2I.FTZ.U32.TRUNC.NTZ R2, R2 ;  /* 0x0000000200027305 */ /* 0x000e24000021f000 */
        /* <DEDUP_REMOVED lines=16> */
.L_x_1007:
[----:B------:R-:W-:Y:S01]  /*101f0*/  UIMAD UR39, UR44, UR41, UR40 ;  /* 0x000000292c2772a4 */ /* 0x000fe2000f8e0228 */
[----:B------:R-:W-:Y:S02]  /*10200*/  IMAD.U32 R0, RZ, RZ, UR12 ;  /* 0x0000000cff007e24 */ /* 0x000fe4000f8e00ff */
[----:B------:R-:W-:-:S03]  /*10210*/  IMAD.MOV.U32 R10, RZ, RZ, 0x1 ;  /* 0x00000001ff0a7424 */ /* 0x000fc600078e00ff */
        /* <DEDUP_REMOVED lines=30> */
.L_x_1008:
        /* <DEDUP_REMOVED lines=9> */
[----:B------:R-:W-:Y:S02]  /*10490*/  IMAD.U32 R4, RZ, RZ, UR6 ;  /* 0x00000006ff047e24 */ /* 0x000fe4000f8e00ff */
[----:B------:R-:W-:Y:S02]  /*104a0*/  IMAD.U32 R5, RZ, RZ, UR7 ;  /* 0x00000007ff057e24 */ /* 0x000fe4000f8e00ff */
[----:B------:R-:W-:Y:S02]  /*104b0*/  IMAD.U32 R6, RZ, RZ, UR8 ;  /* 0x00000008ff067e24 */ /* 0x000fe4000f8e00ff */
[----:B------:R-:W-:-:S02]  /*104c0*/  IMAD.U32 R7, RZ, RZ, UR9 ;  /* 0x00000009ff077e24 */ /* 0x000fc4000f8e00ff */
[----:B------:R-:W-:Y:S02]  /*104d0*/  IMAD.U32 R10, RZ, RZ, UR4 ;  /* 0x00000004ff0a7e24 */ /* 0x000fe4000f8e00ff */
[----:B------:R-:W-:Y:S02]  /*104e0*/  IMAD.U32 R11, RZ, RZ, UR5 ;  /* 0x00000005ff0b7e24 */ /* 0x000fe4000f8e00ff */
[----:B------:R-:W-:Y:S02]  /*104f0*/  IMAD.MOV.U32 R8, RZ, RZ, 0x70 ;  /* 0x00000070ff087424 */ /* 0x000fe400078e00ff */
[----:B------:R-:W-:Y:S02]  /*10500*/  IMAD.MOV.U32 R12, RZ, RZ, 0x1 ;  /* 0x00000001ff0c7424 */ /* 0x000fe400078e00ff */
[----:B0-----:R-:W-:-:S07]  /*10510*/  IMAD.MOV.U32 R13, RZ, RZ, RZ ;  /* 0x000000ffff0d7224 */ /* 0x001fce00078e00ff */
[----:B------:R-:W-:-:S07]  /*10520*/  LEPC R20, `(.L_x_1010) ;  /* 0x000000001014794e */ /* 0x000fce0000000000 */
[----:B-1----:R-:W-:Y:S05]  /*10530*/  CALL.ABS.NOINC R2 ;  /* 0x0000000002007343 */ /* 0x002fea0003c00000 */
.L_x_1010:
[----:B------:R0:W1:Y:S01]  /*10540*/  LDC.64 R2, c[0x4][R16] ;  /* 0x0100000010027b82 */ /* 0x0000620000000a00 */
[----:B------:R-:W-:Y:S01]  /*10550*/  ULDC.64 UR6, c[0x4][0xa8] ;  /* 0x01002a0000067ab9 */ /* 0x000fe20000000a00 */
[----:B------:R-:W-:Y:S01]  /*10560*/  ULDC.64 UR8, c[0x4][0xb0] ;  /* 0x01002c0000087ab9 */ /* 0x000fe20000000a00 */
[----:B------:R-:W-:Y:S01]  /*10570*/  ULDC.64 UR4, c[0x4][0x40] ;  /* 0x0100100000047ab9 */ /* 0x000fe20000000a00 */
        /* <DEDUP_REMOVED lines=11> */
.L_x_1009:
        /* <DEDUP_REMOVED lines=22> */
.L_x_1095:
        /* <DEDUP_REMOVED lines=8> */
.L_x_1098:
        /* <DEDUP_REMOVED lines=15> */
[----:B------:R-:W-:-:S04]  /*10900*/  IMAD.WIDE.U32 R2, R19, UR4, R2 ;  /* 0x0000000413027c25 */ /* 0x000fc8000f8e0002 */
[----:B------:R-:W-:Y:S01]  /*10910*/  IMAD.IADD R3, R3, 0x1, R7 ;  /* 0x0000000103037824 */ /* 0x000fe200078e0207 */
[----:B------:R-:W-:-:S04]  /*10920*/  LEA R4, P0, R2, R4, 0x2 ;  /* 0x0000000402047211 */ /* 0x000fc800078010ff */
[----:B------:R-:W-:-:S05]  /*10930*/  LEA.HI.X R5, R2, R5, R3, 0x2, P0 ;  /* 0x0000000502057211 */ /* 0x000fca00000f1403 */
[----:B------:R2:W5:Y:S01]  /*10940*/  LDG.E R16, desc[UR6][R4.64] ;  /* 0x0000000604107981 */ /* 0x000562000c1e1900 */
[----:B------:R-:W-:-:S04]  /*10950*/  IMAD.MOV R3, RZ, RZ, -R0 ;  /* 0x000000ffff037224 */ /* 0x000fc800078e0a00 */
[----:B------:R-:W-:-:S07]  /*10960*/  IMAD R18, R6, R3, R18 ;  /* 0x0000000306127224 */ /* 0x000fce00078e0212 */
.L_x_1014:
[----:B-1----:R-:W-:Y:S01]  /*10970*/  IMAD.MOV.U32 R0, RZ, RZ, 0x1 ;  /* 0x00000001ff007424 */ /* 0x002fe200078e00ff */
[----:B------:R-:W1:Y:S04]  /*10980*/  S2R R9, SR_TID.X ;  /* 0x0000000000097919 */ /* 0x000e680000002100 */
[----:B------:R-:W-:-:S04]  /*10990*/  SHF.L.U32 R0, R0, 0x1f, RZ ;  /* 0x0000001f00007819 */ /* 0x000fc800000006ff */
[----:B------:R-:W3:Y:S01]  /*109a0*/  SYNCS.PHASECHK.TRANS64.TRYWAIT P0, [UR38+0x30840], R0 ;  /* 0x03084000ff0075a7 */ /* 0x000ee20008000166 */
[----:B-1----:R-:W-:-:S04]  /*109b0*/  LOP3.LUT R2, R9, 0x7f, RZ, 0xc0, !PT ;  /* 0x0000007f09027812 */ /* 0x002fc800078ec0ff */
[----:B------:R-:W-:Y:S01]  /*109c0*/  ISETP.NE.AND P1, PT, R2, RZ, PT ;  /* 0x000000ff0200720c */ /* 0x000fe20003f25270 */
[----:B---3--:R-:W-:-:S12]  /*109d0*/  @!P0 BRA `(.L_x_1015) ;  /* 0x00000038004c8947 */ /* 0x008fd80003800000 */
.L_x_1099:
[----:B------:R-:W-:Y:S05]  /*109e0*/  @P1 BRA `(.L_x_1016) ;  /* 0x0000000000181947 */ /* 0x000fea0003800000 */
[----:B------:R-:W3:Y:S01]  /*109f0*/  S2R R2, SR_TID.X ;  /* 0x0000000000027919 */ /* 0x000ee20000002100 */
[----:B-1----:R-:W-:-:S04]  /*10a00*/  IMAD.MOV.U32 R0, RZ, RZ, 0x9000 ;  /* 0x00009000ff007424 */ /* 0x002fc800078e00ff */
[----:B------:R4:W-:Y:S01]  /*10a10*/  SYNCS.ARRIVE.TRANS64 RZ, [UR38+0x30830], R0 ;  /* 0x03083000ffff79a7 */ /* 0x0009e20008000026 */
[----:B---3--:R-:W-:-:S13]  /*10a20*/  LOP3.LUT P0, RZ, R2, 0x1f, RZ, 0xc0, !PT ;  /* 0x0000001f02ff7812 */ /* 0x008fda000780c0ff */
[----:B----4-:R-:W-:Y:S05]  /*10a30*/  @!P0 BRA `(.L_x_1016) ;  /* 0x0000000000048947 */ /* 0x010fea0003800000 */
[----:B------:R-:W-:Y:S01]  /*10a40*/  BPT.TRAP 0x1 ;  /* 0x000000040000795c */ /* 0x000fe20000300000 */
.L_x_1016:
        /* <DEDUP_REMOVED lines=31> */
.L_x_1012:
        /* <DEDUP_REMOVED lines=10> */
[----:B--2---:R-:W-:Y:S02]  /*10ce0*/  IMAD.U32 R4, RZ, RZ, UR6 ;  /* 0x00000006ff047e24 */ /* 0x004fe4000f8e00ff */
[----:B-1----:R-:W1:Y:S01]  /*10cf0*/  LDC.64 R2, c[0x4][R2] ;  /* 0x0100000002027b82 */ /* 0x002e620000000a00 */
[----:B------:R-:W-:Y:S02]  /*10d00*/  IMAD.U32 R5, RZ, RZ, UR7 ;  /* 0x00000007ff057e24 */ /* 0x000fe4000f8e00ff */
[----:B------:R-:W-:Y:S02]  /*10d10*/  IMAD.U32 R6, RZ, RZ, UR8 ;  /* 0x00000008ff067e24 */ /* 0x000fe4000f8e00ff */
[----:B0-----:R-:W-:-:S02]  /*10d20*/  IMAD.U32 R7, RZ, RZ, UR9 ;  /* 0x00000009ff077e24 */ /* 0x001fc4000f8e00ff */
[----:B------:R-:W-:Y:S02]  /*10d30*/  IMAD.U32 R10, RZ, RZ, UR4 ;  /* 0x00000004ff0a7e24 */ /* 0x000fe4000f8e00ff */
[----:B------:R-:W-:Y:S02]  /*10d40*/  IMAD.U32 R11, RZ, RZ, UR5 ;  /* 0x00000005ff0b7e24 */ /* 0x000fe4000f8e00ff */
[----:B------:R-:W-:Y:S02]  /*10d50*/  IMAD.MOV.U32 R8, RZ, RZ, 0x70 ;  /* 0x00000070ff087424 */ /* 0x000fe400078e00ff */
[----:B------:R-:W-:Y:S02]  /*10d60*/  IMAD.MOV.U32 R12, RZ, RZ, 0x1 ;  /* 0x00000001ff0c7424 */ /* 0x000fe400078e00ff */
[----:B------:R-:W-:-:S07]  /*10d70*/  IMAD.MOV.U32 R13, RZ, RZ, RZ ;  /* 0x000000ffff0d7224 */ /* 0x000fce00078e00ff */
[----:B------:R-:W-:-:S07]  /*10d80*/  LEPC R20, `(.L_x_1017) ;  /* 0x000000001014794e */ /* 0x000fce0000000000 */
[----:B-1----:R-:W-:Y:S05]  /*10d90*/  CALL.ABS.NOINC R2 ;  /* 0x0000000002007343 */ /* 0x002fea0003c00000 */
.L_x_1017:
[----:B0-----:R-:W0:Y:S01]  /*10da0*/  LDC R7, c[0x0][0x448] ;  /* 0x00011200ff077b82 */ /* 0x001e220000000800 */
[----:B------:R-:W3:Y:S01]  /*10db0*/  S2R R13, SR_TID.X ;  /* 0x00000000000d7919 */ /* 0x000ee20000002100 */
[----:B------:R-:W-:Y:S01]  /*10dc0*/  USHF.R.S32.HI UR4, URZ, 0x1f, UR36 ;  /* 0x0000001f3f047899 */ /* 0x000fe20008011424 */
[----:B------:R-:W-:Y:S01]  /*10dd0*/  ULDC.64 UR8, c[0x0][0x2d8] ;  /* 0x0000b60000087ab9 */ /* 0x000fe20000000a00 */
[----:B------:R-:W4:Y:S02]  /*10de0*/  S2R R8, SR_CTAID.Z ;  /* 0x0000000000087919 */ /* 0x000f240000002700 */
[----:B------:R-:W-:Y:S02]  /*10df0*/  UIMAD UR6, UR4, UR8, URZ ;  /* 0x00000008040672a4 */ /* 0x000fe4000f8e023f */
[----:B------:R-:W-:Y:S02]  /*10e00*/  UIMAD.WIDE.U32 UR4, UR36, UR8, URZ ;  /* 0x00000008240472a5 */ /* 0x000fe4000f8e003f */
[----:B------:R-:W-:-:S04]  /*10e10*/  UIMAD UR6, UR36, UR9, UR6 ;  /* 0x00000009240672a4 */ /* 0x000fc8000f8e0206 */
[----:B------:R-:W-:Y:S01]  /*10e20*/  UIADD3 UR5, UR5, UR6, URZ ;  /* 0x0000000605057290 */ /* 0x000fe2000fffe03f */
[----:B0-----:R-:W-:Y:S02]  /*10e30*/  ISETP.NE.AND P0, PT, R7, 0x1, PT ;  /* 0x000000010700780c */ /* 0x001fe40003f05270 */
[C---:B---3--:R-:W-:Y:S01]  /*10e40*/  LOP3.LUT R12, R13.reuse, 0x7f, RZ, 0xc0, !PT ;  /* 0x0000007f0d0c7812 */ /* 0x048fe200078ec0ff */
[----:B-1----:R-:W-:-:S10]  /*10e50*/  IMAD.SHL.U32 R3, R13, 0x10, RZ ;  /* 0x000000100d037824 */ /* 0x002fd400078e00ff */
[----:B--2---:R-:W0:Y:S01]  /*10e60*/  @P0 LDC R5, c[0x0][0x44c] ;  /* 0x00011300ff050b82 */ /* 0x004e220000000800 */
[----:B------:R-:W-:-:S04]  /*10e70*/  SHF.R.U32.HI R6, RZ, 0x3, R12 ;  /* 0x00000003ff067819 */ /* 0x000fc8000001160c */
[----:B------:R-:W-:-:S03]  /*10e80*/  LOP3.LUT R0, R6, 0x70, R3, 0xf8, !PT ;  /* 0x0000007006007812 */ /* 0x000fc600078ef803 */
[----:B------:R-:W1:Y:S02]  /*10e90*/  @P0 LDC R4, c[0x0][0x450] ;  /* 0x00011400ff040b82 */ /* 0x000e640000000800 */
[----:B------:R-:W-:-:S04]  /*10ea0*/  VIADD R0, R0, UR45 ;  /* 0x0000002d00007c36 */ /* 0x000fc80008000000 */
[----:B------:R-:W-:Y:S02]  /*10eb0*/  IMAD.MOV.U32 R9, RZ, RZ, R0 ;  /* 0x000000ffff097224 */ /* 0x000fe400078e0000 */
[----:B------:R-:W2:Y:S01]  /*10ec0*/  LDC.64 R2, c[0x0][0x2e0] ;  /* 0x0000b800ff027b82 */ /* 0x000ea20000000a00 */
[----:B0-----:R-:W-:-:S05]  /*10ed0*/  @P0 IMAD.HI.U32 R5, R0, R5, RZ ;  /* 0x0000000500050227 */ /* 0x001fca00078e00ff */
[----:B-1----:R-:W-:Y:S02]  /*10ee0*/  @P0 SHF.R.U32.HI R9, RZ, R4, R5 ;  /* 0x00000004ff090219 */ /* 0x002fe40000011605 */
[----:B----4-:R-:W-:-:S05]  /*10ef0*/  SHF.R.S32.HI R5, RZ, 0x1f, R8 ;  /* 0x0000001fff057819 */ /* 0x010fca0000011408 */
[----:B--2---:R-:W-:-:S04]  /*10f00*/  IMAD R4, R5, R2, RZ ;  /* 0x0000000205047224 */ /* 0x004fc800078e02ff */
[C---:B------:R-:W-:Y:S01]  /*10f10*/  IMAD R5, R8.reuse, R3, R4 ;  /* 0x0000000308057224 */ /* 0x040fe200078e0204 */
[----:B------:R-:W-:Y:S01]  /*10f20*/  SHF.R.S32.HI R4, RZ, 0x1f, R9 ;  /* 0x0000001fff047819 */ /* 0x000fe20000011409 */
[----:B------:R-:W-:Y:S01]  /*10f30*/  IMAD.WIDE.U32 R2, R8, R2, UR4 ;  /* 0x0000000408027e25 */ /* 0x000fe2000f8e0002 */
[----:B------:R-:W-:-:S03]  /*10f40*/  ULDC.64 UR4, c[0x0][0x2d0] ;  /* 0x0000b40000047ab9 */ /* 0x000fc60000000a00 */
[----:B------:R-:W-:Y:S02]  /*10f50*/  IMAD.IADD R3, R3, 0x1, R5 ;  /* 0x0000000103037824 */ /* 0x000fe400078e0205 */
[----:B------:R-:W-:Y:S02]  /*10f60*/  IMAD.MOV R5, RZ, RZ, -R9 ;  /* 0x000000ffff057224 */ /* 0x000fe400078e0a09 */
[----:B------:R-:W-:Y:S02]  /*10f70*/  IMAD R4, R4, UR4, RZ ;  /* 0x0000000404047c24 */ /* 0x000fe4000f8e02ff */
[----:B------:R-:W-:Y:S02]  /*10f80*/  IMAD R5, R7, R5, R0 ;  /* 0x0000000507057224 */ /* 0x000fe400078e0200 */
[C---:B------:R-:W-:Y:S02]  /*10f90*/  IMAD R11, R9.reuse, UR5, R4 ;  /* 0x00000005090b7c24 */ /* 0x040fe4000f8e0204 */
[----:B------:R-:W-:Y:S01]  /*10fa0*/  IMAD.WIDE.U32 R2, R9, UR4, R2 ;  /* 0x0000000409027c25 */ /* 0x000fe2000f8e0002 */
[----:B------:R-:W-:Y:S01]  /*10fb0*/  SHF.R.S32.HI R0, RZ, 0x1f, R5 ;  /* 0x0000001fff007819 */ /* 0x000fe20000011405 */
[----:B------:R-:W-:-:S02]  /*10fc0*/  ULDC.64 UR4, c[0x0][0x2c8] ;  /* 0x0000b20000047ab9 */ /* 0x000fc40000000a00 */
[----:B------:R-:W-:Y:S02]  /*10fd0*/  IMAD.IADD R3, R3, 0x1, R11 ;  /* 0x0000000103037824 */ /* 0x000fe400078e020b */
[----:B------:R-:W-:Y:S02]  /*10fe0*/  IMAD R0, R0, UR4, RZ ;  /* 0x0000000400007c24 */ /* 0x000fe4000f8e02ff */
[----:B------:R-:W-:-:S04]  /*10ff0*/  IMAD.WIDE.U32 R2, R5, UR4, R2 ;  /* 0x0000000405027c25 */ /* 0x000fc8000f8e0002 */
[----:B------:R-:W-:Y:S01]  /*11000*/  IMAD R9, R5, UR5, R0 ;  /* 0x0000000505097c24 */ /* 0x000fe2000f8e0200 */
[----:B------:R-:W-:Y:S02]  /*11010*/  ULDC.64 UR4, c[0x0][0x280] ;  /* 0x0000a00000047ab9 */ /* 0x000fe40000000a00 */
[----:B------:R-:W-:Y:S01]  /*11020*/  LEA R0, P0, R2, UR4, 0x1 ;  /* 0x0000000402007c11 */ /* 0x000fe2000f8008ff */
[----:B------:R-:W-:Y:S01]  /*11030*/  IMAD.IADD R3, R3, 0x1, R9 ;  /* 0x0000000103037824 */ /* 0x000fe200078e0209 */
[----:B------:R-:W-:Y:S01]  /*11040*/  ULDC UR4, c[0x0][0x2b8] ;  /* 0x0000ae0000047ab9 */ /* 0x000fe20000000800 */
[----:B------:R-:W-:-:S03]  /*11050*/  IMAD.SHL.U32 R9, R12, 0x8, RZ ;  /* 0x000000080c097824 */ /* 0x000fc600078e00ff */
        /* <DEDUP_REMOVED lines=14> */
[----:B------:R-:W0:Y:S01]  /*11140*/  SHFL.IDX PT, R2, R8, RZ, 0x181f ;  /* 0x00181fff08027589 */ /* 0x000e2200000e0000 */
[----:B------:R-:W-:Y:S01]  /*11150*/  ULDC UR4, c[0x0][0x288] ;  /* 0x0000a20000047ab9 */ /* 0x000fe20000000800 */
[----:B------:R-:W-:Y:S01]  /*11160*/  VIADD R6, R6, UR45 ;  /* 0x0000002d06067c36 */ /* 0x000fe20008000000 */
[----:B------:R-:W-:Y:S01]  /*11170*/  ULDC.64 UR6, c[0x0][0x208] ;  /* 0x0000820000067ab9 */ /* 0x000fe20000000a00 */
[----:B------:R-:W1:Y:S01]  /*11180*/  SHFL.IDX PT, R14, R0, RZ, 0x181f ;  /* 0x00181fff000e7589 */ /* 0x000e6200000e0000 */
[----:B------:R-:W-:Y:S02]  /*11190*/  IMAD R7, R7, UR4, RZ ;  /* 0x0000000407077c24 */ /* 0x000fe4000f8e02ff */
[C---:B------:R-:W-:Y:S01]  /*111a0*/  VIADD R12, R6.reuse, 0x10 ;  /* 0x00000010060c7836 */ /* 0x040fe20000000000 */
[----:B------:R-:W2:Y:S02]  /*111b0*/  SHFL.IDX PT, R4, R8, 0x1, 0x181f ;  /* 0x00381f0008047f89 */ /* 0x000ea400000e0000 */
[----:B------:R-:W-:-:S13]  /*111c0*/  ISETP.GE.AND P3, PT, R6, R7, PT ;  /* 0x000000070600720c */ /* 0x000fda0003f66270 */
[----:B------:R-:W-:Y:S01]  /*111d0*/  @!P3 LEA R21, R9, UR38, 0x1 ;  /* 0x000000260915bc11 */ /* 0x000fe2000f8e08ff */
[----:B0-----:R-:W-:Y:S02]  /*111e0*/  IMAD.MOV.U32 R3, RZ, RZ, R2 ;  /* 0x000000ffff037224 */ /* 0x001fe400078e0002 */
[----:B-1----:R-:W-:Y:S02]  /*111f0*/  IMAD.MOV.U32 R2, RZ, RZ, R14 ;  /* 0x000000ffff027224 */ /* 0x002fe400078e000e */
[----:B------:R-:W0:Y:S02]  /*11200*/  SHFL.IDX PT, R14, R0, 0x1, 0x181f ;  /* 0x00381f00000e7f89 */ /* 0x000e2400000e0000 */
[----:B------:R-:W-:-:S04]  /*11210*/  @!P3 IMAD.WIDE.U32 R2, R10, 0x2, R2 ;  /* 0x000000020a02b825 */ /* 0x000fc800078e0002 */
[----:B--2---:R-:W-:Y:S01]  /*11220*/  IMAD.MOV.U32 R5, RZ, RZ, R4 ;  /* 0x000000ffff057224 */ /* 0x004fe200078e0004 */
[----:B------:R-:W-:Y:S04]  /*11230*/  @!P3 LDGSTS.E.BYPASS.LTC128B.128 [R21+0x12400], desc[UR6][R2.64], !P2 ;  /* 0x124000000215bfae */ /* 0x000fe8000d101d46 */
[----:B------:R-:W-:Y:S04]  /*11240*/  @!P3 LDGSTS.E.BYPASS.LTC128B.128 [R21+0x16400], desc[UR6][R2.64+0x80], !P0 ;  /* 0x164000800215bfae */ /* 0x000fe8000c101d46 */
[----:B------:R1:W-:Y:S01]  /*11250*/  @!P3 LDGSTS.E.BYPASS.LTC128B.128 [R21+0x1a400], desc[UR6][R2.64+0x100], !P1 ;  /* 0x1a4001000215bfae */ /* 0x0003e2000c901d46 */
[----:B------:R-:W-:Y:S01]  /*11260*/  ISETP.GE.AND P3, PT, R12, R7, PT ;  /* 0x000000070c00720c */ /* 0x000fe20003f66270 */
[----:B------:R-:W-:-:S02]  /*11270*/  VIADD R12, R6, 0x20 ;  /* 0x00000020060c7836 */ /* 0x000fc40000000000 */
[----:B0-----:R-:W-:Y:S02]  /*11280*/  IMAD.MOV.U32 R4, RZ, RZ, R14 ;  /* 0x000000ffff047224 */ /* 0x001fe400078e000e */
[----:B------:R-:W-:Y:S08]  /*11290*/  SHFL.IDX PT, R14, R0, 0x2, 0x181f ;  /* 0x00581f00000e7f89 */ /* 0x000ff000000e0000 */
[----:B------:R-:W-:Y:S01]  /*112a0*/  @!P3 IMAD.WIDE.U32 R4, R10, 0x2, R4 ;  /* 0x000000020a04b825 */ /* 0x000fe200078e0004 */
[----:B-1----:R-:W0:Y:S01]  /*112b0*/  SHFL.IDX PT, R2, R8, 0x2, 0x181f ;  /* 0x00581f0008027f89 */ /* 0x002e2200000e0000 */
[----:B------:R-:W-:-:S05]  /*112c0*/  @!P3 LEA R20, R9, UR38, 0x1 ;  /* 0x000000260914bc11 */ /* 0x000fca000f8e08ff */
[----:B------:R-:W-:Y:S04]  /*112d0*/  @!P3 LDGSTS.E.BYPASS.LTC128B.128 [R20+0x12c00], desc[UR6][R4.64], !P2 ;  /* 0x12c000000414bfae */ /* 0x000fe8000d101d46 */
[----:B------:R-:W-:Y:S04]  /*112e0*/  @!P3 LDGSTS.E.BYPASS.LTC128B.128 [R20+0x16c00], desc[UR6][R4.64+0x80], !P0 ;  /* 0x16c000800414bfae */ /* 0x000fe8000c101d46 */
[----:B------:R1:W-:Y:S01]  /*112f0*/  @!P3 LDGSTS.E.BYPASS.LTC128B.128 [R20+0x1ac00], desc[UR6][R4.64+0x100], !P1 ;  /* 0x1ac001000414bfae */ /* 0x0003e2000c901d46 */
[----:B------:R-:W-:Y:S01]  /*11300*/  ISETP.GE.AND P3, PT, R12, R7, PT ;  /* 0x000000070c00720c */ /* 0x000fe20003f66270 */
[----:B------:R-:W-:-:S02]  /*11310*/  VIADD R12, R6, 0x30 ;  /* 0x00000030060c7836 */ /* 0x000fc40000000000 */
[----:B0-----:R-:W-:Y:S02]  /*11320*/  IMAD.MOV.U32 R3, RZ, RZ, R2 ;  /* 0x000000ffff037224 */ /* 0x001fe400078e0002 */
[----:B------:R-:W-:Y:S01]  /*11330*/  IMAD.MOV.U32 R2, RZ, RZ, R14 ;  /* 0x000000ffff027224 */ /* 0x000fe200078e000e */
[----:B-1----:R-:W0:Y:S07]  /*11340*/  SHFL.IDX PT, R4, R8, 0x3, 0x181f ;  /* 0x00781f0008047f89 */ /* 0x002e2e00000e0000 */
[----:B------:R-:W-:Y:S01]  /*11350*/  @!P3 LEA R21, R9, UR38, 0x1 ;  /* 0x000000260915bc11 */ /* 0x000fe2000f8e08ff */
[----:B------:R-:W-:Y:S01]  /*11360*/  @!P3 IMAD.WIDE.U32 R2, R10, 0x2, R2 ;  /* 0x000000020a02b825 */ /* 0x000fe200078e0002 */
[----:B------:R-:W1:Y:S04]  /*11370*/  SHFL.IDX PT, R14, R0, 0x3, 0x181f ;  /* 0x00781f00000e7f89 */ /* 0x000e6800000e0000 */
[----:B------:R-:W-:Y:S04]  /*11380*/  @!P3 LDGSTS.E.BYPASS.LTC128B.128 [R21+0x13400], desc[UR6][R2.64], !P2 ;  /* 0x134000000215bfae */ /* 0x000fe8000d101d46 */
[----:B------:R-:W-:Y:S04]  /*11390*/  @!P3 LDGSTS.E.BYPASS.LTC128B.128 [R21+0x17400], desc[UR6][R2.64+0x80], !P0 ;  /* 0x174000800215bfae */ /* 0x000fe8000c101d46 */
[----:B------:R2:W-:Y:S01]  /*113a0*/  @!P3 LDGSTS.E.BYPASS.LTC128B.128 [R21+0x1b400], desc[UR6][R2.64+0x100], !P1 ;  /* 0x1b4001000215bfae */ /* 0x0005e2000c901d46 */
[----:B------:R-:W-:Y:S01]  /*113b0*/  ISETP.GE.AND P3, PT, R12, R7, PT ;  /* 0x000000070c00720c */ /* 0x000fe20003f66270 */
[----:B------:R-:W-:-:S02]  /*113c0*/  VIADD R12, R6, 0x40 ;  /* 0x00000040060c7836 */ /* 0x000fc40000000000 */
[----:B0-----:R-:W-:Y:S02]  /*113d0*/  IMAD.MOV.U32 R5, RZ, RZ, R4 ;  /* 0x000000ffff057224 */ /* 0x001fe400078e0004 */
[----:B-1----:R-:W-:Y:S01]  /*113e0*/  IMAD.MOV.U32 R4, RZ, RZ, R14 ;  /* 0x000000ffff047224 */ /* 0x002fe200078e000e */
[----:B--2---:R-:W0:Y:S07]  /*113f0*/  SHFL.IDX PT, R2, R8, 0x4, 0x181f ;  /* 0x00981f0008027f89 */ /* 0x004e2e00000e0000 */
        /* <DEDUP_REMOVED lines=29> */
[----:B0-----:R-:W-:-:S02]  /*115d0*/  IMAD.MOV.U32 R3, RZ, RZ, R2 ;  /* 0x000000ffff037224 */ /* 0x001fc400078e0002 */
[----:B-1----:R-:W-:Y:S01]  /*115e0*/  IMAD.MOV.U32 R2, RZ, RZ, R14 ;  /* 0x000000ffff027224 */ /* 0x002fe200078e000e */
[----:B--2---:R0:W1:Y:S09]  /*115f0*/  SHFL.IDX PT, R4, R8, 0x7, 0x181f ;  /* 0x00f81f0008047f89 */ /* 0x00407200000e0000 */
[----:B------:R-:W-:Y:S01]  /*11600*/  @!P3 LEA R21, R9, UR38, 0x1 ;  /* 0x000000260915bc11 */ /* 0x000fe2000f8e08ff */
[----:B------:R-:W-:Y:S01]  /*11610*/  @!P3 IMAD.WIDE.U32 R2, R10, 0x2, R2 ;  /* 0x000000020a02b825 */ /* 0x000fe200078e0002 */
[----:B------:R0:W2:Y:S04]  /*11620*/  SHFL.IDX PT, R14, R0, 0x7, 0x181f ;  /* 0x00f81f00000e7f89 */ /* 0x0000a800000e0000 */
[----:B------:R0:W-:Y:S04]  /*11630*/  @!P3 LDGSTS.E.BYPASS.LTC128B.128 [R21+0x15400], desc[UR6][R2.64], !P2 ;  /* 0x154000000215bfae */ /* 0x0001e8000d101d46 */
[----:B------:R0:W-:Y:S04]  /*11640*/  @!P3 LDGSTS.E.BYPASS.LTC128B.128 [R21+0x19400], desc[UR6][R2.64+0x80], !P0 ;  /* 0x194000800215bfae */ /* 0x0001e8000c101d46 */
[----:B------:R0:W-:Y:S02]  /*11650*/  @!P3 LDGSTS.E.BYPASS.LTC128B.128 [R21+0x1d400], desc[UR6][R2.64+0x100], !P1 ;  /* 0x1d4001000215bfae */ /* 0x0001e4000c901d46 */
.L_x_1116:
[----:B------:R-:W-:Y:S01]  /*11660*/  VIADD R6, R6, 0x70 ;  /* 0x0000007006067836 */ /* 0x000fe20000000000 */
[----:B------:R-:W-:Y:S01]  /*11670*/  BSSY B0, `(.L_x_1019) ;  /* 0x000000e000007945 */ /* 0x000fe20003800000 */
[----:B0-2---:R-:W-:Y:S02]  /*11680*/  IMAD.MOV.U32 R2, RZ, RZ, R14 ;  /* 0x000000ffff027224 */ /* 0x005fe400078e000e */
[----:B-1----:R-:W-:Y:S01]  /*11690*/  IMAD.MOV.U32 R3, RZ, RZ, R4 ;  /* 0x000000ffff037224 */ /* 0x002fe200078e0004 */
[----:B------:R-:W-:-:S13]  /*116a0*/  ISETP.GE.AND P3, PT, R6, R7, PT ;  /* 0x000000070600720c */ /* 0x000fda0003f66270 */
        /* <DEDUP_REMOVED lines=10> */
.L_x_1020:
[----:B------:R-:W-:Y:S05]  /*11750*/  BSYNC B0 ;  /* 0x0000000000007941 */ /* 0x000fea0003800000 */
.L_x_1019:
        /* <DEDUP_REMOVED lines=12> */
.L_x_1117:
[----:B0-----:R-:W-:Y:S02]  /*11820*/  IMAD.MOV.U32 R10, RZ, RZ, 0x1 ;  /* 0x00000001ff0a7424 */ /* 0x001fe400078e00ff */
[----:B-1----:R-:W-:Y:S01]  /*11830*/  IMAD.MOV.U32 R0, RZ, RZ, RZ ;  /* 0x000000ffff007224 */ /* 0x002fe200078e00ff */
[----:B------:R-:W-:Y:S06]  /*11840*/  @!P1 BRA `(.L_x_1022) ;  /* 0x0000001c009c9947 */ /* 0x000fec0003800000 */
[----:B------:R-:W-:Y:S01]  /*11850*/  UIADD3 UR4, UR44, 0x1, URZ ;  /* 0x000000012c047890 */ /* 0x000fe2000fffe03f */
[----:B------:R-:W0:Y:S01]  /*11860*/  S2R R4, SR_TID.X ;  /* 0x0000000000047919 */ /* 0x000e220000002100 */
[----:B------:R-:W-:Y:S01]  /*11870*/  ULOP3.LUT UR5, URZ, UR42, URZ, 0x33, !UPT ;  /* 0x0000002a3f057292 */ /* 0x000fe2000f8e333f */
[----:B------:R-:W-:Y:S01]  /*11880*/  IMAD.MOV.U32 R10, RZ, RZ, 0x1 ;  /* 0x00000001ff0a7424 */ /* 0x000fe200078e00ff */
[----:B------:R-:W-:-:S04]  /*11890*/  UIMAD UR4, UR4, UR41, URZ ;  /* 0x00000029040472a4 */ /* 0x000fc8000f8e023f */
[----:B------:R-:W-:Y:S01]  /*118a0*/  IMAD.U32 R3, RZ, RZ, UR5 ;  /* 0x00000005ff037e24 */ /* 0x000fe2000f8e00ff */
[----:B------:R-:W-:Y:S01]  /*118b0*/  ULOP3.LUT UR5, URZ, UR39, URZ, 0x33, !UPT ;  /* 0x000000273f057292 */ /* 0x000fe2000f8e333f */
[----:B------:R-:W-:Y:S01]  /*118c0*/  LOP3.LUT R2, RZ, UR4, RZ, 0x33, !PT ;  /* 0x00000004ff027c12 */ /* 0x000fe2000f8e33ff */
[----:B------:R-:W-:-:S03]  /*118d0*/  ULOP3.LUT UR4, URZ, UR43, URZ, 0x33, !UPT ;  /* 0x0000002b3f047292 */ /* 0x000fc6000f8e333f */
[----:B------:R-:W-:Y:S01]  /*118e0*/  VIADDMNMX R2, R2, -UR40, R3, !PT ;  /* 0x8000002802027c46 */ /* 0x000fe2000f800103 */
[----:B------:R-:W-:-:S03]  /*118f0*/  IMAD.MOV.U32 R3, RZ, RZ, 0x2 ;  /* 0x00000002ff037424 */ /* 0x000fc600078e00ff */
[----:B------:R-:W-:-:S04]  /*11900*/  VIMNMX R2, R2, UR4, !PT ;  /* 0x0000000402027c48 */ /* 0x000fc8000ffe0100 */
[----:B------:R-:W-:-:S05]  /*11910*/  VIADDMNMX R3, R2, R3, UR5, !PT ;  /* 0x0000000502037e46 */ /* 0x000fca000f800103 */
[----:B------:R-:W-:-:S05]  /*11920*/  VIADD R5, R3, 0xfffffffe ;  /* 0xfffffffe03057836 */ /* 0x000fca0000000000 */
[-C--:B------:R-:W-:Y:S02]  /*11930*/  ISETP.NE.AND P0, PT, R5, R2.reuse, PT ;  /* 0x000000020500720c */ /* 0x080fe40003f05270 */
[----:B------:R-:W-:Y:S02]  /*11940*/  LOP3.LUT R2, RZ, R2, RZ, 0x33, !PT ;  /* 0x00000002ff027212 */ /* 0x000fe400078e33ff */
[----:B0-----:R-:W-:Y:S01]  /*11950*/  LOP3.LUT R9, R4, 0x1f, RZ, 0xc0, !PT ;  /* 0x0000001f04097812 */ /* 0x001fe200078ec0ff */
[----:B------:R-:W-:Y:S02]  /*11960*/  IMAD.MOV.U32 R4, RZ, RZ, R16 ;  /* 0x000000ffff047224 */ /* 0x000fe400078e0010 */
[----:B------:R-:W-:-:S05]  /*11970*/  IMAD.IADD R2, R3, 0x1, R2 ;  /* 0x0000000103027824 */ /* 0x000fca00078e0202 */
[----:B------:R-:W-:Y:S01]  /*11980*/  LOP3.LUT R11, R2, 0x1, RZ, 0xc0, !PT ;  /* 0x00000001020b7812 */ /* 0x000fe200078ec0ff */
[----:B------:R-:W-:Y:S06]  /*11990*/  @!P0 BRA `(.L_x_1023) ;  /* 0x0000001000e48947 */ /* 0x000fec0003800000 */
[----:B------:R-:W-:Y:S01]  /*119a0*/  BSSY B0, `(.L_x_1023) ;  /* 0x0000138000007945 */ /* 0x000fe20003800000 */
[----:B------:R-:W-:Y:S02]  /*119b0*/  IMAD.IADD R7, R2, 0x1, -R11 ;  /* 0x0000000102077824 */ /* 0x000fe400078e0a0b */
[----:B------:R-:W-:Y:S02]  /*119c0*/  IMAD.MOV.U32 R8, RZ, RZ, 0x1 ;  /* 0x00000001ff087424 */ /* 0x000fe400078e00ff */
[----:B------:R-:W-:-:S07]  /*119d0*/  IMAD.MOV.U32 R4, RZ, RZ, R16 ;  /* 0x000000ffff047224 */ /* 0x000fce00078e0010 */
.L_x_1058:
        /* <DEDUP_REMOVED lines=28> */
.L_x_1026:
[----:B------:R-:W1:Y:S01]  /*11ba0*/  S2R R2, SR_TID.X ;  /* 0x0000000000027919 */ /* 0x000e620000002100 */
[----:B------:R-:W-:Y:S01]  /*11bb0*/  BSSY B2, `(.L_x_1027) ;  /* 0x0000006000027945 */ /* 0x000fe20003800000 */
[----:B-1----:R-:W-:Y:S02]  /*11bc0*/  LOP3.LUT R3, R2, 0x7f, RZ, 0xc0, !PT ;  /* 0x0000007f02037812 */ /* 0x002fe400078ec0ff */
[----:B------:R-:W-:Y:S02]  /*11bd0*/  SHF.L.U32 R2, R8, 0x1f, RZ ;  /* 0x0000001f08027819 */ /* 0x000fe400000006ff */
[----:B------:R-:W-:Y:S02]  /*11be0*/  ISETP.NE.AND P2, PT, R3, RZ, PT ;  /* 0x000000ff0300720c */ /* 0x000fe40003f45270 */
[----:B------:R-:W1:Y:S02]  /*11bf0*/  SYNCS.PHASECHK.TRANS64.TRYWAIT P0, [UR38+0x30848], R2 ;  /* 0x03084802ff0075a7 */ /* 0x000e640008000166 */
[----:B-1----:R-:W-:Y:S09]  /*11c00*/  @!P0 BRA `(.L_x_1028) ;  /* 0x0000003000b08947 */ /* 0x002ff20003800000 */
.L_x_1118:
[----:B------:R-:W-:Y:S05]  /*11c10*/  BSYNC B2 ;  /* 0x0000000000027941 */ /* 0x000fea0003800000 */
.L_x_1027:
[----:B------:R-:W-:Y:S04]  /*11c20*/  BSSY B2, `(.L_x_1029) ;  /* 0x0000007000027945 */ /* 0x000fe80003800000 */
[----:B------:R-:W-:Y:S05]  /*11c30*/  @P2 BRA `(.L_x_1030) ;  /* 0x0000000000142947 */ /* 0x000fea0003800000 */
[----:B------:R-:W-:Y:S01]  /*11c40*/  ISETP.NE.AND P0, PT, R9, RZ, PT ;  /* 0x000000ff0900720c */ /* 0x000fe20003f05270 */
[----:B-1----:R-:W-:-:S04]  /*11c50*/  IMAD.MOV.U32 R3, RZ, RZ, 0x9000 ;  /* 0x00009000ff037424 */ /* 0x002fc800078e00ff */
[----:B------:R2:W-:Y:S08]  /*11c60*/  SYNCS.ARRIVE.TRANS64 RZ, [UR38+0x30838], R3 ;  /* 0x03083803ffff79a7 */ /* 0x0005f00008000026 */
[----:B--2---:R-:W-:Y:S05]  /*11c70*/  @!P0 BRA `(.L_x_1030) ;  /* 0x0000000000048947 */ /* 0x004fea0003800000 */
[----:B------:R-:W-:Y:S01]  /*11c80*/  BPT.TRAP 0x1 ;  /* 0x000000040000795c */ /* 0x000fe20000300000 */
.L_x_1030:
[----:B------:R-:W-:Y:S05]  /*11c90*/  BSYNC B2 ;  /* 0x0000000000027941 */ /* 0x000fea0003800000 */
.L_x_1029:
        /* <DEDUP_REMOVED lines=11> */
.L_x_1031:
        /* <DEDUP_REMOVED lines=13> */
.L_x_1032:
        /* <DEDUP_REMOVED lines=15> */
.L_x_1033:
        /* <DEDUP_REMOVED lines=12> */
.L_x_1119:
[----:B------:R-:W-:Y:S05]  /*11fd0*/  BSYNC B2 ;  /* 0x0000000000027941 */ /* 0x000fea0003800000 */
.L_x_1034:
        /* <DEDUP_REMOVED lines=9> */
.L_x_1037:
[----:B------:R-:W-:Y:S05]  /*12070*/  BSYNC B2 ;  /* 0x0000000000027941 */ /* 0x000fea0003800000 */
.L_x_1036:
        /* <DEDUP_REMOVED lines=10> */
.L_x_1038:
        /* <DEDUP_REMOVED lines=13> */
.L_x_1039:
        /* <DEDUP_REMOVED lines=13> */
.L_x_1040:
        /* <DEDUP_REMOVED lines=10> */
.L_x_1025:
[----:B------:R-:W-:Y:S05]  /*12360*/  BSYNC B1 ;  /* 0x0000000000017941 */ /* 0x000fea0003800000 */
.L_x_1024:
        /* <DEDUP_REMOVED lines=27> */
.L_x_1043:
[----:B------:R-:W1:Y:S01]  /*12520*/  S2R R2, SR_TID.X ;  /* 0x0000000000027919 */ /* 0x000e620000002100 */
[----:B------:R-:W-:Y:S01]  /*12530*/  BSSY B2, `(.L_x_1044) ;  /* 0x0000006000027945 */ /* 0x000fe20003800000 */
[----:B-1----:R-:W-:Y:S02]  /*12540*/  LOP3.LUT R3, R2, 0x7f, RZ, 0xc0, !PT ;  /* 0x0000007f02037812 */ /* 0x002fe400078ec0ff */
[----:B------:R-:W-:Y:S02]  /*12550*/  SHF.L.U32 R2, R10, 0x1f, RZ ;  /* 0x0000001f0a027819 */ /* 0x000fe400000006ff */
[----:B------:R-:W-:Y:S02]  /*12560*/  ISETP.NE.AND P2, PT, R3, RZ, PT ;  /* 0x000000ff0300720c */ /* 0x000fe40003f45270 */
[----:B------:R-:W1:Y:S02]  /*12570*/  SYNCS.PHASECHK.TRANS64.TRYWAIT P0, [UR38+0x30840], R2 ;  /* 0x03084002ff0075a7 */ /* 0x000e640008000166 */
[----:B-1----:R-:W-:Y:S09]  /*12580*/  @!P0 BRA `(.L_x_1045) ;  /* 0x0000002800808947 */ /* 0x002ff20003800000 */
.L_x_1120:
[----:B------:R-:W-:Y:S05]  /*12590*/  BSYNC B2 ;  /* 0x0000000000027941 */ /* 0x000fea0003800000 */
.L_x_1044:
[----:B------:R-:W-:Y:S04]  /*125a0*/  BSSY B2, `(.L_x_1046) ;  /* 0x0000007000027945 */ /* 0x000fe80003800000 */
[----:B------:R-:W-:Y:S05]  /*125b0*/  @P2 BRA `(.L_x_1047) ;  /* 0x0000000000142947 */ /* 0x000fea0003800000 */
[----:B------:R-:W-:Y:S01]  /*125c0*/  ISETP.NE.AND P0, PT, R9, RZ, PT ;  /* 0x000000ff0900720c */ /* 0x000fe20003f05270 */
[----:B-1----:R-:W-:-:S04]  /*125d0*/  IMAD.MOV.U32 R2, RZ, RZ, 0x9000 ;  /* 0x00009000ff027424 */ /* 0x002fc800078e00ff */
[----:B------:R2:W-:Y:S08]  /*125e0*/  SYNCS.ARRIVE.TRANS64 RZ, [UR38+0x30830], R2 ;  /* 0x03083002ffff79a7 */ /* 0x0005f00008000026 */
[----:B--2---:R-:W-:Y:S05]  /*125f0*/  @!P0 BRA `(.L_x_1047) ;  /* 0x0000000000048947 */ /* 0x004fea0003800000 */
[----:B------:R-:W-:Y:S01]  /*12600*/  BPT.TRAP 0x1 ;  /* 0x000000040000795c */ /* 0x000fe20000300000 */
.L_x_1047:
[----:B------:R-:W-:Y:S05]  /*12610*/  BSYNC B2 ;  /* 0x0000000000027941 */ /* 0x000fea0003800000 */
.L_x_1046:
        /* <DEDUP_REMOVED lines=11> */
.L_x_1048:
        /* <DEDUP_REMOVED lines=14> */
.L_x_1049:
        /* <DEDUP_REMOVED lines=14> */
.L_x_1050:
        /* <DEDUP_REMOVED lines=12> */
.L_x_1121:
[----:B------:R-:W-:Y:S05]  /*12950*/  BSYNC B2 ;  /* 0x0000000000027941 */ /* 0x000fea0003800000 */
.L_x_1051:
        /* <DEDUP_REMOVED lines=9> */
.L_x_1054:
[----:B------:R-:W-:Y:S05]  /*129f0*/  BSYNC B2 ;  /* 0x0000000000027941 */ /* 0x000fea0003800000 */
.L_x_1053:
        /* <DEDUP_REMOVED lines=10> */
.L_x_1055:
        /* <DEDUP_REMOVED lines=13> */
.L_x_1056:
        /* <DEDUP_REMOVED lines=13> */
.L_x_1057:
        /* <DEDUP_REMOVED lines=10> */
.L_x_1042:
[----:B------:R-:W-:Y:S05]  /*12ce0*/  BSYNC B1 ;  /* 0x0000000000017941 */ /* 0x000fea0003800000 */
.L_x_1041:
[----:B------:R-:W-:Y:S02]  /*12cf0*/  VIADD R6, R6, 0xfffffffe ;  /* 0xfffffffe06067836 */ /* 0x000fe40000000000 */
[----:B------:R-:W-:Y:S01]  /*12d00*/  IMAD.MOV.U32 R8, RZ, RZ, R10 ;  /* 0x000000ffff087224 */ /* 0x000fe200078e000a */
[----:B------:R-:W-:Y:S06]  /*12d10*/  @P1 BRA `(.L_x_1058) ;  /* 0xffffffec00301947 */ /* 0x000fec000383ffff */
[----:B------:R-:W-:Y:S05]  /*12d20*/  BSYNC B0 ;  /* 0x0000000000007941 */ /* 0x000fea0003800000 */
.L_x_1023:
        /* <DEDUP_REMOVED lines=29> */
.L_x_1060:
[----:B------:R-:W1:Y:S01]  /*12f00*/  S2R R2, SR_TID.X ;  /* 0x0000000000027919 */ /* 0x000e620000002100 */
[----:B------:R-:W-:Y:S01]  /*12f10*/  BSSY B1, `(.L_x_1061) ;  /* 0x0000006000017945 */ /* 0x000fe20003800000 */
[----:B-1----:R-:W-:Y:S02]  /*12f20*/  LOP3.LUT R3, R2, 0x7f, RZ, 0xc0, !PT ;  /* 0x0000007f02037812 */ /* 0x002fe400078ec0ff */
[----:B------:R-:W-:Y:S02]  /*12f30*/  SHF.L.U32 R2, R10, 0x1f, RZ ;  /* 0x0000001f0a027819 */ /* 0x000fe400000006ff */
[----:B------:R-:W-:Y:S02]  /*12f40*/  ISETP.NE.AND P1, PT, R3, RZ, PT ;  /* 0x000000ff0300720c */ /* 0x000fe40003f25270 */
[----:B------:R-:W1:Y:S02]  /*12f50*/  SYNCS.PHASECHK.TRANS64.TRYWAIT P0, [UR38+0x30848], R2 ;  /* 0x03084802ff0075a7 */ /* 0x000e640008000166 */
[----:B-1----:R-:W-:Y:S09]  /*12f60*/  @!P0 BRA `(.L_x_1062) ;  /* 0x0000002000388947 */ /* 0x002ff20003800000 */
.L_x_1122:
[----:B------:R-:W-:Y:S05]  /*12f70*/  BSYNC B1 ;  /* 0x0000000000017941 */ /* 0x000fea0003800000 */
.L_x_1061:
[----:B------:R-:W-:Y:S04]  /*12f80*/  BSSY B1, `(.L_x_1063) ;  /* 0x0000007000017945 */ /* 0x000fe80003800000 */
[----:B------:R-:W-:Y:S05]  /*12f90*/  @P1 BRA `(.L_x_1064) ;  /* 0x0000000000141947 */ /* 0x000fea0003800000 */
[----:B------:R-:W-:Y:S01]  /*12fa0*/  ISETP.NE.AND P0, PT, R9, RZ, PT ;  /* 0x000000ff0900720c */ /* 0x000fe20003f05270 */
[----:B-1----:R-:W-:-:S04]  /*12fb0*/  IMAD.MOV.U32 R3, RZ, RZ, 0x9000 ;  /* 0x00009000ff037424 */ /* 0x002fc800078e00ff */
[----:B------:R2:W-:Y:S08]  /*12fc0*/  SYNCS.ARRIVE.TRANS64 RZ, [UR38+0x30838], R3 ;  /* 0x03083803ffff79a7 */ /* 0x0005f00008000026 */
[----:B--2---:R-:W-:Y:S05]  /*12fd0*/  @!P0 BRA `(.L_x_1064) ;  /* 0x0000000000048947 */ /* 0x004fea0003800000 */
[----:B------:R-:W-:Y:S01]  /*12fe0*/  BPT.TRAP 0x1 ;  /* 0x000000040000795c */ /* 0x000fe20000300000 */
.L_x_1064:
[----:B------:R-:W-:Y:S05]  /*12ff0*/  BSYNC B1 ;  /* 0x0000000000017941 */ /* 0x000fea0003800000 */
.L_x_1063:
[----:B------:R-:W-:Y:S01]  /*13000*/  IMAD.MOV.U32 R8, RZ, RZ, RZ ;  /* 0x000000ffff087224 */ /* 0x000fe200078e00ff */
        /* <DEDUP_REMOVED lines=10> */
.L_x_1065:
        /* <DEDUP_REMOVED lines=14> */
.L_x_1066:
        /* <DEDUP_REMOVED lines=14> */
.L_x_1067:
        /* <DEDUP_REMOVED lines=11> */
.L_x_1123:
[----:B------:R-:W-:Y:S05]  /*13320*/  BSYNC B1 ;  /* 0x0000000000017941 */ /* 0x000fea0003800000 */
.L_x_1068:
        /* <DEDUP_REMOVED lines=9> */
.L_x_1071:
[----:B------:R-:W-:Y:S05]  /*133c0*/  BSYNC B1 ;  /* 0x0000000000017941 */ /* 0x000fea0003800000 */
.L_x_1070:
        /* <DEDUP_REMOVED lines=10> */
.L_x_1072:
        /* <DEDUP_REMOVED lines=13> */
.L_x_1073:
        /* <DEDUP_REMOVED lines=13> */
.L_x_1074:
        /* <DEDUP_REMOVED lines=10> */
.L_x_1059:
[----:B------:R-:W-:Y:S05]  /*136b0*/  BSYNC B0 ;  /* 0x0000000000007941 */ /* 0x000fea0003800000 */
.L_x_1022:
        /* <DEDUP_REMOVED lines=11> */
.L_x_1124:
[----:B------:R-:W-:Y:S05]  /*13770*/  BSYNC B1 ;  /* 0x0000000000017941 */ /* 0x000fea0003800000 */
.L_x_1077:
        /* <DEDUP_REMOVED lines=8> */
.L_x_1080:
[----:B------:R-:W-:Y:S05]  /*13800*/  BSYNC B1 ;  /* 0x0000000000017941 */ /* 0x000fea0003800000 */
.L_x_1079:
        /* <DEDUP_REMOVED lines=13> */
.L_x_1081:
        /* <DEDUP_REMOVED lines=13> */
.L_x_1082:
        /* <DEDUP_REMOVED lines=13> */
.L_x_1083:
        /* <DEDUP_REMOVED lines=8> */
.L_x_1076:
[----:B------:R-:W-:Y:S05]  /*13b00*/  BSYNC B0 ;  /* 0x0000000000007941 */ /* 0x000fea0003800000 */
.L_x_1075:
[----:B------:R-:W-:-:S05]  /*13b10*/  VIADD R0, R0, 0x1 ;  /* 0x0000000100007836 */ /* 0x000fca0000000000 */
[----:B------:R-:W-:-:S04]  /*13b20*/  ISETP.NE.AND P0, PT, R0, 0x2, PT ;  /* 0x000000020000780c */ /* 0x000fc80003f05270 */
[----:B0-----:R-:W-:Y:S02]  /*13b30*/  SEL R3, RZ, 0x1, P0 ;  /* 0x00000001ff037807 */ /* 0x001fe40000000000 */
[----:B------:R-:W-:Y:S02]  /*13b40*/  SEL R0, R0, RZ, P0 ;  /* 0x000000ff00007207 */ /* 0x000fe40000000000 */
[----:B------:R-:W-:Y:S01]  /*13b50*/  LOP3.LUT R10, R10, R3, RZ, 0x3c, !PT ;  /* 0x000000030a0a7212 */ /* 0x000fe200078e3cff */
[----:B------:R-:W-:-:S07]  /*13b60*/  IMAD.MOV.U32 R3, RZ, RZ, RZ ;  /* 0x000000ffff037224 */ /* 0x000fce00078e00ff */
.L_x_1000:
[----:B------:R-:W0:Y:S01]  /*13b70*/  S2R R5, SR_CgaCtaId ;  /* 0x0000000000057919 */ /* 0x000e220000008800 */
[----:B------:R-:W-:Y:S02]  /*13b80*/  MOV R2, 0x400 ;  /* 0x0000040000027802 */ /* 0x000fe40000000f00 */
[----:B------:R-:W-:Y:S02]  /*13b90*/  SHF.L.U32 R3, R3, 0x1f, RZ ;  /* 0x0000001f03037819 */ /* 0x000fe400000006ff */
[----:B0-----:R-:W-:-:S04]  /*13ba0*/  LEA R2, R5, R2, 0x18 ;  /* 0x0000000205027211 */ /* 0x001fc800078ec0ff */
[----:B------:R-:W0:Y:S02]  /*13bb0*/  SYNCS.PHASECHK.TRANS64.TRYWAIT P0, [R2+URZ+0x30820], R3 ;  /* 0x03082003020075a7 */ /* 0x000e24000800017f */
[----:B0-----:R-:W-:Y:S05]  /*13bc0*/  @!P0 BRA `(.L_x_1084) ;  /* 0x0000001400648947 */ /* 0x001fea0003800000 */
.L_x_1125:
[----:B------:R-:W-:-:S03]  /*13bd0*/  UMOV UR4, 0xffffffff ;  /* 0xffffffff00047882 */ /* 0x000fc60000000000 */
[----:B------:R-:W-:Y:S05]  /*13be0*/  BRA.DIV UR4, `(.L_x_1085) ;  /* 0x0000001604707947 */ /* 0x000fea000b800000 */
[----:B0-----:R-:W0:Y:S02]  /*13bf0*/  S2R R3, SR_TID.X ;  /* 0x0000000000037919 */ /* 0x001e240000002100 */
[----:B0-----:R-:W-:-:S04]  /*13c00*/  SHF.R.U32.HI R3, RZ, 0x5, R3 ;  /* 0x00000005ff037819 */ /* 0x001fc80000011603 */
[----:B------:R-:W-:-:S05]  /*13c10*/  LOP3.LUT R3, R3, 0x3, RZ, 0xc0, !PT ;  /* 0x0000000303037812 */ /* 0x000fca00078ec0ff */
[----:B------:R0:W1:Y:S02]  /*13c20*/  SHFL.IDX PT, R14, R3, RZ, 0x1f ;  /* 0x00001fff030e7589 */ /* 0x00006400000e0000 */
.L_x_1128:
[----:B-1----:R-:W-:-:S13]  /*13c30*/  ISETP.NE.AND P0, PT, R14, RZ, PT ;  /* 0x000000ff0e00720c */ /* 0x002fda0003f05270 */
[----:B------:R-:W-:Y:S05]  /*13c40*/  @P0 BRA `(.L_x_916) ;  /* 0x0000000000900947 */ /* 0x000fea0003800000 */
[----:B------:R-:W-:-:S03]  /*13c50*/  UMOV UR4, 0xffffffff ;  /* 0xffffffff00047882 */ /* 0x000fc60000000000 */
[----:B------:R-:W-:Y:S05]  /*13c60*/  BRA.DIV UR4, `(.L_x_1086) ;  /* 0x0000001604847947 */ /* 0x000fea000b800000 */
[----:B------:R-:W-:-:S13]  /*13c70*/  ELECT P6, URZ, PT ;  /* 0x00000000003f782f */ /* 0x000fda00038c0000 */
.L_x_1131:
        /* <DEDUP_REMOVED lines=8> */
.L_x_1087:
[----:B------:R-:W-:Y:S01]  /*13d00*/  VIADD R9, R2, 0x30840 ;  /* 0x0003084002097836 */ /* 0x000fe20000000000 */
[----:B------:R-:W-:Y:S01]  /*13d10*/  SHF.L.U32 R4, R10, 0x1f, RZ ;  /* 0x0000001f0a047819 */ /* 0x000fe200000006ff */
[C---:B------:R-:W-:Y:S02]  /*13d20*/  VIADD R3, R0.reuse, 0x1 ;  /* 0x0000000100037836 */ /* 0x040fe40000000000 */
[----:B------:R-:W-:-:S03]  /*13d30*/  IMAD R7, R0, 0x8, R9 ;  /* 0x0000000800077824 */ /* 0x000fc600078e0209 */
[C---:B------:R-:W-:Y:S01]  /*13d40*/  ISETP.NE.AND P1, PT, R3.reuse, 0x2, PT ;  /* 0x000000020300780c */ /* 0x040fe20003f25270 */
[----:B------:R-:W0:Y:S03]  /*13d50*/  SYNCS.PHASECHK.TRANS64.TRYWAIT P0, [R7+URZ], R4 ;  /* 0x00000004070075a7 */ /* 0x000e26000800017f */
[----:B------:R-:W-:Y:S02]  /*13d60*/  SEL R5, RZ, 0x1, P1 ;  /* 0x00000001ff057807 */ /* 0x000fe40000800000 */
[----:B------:R-:W-:Y:S02]  /*13d70*/  SEL R6, R3, RZ, P1 ;  /* 0x000000ff03067207 */ /* 0x000fe40000800000 */
[----:B------:R-:W-:-:S03]  /*13d80*/  LOP3.LUT R5, R10, R5, RZ, 0x3c, !PT ;  /* 0x000000050a057212 */ /* 0x000fc600078e3cff */
[----:B------:R-:W-:Y:S01]  /*13d90*/  IMAD R8, R6, 0x8, R9 ;  /* 0x0000000806087824 */ /* 0x000fe200078e0209 */
[----:B------:R-:W-:Y:S01]  /*13da0*/  SHF.L.U32 R5, R5, 0x1f, RZ ;  /* 0x0000001f05057819 */ /* 0x000fe200000006ff */
[----:B0-----:R-:W-:Y:S06]  /*13db0*/  @!P0 BRA `(.L_x_1088) ;  /* 0x0000001400508947 */ /* 0x001fec0003800000 */
.L_x_1132:
[----:B------:R-:W1:Y:S02]  /*13dc0*/  SYNCS.PHASECHK.TRANS64.TRYWAIT P0, [R8+URZ], R5 ;  /* 0x00000005080075a7 */ /* 0x000e64000800017f */
[----:B-1----:R-:W-:Y:S05]  /*13dd0*/  @!P0 BRA `(.L_x_1089) ;  /* 0x00000014005c8947 */ /* 0x002fea0003800000 */
.L_x_1133:
[----:B------:R-:W-:Y:S05]  /*13de0*/  @!P2 BRA `(.L_x_1090) ;  /* 0x000000000004a947 */ /* 0x000fea0003800000 */
[----:B------:R-:W-:Y:S01]  /*13df0*/  BPT.TRAP 0x1 ;  /* 0x000000040000795c */ /* 0x000fe20000300000 */
.L_x_1090:
[----:B------:R-:W-:-:S04]  /*13e00*/  VIADD R3, R2, 0x30860 ;  /* 0x0003086002037836 */ /* 0x000fc80000000000 */
[----:B0-----:R-:W-:-:S04]  /*13e10*/  IMAD R7, R0, 0x8, R3 ;  /* 0x0000000800077824 */ /* 0x001fc800078e0203 */
[----:B------:R-:W0:Y:S02]  /*13e20*/  SYNCS.PHASECHK.TRANS64.TRYWAIT P0, [R7+URZ], R4 ;  /* 0x00000004070075a7 */ /* 0x000e24000800017f */
[----:B0-----:R-:W-:Y:S05]  /*13e30*/  @!P0 BRA `(.L_x_1091) ;  /* 0x0000001400588947 */ /* 0x001fea0003800000 */
.L_x_1134:
[----:B------:R-:W-:-:S07]  /*13e40*/  IMAD R6, R6, 0x8, R3 ;  /* 0x0000000806067824 */ /* 0x000fce00078e0203 */
.L_x_1092:
[----:B--2---:R2:W3:Y:S02]  /*13e50*/  SYNCS.PHASECHK.TRANS64.TRYWAIT P0, [R6+URZ], R5 ;  /* 0x00000005060075a7 */ /* 0x0044e4000800017f */
[----:B---3--:R-:W-:Y:S05]  /*13e60*/  @!P0 NANOSLEEP.SYNCS 0x989680 ;  /* 0x009896800000895d */ /* 0x008fea0003900000 */
[----:B------:R-:W3:Y:S02]  /*13e70*/  @!P0 SYNCS.PHASECHK.TRANS64 P0, [R6+URZ], R5 ;  /* 0x00000005060085a7 */ /* 0x000ee4000800007f */
[----:B---3--:R-:W-:Y:S05]  /*13e80*/  @!P0 BRA `(.L_x_1092) ;  /* 0xfffffffc00f08947 */ /* 0x008fea000383ffff */
.L_x_916:
[----:B------:R-:W-:Y:S05]  /*13e90*/  BSYNC B6 ;  /* 0x0000000000067941 */ /* 0x000fea0003800000 */
.L_x_913:
[----:B------:R-:W-:Y:S05]  /*13ea0*/  EXIT ;  /* 0x000000000000794d */ /* 0x000fea0003800000 */
.L_x_926:
[----:B0-----:R-:W-:-:S04]  /*13eb0*/  IMAD.U32 R3, RZ, RZ, UR57 ;  /* 0x00000039ff037e24 */ /* 0x001fc8000f8e00ff */
[----:B------:R0:W1:Y:S03]  /*13ec0*/  SYNCS.PHASECHK.TRANS64.TRYWAIT P0, [R3+URZ+0x30800], R0 ;  /* 0x03080000030075a7 */ /* 0x000066000800017f */
[----:B-1----:R-:W-:Y:S05]  /*13ed0*/  @!P0 NANOSLEEP.SYNCS 0x989680 ;  /* 0x009896800000895d */ /* 0x002fea0003900000 */
[----:B------:R-:W1:Y:S02]  /*13ee0*/  @!P0 SYNCS.PHASECHK.TRANS64 P0, [R3+URZ+0x30800], R0 ;  /* 0x03080000030085a7 */ /* 0x000e64000800007f */
[----:B-1----:R-:W-:Y:S05]  /*13ef0*/  @!P0 BRA `(.L_x_926) ;  /* 0xfffffffc00ec8947 */ /* 0x002fea000383ffff */
[----:B------:R-:W-:Y:S05]  /*13f00*/  BRA `(.L_x_1093) ;  /* 0xfffffed800687947 */ /* 0x000fea000383ffff */
.L_x_930:
[----:B0-----:R-:W-:-:S04]  /*13f10*/  IMAD.U32 R3, RZ, RZ, UR57 ;  /* 0x00000039ff037e24 */ /* 0x001fc8000f8e00ff */
[----:B------:R0:W2:Y:S03]  /*13f20*/  SYNCS.PHASECHK.TRANS64.TRYWAIT P2, [R3+URZ+0x30830], R0 ;  /* 0x03083000030075a7 */ /* 0x0000a6000804017f */
[----:B--2---:R-:W-:Y:S05]  /*13f30*/  @!P2 NANOSLEEP.SYNCS 0x989680 ;  /* 0x009896800000a95d */ /* 0x004fea0003900000 */
[----:B------:R-:W2:Y:S02]  /*13f40*/  @!P2 SYNCS.PHASECHK.TRANS64 P2, [R3+URZ+0x30830], R0 ;  /* 0x030830000300a5a7 */ /* 0x000ea4000804007f */
[----:B--2---:R-:W-:Y:S05]  /*13f50*/  @!P2 BRA `(.L_x_930) ;  /* 0xfffffffc00eca947 */ /* 0x004fea000383ffff */
[----:B------:R-:W-:Y:S05]  /*13f60*/  BRA `(.L_x_929) ;  /* 0xfffffed800987947 */ /* 0x000fea000383ffff */
.L_x_946:
[----:B-1----:R-:W-:-:S04]  /*13f70*/  IMAD.U32 R15, RZ, RZ, UR61 ;  /* 0x0000003dff0f7e24 */ /* 0x002fc8000f8e00ff */
[----:B------:R1:W2:Y:S03]  /*13f80*/  SYNCS.PHASECHK.TRANS64.TRYWAIT P2, [R15+URZ+0x30830], R0 ;  /* 0x030830000f0075a7 */ /* 0x0002a6000804017f */
[----:B--2---:R-:W-:Y:S05]  /*13f90*/  @!P2 NANOSLEEP.SYNCS 0x989680 ;  /* 0x009896800000a95d */ /* 0x004fea0003900000 */
[----:B------:R-:W2:Y:S02]  /*13fa0*/  @!P2 SYNCS.PHASECHK.TRANS64 P2, [R15+URZ+0x30830], R0 ;  /* 0x030830000f00a5a7 */ /* 0x000ea4000804007f */
[----:B--2---:R-:W-:Y:S05]  /*13fb0*/  @!P2 BRA `(.L_x_946) ;  /* 0xfffffffc00eca947 */ /* 0x004fea000383ffff */
[----:B------:R-:W-:Y:S05]  /*13fc0*/  BRA `(.L_x_945) ;  /* 0xffffff08004c7947 */ /* 0x000fea000383ffff */
.L_x_950:
[----:B-1----:R-:W-:-:S04]  /*13fd0*/  IMAD.U32 R3, RZ, RZ, UR11 ;  /* 0x0000000bff037e24 */ /* 0x002fc8000f8e00ff */
[----:B------:R1:W2:Y:S03]  /*13fe0*/  SYNCS.PHASECHK.TRANS64.TRYWAIT P2, [R3+URZ+0x30850], R0 ;  /* 0x03085000030075a7 */ /* 0x0002a6000804017f */
[----:B--2---:R-:W-:Y:S05]  /*13ff0*/  @!P2 NANOSLEEP.SYNCS 0x989680 ;  /* 0x009896800000a95d */ /* 0x004fea0003900000 */
[----:B------:R-:W2:Y:S02]  /*14000*/  @!P2 SYNCS.PHASECHK.TRANS64 P2, [R3+URZ+0x30850], R0 ;  /* 0x030850000300a5a7 */ /* 0x000ea4000804007f */
[----:B--2---:R-:W-:Y:S05]  /*14010*/  @!P2 BRA `(.L_x_950) ;  /* 0xfffffffc00eca947 */ /* 0x004fea000383ffff */
[----:B------:R-:W-:Y:S05]  /*14020*/  BRA `(.L_x_949) ;  /* 0xffffff1000dc7947 */ /* 0x000fea000383ffff */
.L_x_967:
[----:B-1----:R-:W-:-:S04]  /*14030*/  IMAD.U32 R5, RZ, RZ, UR56 ;  /* 0x00000038ff057e24 */ /* 0x002fc8000f8e00ff */
[----:B------:R1:W2:Y:S03]  /*14040*/  SYNCS.PHASECHK.TRANS64.TRYWAIT P2, [R5+URZ+0x30830], R0 ;  /* 0x03083000050075a7 */ /* 0x0002a6000804017f */
[----:B--2---:R-:W-:Y:S05]  /*14050*/  @!P2 NANOSLEEP.SYNCS 0x989680 ;  /* 0x009896800000a95d */ /* 0x004fea0003900000 */
[----:B------:R-:W2:Y:S02]  /*14060*/  @!P2 SYNCS.PHASECHK.TRANS64 P2, [R5+URZ+0x30830], R0 ;  /* 0x030830000500a5a7 */ /* 0x000ea4000804007f */
[----:B--2---:R-:W-:Y:S05]  /*14070*/  @!P2 BRA `(.L_x_967) ;  /* 0xfffffffc00eca947 */ /* 0x004fea000383ffff */
[----:B------:R-:W-:Y:S05]  /*14080*/  BRA `(.L_x_966) ;  /* 0xffffff3800b87947 */ /* 0x000fea000383ffff */
.L_x_971:
[----:B-1----:R-:W-:-:S04]  /*14090*/  IMAD.U32 R3, RZ, RZ, UR11 ;  /* 0x0000000bff037e24 */ /* 0x002fc8000f8e00ff */
[----:B------:R1:W2:Y:S03]  /*140a0*/  SYNCS.PHASECHK.TRANS64.TRYWAIT P2, [R3+URZ+0x30850], R0 ;  /* 0x03085000030075a7 */ /* 0x0002a6000804017f */
[----:B--2---:R-:W-:Y:S05]  /*140b0*/  @!P2 NANOSLEEP.SYNCS 0x989680 ;  /* 0x009896800000a95d */ /* 0x004fea0003900000 */
[----:B------:R-:W2:Y:S02]  /*140c0*/  @!P2 SYNCS.PHASECHK.TRANS64 P2, [R3+URZ+0x30850], R0 ;  /* 0x030850000300a5a7 */ /* 0x000ea4000804007f */
[----:B--2---:R-:W-:Y:S05]  /*140d0*/  @!P2 BRA `(.L_x_971) ;  /* 0xfffffffc00eca947 */ /* 0x004fea000383ffff */
[----:B------:R-:W-:Y:S05]  /*140e0*/  BRA `(.L_x_970) ;  /* 0xffffff4400487947 */ /* 0x000fea000383ffff */
.L_x_977:
[----:B-1----:R-:W-:-:S04]  /*140f0*/  IMAD.U32 R5, RZ, RZ, UR56 ;  /* 0x00000038ff057e24 */ /* 0x002fc8000f8e00ff */
[----:B------:R1:W2:Y:S03]  /*14100*/  SYNCS.PHASECHK.TRANS64.TRYWAIT P2, [R5+URZ+0x30830], R0 ;  /* 0x03083000050075a7 */ /* 0x0002a6000804017f */
[----:B--2---:R-:W-:Y:S05]  /*14110*/  @!P2 NANOSLEEP.SYNCS 0x989680 ;  /* 0x009896800000a95d */ /* 0x004fea0003900000 */
[----:B------:R-:W2:Y:S02]  /*14120*/  @!P2 SYNCS.PHASECHK.TRANS64 P2, [R5+URZ+0x30830], R0 ;  /* 0x030830000500a5a7 */ /* 0x000ea4000804007f */
[----:B--2---:R-:W-:Y:S05]  /*14130*/  @!P2 BRA `(.L_x_977) ;  /* 0xfffffffc00eca947 */ /* 0x004fea000383ffff */
[----:B------:R-:W-:Y:S05]  /*14140*/  BRA `(.L_x_976) ;  /* 0xffffff58000c7947 */ /* 0x000fea000383ffff */
.L_x_981:
[----:B-1----:R-:W-:-:S04]  /*14150*/  IMAD.U32 R3, RZ, RZ, UR11 ;  /* 0x0000000bff037e24 */ /* 0x002fc8000f8e00ff */
[----:B------:R1:W2:Y:S03]  /*14160*/  SYNCS.PHASECHK.TRANS64.TRYWAIT P2, [R3+URZ+0x30850], R0 ;  /* 0x03085000030075a7 */ /* 0x0002a6000804017f */
[----:B--2---:R-:W-:Y:S05]  /*14170*/  @!P2 NANOSLEEP.SYNCS 0x989680 ;  /* 0x009896800000a95d */ /* 0x004fea0003900000 */
[----:B------:R-:W2:Y:S02]  /*14180*/  @!P2 SYNCS.PHASECHK.TRANS64 P2, [R3+URZ+0x30850], R0 ;  /* 0x030850000300a5a7 */ /* 0x000ea4000804007f */
[----:B--2---:R-:W-:Y:S05]  /*14190*/  @!P2 BRA `(.L_x_981) ;  /* 0xfffffffc00eca947 */ /* 0x004fea000383ffff */
[----:B------:R-:W-:Y:S05]  /*141a0*/  BRA `(.L_x_980) ;  /* 0xffffff60009c7947 */ /* 0x000fea000383ffff */
.L_x_994:
[----:B-1----:R-:W-:-:S04]  /*141b0*/  IMAD.U32 R3, RZ, RZ, UR7 ;  /* 0x00000007ff037e24 */ /* 0x002fc8000f8e00ff */
[----:B------:R1:W2:Y:S03]  /*141c0*/  SYNCS.PHASECHK.TRANS64.TRYWAIT P0, [R3+URZ+0x30850], R2 ;  /* 0x03085002030075a7 */ /* 0x0002a6000800017f */
[----:B--2---:R-:W-:Y:S05]  /*141d0*/  @!P0 NANOSLEEP.SYNCS 0x989680 ;  /* 0x009896800000895d */ /* 0x004fea0003900000 */
[----:B------:R-:W2:Y:S02]  /*141e0*/  @!P0 SYNCS.PHASECHK.TRANS64 P0, [R3+URZ+0x30850], R2 ;  /* 0x03085002030085a7 */ /* 0x000ea4000800007f */
[----:B--2---:R-:W-:Y:S05]  /*141f0*/  @!P0 BRA `(.L_x_994) ;  /* 0xfffffffc00ec8947 */ /* 0x004fea000383ffff */
[----:B------:R-:W-:Y:S05]  /*14200*/  BRA `(.L_x_993) ;  /* 0xffffff8c001c7947 */ /* 0x000fea000383ffff */
.L_x_1011:
[----:B------:R-:W-:Y:S02]  /*14210*/  IMAD.MOV.U32 R13, RZ, RZ, R0 ;  /* 0x000000ffff0d7224 */ /* 0x000fe400078e0000 */
[----:B------:R-:W-:Y:S02]  /*14220*/  IMAD.MOV.U32 R12, RZ, RZ, RZ ;  /* 0x000000ffff0c7224 */ /* 0x000fe400078e00ff */
[----:B------:R-:W-:Y:S02]  /*14230*/  IMAD.MOV.U32 R11, RZ, RZ, 0x1f ;  /* 0x0000001fff0b7424 */ /* 0x000fe400078e00ff */
[----:B------:R-:W-:-:S07]  /*14240*/  IMAD.MOV.U32 R15, RZ, RZ, -0x1 ;  /* 0xffffffffff0f7424 */ /* 0x000fce00078e00ff */
[----:B0-----:R-:W-:Y:S05]  /*14250*/  WARPSYNC.COLLECTIVE R15, `(.L_x_1094) ;  /* 0x000000000f087348 */ /* 0x001fea0003c00000 */
[----:B------:R1:W2:Y:S02]  /*14260*/  SHFL.IDX P6, R14, R13, R12, R11 ;  /* 0x0000000c0d0e7389 */ /* 0x0002a400000c000b */
[----:B012---:R-:W-:Y:S01]  /*14270*/  ENDCOLLECTIVE ;  /* 0x000000000000791b */ /* 0x007fe20003800000 */
.L_x_1094:
[----:B------:R-:W-:Y:S05]  /*14280*/  BRA `(.L_x_1095) ;  /* 0xffffffc400407947 */ /* 0x000fea000383ffff */
.L_x_1013:
[----:B------:R-:W-:Y:S01]  /*14290*/  BSSY B0, `(.L_x_1096) ;  /* 0x0000006000007945 */ /* 0x000fe20003800000 */
[----:B------:R-:W-:-:S07]  /*142a0*/  IMAD.MOV.U32 R15, RZ, RZ, -0x1 ;  /* 0xffffffffff0f7424 */ /* 0x000fce00078e00ff */
[----:B01----:R-:W-:Y:S05]  /*142b0*/  WARPSYNC.COLLECTIVE R15, `(.L_x_1097) ;  /* 0x000000000f0c7348 */ /* 0x003fea0003c00000 */
[----:B------:R-:W-:Y:S02]  /*142c0*/  ELECT P6, UR62, PT ;  /* 0x00000000003e782f */ /* 0x000fe400038c0000 */
[----:B------:R-:W-:Y:S01]  /*142d0*/  MOV R14, UR62 ;  /* 0x0000003e000e7c02 */ /* 0x000fe20008000f00 */
[----:B01----:R-:W-:Y:S10]  /*142e0*/  ENDCOLLECTIVE ;  /* 0x000000000000791b */ /* 0x003ff40003800000 */
.L_x_1097:
[----:B------:R-:W-:Y:S05]  /*142f0*/  BSYNC B0 ;  /* 0x0000000000007941 */ /* 0x000fea0003800000 */
.L_x_1096:
[----:B------:R-:W-:Y:S05]  /*14300*/  BRA `(.L_x_1098) ;  /* 0xffffffc400407947 */ /* 0x000fea000383ffff */
.L_x_1015:
[----:B-1----:R-:W-:-:S04]  /*14310*/  IMAD.U32 R3, RZ, RZ, UR38 ;  /* 0x00000026ff037e24 */ /* 0x002fc8000f8e00ff */
[----:B------:R1:W3:Y:S03]  /*14320*/  SYNCS.PHASECHK.TRANS64.TRYWAIT P0, [R3+URZ+0x30840], R0 ;  /* 0x03084000030075a7 */ /* 0x0002e6000800017f */
[----:B---3--:R-:W-:Y:S05]  /*14330*/  @!P0 NANOSLEEP.SYNCS 0x989680 ;  /* 0x009896800000895d */ /* 0x008fea0003900000 */
[----:B------:R-:W3:Y:S02]  /*14340*/  @!P0 SYNCS.PHASECHK.TRANS64 P0, [R3+URZ+0x30840], R0 ;  /* 0x03084000030085a7 */ /* 0x000ee4000800007f */
[----:B---3--:R-:W-:Y:S05]  /*14350*/  @!P0 BRA `(.L_x_1015) ;  /* 0xfffffffc00ec8947 */ /* 0x008fea000383ffff */
[----:B------:R-:W-:Y:S05]  /*14360*/  BRA `(.L_x_1099) ;  /* 0xffffffc4009c7947 */ /* 0x000fea000383ffff */
.L_x_1018:
[----:B------:R-:W-:Y:S02]  /*14370*/  IMAD.MOV.U32 R13, RZ, RZ, R8 ;  /* 0x000000ffff0d7224 */ /* 0x000fe400078e0008 */
[----:B------:R-:W-:Y:S02]  /*14380*/  IMAD.MOV.U32 R12, RZ, RZ, RZ ;  /* 0x000000ffff0c7224 */ /* 0x000fe400078e00ff */
[----:B------:R-:W-:Y:S02]  /*14390*/  IMAD.MOV.U32 R11, RZ, RZ, 0x181f ;  /* 0x0000181fff0b7424 */ /* 0x000fe400078e00ff */
[----:B------:R-:W-:Y:S02]  /*143a0*/  IMAD.MOV.U32 R15, RZ, RZ, -0x1 ;  /* 0xffffffffff0f7424 */ /* 0x000fe400078e00ff */
[----:B------:R-:W-:-:S07]  /*143b0*/  VIADD R6, R6, UR45 ;  /* 0x0000002d06067c36 */ /* 0x000fce0008000000 */
[----:B------:R-:W-:Y:S05]  /*143c0*/  WARPSYNC.COLLECTIVE R15, `(.L_x_1100) ;  /* 0x000000000f087348 */ /* 0x000fea0003c00000 */
[----:B------:R0:W1:Y:S02]  /*143d0*/  SHFL.IDX P6, R14, R13, R12, R11 ;  /* 0x0000000c0d0e7389 */ /* 0x00006400000c000b */
[----:B01----:R-:W-:Y:S01]  /*143e0*/  ENDCOLLECTIVE ;  /* 0x000000000000791b */ /* 0x003fe20003800000 */
.L_x_1100:
[----:B------:R-:W-:Y:S02]  /*143f0*/  VIADD R4, R6, 0x10 ;  /* 0x0000001006047836 */ /* 0x000fe40000000000 */
[----:B------:R-:W-:Y:S02]  /*14400*/  IMAD.MOV.U32 R13, RZ, RZ, R0 ;  /* 0x000000ffff0d7224 */ /* 0x000fe400078e0000 */
[----:B------:R-:W-:-:S07]  /*14410*/  IMAD.MOV.U32 R2, RZ, RZ, R14 ;  /* 0x000000ffff027224 */ /* 0x000fce00078e000e */
[----:B------:R-:W-:Y:S05]  /*14420*/  WARPSYNC.COLLECTIVE R15, `(.L_x_1101) ;  /* 0x000000000f087348 */ /* 0x000fea0003c00000 */
[----:B------:R0:W1:Y:S02]  /*14430*/  SHFL.IDX P6, R14, R13, R12, R11 ;  /* 0x0000000c0d0e7389 */ /* 0x00006400000c000b */
[----:B01----:R-:W-:Y:S01]  /*14440*/  ENDCOLLECTIVE ;  /* 0x000000000000791b */ /* 0x003fe20003800000 */
.L_x_1101:
[----:B------:R-:W-:Y:S01]  /*14450*/  ULDC UR4, c[0x0][0x288] ;  /* 0x0000a20000047ab9 */ /* 0x000fe20000000800 */
[----:B------:R-:W-:Y:S01]  /*14460*/  IMAD.MOV.U32 R3, RZ, RZ, R2 ;  /* 0x000000ffff037224 */ /* 0x000fe200078e0002 */
[----:B------:R-:W-:Y:S01]  /*14470*/  ULDC.64 UR6, c[0x0][0x208] ;  /* 0x0000820000067ab9 */ /* 0x000fe20000000a00 */
[----:B------:R-:W-:-:S05]  /*14480*/  IMAD R7, R7, UR4, RZ ;  /* 0x0000000407077c24 */ /* 0x000fca000f8e02ff */
        /* <DEDUP_REMOVED lines=16> */
.L_x_1102:
[----:B------:R-:W-:Y:S01]  /*14590*/  VIADD R2, R6, 0x20 ;  /* 0x0000002006027836 */ /* 0x000fe20000000000 */
[----:B------:R-:W-:Y:S01]  /*145a0*/  @!P3 LEA R20, R9, UR38, 0x1 ;  /* 0x000000260914bc11 */ /* 0x000fe2000f8e08ff */
[----:B------:R-:W-:Y:S02]  /*145b0*/  IMAD.MOV.U32 R13, RZ, RZ, R0 ;  /* 0x000000ffff0d7224 */ /* 0x000fe400078e0000 */
[----:B------:R-:W-:-:S07]  /*145c0*/  IMAD.MOV.U32 R4, RZ, RZ, R14 ;  /* 0x000000ffff047224 */ /* 0x000fce00078e000e */
[----:B------:R-:W-:Y:S05]  /*145d0*/  WARPSYNC.COLLECTIVE R15, `(.L_x_1103) ;  /* 0x000000000f087348 */ /* 0x000fea0003c00000 */
[----:B------:R0:W1:Y:S02]  /*145e0*/  SHFL.IDX P6, R14, R13, R12, R11 ;  /* 0x0000000c0d0e7389 */ /* 0x00006400000c000b */
[----:B01----:R-:W-:Y:S01]  /*145f0*/  ENDCOLLECTIVE ;  /* 0x000000000000791b */ /* 0x003fe20003800000 */
.L_x_1103:
        /* <DEDUP_REMOVED lines=16> */
.L_x_1104:
[----:B------:R-:W-:Y:S01]  /*14700*/  VIADD R4, R6, 0x30 ;  /* 0x0000003006047836 */ /* 0x000fe20000000000 */
[----:B------:R-:W-:Y:S01]  /*14710*/  @!P3 LEA R21, R9, UR38, 0x1 ;  /* 0x000000260915bc11 */ /* 0x000fe2000f8e08ff */
[----:B------:R-:W-:Y:S02]  /*14720*/  IMAD.MOV.U32 R13, RZ, RZ, R0 ;  /* 0x000000ffff0d7224 */ /* 0x000fe400078e0000 */
[----:B------:R-:W-:-:S07]  /*14730*/  IMAD.MOV.U32 R2, RZ, RZ, R14 ;  /* 0x000000ffff027224 */ /* 0x000fce00078e000e */
[----:B------:R-:W-:Y:S05]  /*14740*/  WARPSYNC.COLLECTIVE R15, `(.L_x_1105) ;  /* 0x000000000f087348 */ /* 0x000fea0003c00000 */
[----:B------:R0:W1:Y:S02]  /*14750*/  SHFL.IDX P6, R14, R13, R12, R11 ;  /* 0x0000000c0d0e7389 */ /* 0x00006400000c000b */
[----:B01----:R-:W-:Y:S01]  /*14760*/  ENDCOLLECTIVE ;  /* 0x000000000000791b */ /* 0x003fe20003800000 */
.L_x_1105:
        /* <DEDUP_REMOVED lines=16> */
.L_x_1106:
[----:B------:R-:W-:Y:S01]  /*14870*/  VIADD R2, R6, 0x40 ;  /* 0x0000004006027836 */ /* 0x000fe20000000000 */
[----:B------:R-:W-:Y:S01]  /*14880*/  @!P3 LEA R20, R9, UR38, 0x1 ;  /* 0x000000260914bc11 */ /* 0x000fe2000f8e08ff */
[----:B------:R-:W-:Y:S02]  /*14890*/  IMAD.MOV.U32 R13, RZ, RZ, R0 ;  /* 0x000000ffff0d7224 */ /* 0x000fe400078e0000 */
[----:B------:R-:W-:-:S07]  /*148a0*/  IMAD.MOV.U32 R4, RZ, RZ, R14 ;  /* 0x000000ffff047224 */ /* 0x000fce00078e000e */
[----:B------:R-:W-:Y:S05]  /*148b0*/  WARPSYNC.COLLECTIVE R15, `(.L_x_1107) ;  /* 0x000000000f087348 */ /* 0x000fea0003c00000 */
[----:B------:R0:W1:Y:S02]  /*148c0*/  SHFL.IDX P6, R14, R13, R12, R11 ;  /* 0x0000000c0d0e7389 */ /* 0x00006400000c000b */
[----:B01----:R-:W-:Y:S01]  /*148d0*/  ENDCOLLECTIVE ;  /* 0x000000000000791b */ /* 0x003fe20003800000 */
.L_x_1107:
        /* <DEDUP_REMOVED lines=16> */
.L_x_1108:
[----:B------:R-:W-:Y:S01]  /*149e0*/  VIADD R4, R6, 0x50 ;  /* 0x0000005006047836 */ /* 0x000fe20000000000 */
[----:B------:R-:W-:Y:S01]  /*149f0*/  @!P3 LEA R21, R9, UR38, 0x1 ;  /* 0x000000260915bc11 */ /* 0x000fe2000f8e08ff */
[----:B------:R-:W-:Y:S02]  /*14a00*/  IMAD.MOV.U32 R13, RZ, RZ, R0 ;  /* 0x000000ffff0d7224 */ /* 0x000fe400078e0000 */
[----:B------:R-:W-:-:S07]  /*14a10*/  IMAD.MOV.U32 R2, RZ, RZ, R14 ;  /* 0x000000ffff027224 */ /* 0x000fce00078e000e */
[----:B------:R-:W-:Y:S05]  /*14a20*/  WARPSYNC.COLLECTIVE R15, `(.L_x_1109) ;  /* 0x000000000f087348 */ /* 0x000fea0003c00000 */
[----:B------:R0:W1:Y:S02]  /*14a30*/  SHFL.IDX P6, R14, R13, R12, R11 ;  /* 0x0000000c0d0e7389 */ /* 0x00006400000c000b */
[----:B01----:R-:W-:Y:S01]  /*14a40*/  ENDCOLLECTIVE ;  /* 0x000000000000791b */ /* 0x003fe20003800000 */
.L_x_1109:
        /* <DEDUP_REMOVED lines=16> */
.L_x_1110:
[----:B------:R-:W-:Y:S01]  /*14b50*/  VIADD R2, R6, 0x60 ;  /* 0x0000006006027836 */ /* 0x000fe20000000000 */
[----:B------:R-:W-:Y:S01]  /*14b60*/  @!P3 LEA R20, R9, UR38, 0x1 ;  /* 0x000000260914bc11 */ /* 0x000fe2000f8e08ff */
[----:B------:R-:W-:Y:S02]  /*14b70*/  IMAD.MOV.U32 R13, RZ, RZ, R0 ;  /* 0x000000ffff0d7224 */ /* 0x000fe400078e0000 */
[----:B------:R-:W-:-:S07]  /*14b80*/  IMAD.MOV.U32 R4, RZ, RZ, R14 ;  /* 0x000000ffff047224 */ /* 0x000fce00078e000e */
[----:B------:R-:W-:Y:S05]  /*14b90*/  WARPSYNC.COLLECTIVE R15, `(.L_x_1111) ;  /* 0x000000000f087348 */ /* 0x000fea0003c00000 */
[----:B------:R0:W1:Y:S02]  /*14ba0*/  SHFL.IDX P6, R14, R13, R12, R11 ;  /* 0x0000000c0d0e7389 */ /* 0x00006400000c000b */
[----:B01----:R-:W-:Y:S01]  /*14bb0*/  ENDCOLLECTIVE ;  /* 0x000000000000791b */ /* 0x003fe20003800000 */
.L_x_1111:
        /* <DEDUP_REMOVED lines=16> */
.L_x_1112:
[----:B------:R-:W-:Y:S01]  /*14cc0*/  @!P3 LEA R21, R9, UR38, 0x1 ;  /* 0x000000260915bc11 */ /* 0x000fe2000f8e08ff */
[----:B------:R-:W-:Y:S02]  /*14cd0*/  IMAD.MOV.U32 R13, RZ, RZ, R0 ;  /* 0x000000ffff0d7224 */ /* 0x000fe400078e0000 */
[----:B------:R-:W-:-:S07]  /*14ce0*/  IMAD.MOV.U32 R2, RZ, RZ, R14 ;  /* 0x000000ffff027224 */ /* 0x000fce00078e000e */
[----:B------:R-:W-:Y:S05]  /*14cf0*/  WARPSYNC.COLLECTIVE R15, `(.L_x_1113) ;  /* 0x000000000f087348 */ /* 0x000fea0003c00000 */
[----:B------:R0:W1:Y:S02]  /*14d00*/  SHFL.IDX P6, R14, R13, R12, R11 ;  /* 0x0000000c0d0e7389 */ /* 0x00006400000c000b */
[----:B01----:R-:W-:Y:S01]  /*14d10*/  ENDCOLLECTIVE ;  /* 0x000000000000791b */ /* 0x003fe20003800000 */
.L_x_1113:
        /* <DEDUP_REMOVED lines=15> */
.L_x_1114:
[----:B------:R-:W-:Y:S02]  /*14e10*/  IMAD.MOV.U32 R13, RZ, RZ, R0 ;  /* 0x000000ffff0d7224 */ /* 0x000fe400078e0000 */
[----:B------:R-:W-:-:S07]  /*14e20*/  IMAD.MOV.U32 R4, RZ, RZ, R14 ;  /* 0x000000ffff047224 */ /* 0x000fce00078e000e */
[----:B------:R-:W-:Y:S05]  /*14e30*/  WARPSYNC.COLLECTIVE R15, `(.L_x_1115) ;  /* 0x000000000f087348 */ /* 0x000fea0003c00000 */
[----:B------:R0:W1:Y:S02]  /*14e40*/  SHFL.IDX P6, R14, R13, R12, R11 ;  /* 0x0000000c0d0e7389 */ /* 0x00006400000c000b */
[----:B01----:R-:W-:Y:S01]  /*14e50*/  ENDCOLLECTIVE ;  /* 0x000000000000791b */ /* 0x003fe20003800000 */
.L_x_1115:
[----:B------:R-:W-:Y:S05]  /*14e60*/  BRA `(.L_x_1116) ;  /* 0xffffffc400fc7947 */ /* 0x000fea000383ffff */
.L_x_1021:
[----:B-1----:R-:W-:-:S04]  /*14e70*/  IMAD.U32 R3, RZ, RZ, UR38 ;  /* 0x00000026ff037e24 */ /* 0x002fc8000f8e00ff */
[----:B------:R1:W2:Y:S03]  /*14e80*/  SYNCS.PHASECHK.TRANS64.TRYWAIT P0, [R3+URZ+0x30820], R0 ;  /* 0x03082000030075a7 */ /* 0x0002a6000800017f */
[----:B--2---:R-:W-:Y:S05]  /*14e90*/  @!P0 NANOSLEEP.SYNCS 0x989680 ;  /* 0x009896800000895d */ /* 0x004fea0003900000 */
[----:B------:R-:W2:Y:S02]  /*14ea0*/  @!P0 SYNCS.PHASECHK.TRANS64 P0, [R3+URZ+0x30820], R0 ;  /* 0x03082000030085a7 */ /* 0x000ea4000800007f */
[----:B--2---:R-:W-:Y:S05]  /*14eb0*/  @!P0 BRA `(.L_x_1021) ;  /* 0xfffffffc00ec8947 */ /* 0x004fea000383ffff */
[----:B------:R-:W-:Y:S05]  /*14ec0*/  BRA `(.L_x_1117) ;  /* 0xffffffc800547947 */ /* 0x000fea000383ffff */
.L_x_1028:
[----:B-1----:R-:W-:-:S04]  /*14ed0*/  IMAD.U32 R3, RZ, RZ, UR38 ;  /* 0x00000026ff037e24 */ /* 0x002fc8000f8e00ff */
[----:B------:R1:W2:Y:S03]  /*14ee0*/  SYNCS.PHASECHK.TRANS64.TRYWAIT P0, [R3+URZ+0x30848], R2 ;  /* 0x03084802030075a7 */ /* 0x0002a6000800017f */
[----:B--2---:R-:W-:Y:S05]  /*14ef0*/  @!P0 NANOSLEEP.SYNCS 0x989680 ;  /* 0x009896800000895d */ /* 0x004fea0003900000 */
[----:B------:R-:W2:Y:S02]  /*14f00*/  @!P0 SYNCS.PHASECHK.TRANS64 P0, [R3+URZ+0x30848], R2 ;  /* 0x03084802030085a7 */ /* 0x000ea4000800007f */
[----:B--2---:R-:W-:Y:S05]  /*14f10*/  @!P0 BRA `(.L_x_1028) ;  /* 0xfffffffc00ec8947 */ /* 0x004fea000383ffff */
[----:B------:R-:W-:Y:S05]  /*14f20*/  BRA `(.L_x_1118) ;  /* 0xffffffcc00387947 */ /* 0x000fea000383ffff */
.L_x_1035:
[----:B0-----:R-:W-:-:S04]  /*14f30*/  IMAD.U32 R3, RZ, RZ, UR38 ;  /* 0x00000026ff037e24 */ /* 0x001fc8000f8e00ff */
[----:B------:R0:W1:Y:S03]  /*14f40*/  SYNCS.PHASECHK.TRANS64.TRYWAIT P0, [R3+URZ+0x30860], R2 ;  /* 0x03086002030075a7 */ /* 0x000066000800017f */
[----:B-1----:R-:W-:Y:S05]  /*14f50*/  @!P0 NANOSLEEP.SYNCS 0x989680 ;  /* 0x009896800000895d */ /* 0x002fea0003900000 */
[----:B------:R-:W1:Y:S02]  /*14f60*/  @!P0 SYNCS.PHASECHK.TRANS64 P0, [R3+URZ+0x30860], R2 ;  /* 0x03086002030085a7 */ /* 0x000e64000800007f */
[----:B-1----:R-:W-:Y:S05]  /*14f70*/  @!P0 BRA `(.L_x_1035) ;  /* 0xfffffffc00ec8947 */ /* 0x002fea000383ffff */
[----:B------:R-:W-:Y:S05]  /*14f80*/  BRA `(.L_x_1119) ;  /* 0xffffffd000107947 */ /* 0x000fea000383ffff */
.L_x_1045:
[----:B-1----:R-:W-:-:S04]  /*14f90*/  IMAD.U32 R3, RZ, RZ, UR38 ;  /* 0x00000026ff037e24 */ /* 0x002fc8000f8e00ff */
[----:B------:R1:W2:Y:S03]  /*14fa0*/  SYNCS.PHASECHK.TRANS64.TRYWAIT P0, [R3+URZ+0x30840], R2 ;  /* 0x03084002030075a7 */ /* 0x0002a6000800017f */
[----:B--2---:R-:W-:Y:S05]  /*14fb0*/  @!P0 NANOSLEEP.SYNCS 0x989680 ;  /* 0x009896800000895d */ /* 0x004fea0003900000 */
[----:B------:R-:W2:Y:S02]  /*14fc0*/  @!P0 SYNCS.PHASECHK.TRANS64 P0, [R3+URZ+0x30840], R2 ;  /* 0x03084002030085a7 */ /* 0x000ea4000800007f */
[----:B--2---:R-:W-:Y:S05]  /*14fd0*/  @!P0 BRA `(.L_x_1045) ;  /* 0xfffffffc00ec8947 */ /* 0x004fea000383ffff */
[----:B------:R-:W-:Y:S05]  /*14fe0*/  BRA `(.L_x_1120) ;  /* 0xffffffd400687947 */ /* 0x000fea000383ffff */
.L_x_1052:
[----:B0-----:R-:W-:-:S04]  /*14ff0*/  IMAD.U32 R3, RZ, RZ, UR38 ;  /* 0x00000026ff037e24 */ /* 0x001fc8000f8e00ff */
[----:B------:R0:W1:Y:S03]  /*15000*/  SYNCS.PHASECHK.TRANS64.TRYWAIT P0, [R3+URZ+0x30868], R2 ;  /* 0x03086802030075a7 */ /* 0x000066000800017f */
[----:B-1----:R-:W-:Y:S05]  /*15010*/  @!P0 NANOSLEEP.SYNCS 0x989680 ;  /* 0x009896800000895d */ /* 0x002fea0003900000 */
[----:B------:R-:W1:Y:S02]  /*15020*/  @!P0 SYNCS.PHASECHK.TRANS64 P0, [R3+URZ+0x30868], R2 ;  /* 0x03086802030085a7 */ /* 0x000e64000800007f */
[----:B-1----:R-:W-:Y:S05]  /*15030*/  @!P0 BRA `(.L_x_1052) ;  /* 0xfffffffc00ec8947 */ /* 0x002fea000383ffff */
[----:B------:R-:W-:Y:S05]  /*15040*/  BRA `(.L_x_1121) ;  /* 0xffffffd800407947 */ /* 0x000fea000383ffff */
.L_x_1062:
[----:B-1----:R-:W-:-:S04]  /*15050*/  IMAD.U32 R3, RZ, RZ, UR38 ;  /* 0x00000026ff037e24 */ /* 0x002fc8000f8e00ff */
[----:B------:R1:W2:Y:S03]  /*15060*/  SYNCS.PHASECHK.TRANS64.TRYWAIT P0, [R3+URZ+0x30848], R2 ;  /* 0x03084802030075a7 */ /* 0x0002a6000800017f */
[----:B--2---:R-:W-:Y:S05]  /*15070*/  @!P0 NANOSLEEP.SYNCS 0x989680 ;  /* 0x009896800000895d */ /* 0x004fea0003900000 */
[----:B------:R-:W2:Y:S02]  /*15080*/  @!P0 SYNCS.PHASECHK.TRANS64 P0, [R3+URZ+0x30848], R2 ;  /* 0x03084802030085a7 */ /* 0x000ea4000800007f */
[----:B--2---:R-:W-:Y:S05]  /*15090*/  @!P0 BRA `(.L_x_1062) ;  /* 0xfffffffc00ec8947 */ /* 0x004fea000383ffff */
[----:B------:R-:W-:Y:S05]  /*150a0*/  BRA `(.L_x_1122) ;  /* 0xffffffdc00b07947 */ /* 0x000fea000383ffff */
.L_x_1069:
[----:B0-----:R-:W-:-:S04]  /*150b0*/  IMAD.U32 R3, RZ, RZ, UR38 ;  /* 0x00000026ff037e24 */ /* 0x001fc8000f8e00ff */
[----:B------:R0:W1:Y:S03]  /*150c0*/  SYNCS.PHASECHK.TRANS64.TRYWAIT P0, [R3+URZ+0x30860], R2 ;  /* 0x03086002030075a7 */ /* 0x000066000800017f */
[----:B-1----:R-:W-:Y:S05]  /*150d0*/  @!P0 NANOSLEEP.SYNCS 0x989680 ;  /* 0x009896800000895d */ /* 0x002fea0003900000 */
[----:B------:R-:W1:Y:S02]  /*150e0*/  @!P0 SYNCS.PHASECHK.TRANS64 P0, [R3+URZ+0x30860], R2 ;  /* 0x03086002030085a7 */ /* 0x000e64000800007f */
[----:B-1----:R-:W-:Y:S05]  /*150f0*/  @!P0 BRA `(.L_x_1069) ;  /* 0xfffffffc00ec8947 */ /* 0x002fea000383ffff */
[----:B------:R-:W-:Y:S05]  /*15100*/  BRA `(.L_x_1123) ;  /* 0xffffffe000847947 */ /* 0x000fea000383ffff */
.L_x_1078:
[----:B0-----:R0:W1:Y:S02]  /*15110*/  SYNCS.PHASECHK.TRANS64.TRYWAIT P0, [R3+URZ+0x30860], R2 ;  /* 0x03086002030075a7 */ /* 0x001064000800017f */
[----:B-1----:R-:W-:Y:S05]  /*15120*/  @!P0 NANOSLEEP.SYNCS 0x989680 ;  /* 0x009896800000895d */ /* 0x002fea0003900000 */
[----:B------:R-:W1:Y:S02]  /*15130*/  @!P0 SYNCS.PHASECHK.TRANS64 P0, [R3+URZ+0x30860], R2 ;  /* 0x03086002030085a7 */ /* 0x000e64000800007f */
[----:B-1----:R-:W-:Y:S05]  /*15140*/  @!P0 BRA `(.L_x_1078) ;  /* 0xfffffffc00f08947 */ /* 0x002fea000383ffff */
[----:B------:R-:W-:Y:S05]  /*15150*/  BRA `(.L_x_1124) ;  /* 0xffffffe400847947 */ /* 0x000fea000383ffff */
.L_x_1084:
[----:B0-----:R0:W1:Y:S02]  /*15160*/  SYNCS.PHASECHK.TRANS64.TRYWAIT P0, [R2+URZ+0x30820], R3 ;  /* 0x03082003020075a7 */ /* 0x001064000800017f */
[----:B-1----:R-:W-:Y:S05]  /*15170*/  @!P0 NANOSLEEP.SYNCS 0x989680 ;  /* 0x009896800000895d */ /* 0x002fea0003900000 */
[----:B------:R-:W1:Y:S02]  /*15180*/  @!P0 SYNCS.PHASECHK.TRANS64 P0, [R2+URZ+0x30820], R3 ;  /* 0x03082003020085a7 */ /* 0x000e64000800007f */
[----:B-1----:R-:W-:Y:S05]  /*15190*/  @!P0 BRA `(.L_x_1084) ;  /* 0xfffffffc00f08947 */ /* 0x002fea000383ffff */
[----:B------:R-:W-:Y:S05]  /*151a0*/  BRA `(.L_x_1125) ;  /* 0xffffffe800887947 */ /* 0x000fea000383ffff */
.L_x_1085:
        /* <DEDUP_REMOVED lines=11> */
.L_x_1127:
[----:B------:R-:W-:Y:S05]  /*15260*/  BSYNC B0 ;  /* 0x0000000000007941 */ /* 0x000fea0003800000 */
.L_x_1126:
[----:B------:R-:W-:Y:S05]  /*15270*/  BRA `(.L_x_1128) ;  /* 0xffffffe8006c7947 */ /* 0x000fea000383ffff */
.L_x_1086:
[----:B------:R-:W-:Y:S01]  /*15280*/  BSSY B0, `(.L_x_1129) ;  /* 0x0000006000007945 */ /* 0x000fe20003800000 */
[----:B------:R-:W-:-:S07]  /*15290*/  IMAD.MOV.U32 R15, RZ, RZ, -0x1 ;  /* 0xffffffffff0f7424 */ /* 0x000fce00078e00ff */
[----:B0-----:R-:W-:Y:S05]  /*152a0*/  WARPSYNC.COLLECTIVE R15, `(.L_x_1130) ;  /* 0x000000000f0c7348 */ /* 0x001fea0003c00000 */
[----:B------:R-:W-:Y:S02]  /*152b0*/  ELECT P6, UR62, PT ;  /* 0x00000000003e782f */ /* 0x000fe400038c0000 */
[----:B------:R-:W-:Y:S01]  /*152c0*/  MOV R14, UR62 ;  /* 0x0000003e000e7c02 */ /* 0x000fe20008000f00 */
[----:B0-----:R-:W-:Y:S10]  /*152d0*/  ENDCOLLECTIVE ;  /* 0x000000000000791b */ /* 0x001ff40003800000 */
.L_x_1130:
[----:B------:R-:W-:Y:S05]  /*152e0*/  BSYNC B0 ;  /* 0x0000000000007941 */ /* 0x000fea0003800000 */
.L_x_1129:
[----:B------:R-:W-:Y:S05]  /*152f0*/  BRA `(.L_x_1131) ;  /* 0xffffffe800607947 */ /* 0x000fea000383ffff */
.L_x_1088:
[----:B0-----:R0:W1:Y:S02]  /*15300*/  SYNCS.PHASECHK.TRANS64.TRYWAIT P0, [R7+URZ], R4 ;  /* 0x00000004070075a7 */ /* 0x001064000800017f */
[----:B-1----:R-:W-:Y:S05]  /*15310*/  @!P0 NANOSLEEP.SYNCS 0x989680 ;  /* 0x009896800000895d */ /* 0x002fea0003900000 */
[----:B------:R-:W1:Y:S02]  /*15320*/  @!P0 SYNCS.PHASECHK.TRANS64 P0, [R7+URZ], R4 ;  /* 0x00000004070085a7 */ /* 0x000e64000800007f */
[----:B-1----:R-:W-:Y:S05]  /*15330*/  @!P0 BRA `(.L_x_1088) ;  /* 0xfffffffc00f08947 */ /* 0x002fea000383ffff */
[----:B------:R-:W-:Y:S05]  /*15340*/  BRA `(.L_x_1132) ;  /* 0xffffffe8009c7947 */ /* 0x000fea000383ffff */
.L_x_1089:
[----:B-1----:R1:W2:Y:S02]  /*15350*/  SYNCS.PHASECHK.TRANS64.TRYWAIT P0, [R8+URZ], R5 ;  /* 0x00000005080075a7 */ /* 0x0022a4000800017f */
[----:B--2---:R-:W-:Y:S05]  /*15360*/  @!P0 NANOSLEEP.SYNCS 0x989680 ;  /* 0x009896800000895d */ /* 0x004fea0003900000 */
[----:B------:R-:W2:Y:S02]  /*15370*/  @!P0 SYNCS.PHASECHK.TRANS64 P0, [R8+URZ], R5 ;  /* 0x00000005080085a7 */ /* 0x000ea4000800007f */
[----:B--2---:R-:W-:Y:S05]  /*15380*/  @!P0 BRA `(.L_x_1089) ;  /* 0xfffffffc00f08947 */ /* 0x004fea000383ffff */
[----:B------:R-:W-:Y:S05]  /*15390*/  BRA `(.L_x_1133) ;  /* 0xffffffe800907947 */ /* 0x000fea000383ffff */
.L_x_1091:
[----:B0-----:R0:W2:Y:S02]  /*153a0*/  SYNCS.PHASECHK.TRANS64.TRYWAIT P0, [R7+URZ], R4 ;  /* 0x00000004070075a7 */ /* 0x0010a4000800017f */
[----:B--2---:R-:W-:Y:S05]  /*153b0*/  @!P0 NANOSLEEP.SYNCS 0x989680 ;  /* 0x009896800000895d */ /* 0x004fea0003900000 */
[----:B------:R-:W2:Y:S02]  /*153c0*/  @!P0 SYNCS.PHASECHK.TRANS64 P0, [R7+URZ], R4 ;  /* 0x00000004070085a7 */ /* 0x000ea4000800007f */
[----:B--2---:R-:W-:Y:S05]  /*153d0*/  @!P0 BRA `(.L_x_1091) ;  /* 0xfffffffc00f08947 */ /* 0x004fea000383ffff */
[----:B------:R-:W-:Y:S05]  /*153e0*/  BRA `(.L_x_1134) ;  /* 0xffffffe800947947 */ /* 0x000fea000383ffff */
.L_x_1135:
        /* <DEDUP_REMOVED lines=9> */
.L_x_3025:


//--------------------- .text._ZN7cutlass13device_kernelIN5flash11enable_sm90INS1_16FlashAttnFwdSm90INS1_25CollectiveMainloopFwdSm90ILi2EN4cute5tupleIJNS5_1CILi1EEES8_S8_EEENS6_IJNS7_ILi128EEENS7_ILi96EEENS7_ILi192EEEEEELi192ENS_6half_tEfNS_4arch4Sm90ELb0ELb1ELb0ELb1ELb0ELb0ELb0ELb1ELb1ELb1ELb1ELb0EEENS1_21CollectiveEpilogueFwdINS6_IJSA_SC_SB_EEES9_SE_SG_Li256ELb1ELb1ELb1ELb0EEENS1_36VarlenDynamicPersistentTileSchedulerILi128ELi96ELi256ELi128ELb1ELb1ELb1ELb1ELb0ELb1EEEEEEEEEvNT_6ParamsE --------------------------
	.section	.text._ZN7cutlass13device_kernelIN5flash11enable_sm90INS1_16FlashAttnFwdSm90INS1_25CollectiveMainloopFwdSm90ILi2EN4cute5tupleIJNS5_1CILi1EEES8_S8_EEENS6_IJNS7_ILi128EEENS7_ILi96EEENS7_ILi192EEEEEELi192ENS_6half_tEfNS_4arch4Sm90ELb0ELb1ELb0ELb1ELb0ELb0ELb0ELb1ELb1ELb1ELb1ELb0EEENS1_21CollectiveEpilogueFwdINS6_IJSA_SC_SB_EEES9_SE_SG_Li256ELb1ELb1ELb1ELb0EEENS1_36VarlenDynamicPersistentTileSchedulerILi128ELi96ELi256ELi128ELb1ELb1ELb1ELb1ELb0ELb1EEEEEEEEEvNT_6ParamsE,"ax",@progbits
	.align	128
.text._ZN7cutlass13device_kernelIN5flash11enable_sm90INS1_16FlashAttnFwdSm90INS1_25CollectiveMainloopFwdSm90ILi2EN4cute5tupleIJNS5_1CILi1EEES8_S8_EEENS6_IJNS7_ILi128EEENS7_ILi96EEENS7_ILi192EEEEEELi192ENS_6half_tEfNS_4arch4Sm90ELb0ELb1ELb0ELb1ELb0ELb0ELb0ELb1ELb1ELb1ELb1ELb0EEENS1_21CollectiveEpilogueFwdINS6_IJSA_SC_SB_EEES9_SE_SG_Li256ELb1ELb1ELb1ELb0EEENS1_36VarlenDynamicPersistentTileSchedulerILi128ELi96ELi256ELi128ELb1ELb1ELb1ELb1ELb0ELb1EEEEEEEEEvNT_6ParamsE:
        .type           _ZN7cutlass13device_kernelIN5flash11enable_sm90INS1_16FlashAttnFwdSm90INS1_25CollectiveMainloopFwdSm90ILi2EN4cute5tupleIJNS5_1CILi1EEES8_S8_EEENS6_IJNS7_ILi128EEENS7_ILi96EEENS7_ILi192EEEEEELi192ENS_6half_tEfNS_4arch4Sm90ELb0ELb1ELb0ELb1ELb0ELb0ELb0ELb1ELb1ELb1ELb1ELb0EEENS1_21CollectiveEpilogueFwdINS6_IJSA_SC_SB_EEES9_SE_SG_Li256ELb1ELb1ELb1ELb0EEENS1_36VarlenDynamicPersistentTileSchedulerILi128ELi96ELi256ELi128ELb1ELb1ELb1ELb1ELb0ELb1EEEEEEEEEvNT_6ParamsE,@function
        .size           _ZN7cutlass13device_kernelIN5flash11enable_sm90INS1_16FlashAttnFwdSm90INS1_25CollectiveMainloopFwdSm90ILi2EN4cute5tupleIJNS5_1CILi1EEES8_S8_EEENS6_IJNS7_ILi128EEENS7_ILi96EEENS7_ILi192EEEEEELi192ENS_6half_tEfNS_4arch4Sm90ELb0ELb1ELb0ELb1ELb0ELb0ELb0ELb1ELb1ELb1ELb1ELb0EEENS1_21CollectiveEpilogueFwdINS6_IJSA_SC_SB_EEES9_SE_SG_Li256ELb1ELb1ELb1ELb0EEENS1_36VarlenDynamicPersistentTileSchedulerILi128ELi96ELi256ELi128ELb1ELb1ELb1ELb1ELb0ELb1EEEEEEEEEvNT_6ParamsE,(.L_x_3026 - _ZN7cutlass13device_kernelIN5flash11enable_sm90INS1_16FlashAttnFwdSm90INS1_25CollectiveMainloopFwdSm90ILi2EN4cute5tupleIJNS5_1CILi1EEES8_S8_EEENS6_IJNS7_ILi128EEENS7_ILi96EEENS7_ILi192EEEEEELi192ENS_6half_tEfNS_4arch4Sm90ELb0ELb1ELb0ELb1ELb0ELb0ELb0ELb1ELb1ELb1ELb1ELb0EEENS1_21CollectiveEpilogueFwdINS6_IJSA_SC_SB_EEES9_SE_SG_Li256ELb1ELb1ELb1ELb0EEENS1_36VarlenDynamicPersistentTileSchedulerILi128ELi96ELi256ELi128ELb1ELb1ELb1ELb1ELb0ELb1EEEEEEEEEvNT_6ParamsE)
        .other          _ZN7cutlass13device_kernelIN5flash11enable_sm90INS1_16FlashAttnFwdSm90INS1_25CollectiveMainloopFwdSm90ILi2EN4cute5tupleIJNS5_1CILi1EEES8_S8_EEENS6_IJNS7_ILi128EEENS7_ILi96EEENS7_ILi192EEEEEELi192ENS_6half_tEfNS_4arch4Sm90ELb0ELb1ELb0ELb1ELb0ELb0ELb0ELb1ELb1ELb1ELb1ELb0EEENS1_21CollectiveEpilogueFwdINS6_IJSA_SC_SB_EEES9_SE_SG_Li256ELb1ELb1ELb1ELb0EEENS1_36VarlenDynamicPersistentTileSchedulerILi128ELi96ELi256ELi128ELb1ELb1ELb1ELb1ELb0ELb1EEEEEEEEEvNT_6ParamsE,@"STO_CUDA_ENTRY STV_DEFAULT"
_ZN7cutlass13device_kernelIN5flash11enable_sm90INS1_16FlashAttnFwdSm90INS1_25CollectiveMainloopFwdSm90ILi2EN4cute5tupleIJNS5_1CILi1EEES8_S8_EEENS6_IJNS7_ILi128EEENS7_ILi96EEENS7_ILi192EEEEEELi192ENS_6half_tEfNS_4arch4Sm90ELb0ELb1ELb0ELb1ELb0ELb0ELb0ELb1ELb1ELb1ELb1ELb0EEENS1_21CollectiveEpilogueFwdINS6_IJSA_SC_SB_EEES9_SE_SG_Li256ELb1ELb1ELb1ELb0EEENS1_36VarlenDynamicPersistentTileSchedulerILi128ELi96ELi256ELi128ELb1ELb1ELb1ELb1ELb0ELb1EEEEEEEEEvNT_6ParamsE:
        /* <DEDUP_REMOVED lines=18> */
.L_x_1137:
[----:B------:R-:W-:Y:S05]  /*0120*/  BSYNC B0 ;  /* 0x0000000000007941 */ /* 0x000fea0003800000 */
.L_x_1136:
        /* <DEDUP_REMOVED lines=41> */
.L_x_1138:
        /* <DEDUP_REMOVED lines=22> */
.L_x_1139:
        /* <DEDUP_REMOVED lines=18> */
.L_x_1140:
        /* <DEDUP_REMOVED lines=22> */
.L_x_1141:
        /* <DEDUP_REMOVED lines=22> */
.L_x_1142:
        /* <DEDUP_REMOVED lines=8> */
.L_x_1144:
        /* <DEDUP_REMOVED lines=14> */
[----:B------:R-:W2:Y:S01]  /*0a60*/  LDL R0, [R1+0x5c] ;  /* 0x00005c0001007983 */ /* 0x000ea20000100800 */
[----:B------:R-:W-:Y:S01]  /*0a70*/  VIADD R12, R6, 0xffffff80 ;  /* 0xffffff80060c7836 */ /* 0x000fe20000000000 */
[----:B------:R-:W-:Y:S01]  /*0a80*/  R2UR UR5, R9 ;  /* 0x00000000090572ca */ /* 0x000fe200000e0000 */
[----:B------:R-:W-:Y:S01]  /*0a90*/  UMOV UR38, URZ ;  /* 0x0000003f00267c82 */ /* 0x000fe20008000000 */
[----:B------:R-:W-:Y:S01]  /*0aa0*/  R2UR UR7, R10 ;  /* 0x000000000a0772ca */ /* 0x000fe200000e0000 */
[----:B------:R-:W-:Y:S01]  /*0ab0*/  UMOV UR36, URZ ;  /* 0x0000003f00247c82 */ /* 0x000fe20008000000 */
[----:B------:R-:W-:Y:S02]  /*0ac0*/  R2UR UR6, R11 ;  /* 0x000000000b0672ca */ /* 0x000fe400000e0000 */
[----:B--2---:R-:W-:Y:S02]  /*0ad0*/  R2UR UR4, R0 ;  /* 0x00000000000472ca */ /* 0x004fe400000e0000 */
[----:B------:R-:W-:-:S04]  /*0ae0*/  SHF.R.S32.HI R0, RZ, 0x1f, R12 ;  /* 0x0000001fff007819 */ /* 0x000fc8000001140c */
[CC--:B0-----:R-:W-:Y:S02]  /*0af0*/  LEA.HI R2, R0.reuse, R12.reuse, RZ, 0x7 ;  /* 0x0000000c00027211 */ /* 0x0c1fe400078f38ff */
[-C--:B------:R-:W-:Y:S02]  /*0b00*/  LEA.HI R4, R0, R12.reuse, RZ, 0x5 ;  /* 0x0000000c00047211 */ /* 0x080fe400078f28ff */
[----:B------:R-:W-:Y:S02]  /*0b10*/  LOP3.LUT R223, R2, 0xffffff80, RZ, 0xc0, !PT ;  /* 0xffffff8002df7812 */ /* 0x000fe400078ec0ff */
[----:B------:R-:W-:Y:S01]  /*0b20*/  LEA.HI R3, R0, R12, RZ, 0x4 ;  /* 0x0000000c00037211 */ /* 0x000fe200078f20ff */
[----:B------:R-:W-:Y:S01]  /*0b30*/  IMAD.SHL.U32 R5, R4, 0x20, RZ ;  /* 0x0000002004057824 */ /* 0x000fe200078e00ff */
[----:B------:R-:W-:Y:S01]  /*0b40*/  SHF.R.S32.HI R11, RZ, 0x7, R2 ;  /* 0x00000007ff0b7819 */ /* 0x000fe20000011402 */
[----:B------:R-:W-:Y:S01]  /*0b50*/  IMAD.IADD R223, R12, 0x1, -R223 ;  /* 0x000000010cdf7824 */ /* 0x000fe200078e0adf */
[----:B------:R-:W-:Y:S01]  /*0b60*/  LOP3.LUT R4, R3, 0x3fffff0, RZ, 0xc0, !PT ;  /* 0x03fffff003047812 */ /* 0x000fe200078ec0ff */
[----:B------:R-:W-:Y:S01]  /*0b70*/  ULOP3.LUT UR4, UR4, 0x1, URZ, 0xfc, !UPT ;  /* 0x0000000104047892 */ /* 0x000fe2000f8efc3f */
[----:B------:R-:W-:-:S02]  /*0b80*/  SHF.R.S32.HI R6, RZ, 0x4, R3 ;  /* 0x00000004ff067819 */ /* 0x000fc40000011403 */
[----:B------:R-:W-:Y:S01]  /*0b90*/  SHF.R.S32.HI R8, RZ, 0x1f, R223 ;  /* 0x0000001fff087819 */ /* 0x000fe200000114df */
[----:B------:R-:W-:Y:S01]  /*0ba0*/  IMAD.IADD R4, R12, 0x1, -R4 ;  /* 0x000000010c047824 */ /* 0x000fe200078e0a04 */
[----:B------:R-:W-:Y:S02]  /*0bb0*/  LOP3.LUT R5, R5, 0xfffffc00, RZ, 0xc0, !PT ;  /* 0xfffffc0005057812 */ /* 0x000fe400078ec0ff */
[----:B------:R-:W-:Y:S02]  /*0bc0*/  LEA.HI R7, R8, R223, RZ, 0x2 ;  /* 0x000000df08077211 */ /* 0x000fe400078f10ff */
[----:B------:R-:W-:Y:S01]  /*0bd0*/  LEA.HI R3, R3, R6, RZ, 0x1 ;  /* 0x0000000603037211 */ /* 0x000fe200078f08ff */
[----:B------:R-:W-:Y:S01]  /*0be0*/  IMAD R4, R4, 0x40, R5 ;  /* 0x0000004004047824 */ /* 0x000fe200078e0205 */
[--C-:B------:R-:W-:Y:S02]  /*0bf0*/  SHF.R.S32.HI R9, RZ, 0x2, R7.reuse ;  /* 0x00000002ff097819 */ /* 0x100fe40000011407 */
[----:B------:R-:W-:-:S02]  /*0c00*/  SHF.R.S32.HI R10, RZ, 0x1f, R7 ;  /* 0x0000001fff0a7819 */ /* 0x000fc40000011407 */
[----:B------:R-:W-:Y:S02]  /*0c10*/  LOP3.LUT R3, R3, 0x1ffffffe, RZ, 0xc0, !PT ;  /* 0x1ffffffe03037812 */ /* 0x000fe400078ec0ff */
[----:B------:R-:W-:Y:S02]  /*0c20*/  LEA.HI R5, R0, R12, RZ, 0x2 ;  /* 0x0000000c00057211 */ /* 0x000fe400078f10ff */
[----:B------:R-:W-:Y:S01]  /*0c30*/  LEA.HI R10, R10, R9, RZ, 0x3 ;  /* 0x000000090a0a7211 */ /* 0x000fe200078f18ff */
[----:B------:R-:W-:Y:S01]  /*0c40*/  IMAD.IADD R3, R6, 0x1, -R3 ;  /* 0x0000000106037824 */ /* 0x000fe200078e0a03 */
[----:B------:R-:W-:Y:S02]  /*0c50*/  LOP3.LUT R5, R5, 0xfffffffc, RZ, 0xc0, !PT ;  /* 0xfffffffc05057812 */ /* 0x000fe400078ec0ff */
[----:B------:R-:W-:Y:S01]  /*0c60*/  LOP3.LUT R10, R10, 0xfffffff8, RZ, 0xc0, !PT ;  /* 0xfffffff80a0a7812 */ /* 0x000fe200078ec0ff */
[----:B------:R-:W-:Y:S01]  /*0c70*/  IMAD R3, R3, 0x8, R4 ;  /* 0x0000000803037824 */ /* 0x000fe200078e0204 */
[----:B------:R-:W-:Y:S01]  /*0c80*/  LEA.HI R8, R8, R223, RZ, 0x5 ;  /* 0x000000df08087211 */ /* 0x000fe200078f28ff */
[----:B------:R-:W-:Y:S01]  /*0c90*/  IMAD.IADD R5, R12, 0x1, -R5 ;  /* 0x000000010c057824 */ /* 0x000fe200078e0a05 */
[----:B------:R-:W-:Y:S01]  /*0ca0*/  LEA.HI R2, R2, R11, RZ, 0x1 ;  /* 0x0000000b02027211 */ /* 0x000fe200078f08ff */
[----:B------:R-:W-:Y:S01]  /*0cb0*/  IMAD.IADD R9, R9, 0x1, -R10 ;  /* 0x0000000109097824 */ /* 0x000fe200078e0a0a */
[----:B------:R-:W-:Y:S01]  /*0cc0*/  LOP3.LUT R6, R7, 0x7ffffffc, RZ, 0xc0, !PT ;  /* 0x7ffffffc07067812 */ /* 0x000fe200078ec0ff */
[----:B------:R0:W-:Y:S01]  /*0cd0*/  STL [R1+0x2c], R3 ;  /* 0x00002c0301007387 */ /* 0x0001e20000100800 */
[----:B------:R-:W-:-:S02]  /*0ce0*/  SHF.R.S32.HI R8, RZ, 0x5, R8 ;  /* 0x00000005ff087819 */ /* 0x000fc40000011408 */
[----:B------:R-:W-:Y:S01]  /*0cf0*/  LOP3.LUT R2, R2, 0x3fffffe, RZ, 0xc0, !PT ;  /* 0x03fffffe02027812 */ /* 0x000fe200078ec0ff */
[----:B------:R-:W-:Y:S01]  /*0d00*/  IMAD.IADD R6, R223, 0x1, -R6 ;  /* 0x00000001df067824 */ /* 0x000fe200078e0a06 */
[----:B------:R-:W-:Y:S01]  /*0d10*/  LEA.HI R0, R0, R12, RZ, 0x3 ;  /* 0x0000000c00007211 */ /* 0x000fe200078f18ff */
[----:B------:R-:W-:Y:S02]  /*0d20*/  IMAD R9, R8, 0x10, R9 ;  /* 0x0000001008097824 */ /* 0x000fe400078e0209 */
[----:B------:R-:W-:Y:S01]  /*0d30*/  IMAD.IADD R2, R11, 0x1, -R2 ;  /* 0x000000010b027824 */ /* 0x000fe200078e0a02 */
[----:B------:R-:W-:Y:S01]  /*0d40*/  LOP3.LUT R193, R0, 0xfffffff8, RZ, 0xc0, !PT ;  /* 0xfffffff800c17812 */ /* 0x000fe200078ec0ff */
[----:B------:R-:W-:Y:S01]  /*0d50*/  IMAD.SHL.U32 R19, R6, 0x2, RZ ;  /* 0x0000000206137824 */ /* 0x000fe200078e00ff */
[----:B0-----:R-:W-:Y:S01]  /*0d60*/  LEA.HI R3, R5, R5, RZ, 0x1 ;  /* 0x0000000505037211 */ /* 0x001fe200078f08ff */
[----:B------:R-:W-:Y:S01]  /*0d70*/  IMAD R2, R2, 0x40, R9 ;  /* 0x0000004002027824 */ /* 0x000fe200078e0209 */
[----:B------:R-:W-:Y:S01]  /*0d80*/  SHF.R.S32.HI R220, RZ, 0x3, R0 ;  /* 0x00000003ffdc7819 */ /* 0x000fe20000011400 */
[----:B------:R-:W-:Y:S01]  /*0d90*/  IMAD.IADD R193, R12, 0x1, -R193 ;  /* 0x000000010cc17824 */ /* 0x000fe200078e0ac1 */
[----:B------:R-:W-:Y:S01]  /*0da0*/  LOP3.LUT R4, R3, 0x1ffffffe, RZ, 0xc0, !PT ;  /* 0x1ffffffe03047812 */ /* 0x000fe200078ec0ff */
[----:B------:R-:W-:Y:S01]  /*0db0*/  IMAD.U32 R3, RZ, RZ, UR4 ;  /* 0x00000004ff037e24 */ /* 0x000fe2000f8e00ff */
[----:B------:R-:W-:Y:S01]  /*0dc0*/  STL [R1+0x28], R2 ;  /* 0x0000280201007387 */ /* 0x000fe20000100800 */
[C---:B------:R-:W-:Y:S01]  /*0dd0*/  VIADD R219, R19.reuse, 0x8 ;  /* 0x0000000813db7836 */ /* 0x040fe20000000000 */
[----:B------:R-:W-:Y:S01]  /*0de0*/  UMOV UR4, URZ ;  /* 0x0000003f00047c82 */ /* 0x000fe20008000000 */
[C---:B------:R-:W-:Y:S01]  /*0df0*/  VIADD R218, R19.reuse, 0x10 ;  /* 0x0000001013da7836 */ /* 0x040fe20000000000 */
[----:B------:R0:W-:Y:S01]  /*0e00*/  STL [R1+0x30], R3 ;  /* 0x0000300301007387 */ /* 0x0001e20000100800 */
[----:B------:R-:W-:-:S02]  /*0e10*/  VIADD R217, R19, 0x18 ;  /* 0x0000001813d97836 */ /* 0x000fc40000000000 */
[C---:B------:R-:W-:Y:S02]  /*0e20*/  VIADD R216, R19.reuse, 0x20 ;  /* 0x0000002013d87836 */ /* 0x040fe40000000000 */
[C---:B------:R-:W-:Y:S01]  /*0e30*/  VIADD R215, R19.reuse, 0x28 ;  /* 0x0000002813d77836 */ /* 0x040fe20000000000 */
[----:B------:R-:W-:Y:S01]  /*0e40*/  SHF.R.S32.HI R0, RZ, 0x1f, R217 ;  /* 0x0000001fff007819 */ /* 0x000fe200000114d9 */
[C---:B------:R-:W-:Y:S02]  /*0e50*/  VIADD R214, R19.reuse, 0x30 ;  /* 0x0000003013d67836 */ /* 0x040fe40000000000 */
        /* <DEDUP_REMOVED lines=34> */
[----:B------:R-:W-:Y:S01]  /*1080*/  IMAD.IADD R4, R5, 0x1, -R4 ;  /* 0x0000000105047824 */ /* 0x000fe200078e0a04 */
[----:B------:R-:W-:Y:S01]  /*1090*/  SHF.R.S32.HI R5, RZ, 0x1f, R219 ;  /* 0x0000001fff057819 */ /* 0x000fe200000114db */
[----:B------:R-:W-:Y:S01]  /*10a0*/  IMAD.SHL.U32 R22, R193, 0x8, RZ ;  /* 0x00000008c1167824 */ /* 0x000fe200078e00ff */
[----:B------:R-:W-:Y:S01]  /*10b0*/  SHF.R.S32.HI R5, RZ, 0x1f, R216 ;  /* 0x0000001fff057819 */ /* 0x000fe200000114d8 */
[----:B------:R-:W-:Y:S01]  /*10c0*/  IMAD.U32 R222, RZ, RZ, UR4 ;  /* 0x00000004ffde7e24 */ /* 0x000fe2000f8e00ff */
[----:B------:R-:W-:Y:S01]  /*10d0*/  SHF.R.S32.HI R5, RZ, 0x1f, R213 ;  /* 0x0000001fff057819 */ /* 0x000fe200000114d5 */
[----:B------:R-:W-:Y:S01]  /*10e0*/  VIADD R192, R22, 0x80 ;  /* 0x0000008016c07836 */ /* 0x000fe20000000000 */
[----:B------:R-:W-:Y:S01]  /*10f0*/  SHF.R.S32.HI R225, RZ, 0x1f, R198 ;  /* 0x0000001fffe17819 */ /* 0x000fe200000114c6 */
[----:B------:R-:W-:Y:S01]  /*1100*/  IMAD R23, R4, 0x8, R2 ;  /* 0x0000000804177824 */ /* 0x000fe200078e0202 */
[----:B------:R-:W-:-:S07]  /*1110*/  SHF.R.S32.HI R224, RZ, 0x1f, R197 ;  /* 0x0000001fffe07819 */ /* 0x000fce00000114c5 */
.L_x_1248:
[----:B------:R-:W-:Y:S01]  /*1120*/  ULDC.64 UR8, c[0x0][0xa28] ;  /* 0x00028a0000087ab9 */ /* 0x000fe20000000a00 */
[----:B0---4-:R-:W0:Y:S01]  /*1130*/  LDC.64 R8, c[0x0][0x418] ;  /* 0x00010600ff087b82 */ /* 0x011e220000000a00 */
[----:B------:R-:W-:Y:S01]  /*1140*/  UISETP.NE.U32.AND UP0, UPT, UR8, URZ, UPT ;  /* 0x0000003f0800728c */ /* 0x000fe2000bf05070 */
[----:B-1-3--:R-:W-:Y:S01]  /*1150*/  IMAD.MOV.U32 R7, RZ, RZ, RZ ;  /* 0x000000ffff077224 */ /* 0x00afe200078e00ff */
[----:B------:R-:W-:Y:S02]  /*1160*/  ULDC.64 UR12, c[0x0][0x208] ;  /* 0x00008200000c7ab9 */ /* 0x000fe40000000a00 */
[----:B------:R-:W-:-:S03]  /*1170*/  UISETP.NE.AND.EX UP0, UPT, UR9, URZ, UPT, UP0 ;  /* 0x0000003f0900728c */ /* 0x000fc6000bf05300 */
[----:B------:R-:W-:Y:S01]  /*1180*/  ULDC.64 UR8, c[0x0][0xa18] ;  /* 0x0002860000087ab9 */ /* 0x000fe20000000a00 */
[----:B------:R-:W1:Y:S01]  /*1190*/  LDC R17, c[0x0][0x288] ;  /* 0x0000a200ff117b82 */ /* 0x000e620000000800 */
[----:B------:R-:W-:Y:S01]  /*11a0*/  UISETP.NE.U32.AND UP1, UPT, UR8, URZ, UPT ;  /* 0x0000003f0800728c */ /* 0x000fe2000bf25070 */
[----:B------:R-:W-:-:S03]  /*11b0*/  PLOP3.LUT P0, PT, PT, PT, UP0, 0x80, 0x0 ;  /* 0x000000000000781c */ /* 0x000fc60003f0f008 */
[----:B------:R-:W-:-:S03]  /*11c0*/  UISETP.NE.AND.EX UP1, UPT, UR9, URZ, UPT, UP1 ;  /* 0x0000003f0900728c */ /* 0x000fc6000bf25310 */
[----:B------:R-:W-:Y:S01]  /*11d0*/  @UP0 ULDC.64 UR8, c[0x0][0xa28] ;  /* 0x00028a0000080ab9 */ /* 0x000fe20000000a00 */
[----:B--2---:R-:W2:Y:S01]  /*11e0*/  LDC R0, c[0x0][0x424] ;  /* 0x00010900ff007b82 */ /* 0x004ea20000000800 */
[----:B------:R-:W-:Y:S01]  /*11f0*/  @UP0 UIMAD.WIDE UR8, UR6, 0x4, UR8 ;  /* 0x00000004060808a5 */ /* 0x000fe2000f8e0208 */
[----:B------:R-:W-:-:S05]  /*1200*/  PLOP3.LUT P2, PT, PT, PT, UP1, 0x80, 0x0 ;  /* 0x000000000000781c */ /* 0x000fca0003f4f018 */
[----:B------:R-:W-:Y:S01]  /*1210*/  @UP1 ULDC.64 UR10, c[0x0][0xa18] ;  /* 0x00028600000a1ab9 */ /* 0x000fe20000000a00 */
[----:B------:R-:W-:Y:S01]  /*1220*/  IMAD.U32 R2, RZ, RZ, UR8 ;  /* 0x00000008ff027e24 */ /* 0x000fe2000f8e00ff */
[----:B------:R-:W3:Y:S01]  /*1230*/  LDC R11, c[0x0][0x2f0] ;  /* 0x0000bc00ff0b7b82 */ /* 0x000ee20000000800 */
[----:B------:R-:W-:Y:S01]  /*1240*/  IMAD.U32 R3, RZ, RZ, UR9 ;  /* 0x00000009ff037e24 */ /* 0x000fe2000f8e00ff */
[----:B------:R-:W-:Y:S02]  /*1250*/  @UP1 UIMAD.WIDE UR8, UR6, 0x4, UR10 ;  /* 0x00000004060818a5 */ /* 0x000fe4000f8e020a */
[----:B------:R-:W-:Y:S02]  /*1260*/  ULOP3.LUT UR4, UR7, 0xff000000, URZ, 0xc0, !UPT ;  /* 0xff00000007047892 */ /* 0x000fe4000f8ec03f */
[----:B------:R4:W5:Y:S01]  /*1270*/  @P0 LDG.E R7, desc[UR12][R2.64] ;  /* 0x0000000c02070981 */ /* 0x000962000c1e1900 */
[----:B------:R-:W-:Y:S01]  /*1280*/  ULDC.64 UR10, c[0x0][0xa20] ;  /* 0x00028800000a7ab9 */ /* 0x000fe20000000a00 */
[----:B------:R-:W-:Y:S01]  /*1290*/  IMAD.U32 R4, RZ, RZ, UR8 ;  /* 0x00000008ff047e24 */ /* 0x000fe2000f8e00ff */
[----:B------:R-:W-:Y:S01]  /*12a0*/  ULOP3.LUT UR8, UR7, 0xff0000, URZ, 0xc0, !UPT ;  /* 0x00ff000007087892 */ /* 0x000fe2000f8ec03f */
[----:B------:R-:W-:Y:S01]  /*12b0*/  IMAD.U32 R5, RZ, RZ, UR9 ;  /* 0x00000009ff057e24 */ /* 0x000fe2000f8e00ff */
[----:B------:R-:W-:Y:S01]  /*12c0*/  USHF.R.U32.HI UR4, URZ, 0x8, UR4 ;  /* 0x000000083f047899 */ /* 0x000fe20008011604 */
[----:B0-----:R-:W-:-:S03]  /*12d0*/  ISETP.NE.U32.AND P0, PT, R8, RZ, PT ;  /* 0x000000ff0800720c */ /* 0x001fc60003f05070 */
[----:B------:R-:W-:Y:S01]  /*12e0*/  ULEA.HI UR8, UR8, UR4, URZ, 0x10 ;  /* 0x0000000408087291 */ /* 0x000fe2000f8f803f */
[----:B------:R-:W-:Y:S01]  /*12f0*/  ISETP.NE.U32.AND P1, PT, RZ, UR10, PT ;  /* 0x0000000aff007c0c */ /* 0x000fe2000bf25070 */
[----:B------:R-:W-:Y:S01]  /*1300*/  ULOP3.LUT UR4, UR7, 0xffff, URZ, 0xc0, !UPT ;  /* 0x0000ffff07047892 */ /* 0x000fe2000f8ec03f */
[----:B------:R-:W-:Y:S01]  /*1310*/  ISETP.NE.AND.EX P0, PT, R9, RZ, PT, P0 ;  /* 0x000000ff0900720c */ /* 0x000fe20003f05300 */
[----:B-1----:R4:W5:Y:S01]  /*1320*/  @P2 LDG.E R17, desc[UR12][R4.64] ;  /* 0x0000000c04112981 */ /* 0x002962000c1e1900 */
[----:B------:R-:W-:Y:S02]  /*1330*/  ISETP.NE.AND.EX P1, PT, RZ, UR11, PT, P1 ;  /* 0x0000000bff007c0c */ /* 0x000fe4000bf25310 */
[----:B--2---:R-:W-:Y:S01]  /*1340*/  SEL R0, R0, 0x1, P0 ;  /* 0x0000000100007807 */ /* 0x004fe20000000000 */
[----:B------:R-:W-:Y:S01]  /*1350*/  IMAD.U32 R196, RZ, RZ, UR4 ;  /* 0x00000004ffc47e24 */ /* 0x000fe2000f8e00ff */
[----:B----4-:R-:W-:Y:S09]  /*1360*/  @P2 BRA `(.L_x_1145) ;  /* 0x0000000000302947 */ /* 0x010ff20003800000 */
[----:B------:R-:W-:Y:S02]  /*1370*/  ULDC.64 UR10, c[0x0][0xa00] ;  /* 0x00028000000a7ab9 */ /* 0x000fe40000000a00 */
[----:B------:R-:W-:-:S04]  /*1380*/  ISETP.NE.U32.AND P0, PT, RZ, UR10, PT ;  /* 0x0000000aff007c0c */ /* 0x000fc8000bf05070 */
[----:B------:R-:W-:-:S13]  /*1390*/  ISETP.NE.AND.EX P0, PT, RZ, UR11, PT, P0 ;  /* 0x0000000bff007c0c */ /* 0x000fda000bf05300 */
[----:B------:R-:W-:Y:S05]  /*13a0*/  @!P0 BRA `(.L_x_1145) ;  /* 0x0000000000208947 */ /* 0x000fea0003800000 */
[----:B------:R-:W-:Y:S01]  /*13b0*/  ULDC.64 UR10, c[0x0][0xa00] ;  /* 0x00028000000a7ab9 */ /* 0x000fe20000000a00 */
[----:B------:R-:W-:Y:S01]  /*13c0*/  ULDC.64 UR12, c[0x0][0x208] ;  /* 0x00008200000c7ab9 */ /* 0x000fe20000000a00 */
[----:B------:R-:W-:-:S06]  /*13d0*/  UIMAD.WIDE UR10, UR6, 0x4, UR10 ;  /* 0x00000004060a78a5 */ /* 0x000fcc000f8e020a */
[----:B------:R-:W-:Y:S02]  /*13e0*/  IMAD.U32 R2, RZ, RZ, UR10 ;  /* 0x0000000aff027e24 */ /* 0x000fe4000f8e00ff */
[----:B------:R-:W-:-:S05]  /*13f0*/  IMAD.U32 R3, RZ, RZ, UR11 ;  /* 0x0000000bff037e24 */ /* 0x000fca000f8e00ff */
[----:B-----5:R-:W2:Y:S04]  /*1400*/  LDG.E R17, desc[UR12][R2.64] ;  /* 0x0000000c02117981 */ /* 0x020ea8000c1e1900 */
[----:B------:R-:W2:Y:S02]  /*1410*/  LDG.E R4, desc[UR12][R2.64+0x4] ;  /* 0x0000040c02047981 */ /* 0x000ea4000c1e1900 */
[----:B--2---:R-:W-:-:S07]  /*1420*/  IMAD.IADD R17, R4, 0x1, -R17 ;  /* 0x0000000104117824 */ /* 0x004fce00078e0a11 */
.L_x_1145:
[----:B---3--:R-:W-:Y:S02]  /*1430*/  IMAD R16, R0, R11, RZ ;  /* 0x0000000b00107224 */ /* 0x008fe400078e02ff */
[----:B------:R-:W-:Y:S01]  /*1440*/  IMAD.U32 R221, RZ, RZ, UR6 ;  /* 0x00000006ffdd7e24 */ /* 0x000fe2000f8e00ff */
[----:B------:R-:W-:Y:S06]  /*1450*/  @!P1 BRA `(.L_x_1146) ;  /* 0x00000000001c9947 */ /* 0x000fec0003800000 */
[----:B------:R-:W-:Y:S01]  /*1460*/  ULDC.64 UR10, c[0x0][0xa20] ;  /* 0x00028800000a7ab9 */ /* 0x000fe20000000a00 */
[----:B------:R-:W-:Y:S01]  /*1470*/  ULDC.64 UR12, c[0x0][0x208] ;  /* 0x00008200000c7ab9 */ /* 0x000fe20000000a00 */
[----:B------:R-:W-:-:S06]  /*1480*/  UIMAD.WIDE UR6, UR6, 0x4, UR10 ;  /* 0x00000004060678a5 */ /* 0x000fcc000f8e020a */
[----:B------:R-:W-:Y:S02]  /*1490*/  IMAD.U32 R2, RZ, RZ, UR6 ;  /* 0x00000006ff027e24 */ /* 0x000fe4000f8e00ff */
[----:B------:R-:W-:-:S05]  /*14a0*/  IMAD.U32 R3, RZ, RZ, UR7 ;  /* 0x00000007ff037e24 */ /* 0x000fca000f8e00ff */
[----:B------:R0:W5:Y:S01]  /*14b0*/  LDG.E R16, desc[UR12][R2.64] ;  /* 0x0000000c02107981 */ /* 0x000162000c1e1900 */
[----:B------:R-:W-:Y:S05]  /*14c0*/  BRA `(.L_x_1147) ;  /* 0x0000000000307947 */ /* 0x000fea0003800000 */
.L_x_1146:
        /* <DEDUP_REMOVED lines=9> */
[----:B------:R-:W2:Y:S04]  /*1560*/  LDG.E R16, desc[UR12][R2.64] ;  /* 0x0000000c02107981 */ /* 0x000ea8000c1e1900 */
[----:B------:R-:W2:Y:S02]  /*1570*/  LDG.E R5, desc[UR12][R2.64+0x4] ;  /* 0x0000040c02057981 */ /* 0x000ea4000c1e1900 */
[----:B--2---:R-:W-:-:S07]  /*1580*/  IMAD.IADD R16, R5, 0x1, -R16 ;  /* 0x0000000105107824 */ /* 0x004fce00078e0a10 */
.L_x_1147:
[----:B------:R-:W-:Y:S01]  /*1590*/  ULDC UR4, c[0x0][0x448] ;  /* 0x0001120000047ab9 */ /* 0x000fe20000000800 */
[----:B-----5:R-:W-:Y:S01]  /*15a0*/  IMAD.IADD R16, R16, 0x1, -R7 ;  /* 0x0000000110107824 */ /* 0x020fe200078e0a07 */
[----:B------:R-:W-:Y:S02]  /*15b0*/  UISETP.NE.AND UP0, UPT, UR4, 0x1, UPT ;  /* 0x000000010400788c */ /* 0x000fe4000bf05270 */
[----:B------:R-:W-:Y:S02]  /*15c0*/  USHF.L.U32 UR39, UR5, 0x7, URZ ;  /* 0x0000000705277899 */ /* 0x000fe4000800063f */
[----:B------:R-:W-:Y:S01]  /*15d0*/  IADD3 R0, R16, 0x1, -R17 ;  /* 0x0000000110007810 */ /* 0x000fe20007ffe811 */
[----:B------:R-:W-:Y:S01]  /*15e0*/  ULDC.64 UR4, c[0x0][0x9e0] ;  /* 0x0002780000047ab9 */ /* 0x000fe20000000a00 */
[----:B------:R-:W-:Y:S02]  /*15f0*/  UIADD3 UR9, UR39, 0x7f, URZ ;  /* 0x0000007f27097890 */ /* 0x000fe4000fffe03f */
[----:B------:R-:W-:Y:S01]  /*1600*/  R2UR UR10, R0 ;  /* 0x00000000000a72ca */ /* 0x000fe200000e0000 */
[----:B------:R-:W-:-:S02]  /*1610*/  UISETP.GE.AND UP1, UPT, UR5, 0x1, UPT ;  /* 0x000000010500788c */ /* 0x000fc4000bf26270 */
[----:B------:R-:W-:Y:S01]  /*1620*/  @UP0 ULDC UR6, c[0x0][0x44c] ;  /* 0x0001130000060ab9 */ /* 0x000fe20000000800 */
[----:B------:R-:W-:Y:S01]  /*1630*/  @UP0 ULDC UR11, c[0x0][0x450] ;  /* 0x00011400000b0ab9 */ /* 0x000fe20000000800 */
[----:B------:R-:W-:Y:S02]  /*1640*/  UIMAD.WIDE.U32 UR6, UR9, UR6, URZ ;  /* 0x00000006090672a5 */ /* 0x000fe4000f8e003f */
[----:B------:R-:W-:Y:S02]  /*1650*/  PLOP3.LUT P1, PT, PT, PT, UP1, 0x80, 0x0 ;  /* 0x000000000000781c */ /* 0x000fe40003f2f018 */
        /* <DEDUP_REMOVED lines=15> */
.L_x_1149:
[----:B------:R-:W-:-:S11]  /*1750*/  UISETP.NE.AND UP1, UPT, UR5, 0x1, UPT ;  /* 0x000000010500788c */ /* 0x000fd6000bf25270 */
[----:B------:R-:W-:Y:S02]  /*1760*/  @UP1 ULDC.64 UR10, c[0x0][0x9e8] ;  /* 0x00027a00000a1ab9 */ /* 0x000fe40000000a00 */
[----:B------:R-:W-:-:S04]  /*1770*/  UIMAD.WIDE.U32 UR6, UR4, UR10, URZ ;  /* 0x0000000a040672a5 */ /* 0x000fc8000f8e003f */
[----:B------:R-:W-:-:S12]  /*1780*/  @UP1 USHF.R.U32.HI UR4, URZ, UR11, UR7 ;  /* 0x0000000b3f041299 */ /* 0x000fd80008011607 */
.L_x_1150:
[----:B------:R-:W-:-:S06]  /*1790*/  UIMAD UR4, UR4, UR5, UR5 ;  /* 0x00000005040472a4 */ /* 0x000fcc000f8e0205 */
[----:B------:R-:W-:-:S07]  /*17a0*/  VIMNMX R0, R0, UR4, PT ;  /* 0x0000000400007c48 */ /* 0x000fce000bfe0100 */
.L_x_1148:
[----:B------:R-:W-:Y:S01]  /*17b0*/  IMAD.IADD R77, R16, 0x1, -R17 ;  /* 0x00000001104d7824 */ /* 0x000fe200078e0a11 */
[----:B------:R-:W-:Y:S01]  /*17c0*/  @UP0 ULDC UR6, c[0x0][0x44c] ;  /* 0x0001130000060ab9 */ /* 0x000fe20000000800 */
[----:B0-----:R-:W-:Y:S01]  /*17d0*/  VIADD R2, R0, 0x5f ;  /* 0x0000005f00027836 */ /* 0x001fe20000000000 */
[----:B------:R-:W-:Y:S01]  /*17e0*/  UIMAD.WIDE.U32 UR6, UR39, UR6, URZ ;  /* 0x00000006270672a5 */ /* 0x000fe2000f8e003f */
[----:B------:R-:W-:Y:S01]  /*17f0*/  VIADD R0, R16, 0x5f ;  /* 0x0000005f10007836 */ /* 0x000fe20000000000 */
        /* <DEDUP_REMOVED lines=25> */
.L_x_1152:
[----:B------:R-:W-:-:S11]  /*1990*/  UISETP.NE.AND UP0, UPT, UR5, 0x1, UPT ;  /* 0x000000010500788c */ /* 0x000fd6000bf05270 */
[----:B------:R-:W-:Y:S02]  /*19a0*/  @UP0 ULDC.64 UR10, c[0x0][0x9e8] ;  /* 0x00027a00000a0ab9 */ /* 0x000fe40000000a00 */
[----:B------:R-:W-:-:S04]  /*19b0*/  UIMAD.WIDE.U32 UR6, UR4, UR10, URZ ;  /* 0x0000000a040672a5 */ /* 0x000fc8000f8e003f */
[----:B------:R-:W-:-:S12]  /*19c0*/  @UP0 USHF.R.U32.HI UR4, URZ, UR11, UR7 ;  /* 0x0000000b3f040299 */ /* 0x000fd80008011607 */
.L_x_1153:
[----:B------:R-:W-:-:S04]  /*19d0*/  UIMAD UR4, UR4, UR5, URZ ;  /* 0x00000005040472a4 */ /* 0x000fc8000f8e023f */
[----:B------:R-:W-:-:S04]  /*19e0*/  UISETP.LT.AND UP0, UPT, UR9, UR4, UPT ;  /* 0x000000040900728c */ /* 0x000fc8000bf01270 */
[----:B------:R-:W-:-:S12]  /*19f0*/  USEL UR9, UR9, UR4, !UP0 ;  /* 0x0000000409097287 */ /* 0x000fd8000c000000 */
.L_x_1151:
[----:B------:R-:W-:Y:S02]  /*1a00*/  UIMAD.WIDE UR4, UR9, 0x2aaaaaab, URZ ;  /* 0x2aaaaaab090478a5 */ /* 0x000fe4000f8e023f */
[----:B------:R-:W-:Y:S02]  /*1a10*/  ULOP3.LUT UR6, UR8, 0xff, URZ, 0xc0, !UPT ;  /* 0x000000ff08067892 */ /* 0x000fe4000f8ec03f */
[----:B------:R-:W-:-:S04]  /*1a20*/  USHF.R.U32.HI UR4, URZ, 0x1f, UR5 ;  /* 0x0000001f3f047899 */ /* 0x000fc80008011605 */
[----:B------:R-:W-:Y:S01]  /*1a30*/  ULEA.HI.SX32 UR4, UR5, UR4, 0x1c ;  /* 0x0000000405047291 */ /* 0x000fe2000f8fe23f */
[----:B------:R-:W-:Y:S01]  /*1a40*/  IMAD.U32 R195, RZ, RZ, UR6 ;  /* 0x00000006ffc37e24 */ /* 0x000fe2000f8e00ff */
[----:B------:R-:W-:Y:S02]  /*1a50*/  USHF.R.U32.HI UR5, URZ, 0x10, UR8 ;  /* 0x000000103f057899 */ /* 0x000fe40008011608 */
[----:B------:R-:W-:-:S04]  /*1a60*/  UISETP.LT.AND UP0, UPT, URZ, UR4, UPT ;  /* 0x000000043f00728c */ /* 0x000fc8000bf01270 */
[----:B------:R-:W-:Y:S01]  /*1a70*/  USEL UR61, URZ, UR4, !UP0 ;  /* 0x000000043f3d7287 */ /* 0x000fe2000c000000 */
[----:B------:R-:W-:Y:S02]  /*1a80*/  IMAD.U32 R194, RZ, RZ, UR5 ;  /* 0x00000005ffc27e24 */ /* 0x000fe4000f8e00ff */
[----:B------:R-:W-:-:S03]  /*1a90*/  UMOV UR4, URZ ;  /* 0x0000003f00047c82 */ /* 0x000fc60008000000 */
[----:B------:R-:W-:-:S13]  /*1aa0*/  ISETP.GT.AND P0, PT, R76, UR61, PT ;  /* 0x0000003d4c007c0c */ /* 0x000fda000bf04270 */
[----:B------:R-:W-:Y:S05]  /*1ab0*/  @!P0 BRA `(.L_x_1154) ;  /* 0x00000000009c8947 */ /* 0x000fea0003800000 */
[----:B------:R-:W-:Y:S01]  /*1ac0*/  R2UR UR5, R194 ;  /* 0x00000000c20572ca */ /* 0x000fe200000e0000 */
[----:B------:R-:W-:-:S12]  /*1ad0*/  ULDC UR4, c[0x0][0x9f0] ;  /* 0x00027c0000047ab9 */ /* 0x000fd80000000800 */
[----:B------:R-:W-:-:S04]  /*1ae0*/  UISETP.NE.AND UP0, UPT, UR5, URZ, UPT ;  /* 0x0000003f0500728c */ /* 0x000fc8000bf05270 */
[----:B------:R-:W-:-:S03]  /*1af0*/  USEL UR9, UR5, UR4, UP0 ;  /* 0x0000000405097287 */ /* 0x000fc60008000000 */
[----:B------:R-:W-:-:S03]  /*1b00*/  UMOV UR4, URZ ;  /* 0x0000003f00047c82 */ /* 0x000fc60008000000 */
[----:B------:R-:W-:-:S05]  /*1b10*/  IMAD.U32 R5, RZ, RZ, UR9 ;  /* 0x00000009ff057e24 */ /* 0x000fca000f8e00ff */
        /* <DEDUP_REMOVED lines=33> */
.L_x_1154:
[----:B------:R-:W-:Y:S01]  /*1d30*/  R2UR UR5, R195 ;  /* 0x00000000c30572ca */ /* 0x000fe200000e0000 */
[----:B------:R-:W-:Y:S01]  /*1d40*/  IMAD.U32 R3, RZ, RZ, UR4 ;  /* 0x00000004ff037e24 */ /* 0x000fe2000f8e00ff */
[----:B------:R-:W-:Y:S01]  /*1d50*/  PLOP3.LUT P0, PT, PT, PT, PT, 0x80, 0x0 ;  /* 0x000000000000781c */ /* 0x000fe20003f0f070 */
[----:B------:R-:W-:Y:S01]  /*1d60*/  IMAD.MOV.U32 R4, RZ, RZ, RZ ;  /* 0x000000ffff047224 */ /* 0x000fe200078e00ff */
        /* <DEDUP_REMOVED lines=9> */
[----:B------:R-:W-:Y:S01]  /*1e00*/  UIMAD UR61, UR5, UR4, UR61 ;  /* 0x00000004053d72a4 */ /* 0x000fe2000f8e023d */
[----:B------:R-:W-:Y:S02]  /*1e10*/  CS2R R102, SRZ ;  /* 0x0000000000667805 */ /* 0x000fe4000001ff00 */
[----:B------:R-:W-:-:S02]  /*1e20*/  CS2R R100, SRZ ;  /* 0x0000000000647805 */ /* 0x000fc4000001ff00 */
[----:B------:R-:W-:Y:S02]  /*1e30*/  CS2R R98, SRZ ;  /* 0x0000000000627805 */ /* 0x000fe4000001ff00 */
[----:B------:R-:W-:Y:S02]  /*1e40*/  CS2R R96, SRZ ;  /* 0x0000000000607805 */ /* 0x000fe4000001ff00 */
[----:B------:R-:W-:Y:S02]  /*1e50*/  CS2R R94, SRZ ;  /* 0x00000000005e7805 */ /* 0x000fe4000001ff00 */
[----:B------:R-:W-:Y:S02]  /*1e60*/  VIADDMNMX R76, R3, UR61, R76, PT ;  /* 0x0000003d034c7c46 */ /* 0x000fe4000b80014c */
[----:B------:R-:W-:Y:S02]  /*1e70*/  CS2R R92, SRZ ;  /* 0x00000000005c7805 */ /* 0x000fe4000001ff00 */
        /* <DEDUP_REMOVED lines=72> */
.L_x_1156:
[----:B------:R-:W2:Y:S01]  /*2300*/  LDL R2, [R1+0x30] ;  /* 0x0000300001027983 */ /* 0x000ea20000100800 */
[----:B------:R-:W-:-:S13]  /*2310*/  R2UR UR6, R222 ;  /* 0x00000000de0672ca */ /* 0x000fda00000e0000 */
[----:B------:R-:W-:-:S04]  /*2320*/  ULEA.HI UR4, UR6, UR6, URZ, 0x1 ;  /* 0x0000000606047291 */ /* 0x000fc8000f8f083f */
[----:B------:R-:W-:-:S04]  /*2330*/  ULOP3.LUT UR4, UR4, 0xfffffffe, URZ, 0xc0, !UPT ;  /* 0xfffffffe04047892 */ /* 0x000fc8000f8ec03f */
[----:B------:R-:W-:-:S06]  /*2340*/  UIADD3 UR4, UR6, -UR4, URZ ;  /* 0x8000000406047290 */ /* 0x000fcc000fffe03f */
[----:B------:R-:W-:-:S05]  /*2350*/  IMAD.U32 R0, RZ, RZ, UR4 ;  /* 0x00000004ff007e24 */ /* 0x000fca000f8e00ff */
[----:B------:R-:W-:-:S04]  /*2360*/  SHF.L.U32 R0, R0, 0x1f, RZ ;  /* 0x0000001f00007819 */ /* 0x000fc800000006ff */
[----:B------:R-:W0:Y:S01]  /*2370*/  SYNCS.PHASECHK.TRANS64.TRYWAIT P1, [UR37+0x30800], R0 ;  /* 0x03080000ff0075a7 */ /* 0x000e220008020165 */
[----:B--2---:R-:W-:-:S13]  /*2380*/  R2UR UR5, R2 ;  /* 0x00000000020572ca */ /* 0x004fda00000e0000 */
[----:B------:R-:W-:-:S05]  /*2390*/  IMAD.U32 R2, RZ, RZ, UR5 ;  /* 0x00000005ff027e24 */ /* 0x000fca000f8e00ff */
[----:B------:R-:W-:Y:S01]  /*23a0*/  ISETP.NE.AND P0, PT, R2, 0x3, PT ;  /* 0x000000030200780c */ /* 0x000fe20003f05270 */
[----:B0-----:R-:W-:-:S12]  /*23b0*/  @!P1 BRA `(.L_x_1157) ;  /* 0x0000017400d49947 */ /* 0x001fd80003800000 */
.L_x_1387:
[----:B------:R-:W-:Y:S05]  /*23c0*/  @!P0 BRA `(.L_x_1158) ;  /* 0x0000000000048947 */ /* 0x000fea0003800000 */
[----:B------:R-:W-:Y:S01]  /*23d0*/  BPT.TRAP 0x1 ;  /* 0x000000040000795c */ /* 0x000fe20000300000 */
.L_x_1158:
[----:B0-----:R-:W-:Y:S02]  /*23e0*/  IMAD.U32 R3, RZ, RZ, UR36 ;  /* 0x00000024ff037e24 */ /* 0x001fe4000f8e00ff */
[----:B------:R-:W-:-:S03]  /*23f0*/  IMAD.U32 R0, RZ, RZ, UR38 ;  /* 0x00000026ff007e24 */ /* 0x000fc6000f8e00ff */
[----:B------:R-:W-:Y:S02]  /*2400*/  LEA R3, R3, UR37, 0x3 ;  /* 0x0000002503037c11 */ /* 0x000fe4000f8e18ff */
[----:B------:R-:W-:-:S04]  /*2410*/  SHF.L.U32 R0, R0, 0x1f, RZ ;  /* 0x0000001f00007819 */ /* 0x000fc800000006ff */
[----:B------:R0:W1:Y:S01]  /*2420*/  SYNCS.PHASECHK.TRANS64.TRYWAIT P2, [R3+URZ+0x30830], R0 ;  /* 0x03083000030075a7 */ /* 0x000062000804017f */
[----:B------:R-:W-:Y:S05]  /*2430*/  @!P0 BRA `(.L_x_1159) ;  /* 0x0000000000048947 */ /* 0x000fea0003800000 */
[----:B------:R-:W-:Y:S01]  /*2440*/  BPT.TRAP 0x1 ;  /* 0x000000040000795c */ /* 0x000fe20000300000 */
.L_x_1159:
[----:B------:R-:W2:Y:S02]  /*2450*/  S2R R2, SR_TID.X ;  /* 0x0000000000027919 */ /* 0x000ea40000002100 */
[----:B--2---:R-:W-:-:S04]  /*2460*/  LOP3.LUT R2, R2, 0x7f, RZ, 0xc0, !PT ;  /* 0x0000007f02027812 */ /* 0x004fc800078ec0ff */
[----:B------:R-:W-:Y:S01]  /*2470*/  ISETP.NE.AND P1, PT, R2, RZ, PT ;  /* 0x000000ff0200720c */ /* 0x000fe20003f25270 */
[----:B-1----:R-:W-:-:S12]  /*2480*/  @P2 BRA `(.L_x_1160) ;  /* 0x0000000000082947 */ /* 0x002fd80003800000 */
[----:B------:R-:W1:Y:S02]  /*2490*/  SYNCS.PHASECHK.TRANS64.TRYWAIT P2, [R3+URZ+0x30830], R0 ;  /* 0x03083000030075a7 */ /* 0x000e64000804017f */
[----:B-1----:R-:W-:Y:S05]  /*24a0*/  @!P2 BRA `(.L_x_1161) ;  /* 0x0000017400b0a947 */ /* 0x002fea0003800000 */
.L_x_1160:
[----:B------:R-:W-:Y:S05]  /*24b0*/  WARPSYNC.ALL ;  /* 0x0000000000007948 */ /* 0x000fea0003800000 */
[----:B------:R-:W-:Y:S01]  /*24c0*/  UIADD3 UR4, UR37, 0x1e400, URZ ;  /* 0x0001e40025047890 */ /* 0x000fe2000fffe03f */
[----:B------:R-:W-:Y:S01]  /*24d0*/  WARPGROUP.ARRIVE ;  /* 0x00000000000079c5 */ /* 0x000fe20000000000 */
[----:B------:R-:W-:Y:S01]  /*24e0*/  UMOV UR9, 0x40000040 ;  /* 0x4000004000097882 */ /* 0x000fe20000000000 */
[----:B------:R-:W-:Y:S01]  /*24f0*/  UMOV UR11, 0x40000040 ;  /* 0x40000040000b7882 */ /* 0x000fe20000000000 */
[----:B------:R-:W-:Y:S01]  /*2500*/  USHF.R.U32.HI UR4, URZ, 0x4, UR4 ;  /* 0x000000043f047899 */ /* 0x000fe20008011604 */
[----:B------:R-:W-:Y:S01]  /*2510*/  IMAD.U32 R5, RZ, RZ, UR9 ;  /* 0x00000009ff057e24 */ /* 0x000fe2000f8e00ff */
[----:B------:R-:W-:Y:S01]  /*2520*/  UMOV UR13, 0x40000040 ;  /* 0x40000040000d7882 */ /* 0x000fe20000000000 */
[----:B------:R-:W-:Y:S01]  /*2530*/  UMOV UR15, 0x40000040 ;  /* 0x40000040000f7882 */ /* 0x000fe20000000000 */
[----:B------:R-:W-:Y:S01]  /*2540*/  ULOP3.LUT UR4, UR4, 0x3fff, URZ, 0xc0, !UPT ;  /* 0x00003fff04047892 */ /* 0x000fe2000f8ec03f */
[----:B01----:R-:W-:Y:S01]  /*2550*/  VIADD R0, R23, UR39 ;  /* 0x0000002717007c36 */ /* 0x003fe20008000000 */
[----:B------:R-:W-:Y:S01]  /*2560*/  UMOV UR17, 0x40000040 ;  /* 0x4000004000117882 */ /* 0x000fe20000000000 */
[----:B------:R-:W-:Y:S01]  /*2570*/  UMOV UR19, 0x40000040 ;  /* 0x4000004000137882 */ /* 0x000fe20000000000 */
[----:B------:R-:W-:Y:S01]  /*2580*/  ULOP3.LUT UR60, UR4, 0x10000, URZ, 0xfc, !UPT ;  /* 0x00010000043c7892 */ /* 0x000fe2000f8efc3f */
[----:B------:R-:W-:Y:S01]  /*2590*/  IMAD.MOV.U32 R2, RZ, RZ, R0 ;  /* 0x000000ffff027224 */ /* 0x000fe200078e0000 */
[----:B------:R-:W-:-:S02]  /*25a0*/  ULOP3.LUT UR4, UR40, 0x10000, URZ, 0xfc, !UPT ;  /* 0x0001000028047892 */ /* 0x000fc4000f8efc3f */
[----:B------:R-:W-:Y:S02]  /*25b0*/  UIMAD UR5, UR36, 0x900, UR60 ;  /* 0x00000900240578a4 */ /* 0x000fe4000f8e023c */
[----:B------:R-:W-:Y:S02]  /*25c0*/  UIADD3 UR12, UR4, 0x4, URZ ;  /* 0x00000004040c7890 */ /* 0x000fe4000fffe03f */
[----:B------:R-:W-:Y:S01]  /*25d0*/  UIADD3 UR14, UR5, 0x4, URZ ;  /* 0x00000004050e7890 */ /* 0x000fe2000fffe03f */
[----:B------:R-:W-:Y:S02]  /*25e0*/  UMOV UR8, UR4 ;  /* 0x0000000400087c82 */ /* 0x000fe40008000000 */
[----:B------:R-:W-:Y:S01]  /*25f0*/  UMOV UR10, UR5 ;  /* 0x00000005000a7c82 */ /* 0x000fe20008000000 */
[----:B------:R-:W-:Y:S01]  /*2600*/  IMAD.U32 R4, RZ, RZ, UR8 ;  /* 0x00000008ff047e24 */ /* 0x000fe2000f8e00ff */
[----:B------:R-:W-:Y:S01]  /*2610*/  HGMMA.64x96x16.F32 R24, gdesc[UR8], RZ, !UPT, gsb0 ;  /* 0x01600000081879f0 */ /* 0x000fe2000c0008ff */
[----:B------:R-:W-:-:S02]  /*2620*/  UIADD3 UR8, UR4, 0x2, URZ ;  /* 0x0000000204087890 */ /* 0x000fc4000fffe03f */
[----:B------:R-:W-:Y:S01]  /*2630*/  UIADD3 UR10, UR5, 0x2, URZ ;  /* 0x00000002050a7890 */ /* 0x000fe2000fffe03f */
[----:B------:R-:W-:Y:S01]  /*2640*/  UMOV UR9, 0x40000040 ;  /* 0x4000004000097882 */ /* 0x000fe20000000000 */
[----:B------:R-:W-:Y:S01]  /*2650*/  UMOV UR11, 0x40000040 ;  /* 0x40000040000b7882 */ /* 0x000fe20000000000 */
[----:B------:R-:W-:Y:S02]  /*2660*/  UIADD3 UR16, UR4, 0x6, URZ ;  /* 0x0000000604107890 */ /* 0x000fe4000fffe03f */
[----:B------:R-:W-:Y:S02]  /*2670*/  UIADD3 UR18, UR5, 0x6, URZ ;  /* 0x0000000605127890 */ /* 0x000fe4000fffe03f */
[----:B------:R-:W-:Y:S02]  /*2680*/  UIADD3 UR20, UR4, 0x400, URZ ;  /* 0x0000040004147890 */ /* 0x000fe4000fffe03f */
[----:B------:R-:W-:Y:S01]  /*2690*/  UIADD3 UR22, UR5, 0x300, URZ ;  /* 0x0000030005167890 */ /* 0x000fe2000fffe03f */
[----:B------:R-:W-:Y:S01]  /*26a0*/  UMOV UR21, 0x40000040 ;  /* 0x4000004000157882 */ /* 0x000fe20000000000 */
[----:B------:R-:W-:Y:S01]  /*26b0*/  UMOV UR23, 0x40000040 ;  /* 0x4000004000177882 */ /* 0x000fe20000000000 */
[----:B------:R-:W-:-:S02]  /*26c0*/  UIADD3 UR24, UR4, 0x402, URZ ;  /* 0x0000040204187890 */ /* 0x000fc4000fffe03f */
[----:B------:R-:W-:Y:S01]  /*26d0*/  UIADD3 UR26, UR5, 0x302, URZ ;  /* 0x00000302051a7890 */ /* 0x000fe2000fffe03f */
[----:B------:R-:W-:Y:S01]  /*26e0*/  UMOV UR25, 0x40000040 ;  /* 0x4000004000197882 */ /* 0x000fe20000000000 */
[----:B------:R-:W-:Y:S01]  /*26f0*/  UMOV UR27, 0x40000040 ;  /* 0x40000040001b7882 */ /* 0x000fe20000000000 */
[----:B------:R-:W-:Y:S02]  /*2700*/  UIADD3 UR28, UR4, 0x404, URZ ;  /* 0x00000404041c7890 */ /* 0x000fe4000fffe03f */
[----:B------:R-:W-:Y:S01]  /*2710*/  UIADD3 UR30, UR5, 0x304, URZ ;  /* 0x00000304051e7890 */ /* 0x000fe2000fffe03f */
[----:B------:R-:W-:Y:S01]  /*2720*/  UMOV UR29, 0x40000040 ;  /* 0x40000040001d7882 */ /* 0x000fe20000000000 */
[----:B------:R-:W-:Y:S01]  /*2730*/  UMOV UR31, 0x40000040 ;  /* 0x40000040001f7882 */ /* 0x000fe20000000000 */
        /* <DEDUP_REMOVED lines=20> */
[----:B------:R-:W-:Y:S02]  /*2880*/  ULDC UR4, c[0x0][0x448] ;  /* 0x0001120000047ab9 */ /* 0x000fe40000000800 */
[----:B------:R-:W-:-:S06]  /*2890*/  UISETP.NE.AND UP0, UPT, UR4, 0x1, UPT ;  /* 0x000000010400788c */ /* 0x000fcc000bf05270 */
[----:B------:R-:W-:Y:S02]  /*28a0*/  PLOP3.LUT P2, PT, PT, PT, UP0, 0x80, 0x0 ;  /* 0x000000000000781c */ /* 0x000fe40003f4f008 */
[----:B------:R-:W-:-:S03]  /*28b0*/  PLOP3.LUT P3, PT, PT, PT, UP0, 0x80, 0x0 ;  /* 0x000000000000781c */ /* 0x000fc60003f6f008 */
[----:B------:R-:W-:-:S08]  /*28c0*/  @UP0 ULDC UR4, c[0x0][0x44c] ;  /* 0x0001130000040ab9 */ /* 0x000fd00000000800 */
[----:B------:R-:W-:Y:S01]  /*28d0*/  @P2 IMAD.HI.U32 R6, R0, UR4, RZ ;  /* 0x0000000400062c27 */ /* 0x000fe2000f8e00ff */
[----:B------:R-:W-:-:S03]  /*28e0*/  @UP0 ULDC UR4, c[0x0][0x450] ;  /* 0x0001140000040ab9 */ /* 0x000fc60000000800 */
[----:B------:R-:W-:Y:S01]  /*28f0*/  @!P1 VIADD R0, R3, 0x30840 ;  /* 0x0003084003009836 */ /* 0x000fe20000000000 */
[----:B------:R-:W-:Y:S01]  /*2900*/  @P3 SHF.R.U32.HI R2, RZ, UR4, R6 ;  /* 0x00000004ff023c19 */ /* 0x000fe20008011606 */
[----:B------:R-:W-:Y:S01]  /*2910*/  IMAD.MOV.U32 R3, RZ, RZ, -0x60 ;  /* 0xffffffa0ff037424 */ /* 0x000fe200078e00ff */
[----:B------:R-:W-:Y:S02]  /*2920*/  ULDC.64 UR4, c[0x0][0x9e0] ;  /* 0x0002780000047ab9 */ /* 0x000fe40000000a00 */
[----:B------:R-:W-:Y:S01]  /*2930*/  UISETP.GE.AND UP1, UPT, UR5, 0x1, UPT ;  /* 0x000000010500788c */ /* 0x000fe2000bf26270 */
[----:B------:R-:W0:Y:S01]  /*2940*/  SHFL.IDX PT, R12, R2, RZ, 0x1c1f ;  /* 0x001c1fff020c7589 */ /* 0x000e2200000e0000 */
[----:B------:R-:W-:Y:S01]  /*2950*/  IMAD R3, R76, R3, 0x61 ;  /* 0x000000614c037424 */ /* 0x000fe200078e0203 */
[----:B------:R-:W-:-:S03]  /*2960*/  @!P1 PRMT R0, RZ, 0x654, R0 ;  /* 0x00000654ff009816 */ /* 0x000fc60000000000 */
[----:B------:R-:W-:Y:S01]  /*2970*/  PLOP3.LUT P2, PT, PT, PT, UP1, 0x40, 0x0 ;  /* 0x000000000000781c */ /* 0x000fe20003f4e818 */
[----:B------:R-:W-:Y:S01]  /*2980*/  VIADD R10, R3, 0xffffffff ;  /* 0xffffffff030a7836 */ /* 0x000fe20000000000 */
[----:B------:R-:W-:-:S03]  /*2990*/  IADD3 R6, R16, R3, -R19 ;  /* 0x0000000310067210 */ /* 0x000fc60007ffe813 */
[----:B------:R-:W-:Y:S01]  /*29a0*/  IMAD.IADD R11, R10, 0x1, -R19 ;  /* 0x000000010a0b7824 */ /* 0x000fe200078e0a13 */
[----:B------:R-:W-:Y:S02]  /*29b0*/  WARPGROUP.DEPBAR.LE gsb0, 0x0 ;  /* 0x00008000000079c5 */ /* 0x000fe40000010000 */
[----:B------:R-:W-:Y:S01]  /*29c0*/  WARPGROUP.ARRIVE ;  /* 0x00000000000079c5 */ /* 0x000fe20000000000 */
[----:B------:R-:W-:-:S04]  /*29d0*/  IMAD.IADD R6, R6, 0x1, -R17 ;  /* 0x0000000106067824 */ /* 0x000fc800078e0a11 */
[----:B------:R-:W-:Y:S01]  /*29e0*/  VIADD R8, R6, UR4 ;  /* 0x0000000406087c36 */ /* 0x000fe20008000000 */
[----:B------:R-:W-:Y:S03]  /*29f0*/  HGMMA.64x96x16.F32 R24, gdesc[UR8], R24, gsb0 ;  /* 0x01600000081879f0 */ /* 0x000fe60008000818 */
[----:B------:R-:W-:Y:S02]  /*2a00*/  WARPGROUP.DEPBAR.LE gsb0, 0x0 ;  /* 0x00008000000079c5 */ /* 0x000fe40000010000 */
[----:B------:R-:W-:-:S06]  /*2a10*/  WARPGROUP.ARRIVE ;  /* 0x00000000000079c5 */ /* 0x000fcc0000000000 */
[----:B------:R-:W-:Y:S01]  /*2a20*/  HGMMA.64x96x16.F32 R24, gdesc[UR12], R24, gsb0 ;  /* 0x016000000c1879f0 */ /* 0x000fe20008000818 */
[----:B------:R-:W-:Y:S02]  /*2a30*/  ULDC UR15, c[0x0][0x9dc] ;  /* 0x00027700000f7ab9 */ /* 0x000fe40000000800 */
[----:B------:R-:W-:-:S06]  /*2a40*/  ULOP3.LUT UR6, URZ, UR15, URZ, 0x33, !UPT ;  /* 0x0000000f3f067292 */ /* 0x000fcc000f8e333f */
[----:B------:R-:W-:-:S04]  /*2a50*/  VIADD R9, R6, UR6 ;  /* 0x0000000606097c36 */ /* 0x000fc80008000000 */
[----:B0-----:R-:W-:Y:S01]  /*2a60*/  IMAD.IADD R3, R9, 0x1, R12 ;  /* 0x0000000109037824 */ /* 0x001fe200078e020c */
        /* <DEDUP_REMOVED lines=28> */
[----:B------:R0:W-:Y:S02]  /*2c30*/  @!P1 SYNCS.ARRIVE.TRANS64.RED.A1T0 RZ, [R0+URZ], RZ ;  /* 0x000000ff00ff99a7 */ /* 0x0001e4000810043f */
[----:B0-----:R-:W-:-:S05]  /*2c40*/  IMAD R0, R76, -0x60, R16 ;  /* 0xffffffa04c007824 */ /* 0x001fca00078e0210 */
[----:B------:R-:W-:-:S04]  /*2c50*/  IADD3 R7, -R19, 0x60, R0 ;  /* 0x0000006013077810 */ /* 0x000fc80007ffe100 */
[----:B------:R-:W-:Y:S01]  /*2c60*/  VIADDMNMX R0, R12, R8, R7, PT ;  /* 0x000000080c007246 */ /* 0x000fe20003800107 */
[----:B------:R-:W-:Y:S06]  /*2c70*/  @P2 BRA `(.L_x_1162) ;  /* 0x0000000000542947 */ /* 0x000fec0003800000 */
[----:B------:R-:W-:Y:S01]  /*2c80*/  IADD3 R6, -R17, R16, R12 ;  /* 0x0000001011067210 */ /* 0x000fe20007ffe10c */
        /* <DEDUP_REMOVED lines=11> */
.L_x_1164:
[----:B------:R-:W-:-:S06]  /*2d40*/  UISETP.NE.AND UP2, UPT, UR5, 0x1, UPT ;  /* 0x000000010500788c */ /* 0x000fcc000bf45270 */
[----:B------:R-:W-:-:S05]  /*2d50*/  PLOP3.LUT P2, PT, PT, PT, UP2, 0x80, 0x0 ;  /* 0x000000000000781c */ /* 0x000fca0003f4f028 */
[----:B------:R-:W-:-:S08]  /*2d60*/  @UP2 ULDC.64 UR6, c[0x0][0x9e8] ;  /* 0x00027a0000062ab9 */ /* 0x000fd00000000a00 */
[----:B------:R-:W-:-:S05]  /*2d70*/  @P2 IMAD.HI.U32 R12, R6, UR6, RZ ;  /* 0x00000006060c2c27 */ /* 0x000fca000f8e00ff */
[----:B------:R-:W-:-:S07]  /*2d80*/  @P2 SHF.R.U32.HI R6, RZ, UR7, R12 ;  /* 0x00000007ff062c19 */ /* 0x000fce000801160c */
.L_x_1165:
[----:B------:R-:W-:Y:S05]  /*2d90*/  BSYNC B0 ;  /* 0x0000000000007941 */ /* 0x000fea0003800000 */
.L_x_1163:
[----:B------:R-:W-:-:S05]  /*2da0*/  IMAD R6, R6, UR5, R11 ;  /* 0x0000000506067c24 */ /* 0x000fca000f8e020b */
[----:B------:R-:W-:Y:S02]  /*2db0*/  VIMNMX R3, R3, R6, !PT ;  /* 0x0000000603037248 */ /* 0x000fe40007fe0100 */
[----:B------:R-:W-:-:S07]  /*2dc0*/  VIADDMNMX R0, R6, UR5, R0, PT ;  /* 0x0000000506007c46 */ /* 0x000fce000b800100 */
.L_x_1162:
[C---:B------:R-:W-:Y:S01]  /*2dd0*/  ISETP.GE.AND P2, PT, R10.reuse, 0x2, PT ;  /* 0x000000020a00780c */ /* 0x040fe20003f46270 */
[----:B------:R-:W0:Y:S01]  /*2de0*/  SHFL.IDX PT, R2, R2, 0x1, 0x1c1f ;  /* 0x003c1f0002027f89 */ /* 0x000e2200000e0000 */
        /* <DEDUP_REMOVED lines=115> */
[----:B------:R-:W-:Y:S02]  /*3520*/  VIADDMNMX R0, R2, R8, R7, PT ;  /* 0x0000000802007246 */ /* 0x000fe40003800107 */
[----:B------:R-:W-:Y:S02]  /*3530*/  FSEL R69, R69, -INF , !P6 ;  /* 0xff80000045457808 */ /* 0x000fe40007000000 */
[----:B------:R-:W-:-:S13]  /*3540*/  PLOP3.LUT P6, PT, PT, PT, UP1, 0x40, 0x0 ;  /* 0x000000000000781c */ /* 0x000fda0003fce818 */
[----:B------:R-:W-:Y:S05]  /*3550*/  @P6 BRA `(.L_x_1166) ;  /* 0x00000000005c6947 */ /* 0x000fea0003800000 */
        /* <DEDUP_REMOVED lines=13> */
.L_x_1168:
[----:B------:R-:W-:-:S06]  /*3630*/  UISETP.NE.AND UP2, UPT, UR5, 0x1, UPT ;  /* 0x000000010500788c */ /* 0x000fcc000bf45270 */
[----:B------:R-:W-:-:S05]  /*3640*/  PLOP3.LUT P6, PT, PT, PT, UP2, 0x80, 0x0 ;  /* 0x000000000000781c */ /* 0x000fca0003fcf028 */
[----:B------:R-:W-:-:S08]  /*3650*/  @UP2 ULDC.64 UR6, c[0x0][0x9e8] ;  /* 0x00027a0000062ab9 */ /* 0x000fd00000000a00 */
[----:B------:R-:W-:Y:S01]  /*3660*/  @P6 IMAD.HI.U32 R3, R2, UR6, RZ ;  /* 0x0000000602036c27 */ /* 0x000fe2000f8e00ff */
[----:B------:R-:W-:-:S13]  /*3670*/  PLOP3.LUT P6, PT, PT, PT, UP2, 0x80, 0x0 ;  /* 0x000000000000781c */ /* 0x000fda0003fcf028 */
[----:B------:R-:W-:-:S07]  /*3680*/  @P6 SHF.R.U32.HI R2, RZ, UR7, R3 ;  /* 0x00000007ff026c19 */ /* 0x000fce0008011603 */
.L_x_1169:
[----:B------:R-:W-:Y:S05]  /*3690*/  BSYNC B0 ;  /* 0x0000000000007941 */ /* 0x000fea0003800000 */
.L_x_1167:
[----:B------:R-:W-:-:S05]  /*36a0*/  IMAD R3, R2, UR5, R11 ;  /* 0x0000000502037c24 */ /* 0x000fca000f8e020b */
[----:B------:R-:W-:Y:S02]  /*36b0*/  VIMNMX R6, R6, R3, !PT ;  /* 0x0000000306067248 */ /* 0x000fe40007fe0100 */
[----:B------:R-:W-:-:S07]  /*36c0*/  VIADDMNMX R0, R3, UR5, R0, PT ;  /* 0x0000000503007c46 */ /* 0x000fce000b800100 */
.L_x_1166:
[C---:B------:R-:W-:Y:S01]  /*36d0*/  ISETP.GT.AND P2, PT, R6.reuse, 0x1, !P2 ;  /* 0x000000010600780c */ /* 0x040fe20005744270 */
[----:B------:R-:W-:Y:S01]  /*36e0*/  ULDC UR14, c[0x0][0x988] ;  /* 0x00026200000e7ab9 */ /* 0x000fe20000000800 */
[----:B------:R-:W-:Y:S01]  /*36f0*/  ISETP.GT.AND P3, PT, R6, 0x8, !P3 ;  /* 0x000000080600780c */ /* 0x000fe20005f64270 */
[----:B------:R-:W-:Y:S01]  /*3700*/  @UP0 ULDC UR6, c[0x0][0x44c] ;  /* 0x0001130000060ab9 */ /* 0x000fe20000000800 */
[C---:B------:R-:W-:Y:S01]  /*3710*/  ISETP.LT.OR P2, PT, R0.reuse, 0x2, P2 ;  /* 0x000000020000780c */ /* 0x040fe20001741670 */
[----:B------:R-:W-:Y:S01]  /*3720*/  UIMAD.WIDE.U32 UR6, UR39, UR6, URZ ;  /* 0x00000006270672a5 */ /* 0x000fe2000f8e003f */
[----:B------:R-:W-:Y:S01]  /*3730*/  ISETP.LT.OR P3, PT, R0, 0x9, P3 ;  /* 0x000000090000780c */ /* 0x000fe20001f61670 */
[----:B------:R-:W-:Y:S01]  /*3740*/  @UP0 ULDC UR18, c[0x0][0x450] ;  /* 0x0001140000120ab9 */ /* 0x000fe20000000800 */
[----:B------:R-:W-:Y:S01]  /*3750*/  FSEL R27, R27, -INF , !P2 ;  /* 0xff8000001b1b7808 */ /* 0x000fe20005000000 */
[----:B------:R-:W-:Y:S01]  /*3760*/  UMOV UR10, UR39 ;  /* 0x00000027000a7c82 */ /* 0x000fe20008000000 */
[----:B------:R-:W-:Y:S01]  /*3770*/  ISETP.NE.AND P2, PT, R14, RZ, PT ;  /* 0x000000ff0e00720c */ /* 0x000fe20003f45270 */
[----:B------:R-:W-:Y:S01]  /*3780*/  @UP0 USHF.R.U32.HI UR10, URZ, UR18, UR7 ;  /* 0x000000123f0a0299 */ /* 0x000fe20008011607 */
[----:B------:R-:W-:-:S02]  /*3790*/  FSEL R30, R30, -INF , !P3 ;  /* 0xff8000001e1e7808 */ /* 0x000fc40005800000 */
[----:B------:R-:W-:Y:S02]  /*37a0*/  ISETP.GT.AND P2, PT, R6, 0x9, !P2 ;  /* 0x000000090600780c */ /* 0x000fe40005744270 */
[----:B------:R-:W-:Y:S02]  /*37b0*/  ISETP.NE.AND P3, PT, R28, RZ, PT ;  /* 0x000000ff1c00720c */ /* 0x000fe40003f65270 */
[----:B------:R-:W-:Y:S02]  /*37c0*/  ISETP.LT.OR P2, PT, R0, 0xa, P2 ;  /* 0x0000000a0000780c */ /* 0x000fe40001741670 */
[----:B------:R-:W-:Y:S02]  /*37d0*/  FMNMX.FTZ R2, R13, R25, !PT ;  /* 0x000000190d027209 */ /* 0x000fe40007810000 */
[----:B------:R-:W-:Y:S02]  /*37e0*/  FSEL R31, R31, -INF , !P2 ;  /* 0xff8000001f1f7808 */ /* 0x000fe40005000000 */
[----:B------:R-:W-:-:S02]  /*37f0*/  ISETP.NE.AND P2, PT, R20, RZ, PT ;  /* 0x000000ff1400720c */ /* 0x000fc40003f45270 */
[----:B------:R-:W-:Y:S02]  /*3800*/  ISETP.NE.AND P6, PT, R72, RZ, PT ;  /* 0x000000ff4800720c */ /* 0x000fe40003fc5270 */
[----:B------:R-:W-:Y:S02]  /*3810*/  ISETP.GT.AND P2, PT, R6, 0x10, !P2 ;  /* 0x000000100600780c */ /* 0x000fe40005744270 */
[----:B------:R-:W-:Y:S02]  /*3820*/  FMNMX.FTZ R2, R15, R2, !PT ;  /* 0x000000020f027209 */ /* 0x000fe40007810000 */
        /* <DEDUP_REMOVED lines=10> */
[----:B------:R-:W-:Y:S02]  /*38d0*/  ISETP.GT.AND P2, PT, R6, 0x18, !P3 ;  /* 0x000000180600780c */ /* 0x000fe40005f44270 */
[----:B------:R-:W-:Y:S02]  /*38e0*/  FMNMX.FTZ R3, R37, R2, !PT ;  /* 0x0000000225037209 */ /* 0x000fe40007810000 */
[----:B------:R-:W-:Y:S02]  /*38f0*/  ISETP.LT.OR P2, PT, R0, 0x19, P2 ;  /* 0x000000190000780c */ /* 0x000fe40001741670 */
[----:B------:R-:W-:Y:S02]  /*3900*/  FMNMX.FTZ R2, R40, R3, !PT ;  /* 0x0000000328027209 */ /* 0x000fe40007810000 */
[----:B------:R-:W-:-:S02]  /*3910*/  FSEL R38, R38, -INF , !P2 ;  /* 0xff80000026267808 */ /* 0x000fc40005000000 */
[----:B------:R-:W-:Y:S02]  /*3920*/  ISETP.GT.AND P2, PT, R6, 0x19, !P6 ;  /* 0x000000190600780c */ /* 0x000fe40007744270 */
[----:B------:R-:W-:Y:S02]  /*3930*/  FMNMX.FTZ R3, R41, R2, !PT ;  /* 0x0000000229037209 */ /* 0x000fe40007810000 */
[----:B------:R-:W-:Y:S02]  /*3940*/  ISETP.LT.OR P2, PT, R0, 0x1a, P2 ;  /* 0x0000001a0000780c */ /* 0x000fe40001741670 */
[----:B------:R-:W-:Y:S02]  /*3950*/  FMNMX.FTZ R2, R44, R3, !PT ;  /* 0x000000032c027209 */ /* 0x000fe40007810000 */
[----:B------:R-:W-:Y:S02]  /*3960*/  FSEL R39, R39, -INF , !P2 ;  /* 0xff80000027277808 */ /* 0x000fe40005000000 */
[----:B------:R-:W-:-:S02]  /*3970*/  ISETP.NE.AND P2, PT, R73, RZ, PT ;  /* 0x000000ff4900720c */ /* 0x000fc40003f45270 */
[----:B------:R-:W-:Y:S02]  /*3980*/  FMNMX.FTZ R3, R45, R2, !PT ;  /* 0x000000022d037209 */ /* 0x000fe40007810000 */
        /* <DEDUP_REMOVED lines=29> */
[----:B------:R-:W-:Y:S01]  /*3b60*/  ISETP.NE.AND P3, PT, R84, RZ, PT ;  /* 0x000000ff5400720c */ /* 0x000fe20003f65270 */
[----:B------:R-:W0:Y:S01]  /*3b70*/  SHFL.BFLY PT, R3, R2, 0x2, 0x1f ;  /* 0x0c401f0002037f89 */ /* 0x000e2200000e0000 */
[----:B------:R-:W-:Y:S02]  /*3b80*/  ISETP.LT.OR P2, PT, R0, 0x31, P2 ;  /* 0x000000310000780c */ /* 0x000fe40001741670 */
[----:B------:R-:W-:Y:S02]  /*3b90*/  ISETP.NE.AND P6, PT, R12, RZ, PT ;  /* 0x000000ff0c00720c */ /* 0x000fe40003fc5270 */
[----:B------:R-:W-:Y:S02]  /*3ba0*/  FSEL R50, R50, -INF , !P2 ;  /* 0xff80000032327808 */ /* 0x000fe40005000000 */
[----:B------:R-:W-:Y:S02]  /*3bb0*/  ISETP.NE.AND P2, PT, R80, RZ, PT ;  /* 0x000000ff5000720c */ /* 0x000fe40003f45270 */
[----:B------:R-:W-:-:S02]  /*3bc0*/  ISETP.GT.AND P4, PT, R6, 0x51, !P4 ;  /* 0x000000510600780c */ /* 0x000fc40006784270 */
[C---:B------:R-:W-:Y:S02]  /*3bd0*/  ISETP.GT.AND P2, PT, R6.reuse, 0x31, !P2 ;  /* 0x000000310600780c */ /* 0x040fe40005744270 */
[----:B------:R-:W-:Y:S02]  /*3be0*/  ISETP.GT.AND P5, PT, R6, 0x58, !P5 ;  /* 0x000000580600780c */ /* 0x000fe40006fa4270 */
[C---:B------:R-:W-:Y:S02]  /*3bf0*/  ISETP.LT.OR P2, PT, R0.reuse, 0x32, P2 ;  /* 0x000000320000780c */ /* 0x040fe40001741670 */
[----:B------:R-:W-:Y:S02]  /*3c00*/  ISETP.LT.OR P4, PT, R0, 0x52, P4 ;  /* 0x000000520000780c */ /* 0x000fe40002781670 */
[----:B------:R-:W-:Y:S02]  /*3c10*/  FSEL R51, R51, -INF , !P2 ;  /* 0xff80000033337808 */ /* 0x000fe40005000000 */
[----:B------:R-:W-:-:S02]  /*3c20*/  ISETP.NE.AND P2, PT, R81, RZ, PT ;  /* 0x000000ff5100720c */ /* 0x000fc40003f45270 */
[----:B------:R-:W-:Y:S02]  /*3c30*/  ISETP.LT.OR P5, PT, R0, 0x59, P5 ;  /* 0x000000590000780c */ /* 0x000fe40002fa1670 */
[----:B------:R-:W-:Y:S02]  /*3c40*/  ISETP.GT.AND P2, PT, R6, 0x38, !P2 ;  /* 0x000000380600780c */ /* 0x000fe40005744270 */
[----:B0-----:R-:W-:Y:S02]  /*3c50*/  FMNMX.FTZ R8, R2, R3, !PT ;  /* 0x0000000302087209 */ /* 0x001fe40007810000 */
[----:B------:R-:W-:Y:S02]  /*3c60*/  ISETP.LT.OR P2, PT, R0, 0x39, P2 ;  /* 0x000000390000780c */ /* 0x000fe40001741670 */
[----:B------:R-:W-:Y:S01]  /*3c70*/  FSEL R67, R67, -INF , !P4 ;  /* 0xff80000043437808 */ /* 0x000fe20006000000 */
[----:B------:R-:W0:Y:S01]  /*3c80*/  SHFL.BFLY PT, R3, R8, 0x1, 0x1f ;  /* 0x0c201f0008037f89 */ /* 0x000e2200000e0000 */
[----:B------:R-:W-:-:S02]  /*3c90*/  FSEL R54, R54, -INF , !P2 ;  /* 0xff80000036367808 */ /* 0x000fc40005000000 */
[----:B------:R-:W-:Y:S02]  /*3ca0*/  ISETP.NE.AND P2, PT, R82, RZ, PT ;  /* 0x000000ff5200720c */ /* 0x000fe40003f45270 */
[----:B------:R-:W-:Y:S02]  /*3cb0*/  FSEL R70, R70, -INF , !P5 ;  /* 0xff80000046467808 */ /* 0x000fe40006800000 */
[----:B------:R-:W-:Y:S02]  /*3cc0*/  ISETP.GT.AND P2, PT, R6, 0x39, !P2 ;  /* 0x000000390600780c */ /* 0x000fe40005744270 */
[----:B------:R-:W-:Y:S02]  /*3cd0*/  R2UR UR11, R77 ;  /* 0x000000004d0b72ca */ /* 0x000fe400000e0000 */
[----:B------:R-:W-:-:S04]  /*3ce0*/  ISETP.LT.OR P2, PT, R0, 0x3a, P2 ;  /* 0x0000003a0000780c */ /* 0x000fc80001741670 */
[----:B------:R-:W-:Y:S02]  /*3cf0*/  FSEL R55, R55, -INF , !P2 ;  /* 0xff80000037377808 */ /* 0x000fe40005000000 */
[----:B------:R-:W-:-:S04]  /*3d00*/  ISETP.NE.AND P2, PT, R83, RZ, PT ;  /* 0x000000ff5300720c */ /* 0x000fc80003f45270 */
[----:B------:R-:W-:Y:S01]  /*3d10*/  ISETP.GT.AND P2, PT, R6, 0x40, !P2 ;  /* 0x000000400600780c */ /* 0x000fe20005744270 */
[----:B------:R-:W-:Y:S01]  /*3d20*/  UIADD3 UR6, UR11, UR10, URZ ;  /* 0x0000000a0b067290 */ /* 0x000fe2000fffe03f */
[----:B0-----:R-:W-:Y:S02]  /*3d30*/  FMNMX.FTZ R3, R8, R3, !PT ;  /* 0x0000000308037209 */ /* 0x001fe40007810000 */
[----:B------:R-:W-:Y:S01]  /*3d40*/  ISETP.LT.OR P2, PT, R0, 0x41, P2 ;  /* 0x000000410000780c */ /* 0x000fe20001741670 */
[----:B------:R-:W-:Y:S02]  /*3d50*/  UIADD3 UR4, UR6, UR4, URZ ;  /* 0x0000000406047290 */ /* 0x000fe4000fffe03f */
[----:B------:R-:W-:Y:S01]  /*3d60*/  FMUL.FTZ R7, R3, UR14 ;  /* 0x0000000e03077c20 */ /* 0x000fe20008410000 */
[----:B------:R-:W-:Y:S02]  /*3d70*/  FSEL R58, R58, -INF , !P2 ;  /* 0xff8000003a3a7808 */ /* 0x000fe40005000000 */
[----:B------:R-:W-:-:S02]  /*3d80*/  ISETP.GT.AND P2, PT, R6, 0x41, !P3 ;  /* 0x000000410600780c */ /* 0x000fc40005f44270 */
[----:B------:R-:W-:Y:S02]  /*3d90*/  ISETP.NE.AND P3, PT, R87, RZ, PT ;  /* 0x000000ff5700720c */ /* 0x000fe40003f65270 */
[----:B------:R-:W-:Y:S02]  /*3da0*/  ISETP.LT.OR P2, PT, R0, 0x42, P2 ;  /* 0x000000420000780c */ /* 0x000fe40001741670 */
[C---:B------:R-:W-:Y:S02]  /*3db0*/  ISETP.GT.AND P3, PT, R6.reuse, 0x50, !P3 ;  /* 0x000000500600780c */ /* 0x040fe40005f64270 */
[----:B------:R-:W-:Y:S02]  /*3dc0*/  FSEL R59, R59, -INF , !P2 ;  /* 0xff8000003b3b7808 */ /* 0x000fe40005000000 */
[----:B------:R-:W-:Y:S02]  /*3dd0*/  ISETP.GT.AND P2, PT, R6, RZ, !P6 ;  /* 0x000000ff0600720c */ /* 0x000fe40007744270 */
[----:B------:R-:W-:-:S02]  /*3de0*/  ISETP.NE.AND P6, PT, R85, RZ, PT ;  /* 0x000000ff5500720c */ /* 0x000fc40003fc5270 */
[C---:B------:R-:W-:Y:S02]  /*3df0*/  ISETP.LT.OR P2, PT, R0.reuse, 0x1, P2 ;  /* 0x000000010000780c */ /* 0x040fe40001741670 */
[----:B------:R-:W-:Y:S02]  /*3e00*/  ISETP.LT.OR P3, PT, R0, 0x51, P3 ;  /* 0x000000510000780c */ /* 0x000fe40001f61670 */
[----:B------:R-:W-:Y:S02]  /*3e10*/  FSEL R26, R26, -INF , !P2 ;  /* 0xff8000001a1a7808 */ /* 0x000fe40005000000 */
[----:B------:R-:W-:Y:S02]  /*3e20*/  FSETP.NEU.FTZ.AND P2, PT, R3, -INF , PT ;  /* 0xff8000000300780b */ /* 0x000fe40003f5d000 */
[----:B------:R-:W-:Y:S02]  /*3e30*/  FSEL R66, R66, -INF , !P3 ;  /* 0xff80000042427808 */ /* 0x000fe40005800000 */
[----:B------:R-:W-:-:S02]  /*3e40*/  FSEL R10, R7, RZ, P2 ;  /* 0x000000ff070a7208 */ /* 0x000fc40001000000 */
[----:B------:R-:W-:Y:S02]  /*3e50*/  FMNMX.FTZ R7, R26, R27, !PT ;  /* 0x0000001b1a077209 */ /* 0x000fe40007810000 */
[----:B------:R-:W-:Y:S01]  /*3e60*/  ISETP.GT.AND P2, PT, R6, 0x48, !P6 ;  /* 0x000000480600780c */ /* 0x000fe20007744270 */
[--C-:B------:R-:W-:Y:S01]  /*3e70*/  FFMA.FTZ R188, R13, UR14, -R10.reuse ;  /* 0x0000000e0dbc7c23 */ /* 0x100fe2000801080a */
[----:B------:R-:W-:Y:S01]  /*3e80*/  FMNMX.FTZ R2, R30, R7, !PT ;  /* 0x000000071e027209 */ /* 0x000fe20007810000 */
[--C-:B------:R-:W-:Y:S01]  /*3e90*/  FFMA.FTZ R190, R15, UR14, -R10.reuse ;  /* 0x0000000e0fbe7c23 */ /* 0x100fe2000801080a */
[----:B------:R-:W-:Y:S01]  /*3ea0*/  ISETP.LT.OR P2, PT, R0, 0x49, P2 ;  /* 0x000000490000780c */ /* 0x000fe20001741670 */
[--C-:B------:R-:W-:Y:S01]  /*3eb0*/  FFMA.FTZ R8, R25, UR14, -R10.reuse ;  /* 0x0000000e19087c23 */ /* 0x100fe2000801080a */
[----:B------:R-:W-:Y:S01]  /*3ec0*/  FMNMX.FTZ R7, R31, R2, !PT ;  /* 0x000000021f077209 */ /* 0x000fe20007810000 */
[----:B------:R-:W-:Y:S01]  /*3ed0*/  MUFU.EX2 R188, R188 ;  /* 0x000000bc00bc7308 */ /* 0x000fe20000000800 */
[----:B------:R-:W-:Y:S01]  /*3ee0*/  FSEL R62, R62, -INF , !P2 ;  /* 0xff8000003e3e7808 */ /* 0x000fe20005000000 */
[--C-:B------:R-:W-:Y:S01]  /*3ef0*/  FFMA.FTZ R29, R29, UR14, -R10.reuse ;  /* 0x0000000e1d1d7c23 */ /* 0x100fe2000801080a */
[----:B------:R-:W-:Y:S01]  /*3f00*/  FMNMX.FTZ R2, R34, R7, !PT ;  /* 0x0000000722027209 */ /* 0x000fe20007810000 */
[--C-:B------:R-:W-:Y:S01]  /*3f10*/  FFMA.FTZ R184, R32, UR14, -R10.reuse ;  /* 0x0000000e20b87c23 */ /* 0x100fe2000801080a */
[----:B------:R-:W-:Y:S01]  /*3f20*/  ISETP.NE.AND P2, PT, R86, RZ, PT ;  /* 0x000000ff5600720c */ /* 0x000fe20003f45270 */
[--C-:B------:R-:W-:Y:S01]  /*3f30*/  FFMA.FTZ R33, R33, UR14, -R10.reuse ;  /* 0x0000000e21217c23 */ /* 0x100fe2000801080a */
[----:B------:R-:W-:Y:S01]  /*3f40*/  FMNMX.FTZ R9, R35, R2, !PT ;  /* 0x0000000223097209 */ /* 0x000fe20007810000 */
[----:B------:R-:W0:Y:S01]  /*3f50*/  MUFU.EX2 R7, R8 ;  /* 0x0000000800077308 */ /* 0x000e220000000800 */
[----:B------:R-:W-:Y:S01]  /*3f60*/  ISETP.GT.AND P2, PT, R6, 0x49, !P2 ;  /* 0x000000490600780c */ /* 0x000fe20005744270 */
[--C-:B------:R-:W-:Y:S01]  /*3f70*/  FFMA.FTZ R186, R36, UR14, -R10.reuse ;  /* 0x0000000e24ba7c23 */ /* 0x100fe2000801080a */
[----:B------:R-:W-:Y:S01]  /*3f80*/  FMNMX.FTZ R2, R38, R9, !PT ;  /* 0x0000000926027209 */ /* 0x000fe20007810000 */
[--C-:B------:R-:W-:Y:S01]  /*3f90*/  FFMA.FTZ R37, R37, UR14, -R10.reuse ;  /* 0x0000000e25257c23 */ /* 0x100fe2000801080a */
[----:B------:R-:W-:Y:S01]  /*3fa0*/  ISETP.LT.OR P2, PT, R0, 0x4a, P2 ;  /* 0x0000004a0000780c */ /* 0x000fe20001741670 */
[--C-:B------:R-:W-:Y:S01]  /*3fb0*/  FFMA.FTZ R180, R40, UR14, -R10.reuse ;  /* 0x0000000e28b47c23 */ /* 0x100fe2000801080a */
[----:B------:R-:W-:Y:S01]  /*3fc0*/  FMNMX.FTZ R9, R39, R2, !PT ;  /* 0x0000000227097209 */ /* 0x000fe20007810000 */
[----:B------:R-:W1:Y:S01]  /*3fd0*/  MUFU.EX2 R190, R190 ;  /* 0x000000be00be7308 */ /* 0x000e620000000800 */
[----:B------:R-:W-:Y:S01]  /*3fe0*/  FSEL R63, R63, -INF , !P2 ;  /* 0xff8000003f3f7808 */ /* 0x000fe20005000000 */
[--C-:B------:R-:W-:Y:S01]  /*3ff0*/  FFMA.FTZ R41, R41, UR14, -R10.reuse ;  /* 0x0000000e29297c23 */ /* 0x100fe2000801080a */
[----:B------:R-:W-:Y:S01]  /*4000*/  FMNMX.FTZ R2, R42, R9, !PT ;  /* 0x000000092a027209 */ /* 0x000fe20007810000 */
[--C-:B------:R-:W-:Y:S01]  /*4010*/  FFMA.FTZ R44, R44, UR14, -R10.reuse ;  /* 0x0000000e2c2c7c23 */ /* 0x100fe2000801080a */
[----:B------:R-:W-:Y:S01]  /*4020*/  ISETP.NE.AND P6, PT, R24, RZ, PT ;  /* 0x000000ff1800720c */ /* 0x000fe20003fc5270 */
[--C-:B------:R-:W-:Y:S01]  /*4030*/  FFMA.FTZ R45, R45, UR14, -R10.reuse ;  /* 0x0000000e2d2d7c23 */ /* 0x100fe2000801080a */
[----:B------:R-:W-:Y:S01]  /*4040*/  FMNMX.FTZ R11, R43, R2, !PT ;  /* 0x000000022b0b7209 */ /* 0x000fe20007810000 */
[----:B------:R-:W2:Y:S01]  /*4050*/  MUFU.EX2 R9, R29 ;  /* 0x0000001d00097308 */ /* 0x000ea20000000800 */
[----:B------:R-:W-:Y:S01]  /*4060*/  ISETP.GT.AND P6, PT, R6, 0x59, !P6 ;  /* 0x000000590600780c */ /* 0x000fe200077c4270 */
[----:B0-----:R-:W-:Y:S01]  /*4070*/  FADD.FTZ R21, R188, R7 ;  /* 0x00000007bc157221 */ /* 0x001fe20000010000 */
[----:B------:R-:W-:Y:S01]  /*4080*/  FMNMX.FTZ R2, R46, R11, !PT ;  /* 0x0000000b2e027209 */ /* 0x000fe20007810000 */
[--C-:B------:R-:W-:Y:S01]  /*4090*/  FFMA.FTZ R48, R48, UR14, -R10.reuse ;  /* 0x0000000e30307c23 */ /* 0x100fe2000801080a */
[----:B------:R-:W-:Y:S01]  /*40a0*/  ISETP.LT.OR P6, PT, R0, 0x5a, P6 ;  /* 0x0000005a0000780c */ /* 0x000fe200037c1670 */
[--C-:B------:R-:W-:Y:S01]  /*40b0*/  FFMA.FTZ R49, R49, UR14, -R10.reuse ;  /* 0x0000000e31317c23 */ /* 0x100fe2000801080a */
[----:B------:R-:W-:Y:S01]  /*40c0*/  FMNMX.FTZ R11, R47, R2, !PT ;  /* 0x000000022f0b7209 */ /* 0x000fe20007810000 */
[----:B------:R-:W0:Y:S01]  /*40d0*/  MUFU.EX2 R184, R184 ;  /* 0x000000b800b87308 */ /* 0x000e220000000800 */
[----:B------:R-:W-:Y:S01]  /*40e0*/  FSEL R71, R71, -INF , !P6 ;  /* 0xff80000047477808 */ /* 0x000fe20007000000 */
[----:B-1----:R-:W-:Y:S01]  /*40f0*/  FADD.FTZ R6, R190, R21 ;  /* 0x00000015be067221 */ /* 0x002fe20000010000 */
[----:B------:R-:W-:Y:S01]  /*4100*/  FMNMX.FTZ R2, R50, R11, !PT ;  /* 0x0000000b32027209 */ /* 0x000fe20007810000 */
[--C-:B------:R-:W-:Y:S01]  /*4110*/  FFMA.FTZ R52, R52, UR14, -R10.reuse ;  /* 0x0000000e34347c23 */ /* 0x100fe2000801080a */
[--C-:B------:R-:W-:Y:S01]  /*4120*/  FFMA.FTZ R53, R53, UR14, -R10.reuse ;  /* 0x0000000e35357c23 */ /* 0x100fe2000801080a */
[----:B------:R-:W-:Y:S01]  /*4130*/  FFMA.FTZ R56, R56, UR14, -R10 ;  /* 0x0000000e38387c23 */ /* 0x000fe2000801080a */
[----:B------:R-:W-:Y:S01]  /*4140*/  FMNMX.FTZ R13, R51, R2, !PT ;  /* 0x00000002330d7209 */ /* 0x000fe20007810000 */
[----:B------:R-:W1:Y:S01]  /*4150*/  MUFU.EX2 R11, R33 ;  /* 0x00000021000b7308 */ /* 0x000e620000000800 */
[----:B--2---:R-:W-:Y:S01]  /*4160*/  FADD.FTZ R21, R9, R6 ;  /* 0x0000000609157221 */ /* 0x004fe20000010000 */
[--C-:B------:R-:W-:Y:S01]  /*4170*/  FFMA.FTZ R57, R57, UR14, -R10.reuse ;  /* 0x0000000e39397c23 */ /* 0x100fe2000801080a */
[----:B------:R-:W-:Y:S01]  /*4180*/  FMNMX.FTZ R2, R54, R13, !PT ;  /* 0x0000000d36027209 */ /* 0x000fe20007810000 */
[--C-:B------:R-:W-:Y:S01]  /*4190*/  FFMA.FTZ R60, R60, UR14, -R10.reuse ;  /* 0x0000000e3c3c7c23 */ /* 0x100fe2000801080a */
[--C-:B------:R-:W-:Y:S01]  /*41a0*/  FFMA.FTZ R61, R61, UR14, -R10.reuse ;  /* 0x0000000e3d3d7c23 */ /* 0x100fe2000801080a */
[--C-:B------:R-:W-:Y:S01]  /*41b0*/  FFMA.FTZ R64, R64, UR14, -R10.reuse ;  /* 0x0000000e40407c23 */ /* 0x100fe2000801080a */
[----:B------:R-:W-:Y:S01]  /*41c0*/  FMNMX.FTZ R13, R55, R2, !PT ;  /* 0x00000002370d7209 */ /* 0x000fe20007810000 */
[----:B------:R-:W2:Y:S01]  /*41d0*/  MUFU.EX2 R186, R186 ;  /* 0x000000ba00ba7308 */ /* 0x000ea20000000800 */
[----:B0-----:R-:W-:Y:S01]  /*41e0*/  FADD.FTZ R6, R184, R21 ;  /* 0x00000015b8067221 */ /* 0x001fe20000010000 */
[--C-:B------:R-:W-:Y:S01]  /*41f0*/  FFMA.FTZ R65, R65, UR14, -R10.reuse ;  /* 0x0000000e41417c23 */ /* 0x100fe2000801080a */
[----:B------:R-:W-:Y:S01]  /*4200*/  FMNMX.FTZ R2, R58, R13, !PT ;  /* 0x0000000d3a027209 */ /* 0x000fe20007810000 */
[--C-:B------:R-:W-:Y:S01]  /*4210*/  FFMA.FTZ R68, R68, UR14, -R10.reuse ;  /* 0x0000000e44447c23 */ /* 0x100fe2000801080a */
[----:B------:R-:W-:Y:S01]  /*4220*/  F2FP.F16.F32.PACK_AB R188, R7, R188 ;  /* 0x000000bc07bc723e */ /* 0x000fe200000000ff */
[----:B------:R-:W-:Y:S01]  /*4230*/  FFMA.FTZ R10, R69, UR14, -R10 ;  /* 0x0000000e450a7c23 */ /* 0x000fe2000801080a */
[----:B------:R-:W-:Y:S01]  /*4240*/  FMNMX.FTZ R15, R59, R2, !PT ;  /* 0x000000023b0f7209 */ /* 0x000fe20007810000 */
[----:B------:R-:W0:Y:S01]  /*4250*/  MUFU.EX2 R13, R37 ;  /* 0x00000025000d7308 */ /* 0x000e220000000800 */
[----:B-1----:R-:W-:Y:S01]  /*4260*/  FADD.FTZ R21, R11, R6 ;  /* 0x000000060b157221 */ /* 0x002fe20000010000 */
[----:B------:R-:W-:-:S02]  /*4270*/  F2FP.F16.F32.PACK_AB R190, R9, R190 ;  /* 0x000000be09be723e */ /* 0x000fc400000000ff */
[----:B------:R-:W-:Y:S02]  /*4280*/  FMNMX.FTZ R2, R62, R15, !PT ;  /* 0x0000000f3e027209 */ /* 0x000fe40007810000 */
[----:B------:R-:W-:Y:S02]  /*4290*/  F2FP.F16.F32.PACK_AB R184, R11, R184 ;  /* 0x000000b80bb8723e */ /* 0x000fe400000000ff */
        /* <DEDUP_REMOVED lines=11> */
[----:B-1----:R-:W-:-:S03]  /*4350*/  FADD.FTZ R6, R180, R21 ;  /* 0x00000015b4067221 */ /* 0x002fc60000010000 */
[----:B------:R-:W1:Y:S04]  /*4360*/  SHFL.BFLY PT, R15, R0, 0x2, 0x1f ;  /* 0x0c401f00000f7f89 */ /* 0x000e6800000e0000 */
[----:B------:R-:W3:Y:S01]  /*4370*/  MUFU.EX2 R45, R45 ;  /* 0x0000002d002d7308 */ /* 0x000ee20000000800 */
[C---:B--2---:R-:W-:Y:S01]  /*4380*/  FADD.FTZ R25, R41.reuse, R6 ;  /* 0x0000000629197221 */ /* 0x044fe20000010000 */
[----:B------:R-:W-:-:S06]  /*4390*/  F2FP.F16.F32.PACK_AB R180, R41, R180 ;  /* 0x000000b429b4723e */ /* 0x000fcc00000000ff */
[----:B------:R-:W2:Y:S01]  /*43a0*/  MUFU.EX2 R48, R48 ;  /* 0x0000003000307308 */ /* 0x000ea20000000800 */
[----:B0-----:R-:W-:-:S07]  /*43b0*/  FADD.FTZ R8, R44, R25 ;  /* 0x000000192c087221 */ /* 0x001fce0000010000 */
[----:B------:R-:W0:Y:S01]  /*43c0*/  MUFU.EX2 R49, R49 ;  /* 0x0000003100317308 */ /* 0x000e220000000800 */
[C---:B---3--:R-:W-:Y:S01]  /*43d0*/  FADD.FTZ R25, R45.reuse, R8 ;  /* 0x000000082d197221 */ /* 0x048fe20000010000 */
[----:B------:R-:W-:Y:S02]  /*43e0*/  F2FP.F16.F32.PACK_AB R182, R45, R44 ;  /* 0x0000002c2db6723e */ /* 0x000fe400000000ff */
[----:B-1----:R-:W-:-:S04]  /*43f0*/  FMNMX.FTZ R15, R0, R15, !PT ;  /* 0x0000000f000f7209 */ /* 0x002fc80007810000 */
[----:B------:R-:W1:Y:S01]  /*4400*/  MUFU.EX2 R52, R52 ;  /* 0x0000003400347308 */ /* 0x000e620000000800 */
[----:B------:R-:W3:Y:S01]  /*4410*/  SHFL.BFLY PT, R2, R15, 0x1, 0x1f ;  /* 0x0c201f000f027f89 */ /* 0x000ee200000e0000 */
[----:B--2---:R-:W-:-:S06]  /*4420*/  FADD.FTZ R8, R48, R25 ;  /* 0x0000001930087221 */ /* 0x004fcc0000010000 */
[----:B------:R-:W2:Y:S01]  /*4430*/  MUFU.EX2 R53, R53 ;  /* 0x0000003500357308 */ /* 0x000ea20000000800 */
[C---:B0-----:R-:W-:Y:S01]  /*4440*/  FADD.FTZ R25, R49.reuse, R8 ;  /* 0x0000000831197221 */ /* 0x041fe20000010000 */
[----:B------:R-:W-:-:S06]  /*4450*/  F2FP.F16.F32.PACK_AB R176, R49, R48 ;  /* 0x0000003031b0723e */ /* 0x000fcc00000000ff */
[----:B------:R-:W0:Y:S01]  /*4460*/  MUFU.EX2 R56, R56 ;  /* 0x0000003800387308 */ /* 0x000e220000000800 */
[----:B-1----:R-:W-:-:S07]  /*4470*/  FADD.FTZ R8, R52, R25 ;  /* 0x0000001934087221 */ /* 0x002fce0000010000 */
[----:B------:R-:W1:Y:S01]  /*4480*/  MUFU.EX2 R57, R57 ;  /* 0x0000003900397308 */ /* 0x000e620000000800 */
[----:B---3--:R-:W-:Y:S01]  /*4490*/  FMNMX.FTZ R2, R15, R2, !PT ;  /* 0x000000020f027209 */ /* 0x008fe20007810000 */
[C---:B--2---:R-:W-:Y:S01]  /*44a0*/  FADD.FTZ R25, R53.reuse, R8 ;  /* 0x0000000835197221 */ /* 0x044fe20000010000 */
[----:B------:R-:W-:Y:S02]  /*44b0*/  F2FP.F16.F32.PACK_AB R178, R53, R52 ;  /* 0x0000003435b2723e */ /* 0x000fe400000000ff */
[C---:B------:R-:W-:Y:S01]  /*44c0*/  FSETP.NEU.FTZ.AND P2, PT, R2.reuse, -INF , PT ;  /* 0xff8000000200780b */ /* 0x040fe20003f5d000 */
[----:B------:R-:W-:Y:S02]  /*44d0*/  FMUL.FTZ R0, R2, UR14 ;  /* 0x0000000e02007c20 */ /* 0x000fe40008410000 */
[----:B------:R-:W2:Y:S01]  /*44e0*/  MUFU.EX2 R60, R60 ;  /* 0x0000003c003c7308 */ /* 0x000ea20000000800 */
[----:B0-----:R-:W-:Y:S02]  /*44f0*/  FADD.FTZ R8, R56, R25 ;  /* 0x0000001938087221 */ /* 0x001fe40000010000 */
[----:B------:R-:W-:-:S02]  /*4500*/  FSEL R0, R0, RZ, P2 ;  /* 0x000000ff00007208 */ /* 0x000fc40001000000 */
[----:B------:R-:W-:-:S03]  /*4510*/  PLOP3.LUT P2, PT, PT, PT, UP1, 0x40, 0x0 ;  /* 0x000000000000781c */ /* 0x000fc60003f4e818 */
        /* <DEDUP_REMOVED lines=17> */
[----:B------:R-:W-:Y:S01]  /*4630*/  FFMA.FTZ R55, R55, UR14, -R0 ;  /* 0x0000000e37377c23 */ /* 0x000fe20008010800 */
[----:B-1----:R-:W-:Y:S01]  /*4640*/  FADD.FTZ R9, R57, R8 ;  /* 0x0000000839097221 */ /* 0x002fe20000010000 */
[--C-:B------:R-:W-:Y:S01]  /*4650*/  FFMA.FTZ R58, R58, UR14, -R0.reuse ;  /* 0x0000000e3a3a7c23 */ /* 0x100fe20008010800 */
[--C-:B------:R-:W-:Y:S01]  /*4660*/  FFMA.FTZ R59, R59, UR14, -R0.reuse ;  /* 0x0000000e3b3b7c23 */ /* 0x100fe20008010800 */
[--C-:B------:R-:W-:Y:S01]  /*4670*/  FFMA.FTZ R62, R62, UR14, -R0.reuse ;  /* 0x0000000e3e3e7c23 */ /* 0x100fe20008010800 */
[----:B------:R-:W1:Y:S01]  /*4680*/  MUFU.EX2 R30, R30 ;  /* 0x0000001e001e7308 */ /* 0x000e620000000800 */
[----:B--2---:R-:W-:Y:S01]  /*4690*/  FADD.FTZ R8, R60, R9 ;  /* 0x000000093c087221 */ /* 0x004fe20000010000 */
[--C-:B------:R-:W-:Y:S01]  /*46a0*/  FFMA.FTZ R63, R63, UR14, -R0.reuse ;  /* 0x0000000e3f3f7c23 */ /* 0x100fe20008010800 */
[--C-:B------:R-:W-:Y:S01]  /*46b0*/  FFMA.FTZ R66, R66, UR14, -R0.reuse ;  /* 0x0000000e42427c23 */ /* 0x100fe20008010800 */
[--C-:B------:R-:W-:Y:S01]  /*46c0*/  FFMA.FTZ R67, R67, UR14, -R0.reuse ;  /* 0x0000000e43437c23 */ /* 0x100fe20008010800 */
[--C-:B------:R-:W-:Y:S01]  /*46d0*/  FFMA.FTZ R70, R70, UR14, -R0.reuse ;  /* 0x0000000e46467c23 */ /* 0x100fe20008010800 */
[----:B------:R-:W-:Y:S01]  /*46e0*/  FFMA.FTZ R0, R71, UR14, -R0 ;  /* 0x0000000e47007c23 */ /* 0x000fe20008010800 */
[----:B------:R-:W-:Y:S01]  /*46f0*/  F2FP.F16.F32.PACK_AB R172, R57, R56 ;  /* 0x0000003839ac723e */ /* 0x000fe200000000ff */
[----:B------:R-:W2:Y:S01]  /*4700*/  MUFU.EX2 R31, R31 ;  /* 0x0000001f001f7308 */ /* 0x000ea20000000800 */
[----:B0-----:R-:W-:Y:S01]  /*4710*/  FADD.FTZ R21, R26, R27 ;  /* 0x0000001b1a157221 */ /* 0x001fe20000010000 */
        /* <DEDUP_REMOVED lines=37> */
[C---:B0-----:R-:W-:Y:S01]  /*4970*/  FADD.FTZ R9, R65.reuse, R8 ;  /* 0x0000000841097221 */ /* 0x041fe20000010000 */
[----:B------:R-:W-:-:S06]  /*4980*/  F2FP.F16.F32.PACK_AB R168, R65, R64 ;  /* 0x0000004041a8723e */ /* 0x000fcc00000000ff */
[----:B------:R-:W0:Y:S01]  /*4990*/  MUFU.EX2 R55, R55 ;  /* 0x0000003700377308 */ /* 0x000e220000000800 */
[----:B-1----:R-:W-:-:S07]  /*49a0*/  FADD.FTZ R6, R54, R7 ;  /* 0x0000000736067221 */ /* 0x002fce0000010000 */
        /* <DEDUP_REMOVED lines=38> */
.L_x_1171:
[----:B------:R-:W-:-:S11]  /*4c10*/  UISETP.NE.AND UP2, UPT, UR5, 0x1, UPT ;  /* 0x000000010500788c */ /* 0x000fd6000bf45270 */
[----:B------:R-:W-:Y:S02]  /*4c20*/  @UP2 ULDC.64 UR6, c[0x0][0x9e8] ;  /* 0x00027a0000062ab9 */ /* 0x000fe40000000a00 */
[----:B------:R-:W-:-:S04]  /*4c30*/  UIMAD.WIDE.U32 UR10, UR18, UR6, URZ ;  /* 0x00000006120a72a5 */ /* 0x000fc8000f8e003f */
[----:B------:R-:W-:-:S12]  /*4c40*/  @UP2 USHF.R.U32.HI UR18, URZ, UR7, UR11 ;  /* 0x000000073f122299 */ /* 0x000fd8000801160b */
.L_x_1172:
[----:B------:R-:W-:-:S04]  /*4c50*/  UIMAD UR5, UR18, UR5, UR5 ;  /* 0x00000005120572a4 */ /* 0x000fc8000f8e0205 */
[----:B------:R-:W-:-:S04]  /*4c60*/  UISETP.LT.AND UP2, UPT, UR4, UR5, UPT ;  /* 0x000000050400728c */ /* 0x000fc8000bf41270 */
[----:B------:R-:W-:-:S12]  /*4c70*/  USEL UR4, UR4, UR5, UP2 ;  /* 0x0000000504047287 */ /* 0x000fd80009000000 */
.L_x_1170:
        /* <DEDUP_REMOVED lines=10> */
[----:B------:R-:W-:Y:S02]  /*4d20*/  CS2R R108, SRZ ;  /* 0x00000000006c7805 */ /* 0x000fe4000001ff00 */
[----:B------:R-:W-:Y:S01]  /*4d30*/  CS2R R106, SRZ ;  /* 0x00000000006a7805 */ /* 0x000fe2000001ff00 */
[----:B------:R-:W-:Y:S01]  /*4d40*/  UISETP.LT.AND UP2, UPT, UR61, UR4, UPT ;  /* 0x000000043d00728c */ /* 0x000fe2000bf41270 */
[----:B------:R-:W-:Y:S02]  /*4d50*/  CS2R R104, SRZ ;  /* 0x0000000000687805 */ /* 0x000fe4000001ff00 */
[----:B------:R-:W-:Y:S02]  /*4d60*/  CS2R R102, SRZ ;  /* 0x0000000000667805 */ /* 0x000fe4000001ff00 */
[----:B------:R-:W-:Y:S01]  /*4d70*/  CS2R R100, SRZ ;  /* 0x0000000000647805 */ /* 0x000fe2000001ff00 */
[----:B------:R-:W-:Y:S01]  /*4d80*/  USEL UR58, UR61, UR4, !UP2 ;  /* 0x000000043d3a7287 */ /* 0x000fe2000d000000 */
[----:B------:R-:W-:-:S02]  /*4d90*/  CS2R R98, SRZ ;  /* 0x0000000000627805 */ /* 0x000fc4000001ff00 */
[----:B------:R-:W-:Y:S02]  /*4da0*/  CS2R R96, SRZ ;  /* 0x0000000000607805 */ /* 0x000fe4000001ff00 */
[----:B------:R-:W-:Y:S02]  /*4db0*/  CS2R R94, SRZ ;  /* 0x00000000005e7805 */ /* 0x000fe4000001ff00 */
[----:B------:R-:W-:Y:S02]  /*4dc0*/  CS2R R92, SRZ ;  /* 0x00000000005c7805 */ /* 0x000fe4000001ff00 */
[----:B------:R-:W-:Y:S02]  /*4dd0*/  CS2R R90, SRZ ;  /* 0x00000000005a7805 */ /* 0x000fe4000001ff00 */
[----:B------:R-:W-:Y:S02]  /*4de0*/  ISETP.GE.AND P2, PT, R8, UR58, PT ;  /* 0x0000003a08007c0c */ /* 0x000fe4000bf46270 */
        /* <DEDUP_REMOVED lines=33> */
[----:B------:R-:W-:Y:S06]  /*5000*/  @!P2 BRA `(.L_x_1173) ;  /* 0x000000300034a947 */ /* 0x000fec0003800000 */
[----:B------:R-:W-:Y:S01]  /*5010*/  IMAD.MOV.U32 R0, RZ, RZ, 0x3f800000 ;  /* 0x3f800000ff007424 */ /* 0x000fe200078e00ff */
[----:B------:R-:W-:Y:S01]  /*5020*/  ULDC UR59, c[0x0][0x9e4] ;  /* 0x00027900003b7ab9 */ /* 0x000fe20000000800 */
[----:B------:R-:W-:-:S07]  /*5030*/  IMAD.MOV.U32 R119, RZ, RZ, RZ ;  /* 0x000000ffff777224 */ /* 0x000fce00078e00ff */
.L_x_1190:
[----:B------:R-:W-:-:S04]  /*5040*/  UIADD3 UR4, UR36, 0x1, URZ ;  /* 0x0000000124047890 */ /* 0x000fc8000fffe03f */
[----:B------:R-:W-:-:S04]  /*5050*/  UISETP.NE.AND UP2, UPT, UR4, 0x2, UPT ;  /* 0x000000020400788c */ /* 0x000fc8000bf45270 */
[----:B------:R-:W-:Y:S02]  /*5060*/  USEL UR7, URZ, 0x1, UP2 ;  /* 0x000000013f077887 */ /* 0x000fe40009000000 */
[----:B------:R-:W-:Y:S02]  /*5070*/  USEL UR4, UR4, URZ, UP2 ;  /* 0x0000003f04047287 */ /* 0x000fe40009000000 */
[----:B------:R-:W-:Y:S01]  /*5080*/  ULOP3.LUT UR7, UR38, UR7, URZ, 0x3c, !UPT ;  /* 0x0000000726077292 */ /* 0x000fe2000f8e3c3f */
[----:B------:R-:W-:Y:S11]  /*5090*/  @!P0 BRA `(.L_x_1174) ;  /* 0x0000000000048947 */ /* 0x000ff60003800000 */
[----:B------:R-:W-:Y:S01]  /*50a0*/  BPT.TRAP 0x1 ;  /* 0x000000040000795c */ /* 0x000fe20000300000 */
.L_x_1174:
[----:B------:R-:W-:Y:S01]  /*50b0*/  ULEA UR6, UR4, UR37, 0x3 ;  /* 0x0000002504067291 */ /* 0x000fe2000f8e183f */
[----:B------:R-:W-:-:S05]  /*50c0*/  IMAD.U32 R9, RZ, RZ, UR7 ;  /* 0x00000007ff097e24 */ /* 0x000fca000f8e00ff */
[----:B------:R-:W-:-:S04]  /*50d0*/  SHF.L.U32 R9, R9, 0x1f, RZ ;  /* 0x0000001f09097819 */ /* 0x000fc800000006ff */
[----:B------:R0:W1:Y:S01]  /*50e0*/  SYNCS.PHASECHK.TRANS64.TRYWAIT P2, [UR6+0x30830], R9 ;  /* 0x03083009ff0075a7 */ /* 0x0000620008040146 */
[----:B------:R-:W-:Y:S05]  /*50f0*/  @!P0 BRA `(.L_x_1175) ;  /* 0x0000000000048947 */ /* 0x000fea0003800000 */
[----:B------:R-:W-:Y:S01]  /*5100*/  BPT.TRAP 0x1 ;  /* 0x000000040000795c */ /* 0x000fe20000300000 */
.L_x_1175:
[-C--:B------:R-:W-:Y:S01]  /*5110*/  FMUL.FTZ R24, R24, R10.reuse ;  /* 0x0000000a18187220 */ /* 0x080fe20000410000 */
[----:B------:R-:W-:Y:S01]  /*5120*/  FMUL.FTZ R25, R25, R10 ;  /* 0x0000000a19197220 */ /* 0x000fe20000410000 */
[----:B-1----:R-:W-:Y:S06]  /*5130*/  @P2 BRA `(.L_x_1176) ;  /* 0x0000000000082947 */ /* 0x002fec0003800000 */
[----:B------:R-:W1:Y:S02]  /*5140*/  SYNCS.PHASECHK.TRANS64.TRYWAIT P2, [UR6+0x30830], R9 ;  /* 0x03083009ff0075a7 */ /* 0x000e640008040146 */
[----:B-1----:R-:W-:Y:S05]  /*5150*/  @!P2 BRA `(.L_x_1177) ;  /* 0x000001480098a947 */ /* 0x002fea0003800000 */
.L_x_1176:
        /* <DEDUP_REMOVED lines=161> */
.L_x_1178:
[----:B------:R-:W-:Y:S01]  /*5b70*/  ULEA UR5, UR36, UR37, 0x3 ;  /* 0x0000002524057291 */ /* 0x000fe2000f8e183f */
[----:B------:R-:W-:-:S05]  /*5b80*/  IMAD.U32 R0, RZ, RZ, UR38 ;  /* 0x00000026ff007e24 */ /* 0x000fca000f8e00ff */
[----:B------:R-:W-:-:S04]  /*5b90*/  SHF.L.U32 R0, R0, 0x1f, RZ ;  /* 0x0000001f00007819 */ /* 0x000fc800000006ff */
[----:B------:R2:W3:Y:S01]  /*5ba0*/  SYNCS.PHASECHK.TRANS64.TRYWAIT P2, [UR5+0x30850], R0 ;  /* 0x03085000ff0075a7 */ /* 0x0004e20008040145 */
[----:B------:R-:W-:Y:S05]  /*5bb0*/  @!P0 BRA `(.L_x_1179) ;  /* 0x0000000000048947 */ /* 0x000fea0003800000 */
[----:B------:R-:W-:Y:S01]  /*5bc0*/  BPT.TRAP 0x1 ;  /* 0x000000040000795c */ /* 0x000fe20000300000 */
.L_x_1179:
[----:B---3--:R-:W-:Y:S05]  /*5bd0*/  @P2 BRA `(.L_x_1180) ;  /* 0x0000000000082947 */ /* 0x008fea0003800000 */
[----:B------:R-:W3:Y:S02]  /*5be0*/  SYNCS.PHASECHK.TRANS64.TRYWAIT P2, [UR5+0x30850], R0 ;  /* 0x03085000ff0075a7 */ /* 0x000ee40008040145 */
[----:B---3--:R-:W-:Y:S05]  /*5bf0*/  @!P2 BRA `(.L_x_1181) ;  /* 0x000001400008a947 */ /* 0x008fea0003800000 */
.L_x_1180:
[----:B------:R-:W-:Y:S01]  /*5c00*/  UIADD3 UR10, UR37, 0x400, URZ ;  /* 0x00000400250a7890 */ /* 0x000fe2000fffe03f */
[----:B------:R-:W-:Y:S01]  /*5c10*/  WARPGROUP.ARRIVE ;  /* 0x00000000000079c5 */ /* 0x000fe20000000000 */
[----:B------:R-:W-:Y:S01]  /*5c20*/  UMOV UR11, 0x40000040 ;  /* 0x40000040000b7882 */ /* 0x000fe20000000000 */
[----:B------:R-:W-:Y:S01]  /*5c30*/  PLOP3.LUT P2, PT, PT, PT, UP0, 0x80, 0x0 ;  /* 0x000000000000781c */ /* 0x000fe20003f4f008 */
[----:B------:R-:W-:Y:S01]  /*5c40*/  USHF.R.U32.HI UR10, URZ, 0x4, UR10 ;  /* 0x000000043f0a7899 */ /* 0x000fe2000801160a */
[----:B------:R-:W-:Y:S01]  /*5c50*/  PLOP3.LUT P3, PT, PT, PT, UP0, 0x80, 0x0 ;  /* 0x000000000000781c */ /* 0x000fe20003f6f008 */
[----:B------:R-:W-:Y:S01]  /*5c60*/  VIADD R20, R23, UR39 ;  /* 0x0000002717147c36 */ /* 0x000fe20008000000 */
[----:B------:R-:W-:Y:S01]  /*5c70*/  ULDC UR15, c[0x0][0x9dc] ;  /* 0x00027700000f7ab9 */ /* 0x000fe20000000800 */
[----:B------:R-:W-:Y:S01]  /*5c80*/  ULOP3.LUT UR10, UR10, 0x3fff, URZ, 0xc0, !UPT ;  /* 0x00003fff0a0a7892 */ /* 0x000fe2000f8ec03f */
[----:B0-2---:R-:W-:Y:S01]  /*5c90*/  IMAD.U32 R0, RZ, RZ, UR6 ;  /* 0x00000006ff007e24 */ /* 0x005fe2000f8e00ff */
[----:B------:R-:W-:Y:S01]  /*5ca0*/  ULOP3.LUT UR6, URZ, UR15, URZ, 0x33, !UPT ;  /* 0x0000000f3f067292 */ /* 0x000fe2000f8e333f */
[----:B------:R-:W-:Y:S01]  /*5cb0*/  IMAD R15, R8, -0x60, RZ ;  /* 0xffffffa0080f7824 */ /* 0x000fe200078e02ff */
[----:B------:R-:W-:Y:S01]  /*5cc0*/  ULOP3.LUT UR10, UR10, 0x3000000, URZ, 0xfc, !UPT ;  /* 0x030000000a0a7892 */ /* 0x000fe2000f8efc3f */
[----:B------:R-:W-:Y:S01]  /*5cd0*/  @!P1 VIADD R0, R0, 0x30840 ;  /* 0x0003084000009836 */ /* 0x000fe20000000000 */
[----:B------:R-:W-:-:S02]  /*5ce0*/  ULDC UR18, c[0x0][0x9e0] ;  /* 0x0002780000127ab9 */ /* 0x000fc40000000800 */
[----:B------:R-:W-:Y:S02]  /*5cf0*/  UIMAD UR14, UR36, 0x900, UR10 ;  /* 0x00000900240e78a4 */ /* 0x000fe4000f8e020a */
[----:B------:R-:W-:-:S05]  /*5d00*/  @!P1 PRMT R0, RZ, 0x654, R0 ;  /* 0x00000654ff009816 */ /* 0x000fca0000000000 */
        /* <DEDUP_REMOVED lines=28> */
[----:B-1----:R-:W-:Y:S01]  /*5ed0*/  @P2 IMAD.HI.U32 R9, R20, UR10, RZ ;  /* 0x0000000a14092c27 */ /* 0x002fe2000f8e00ff */
[----:B------:R-:W-:Y:S01]  /*5ee0*/  @UP0 ULDC UR10, c[0x0][0x450] ;  /* 0x00011400000a0ab9 */ /* 0x000fe20000000800 */
[----:B------:R-:W-:-:S03]  /*5ef0*/  PLOP3.LUT P2, PT, PT, PT, UP1, 0x40, 0x0 ;  /* 0x000000000000781c */ /* 0x000fc60003f4e818 */
[----:B------:R-:W-:-:S05]  /*5f00*/  @P3 SHF.R.U32.HI R20, RZ, UR10, R9 ;  /* 0x0000000aff143c19 */ /* 0x000fca0008011609 */
[----:B------:R-:W0:Y:S01]  /*5f10*/  SHFL.IDX PT, R21, R20, RZ, 0x1c1f ;  /* 0x001c1fff14157589 */ /* 0x000e2200000e0000 */
[----:B------:R-:W-:Y:S02]  /*5f20*/  WARPGROUP.DEPBAR.LE gsb0, 0x0 ;  /* 0x00008000000079c5 */ /* 0x000fe40000010000 */
[----:B------:R1:W-:Y:S02]  /*5f30*/  @!P1 SYNCS.ARRIVE.TRANS64.RED.A1T0 RZ, [R0+URZ], RZ ;  /* 0x000000ff00ff99a7 */ /* 0x0003e4000810043f */
[----:B-1----:R-:W-:-:S04]  /*5f40*/  IADD3 R0, -R19, 0x1, R15 ;  /* 0x0000000113007810 */ /* 0x002fc80007ffe10f */
[----:B------:R-:W-:-:S05]  /*5f50*/  IADD3 R0, -R17, R0, R16 ;  /* 0x0000000011007210 */ /* 0x000fca0007ffe110 */
[C---:B------:R-:W-:Y:S02]  /*5f60*/  VIADD R14, R0.reuse, UR18 ;  /* 0x00000012000e7c36 */ /* 0x040fe40008000000 */
[----:B------:R-:W-:Y:S02]  /*5f70*/  VIADD R13, R0, UR6 ;  /* 0x00000006000d7c36 */ /* 0x000fe40008000000 */
[----:B------:R-:W-:Y:S02]  /*5f80*/  IMAD.IADD R0, R15, 0x1, -R19 ;  /* 0x000000010f007824 */ /* 0x000fe400078e0a13 */
[--C-:B0-----:R-:W-:Y:S02]  /*5f90*/  IMAD.IADD R12, R14, 0x1, R21.reuse ;  /* 0x000000010e0c7824 */ /* 0x101fe400078e0215 */
[----:B------:R-:W-:Y:S01]  /*5fa0*/  IMAD.IADD R9, R13, 0x1, R21 ;  /* 0x000000010d097824 */ /* 0x000fe200078e0215 */
[----:B------:R-:W-:Y:S06]  /*5fb0*/  @P2 BRA `(.L_x_1182) ;  /* 0x0000000000542947 */ /* 0x000fec0003800000 */
[----:B------:R-:W-:Y:S01]  /*5fc0*/  IADD3 R21, -R17, R16, R21 ;  /* 0x0000001011157210 */ /* 0x000fe20007ffe115 */
[----:B------:R-:W-:Y:S03]  /*5fd0*/  BSSY B0, `(.L_x_1183) ;  /* 0x0000010000007945 */ /* 0x000fe60003800000 */
        /* <DEDUP_REMOVED lines=10> */
.L_x_1184:
[----:B------:R-:W-:-:S05]  /*6080*/  IMAD.U32 R168, RZ, RZ, UR59 ;  /* 0x0000003bffa87e24 */ /* 0x000fca000f8e00ff */
[----:B------:R-:W-:-:S13]  /*6090*/  ISETP.NE.AND P2, PT, R168, 0x1, PT ;  /* 0x00000001a800780c */ /* 0x000fda0003f45270 */
[----:B------:R-:W0:Y:S02]  /*60a0*/  @P2 LDC.64 R10, c[0x0][0x9e8] ;  /* 0x00027a00ff0a2b82 */ /* 0x000e240000000a00 */
[----:B0-----:R-:W-:-:S05]  /*60b0*/  @P2 IMAD.HI.U32 R10, R21, R10, RZ ;  /* 0x0000000a150a2227 */ /* 0x001fca00078e00ff */
[----:B------:R-:W-:-:S07]  /*60c0*/  @P2 SHF.R.U32.HI R21, RZ, R11, R10 ;  /* 0x0000000bff152219 */ /* 0x000fce000001160a */
.L_x_1185:
[----:B------:R-:W-:Y:S05]  /*60d0*/  BSYNC B0 ;  /* 0x0000000000007941 */ /* 0x000fea0003800000 */
.L_x_1183:
[----:B------:R-:W-:-:S05]  /*60e0*/  IMAD R21, R21, R168, R0 ;  /* 0x000000a815157224 */ /* 0x000fca00078e0200 */
[----:B------:R-:W-:Y:S02]  /*60f0*/  VIADDMNMX R12, R21, R168, R12, PT ;  /* 0x000000a8150c7246 */ /* 0x000fe4000380010c */
[----:B------:R-:W-:-:S07]  /*6100*/  VIMNMX R9, R9, R21, !PT ;  /* 0x0000001509097248 */ /* 0x000fce0007fe0100 */
.L_x_1182:
[C---:B------:R-:W-:Y:S02]  /*6110*/  ISETP.GE.AND P2, PT, R15.reuse, 0x2, PT ;  /* 0x000000020f00780c */ /* 0x040fe40003f46270 */
[----:B------:R-:W-:Y:S02]  /*6120*/  ISETP.GE.AND P6, PT, R15, 0xa, PT ;  /* 0x0000000a0f00780c */ /* 0x000fe40003fc6270 */
[----:B------:R-:W-:Y:S02]  /*6130*/  ISETP.GT.AND P4, PT, R9, 0x1, !P2 ;  /* 0x000000010900780c */ /* 0x000fe40005784270 */
[----:B------:R-:W-:Y:S02]  /*6140*/  ISETP.GE.AND P3, PT, R15, 0x9, PT ;  /* 0x000000090f00780c */ /* 0x000fe40003f66270 */
[----:B------:R-:W-:Y:S02]  /*6150*/  ISETP.LT.OR P4, PT, R12, 0x2, P4 ;  /* 0x000000020c00780c */ /* 0x000fe40002781670 */
[----:B------:R-:W-:-:S02]  /*6160*/  LOP3.LUT R18, R18, 0xfffffffb, RZ, 0xc0, !PT ;  /* 0xfffffffb12127812 */ /* 0x000fc400078ec0ff */
[----:B------:R-:W-:Y:S02]  /*6170*/  FSEL R121, R121, -INF , !P4 ;  /* 0xff80000079797808 */ /* 0x000fe40006000000 */
[C---:B------:R-:W-:Y:S02]  /*6180*/  ISETP.GT.AND P5, PT, R9.reuse, 0x8, !P3 ;  /* 0x000000080900780c */ /* 0x040fe40005fa4270 */
[----:B------:R-:W-:Y:S02]  /*6190*/  @P6 LOP3.LUT R18, R18, 0x4, RZ, 0xfc, !PT ;  /* 0x0000000412126812 */ /* 0x000fe400078efcff */
[----:B------:R-:W-:Y:S02]  /*61a0*/  ISETP.GT.AND P4, PT, R9, 0x9, !P6 ;  /* 0x000000090900780c */ /* 0x000fe40007784270 */
[----:B------:R-:W-:Y:S02]  /*61b0*/  ISETP.GE.AND P6, PT, R15, 0x11, PT ;  /* 0x000000110f00780c */ /* 0x000fe40003fc6270 */
[----:B------:R-:W-:-:S02]  /*61c0*/  ISETP.LT.OR P5, PT, R12, 0x9, P5 ;  /* 0x000000090c00780c */ /* 0x000fc40002fa1670 */
[----:B------:R-:W-:Y:S02]  /*61d0*/  ISETP.LT.OR P4, PT, R12, 0xa, P4 ;  /* 0x0000000a0c00780c */ /* 0x000fe40002781670 */
[----:B------:R-:W-:Y:S02]  /*61e0*/  FSEL R124, R124, -INF , !P5 ;  /* 0xff8000007c7c7808 */ /* 0x000fe40006800000 */
[----:B------:R-:W-:Y:S02]  /*61f0*/  ISETP.GE.AND P5, PT, R15, 0x12, PT ;  /* 0x000000120f00780c */ /* 0x000fe40003fa6270 */
[----:B------:R-:W-:Y:S02]  /*6200*/  LOP3.LUT R18, R18, 0xfffffff7, RZ, 0xc0, !PT ;  /* 0xfffffff712127812 */ /* 0x000fe400078ec0ff */
[----:B------:R-:W-:Y:S02]  /*6210*/  FSEL R125, R125, -INF , !P4 ;  /* 0xff8000007d7d7808 */ /* 0x000fe40006000000 */
[----:B------:R-:W-:-:S02]  /*6220*/  ISETP.GT.AND P4, PT, R9, 0x10, !P6 ;  /* 0x000000100900780c */ /* 0x000fc40007784270 */
[----:B------:R-:W-:Y:S02]  /*6230*/  @P6 LOP3.LUT R18, R18, 0x8, RZ, 0xfc, !PT ;  /* 0x0000000812126812 */ /* 0x000fe400078efcff */
[----:B------:R-:W-:Y:S02]  /*6240*/  ISETP.LT.OR P4, PT, R12, 0x11, P4 ;  /* 0x000000110c00780c */ /* 0x000fe40002781670 */
[----:B------:R-:W-:Y:S02]  /*6250*/  LOP3.LUT R18, R18, 0xfff7ffff, RZ, 0xc0, !PT ;  /* 0xfff7ffff12127812 */ /* 0x000fe400078ec0ff */
[----:B------:R-:W-:Y:S02]  /*6260*/  FSEL R128, R128, -INF , !P4 ;  /* 0xff80000080807808 */ /* 0x000fe40006000000 */
[----:B------:R-:W-:Y:S02]  /*6270*/  @P5 LOP3.LUT R18, R18, 0x80000, RZ, 0xfc, !PT ;  /* 0x0008000012125812 */ /* 0x000fe400078efcff */
[----:B------:R-:W-:-:S02]  /*6280*/  ISETP.GT.AND P4, PT, R9, 0x11, !P5 ;  /* 0x000000110900780c */ /* 0x000fc40006f84270 */
[----:B------:R-:W-:Y:S02]  /*6290*/  ISETP.GE.AND P5, PT, R15, 0x19, PT ;  /* 0x000000190f00780c */ /* 0x000fe40003fa6270 */
[----:B------:R-:W-:Y:S02]  /*62a0*/  ISETP.LT.OR P4, PT, R12, 0x12, P4 ;  /* 0x000000120c00780c */ /* 0x000fe40002781670 */
[----:B------:R-:W-:Y:S02]  /*62b0*/  LOP3.LUT R18, R18, 0xfffbffff, RZ, 0xc0, !PT ;  /* 0xfffbffff12127812 */ /* 0x000fe400078ec0ff */
[----:B------:R-:W-:Y:S02]  /*62c0*/  FSEL R129, R129, -INF , !P4 ;  /* 0xff80000081817808 */ /* 0x000fe40006000000 */
[----:B------:R-:W-:-:S04]  /*62d0*/  ISETP.GT.AND P4, PT, R9, 0x18, !P5 ;  /* 0x000000180900780c */ /* 0x000fc80006f84270 */
[----:B------:R-:W-:Y:S02]  /*62e0*/  ISETP.LT.OR P4, PT, R12, 0x19, P4 ;  /* 0x000000190c00780c */ /* 0x000fe40002781670 */
[----:B------:R-:W-:Y:S02]  /*62f0*/  @P5 LOP3.LUT R18, R18, 0x40000, RZ, 0xfc, !PT ;  /* 0x0004000012125812 */ /* 0x000fe400078efcff */
[----:B------:R-:W-:Y:S02]  /*6300*/  ISETP.GE.AND P5, PT, R15, 0x1a, PT ;  /* 0x0000001a0f00780c */ /* 0x000fe40003fa6270 */
[----:B------:R-:W-:Y:S02]  /*6310*/  LOP3.LUT R18, R18, 0xfffdffff, RZ, 0xc0, !PT ;  /* 0xfffdffff12127812 */ /* 0x000fe400078ec0ff */
[----:B------:R-:W-:Y:S02]  /*6320*/  FSEL R132, R132, -INF , !P4 ;  /* 0xff80000084847808 */ /* 0x000fe40006000000 */
[----:B------:R-:W-:-:S04]  /*6330*/  ISETP.GT.AND P4, PT, R9, 0x19, !P5 ;  /* 0x000000190900780c */ /* 0x000fc80006f84270 */
[----:B------:R-:W-:-:S03]  /*6340*/  ISETP.LT.OR P4, PT, R12, 0x1a, P4 ;  /* 0x0000001a0c00780c */ /* 0x000fc60002781670 */
        /* <DEDUP_REMOVED lines=68> */
[----:B------:R-:W-:Y:S02]  /*6790*/  FSEL R156, R156, -INF , !P4 ;  /* 0xff8000009c9c7808 */ /* 0x000fe40006000000 */
[----:B------:R-:W-:Y:S02]  /*67a0*/  LOP3.LUT R18, R18, 0xffffffdf, RZ, 0xc0, !PT ;  /* 0xffffffdf12127812 */ /* 0x000fe400078ec0ff */
[----:B------:R-:W-:-:S04]  /*67b0*/  ISETP.GT.AND P4, PT, R9, 0x49, !P5 ;  /* 0x000000490900780c */ /* 0x000fc80006f84270 */
[----:B------:R-:W-:-:S03]  /*67c0*/  ISETP.LT.OR P4, PT, R12, 0x4a, P4 ;  /* 0x0000004a0c00780c */ /* 0x000fc60002781670 */
[----:B------:R-:W-:Y:S02]  /*67d0*/  @P5 LOP3.LUT R18, R18, 0x20, RZ, 0xfc, !PT ;  /* 0x0000002012125812 */ /* 0x000fe400078efcff */
[----:B------:R-:W-:Y:S02]  /*67e0*/  ISETP.GE.AND P5, PT, R15, 0x51, PT ;  /* 0x000000510f00780c */ /* 0x000fe40003fa6270 */
[----:B------:R-:W-:Y:S02]  /*67f0*/  FSEL R157, R157, -INF , !P4 ;  /* 0xff8000009d9d7808 */ /* 0x000fe40006000000 */
[----:B------:R-:W-:Y:S02]  /*6800*/  ISETP.GT.AND P4, PT, R9, 0x50, !P5 ;  /* 0x000000500900780c */ /* 0x000fe40006f84270 */
[----:B------:R-:W-:Y:S02]  /*6810*/  LOP3.LUT R18, R18, 0xffffffef, RZ, 0xc0, !PT ;  /* 0xffffffef12127812 */ /* 0x000fe400078ec0ff */
[----:B------:R-:W-:-:S04]  /*6820*/  ISETP.LT.OR P4, PT, R12, 0x51, P4 ;  /* 0x000000510c00780c */ /* 0x000fc80002781670 */
[----:B------:R-:W-:Y:S02]  /*6830*/  FSEL R160, R160, -INF , !P4 ;  /* 0xff800000a0a07808 */ /* 0x000fe40006000000 */
[----:B------:R-:W-:Y:S02]  /*6840*/  ISETP.GE.AND P4, PT, R15, 0x52, PT ;  /* 0x000000520f00780c */ /* 0x000fe40003f86270 */
[----:B------:R-:W-:Y:S02]  /*6850*/  @P5 LOP3.LUT R18, R18, 0x10, RZ, 0xfc, !PT ;  /* 0x0000001012125812 */ /* 0x000fe400078efcff */
[----:B------:R-:W-:Y:S02]  /*6860*/  ISETP.GT.AND P5, PT, R9, 0x51, !P4 ;  /* 0x000000510900780c */ /* 0x000fe400067a4270 */
[----:B------:R-:W-:Y:S02]  /*6870*/  LOP3.LUT R18, R18, 0xfffffffd, RZ, 0xc0, !PT ;  /* 0xfffffffd12127812 */ /* 0x000fe400078ec0ff */
[----:B------:R-:W-:-:S04]  /*6880*/  ISETP.LT.OR P5, PT, R12, 0x52, P5 ;  /* 0x000000520c00780c */ /* 0x000fc80002fa1670 */
[----:B------:R-:W-:Y:S02]  /*6890*/  FSEL R161, R161, -INF , !P5 ;  /* 0xff800000a1a17808 */ /* 0x000fe40006800000 */
[----:B------:R-:W-:-:S04]  /*68a0*/  ISETP.GE.AND P5, PT, R15, 0x59, PT ;  /* 0x000000590f00780c */ /* 0x000fc80003fa6270 */
[----:B------:R-:W-:-:S04]  /*68b0*/  ISETP.GT.AND P6, PT, R9, 0x58, !P5 ;  /* 0x000000580900780c */ /* 0x000fc80006fc4270 */
[----:B------:R-:W-:-:S04]  /*68c0*/  ISETP.LT.OR P6, PT, R12, 0x59, P6 ;  /* 0x000000590c00780c */ /* 0x000fc800037c1670 */
[----:B------:R-:W-:Y:S02]  /*68d0*/  FSEL R164, R164, -INF , !P6 ;  /* 0xff800000a4a47808 */ /* 0x000fe40007000000 */
[----:B------:R-:W-:-:S13]  /*68e0*/  ISETP.GE.AND P6, PT, R15, 0x1, PT ;  /* 0x000000010f00780c */ /* 0x000fda0003fc6270 */
[----:B------:R-:W-:Y:S02]  /*68f0*/  @P6 LOP3.LUT R18, R18, 0x2, RZ, 0xfc, !PT ;  /* 0x0000000212126812 */ /* 0x000fe400078efcff */
[----:B------:R-:W-:Y:S02]  /*6900*/  ISETP.GT.AND P6, PT, R9, RZ, !P6 ;  /* 0x000000ff0900720c */ /* 0x000fe400077c4270 */
[----:B------:R-:W-:Y:S02]  /*6910*/  LOP3.LUT R18, R18, 0xfffffffe, RZ, 0xc0, !PT ;  /* 0xfffffffe12127812 */ /* 0x000fe400078ec0ff */
[----:B------:R-:W-:-:S04]  /*6920*/  ISETP.LT.OR P6, PT, R12, 0x1, P6 ;  /* 0x000000010c00780c */ /* 0x000fc800037c1670 */
[----:B------:R-:W-:Y:S02]  /*6930*/  FSEL R120, R120, -INF , !P6 ;  /* 0xff80000078787808 */ /* 0x000fe40007000000 */
[----:B------:R-:W-:-:S13]  /*6940*/  ISETP.GE.AND P6, PT, R15, 0x5a, PT ;  /* 0x0000005a0f00780c */ /* 0x000fda0003fc6270 */
[----:B------:R-:W-:Y:S02]  /*6950*/  @P6 LOP3.LUT R18, R18, 0x1, RZ, 0xfc, !PT ;  /* 0x0000000112126812 */ /* 0x000fe400078efcff */
[----:B------:R-:W-:Y:S02]  /*6960*/  ISETP.GT.AND P6, PT, R9, 0x59, !P6 ;  /* 0x000000590900780c */ /* 0x000fe400077c4270 */
[----:B------:R-:W0:Y:S02]  /*6970*/  SHFL.IDX PT, R9, R20, 0x1, 0x1c1f ;  /* 0x003c1f0014097f89 */ /* 0x000e2400000e0000 */
[----:B------:R-:W-:-:S04]  /*6980*/  ISETP.LT.OR P6, PT, R12, 0x5a, P6 ;  /* 0x0000005a0c00780c */ /* 0x000fc800037c1670 */
[----:B------:R-:W-:Y:S02]  /*6990*/  FSEL R165, R165, -INF , !P6 ;  /* 0xff800000a5a57808 */ /* 0x000fe40007000000 */
[----:B------:R-:W-:Y:S01]  /*69a0*/  PLOP3.LUT P6, PT, PT, PT, UP1, 0x40, 0x0 ;  /* 0x000000000000781c */ /* 0x000fe20003fce818 */
[--C-:B0-----:R-:W-:Y:S02]  /*69b0*/  IMAD.IADD R14, R14, 0x1, R9.reuse ;  /* 0x000000010e0e7824 */ /* 0x101fe400078e0209 */
[----:B------:R-:W-:-:S10]  /*69c0*/  IMAD.IADD R13, R13, 0x1, R9 ;  /* 0x000000010d0d7824 */ /* 0x000fd400078e0209 */
[----:B------:R-:W-:Y:S05]  /*69d0*/  @P6 BRA `(.L_x_1186) ;  /* 0x0000000000546947 */ /* 0x000fea0003800000 */
        /* <DEDUP_REMOVED lines=12> */
.L_x_1188:
[----:B------:R-:W-:-:S05]  /*6aa0*/  IMAD.U32 R15, RZ, RZ, UR59 ;  /* 0x0000003bff0f7e24 */ /* 0x000fca000f8e00ff */
[----:B------:R-:W-:-:S13]  /*6ab0*/  ISETP.NE.AND P6, PT, R15, 0x1, PT ;  /* 0x000000010f00780c */ /* 0x000fda0003fc5270 */
[----:B------:R-:W0:Y:S02]  /*6ac0*/  @P6 LDC.64 R10, c[0x0][0x9e8] ;  /* 0x00027a00ff0a6b82 */ /* 0x000e240000000a00 */
[----:B0-----:R-:W-:-:S05]  /*6ad0*/  @P6 IMAD.HI.U32 R10, R9, R10, RZ ;  /* 0x0000000a090a6227 */ /* 0x001fca00078e00ff */
[----:B------:R-:W-:-:S07]  /*6ae0*/  @P6 SHF.R.U32.HI R9, RZ, R11, R10 ;  /* 0x0000000bff096219 */ /* 0x000fce000001160a */
.L_x_1189:
[----:B------:R-:W-:Y:S05]  /*6af0*/  BSYNC B0 ;  /* 0x0000000000007941 */ /* 0x000fea0003800000 */
.L_x_1187:
[----:B------:R-:W-:-:S05]  /*6b00*/  IMAD R0, R9, R15, R0 ;  /* 0x0000000f09007224 */ /* 0x000fca00078e0200 */
[----:B------:R-:W-:Y:S02]  /*6b10*/  VIADDMNMX R14, R0, R15, R14, PT ;  /* 0x0000000f000e7246 */ /* 0x000fe4000380010e */
[----:B------:R-:W-:-:S07]  /*6b20*/  VIMNMX R13, R13, R0, !PT ;  /* 0x000000000d0d7248 */ /* 0x000fce0007fe0100 */
.L_x_1186:
[C---:B------:R-:W-:Y:S01]  /*6b30*/  ISETP.GT.AND P2, PT, R13.reuse, 0x1, !P2 ;  /* 0x000000010d00780c */ /* 0x040fe20005744270 */
[----:B------:R-:W-:Y:S01]  /*6b40*/  ULDC UR6, c[0x0][0x988] ;  /* 0x0002620000067ab9 */ /* 0x000fe20000000800 */
[----:B------:R-:W-:Y:S01]  /*6b50*/  ISETP.GT.AND P3, PT, R13, 0x8, !P3 ;  /* 0x000000080d00780c */ /* 0x000fe20005f64270 */
[----:B------:R-:W-:Y:S01]  /*6b60*/  UMOV UR14, UR6 ;  /* 0x00000006000e7c82 */ /* 0x000fe20008000000 */
[C---:B------:R-:W-:Y:S01]  /*6b70*/  ISETP.LT.OR P2, PT, R14.reuse, 0x2, P2 ;  /* 0x000000020e00780c */ /* 0x040fe20001741670 */
[----:B------:R-:W-:Y:S01]  /*6b80*/  UMOV UR38, UR7 ;  /* 0x0000000700267c82 */ /* 0x000fe20008000000 */
[----:B------:R-:W-:Y:S01]  /*6b90*/  ISETP.LT.OR P3, PT, R14, 0x9, P3 ;  /* 0x000000090e00780c */ /* 0x000fe20001f61670 */
[----:B------:R-:W-:Y:S01]  /*6ba0*/  UMOV UR36, UR4 ;  /* 0x0000000400247c82 */ /* 0x000fe20008000000 */
[----:B------:R-:W-:Y:S02]  /*6bb0*/  FSEL R123, R123, -INF , !P2 ;  /* 0xff8000007b7b7808 */ /* 0x000fe40005000000 */
[----:B------:R-:W-:-:S02]  /*6bc0*/  LOP3.LUT P2, RZ, R18, 0x4, RZ, 0xc0, !PT ;  /* 0x0000000412ff7812 */ /* 0x000fc4000784c0ff */
[----:B------:R-:W-:Y:S02]  /*6bd0*/  FSEL R126, R126, -INF , !P3 ;  /* 0xff8000007e7e7808 */ /* 0x000fe40005800000 */
[----:B------:R-:W-:Y:S02]  /*6be0*/  ISETP.GT.AND P2, PT, R13, 0x9, !P2 ;  /* 0x000000090d00780c */ /* 0x000fe40005744270 */
[----:B------:R-:W-:Y:S02]  /*6bf0*/  LOP3.LUT P3, RZ, R18, 0x20000, RZ, 0xc0, !PT ;  /* 0x0002000012ff7812 */ /* 0x000fe4000786c0ff */
[----:B------:R-:W-:Y:S02]  /*6c00*/  ISETP.LT.OR P2, PT, R14, 0xa, P2 ;  /* 0x0000000a0e00780c */ /* 0x000fe40001741670 */
[----:B------:R-:W-:Y:S02]  /*6c10*/  LOP3.LUT P6, RZ, R18, 0x10000, RZ, 0xc0, !PT ;  /* 0x0001000012ff7812 */ /* 0x000fe400078cc0ff */
[----:B------:R-:W-:-:S02]  /*6c20*/  FSEL R127, R127, -INF , !P2 ;  /* 0xff8000007f7f7808 */ /* 0x000fc40005000000 */
[----:B------:R-:W-:Y:S02]  /*6c30*/  LOP3.LUT P2, RZ, R18, 0x8, RZ, 0xc0, !PT ;  /* 0x0000000812ff7812 */ /* 0x000fe4000784c0ff */
[----:B------:R-:W-:Y:S02]  /*6c40*/  FMNMX.FTZ R0, R120, R3, !PT ;  /* 0x0000000378007209 */ /* 0x000fe40007810000 */
[----:B------:R-:W-:Y:S02]  /*6c50*/  ISETP.GT.AND P2, PT, R13, 0x10, !P2 ;  /* 0x000000100d00780c */ /* 0x000fe40005744270 */
[----:B------:R-:W-:Y:S02]  /*6c60*/  FMNMX.FTZ R9, R121, R0, !PT ;  /* 0x0000000079097209 */ /* 0x000fe40007810000 */
[----:B------:R-:W-:Y:S02]  /*6c70*/  ISETP.LT.OR P2, PT, R14, 0x11, P2 ;  /* 0x000000110e00780c */ /* 0x000fe40001741670 */
[----:B------:R-:W-:-:S02]  /*6c80*/  FMNMX.FTZ R0, R124, R9, !PT ;  /* 0x000000097c007209 */ /* 0x000fc40007810000 */
[----:B------:R-:W-:Y:S02]  /*6c90*/  FSEL R130, R130, -INF , !P2 ;  /* 0xff80000082827808 */ /* 0x000fe40005000000 */
[----:B------:R-:W-:Y:S02]  /*6ca0*/  LOP3.LUT P2, RZ, R18, 0x80000, RZ, 0xc0, !PT ;  /* 0x0008000012ff7812 */ /* 0x000fe4000784c0ff */
[----:B------:R-:W-:Y:S02]  /*6cb0*/  FMNMX.FTZ R9, R125, R0, !PT ;  /* 0x000000007d097209 */ /* 0x000fe40007810000 */
[----:B------:R-:W-:Y:S02]  /*6cc0*/  ISETP.GT.AND P2, PT, R13, 0x11, !P2 ;  /* 0x000000110d00780c */ /* 0x000fe40005744270 */
[----:B------:R-:W-:Y:S02]  /*6cd0*/  FMNMX.FTZ R0, R128, R9, !PT ;  /* 0x0000000980007209 */ /* 0x000fe40007810000 */
[----:B------:R-:W-:-:S02]  /*6ce0*/  ISETP.LT.OR P2, PT, R14, 0x12, P2 ;  /* 0x000000120e00780c */ /* 0x000fc40001741670 */
[----:B------:R-:W-:Y:S02]  /*6cf0*/  FMNMX.FTZ R9, R129, R0, !PT ;  /* 0x0000000081097209 */ /* 0x000fe40007810000 */
[----:B------:R-:W-:Y:S02]  /*6d00*/  FSEL R131, R131, -INF , !P2 ;  /* 0xff80000083837808 */ /* 0x000fe40005000000 */
[----:B------:R-:W-:Y:S02]  /*6d10*/  LOP3.LUT P2, RZ, R18, 0x40000, RZ, 0xc0, !PT ;  /* 0x0004000012ff7812 */ /* 0x000fe4000784c0ff */
[----:B------:R-:W-:Y:S02]  /*6d20*/  FMNMX.FTZ R0, R132, R9, !PT ;  /* 0x0000000984007209 */ /* 0x000fe40007810000 */
[----:B------:R-:W-:Y:S02]  /*6d30*/  ISETP.GT.AND P2, PT, R13, 0x18, !P2 ;  /* 0x000000180d00780c */ /* 0x000fe40005744270 */
[----:B------:R-:W-:-:S02]  /*6d40*/  FMNMX.FTZ R9, R133, R0, !PT ;  /* 0x0000000085097209 */ /* 0x000fc40007810000 */
[----:B------:R-:W-:Y:S02]  /*6d50*/  ISETP.LT.OR P2, PT, R14, 0x19, P2 ;  /* 0x000000190e00780c */ /* 0x000fe40001741670 */
[----:B------:R-:W-:Y:S02]  /*6d60*/  FMNMX.FTZ R0, R136, R9, !PT ;  /* 0x0000000988007209 */ /* 0x000fe40007810000 */
[----:B------:R-:W-:Y:S02]  /*6d70*/  FSEL R134, R134, -INF , !P2 ;  /* 0xff80000086867808 */ /* 0x000fe40005000000 */
        /* <DEDUP_REMOVED lines=24> */
[----:B------:R-:W-:Y:S02]  /*6f00*/  LOP3.LUT P2, RZ, R18, 0x2000, RZ, 0xc0, !PT ;  /* 0x0000200012ff7812 */ /* 0x000fe4000784c0ff */
[----:B------:R-:W-:Y:S02]  /*6f10*/  FMNMX.FTZ R9, R157, R0, !PT ;  /* 0x000000009d097209 */ /* 0x000fe40007810000 */
[----:B------:R-:W-:-:S02]  /*6f20*/  ISETP.GT.AND P2, PT, R13, 0x29, !P2 ;  /* 0x000000290d00780c */ /* 0x000fc40005744270 */
[----:B------:R-:W-:Y:S02]  /*6f30*/  FMNMX.FTZ R0, R160, R9, !PT ;  /* 0x00000009a0007209 */ /* 0x000fe40007810000 */
[----:B------:R-:W-:Y:S02]  /*6f40*/  ISETP.LT.OR P2, PT, R14, 0x2a, P2 ;  /* 0x0000002a0e00780c */ /* 0x000fe40001741670 */
[----:B------:R-:W-:Y:S02]  /*6f50*/  FMNMX.FTZ R9, R161, R0, !PT ;  /* 0x00000000a1097209 */ /* 0x000fe40007810000 */
[----:B------:R-:W-:Y:S02]  /*6f60*/  FSEL R143, R143, -INF , !P2 ;  /* 0xff8000008f8f7808 */ /* 0x000fe40005000000 */
[C---:B------:R-:W-:Y:S02]  /*6f70*/  LOP3.LUT P2, RZ, R18.reuse, 0x1000, RZ, 0xc0, !PT ;  /* 0x0000100012ff7812 */ /* 0x040fe4000784c0ff */
[----:B------:R-:W-:-:S02]  /*6f80*/  LOP3.LUT P3, RZ, R18, 0x40, RZ, 0xc0, !PT ;  /* 0x0000004012ff7812 */ /* 0x000fc4000786c0ff */
[----:B------:R-:W-:Y:S02]  /*6f90*/  ISETP.GT.AND P2, PT, R13, 0x30, !P2 ;  /* 0x000000300d00780c */ /* 0x000fe40005744270 */
[----:B------:R-:W-:Y:S02]  /*6fa0*/  FMNMX.FTZ R0, R164, R9, !PT ;  /* 0x00000009a4007209 */ /* 0x000fe40007810000 */
[----:B------:R-:W-:Y:S02]  /*6fb0*/  ISETP.LT.OR P2, PT, R14, 0x31, P2 ;  /* 0x000000310e00780c */ /* 0x000fe40001741670 */
[----:B------:R-:W-:Y:S02]  /*6fc0*/  FMNMX.FTZ R10, R165, R0, !PT ;  /* 0x00000000a50a7209 */ /* 0x000fe40007810000 */
[----:B------:R-:W-:Y:S02]  /*6fd0*/  FSEL R146, R146, -INF , !P2 ;  /* 0xff80000092927808 */ /* 0x000fe40005000000 */
[C---:B------:R-:W-:Y:S01]  /*6fe0*/  LOP3.LUT P2, RZ, R18.reuse, 0x800, RZ, 0xc0, !PT ;  /* 0x0000080012ff7812 */ /* 0x040fe2000784c0ff */
[----:B------:R-:W0:Y:S01]  /*6ff0*/  SHFL.BFLY PT, R9, R10, 0x2, 0x1f ;  /* 0x0c401f000a097f89 */ /* 0x000e2200000e0000 */
[----:B------:R-:W-:-:S02]  /*7000*/  LOP3.LUT P6, RZ, R18, 0x20, RZ, 0xc0, !PT ;  /* 0x0000002012ff7812 */ /* 0x000fc400078cc0ff */
[C---:B------:R-:W-:Y:S02]  /*7010*/  ISETP.GT.AND P2, PT, R13.reuse, 0x31, !P2 ;  /* 0x000000310d00780c */ /* 0x040fe40005744270 */
[C---:B------:R-:W-:Y:S02]  /*7020*/  ISETP.GT.AND P4, PT, R13.reuse, 0x51, !P4 ;  /* 0x000000510d00780c */ /* 0x040fe40006784270 */
[----:B------:R-:W-:Y:S02]  /*7030*/  ISETP.LT.OR P2, PT, R14, 0x32, P2 ;  /* 0x000000320e00780c */ /* 0x000fe40001741670 */
[----:B------:R-:W-:Y:S02]  /*7040*/  ISETP.GT.AND P5, PT, R13, 0x58, !P5 ;  /* 0x000000580d00780c */ /* 0x000fe40006fa4270 */
[----:B------:R-:W-:Y:S02]  /*7050*/  FSEL R147, R147, -INF , !P2 ;  /* 0xff80000093937808 */ /* 0x000fe40005000000 */
[----:B------:R-:W-:-:S02]  /*7060*/  LOP3.LUT P2, RZ, R18, 0x400, RZ, 0xc0, !PT ;  /* 0x0000040012ff7812 */ /* 0x000fc4000784c0ff */
[C---:B------:R-:W-:Y:S02]  /*7070*/  ISETP.LT.OR P4, PT, R14.reuse, 0x52, P4 ;  /* 0x000000520e00780c */ /* 0x040fe40002781670 */
[----:B------:R-:W-:Y:S02]  /*7080*/  ISETP.GT.AND P2, PT, R13, 0x38, !P2 ;  /* 0x000000380d00780c */ /* 0x000fe40005744270 */
[C---:B------:R-:W-:Y:S02]  /*7090*/  ISETP.LT.OR P5, PT, R14.reuse, 0x59, P5 ;  /* 0x000000590e00780c */ /* 0x040fe40002fa1670 */
[----:B------:R-:W-:Y:S02]  /*70a0*/  ISETP.LT.OR P2, PT, R14, 0x39, P2 ;  /* 0x000000390e00780c */ /* 0x000fe40001741670 */
[----:B------:R-:W-:Y:S02]  /*70b0*/  FSEL R163, R163, -INF , !P4 ;  /* 0xff800000a3a37808 */ /* 0x000fe40006000000 */
[----:B------:R-:W-:-:S02]  /*70c0*/  FSEL R150, R150, -INF , !P2 ;  /* 0xff80000096967808 */ /* 0x000fc40005000000 */
[----:B------:R-:W-:Y:S02]  /*70d0*/  LOP3.LUT P2, RZ, R18, 0x200, RZ, 0xc0, !PT ;  /* 0x0000020012ff7812 */ /* 0x000fe4000784c0ff */
[----:B0-----:R-:W-:Y:S02]  /*70e0*/  FMNMX.FTZ R11, R10, R9, !PT ;  /* 0x000000090a0b7209 */ /* 0x001fe40007810000 */
[----:B------:R-:W-:Y:S02]  /*70f0*/  ISETP.GT.AND P2, PT, R13, 0x39, !P2 ;  /* 0x000000390d00780c */ /* 0x000fe40005744270 */
[----:B------:R-:W-:Y:S01]  /*7100*/  FSEL R166, R166, -INF , !P5 ;  /* 0xff800000a6a67808 */ /* 0x000fe20006800000 */
[----:B------:R-:W0:Y:S01]  /*7110*/  SHFL.BFLY PT, R0, R11, 0x1, 0x1f ;  /* 0x0c201f000b007f89 */ /* 0x000e2200000e0000 */
[----:B------:R-:W-:-:S04]  /*7120*/  ISETP.LT.OR P2, PT, R14, 0x3a, P2 ;  /* 0x0000003a0e00780c */ /* 0x000fc80001741670 */
[----:B------:R-:W-:Y:S02]  /*7130*/  FSEL R151, R151, -INF , !P2 ;  /* 0xff80000097977808 */ /* 0x000fe40005000000 */
[----:B------:R-:W-:-:S04]  /*7140*/  LOP3.LUT P2, RZ, R18, 0x100, RZ, 0xc0, !PT ;  /* 0x0000010012ff7812 */ /* 0x000fc8000784c0ff */
[----:B------:R-:W-:-:S04]  /*7150*/  ISETP.GT.AND P2, PT, R13, 0x40, !P2 ;  /* 0x000000400d00780c */ /* 0x000fc80005744270 */
[----:B------:R-:W-:-:S04]  /*7160*/  ISETP.LT.OR P2, PT, R14, 0x41, P2 ;  /* 0x000000410e00780c */ /* 0x000fc80001741670 */
[----:B------:R-:W-:Y:S02]  /*7170*/  FSEL R154, R154, -INF , !P2 ;  /* 0xff8000009a9a7808 */ /* 0x000fe40005000000 */
[----:B------:R-:W-:Y:S02]  /*7180*/  LOP3.LUT P2, RZ, R18, 0x80, RZ, 0xc0, !PT ;  /* 0x0000008012ff7812 */ /* 0x000fe4000784c0ff */
[----:B0-----:R-:W-:Y:S02]  /*7190*/  FMNMX.FTZ R9, R11, R0, !PT ;  /* 0x000000000b097209 */ /* 0x001fe40007810000 */
[----:B------:R-:W-:-:S03]  /*71a0*/  ISETP.GT.AND P2, PT, R13, 0x41, !P2 ;  /* 0x000000410d00780c */ /* 0x000fc60005744270 */
[----:B------:R-:W-:Y:S01]  /*71b0*/  FMUL.FTZ R0, R9, UR14 ;  /* 0x0000000e09007c20 */ /* 0x000fe20008410000 */
[----:B------:R-:W-:-:S04]  /*71c0*/  ISETP.LT.OR P2, PT, R14, 0x42, P2 ;  /* 0x000000420e00780c */ /* 0x000fc80001741670 */
[----:B------:R-:W-:Y:S02]  /*71d0*/  FSEL R155, R155, -INF , !P2 ;  /* 0xff8000009b9b7808 */ /* 0x000fe40005000000 */
[C---:B------:R-:W-:Y:S02]  /*71e0*/  ISETP.GT.AND P2, PT, R13.reuse, 0x48, !P3 ;  /* 0x000000480d00780c */ /* 0x040fe40005f44270 */
[----:B------:R-:W-:Y:S02]  /*71f0*/  LOP3.LUT P3, RZ, R18, 0x10, RZ, 0xc0, !PT ;  /* 0x0000001012ff7812 */ /* 0x000fe4000786c0ff */
[----:B------:R-:W-:Y:S02]  /*7200*/  ISETP.LT.OR P2, PT, R14, 0x49, P2 ;  /* 0x000000490e00780c */ /* 0x000fe40001741670 */
[----:B------:R-:W-:Y:S02]  /*7210*/  ISETP.GT.AND P3, PT, R13, 0x50, !P3 ;  /* 0x000000500d00780c */ /* 0x000fe40005f64270 */
[----:B------:R-:W-:-:S02]  /*7220*/  FSEL R158, R158, -INF , !P2 ;  /* 0xff8000009e9e7808 */ /* 0x000fc40005000000 */
[----:B------:R-:W-:Y:S02]  /*7230*/  ISETP.GT.AND P2, PT, R13, 0x49, !P6 ;  /* 0x000000490d00780c */ /* 0x000fe40007744270 */
[----:B------:R-:W-:Y:S02]  /*7240*/  LOP3.LUT P6, RZ, R18, 0x2, RZ, 0xc0, !PT ;  /* 0x0000000212ff7812 */ /* 0x000fe400078cc0ff */
[C---:B------:R-:W-:Y:S02]  /*7250*/  ISETP.LT.OR P2, PT, R14.reuse, 0x4a, P2 ;  /* 0x0000004a0e00780c */ /* 0x040fe40001741670 */
[----:B------:R-:W-:Y:S02]  /*7260*/  ISETP.LT.OR P3, PT, R14, 0x51, P3 ;  /* 0x000000510e00780c */ /* 0x000fe40001f61670 */
[----:B------:R-:W-:Y:S02]  /*7270*/  FSEL R159, R159, -INF , !P2 ;  /* 0xff8000009f9f7808 */ /* 0x000fe40005000000 */
[----:B------:R-:W-:-:S02]  /*7280*/  ISETP.GT.AND P2, PT, R13, RZ, !P6 ;  /* 0x000000ff0d00720c */ /* 0x000fc40007744270 */
[----:B------:R-:W-:Y:S02]  /*7290*/  LOP3.LUT P6, RZ, R18, 0x1, RZ, 0xc0, !PT ;  /* 0x0000000112ff7812 */ /* 0x000fe400078cc0ff */
[----:B------:R-:W-:Y:S02]  /*72a0*/  ISETP.LT.OR P2, PT, R14, 0x1, P2 ;  /* 0x000000010e00780c */ /* 0x000fe40001741670 */
[----:B------:R-:W-:Y:S02]  /*72b0*/  ISETP.GT.AND P6, PT, R13, 0x59, !P6 ;  /* 0x000000590d00780c */ /* 0x000fe400077c4270 */
[----:B------:R-:W-:Y:S02]  /*72c0*/  FSEL R122, R122, -INF , !P2 ;  /* 0xff8000007a7a7808 */ /* 0x000fe40005000000 */
[----:B------:R-:W-:Y:S02]  /*72d0*/  FSETP.NEU.FTZ.AND P2, PT, R9, -INF , PT ;  /* 0xff8000000900780b */ /* 0x000fe40003f5d000 */
[----:B------:R-:W-:-:S02]  /*72e0*/  FMNMX.FTZ R10, R122, R2, !PT ;  /* 0x000000027a0a7209 */ /* 0x000fc40007810000 */
[----:B------:R-:W-:Y:S02]  /*72f0*/  FSEL R0, R0, RZ, P2 ;  /* 0x000000ff00007208 */ /* 0x000fe40001000000 */
[----:B------:R-:W-:Y:S02]  /*7300*/  FMNMX.FTZ R15, R123, R10, !PT ;  /* 0x0000000a7b0f7209 */ /* 0x000fe40007810000 */
[----:B------:R-:W-:Y:S01]  /*7310*/  FSEL R162, R162, -INF , !P3 ;  /* 0xff800000a2a27808 */ /* 0x000fe20005800000 */
[--C-:B------:R-:W-:Y:S01]  /*7320*/  FFMA.FTZ R11, R121, UR14, -R0.reuse ;  /* 0x0000000e790b7c23 */ /* 0x100fe20008010800 */
[----:B------:R-:W-:Y:S01]  /*7330*/  FMNMX.FTZ R10, R126, R15, !PT ;  /* 0x0000000f7e0a7209 */ /* 0x000fe20007810000 */
[--C-:B------:R-:W-:Y:S01]  /*7340*/  FFMA.FTZ R186, R132, UR14, -R0.reuse ;  /* 0x0000000e84ba7c23 */ /* 0x100fe20008010800 */
[----:B------:R-:W-:Y:S01]  /*7350*/  ISETP.LT.OR P6, PT, R14, 0x5a, P6 ;  /* 0x0000005a0e00780c */ /* 0x000fe200037c1670 */
[--C-:B------:R-:W-:Y:S01]  /*7360*/  FFMA.FTZ R188, R120, UR14, -R0.reuse ;  /* 0x0000000e78bc7c23 */ /* 0x100fe20008010800 */
[----:B------:R-:W-:Y:S01]  /*7370*/  FMNMX.FTZ R15, R127, R10, !PT ;  /* 0x0000000a7f0f7209 */ /* 0x000fe20007810000 */
[--C-:B------:R-:W-:Y:S01]  /*7380*/  FFMA.FTZ R190, R124, UR14, -R0.reuse ;  /* 0x0000000e7cbe7c23 */ /* 0x100fe20008010800 */
[----:B------:R-:W-:Y:S01]  /*7390*/  FSEL R167, R167, -INF , !P6 ;  /* 0xff800000a7a77808 */ /* 0x000fe20007000000 */
[----:B------:R-:W-:Y:S01]  /*73a0*/  MUFU.EX2 R11, R11 ;  /* 0x0000000b000b7308 */ /* 0x000fe20000000800 */
[----:B------:R-:W-:Y:S01]  /*73b0*/  FMNMX.FTZ R10, R130, R15, !PT ;  /* 0x0000000f820a7209 */ /* 0x000fe20007810000 */
[--C-:B------:R-:W-:Y:S01]  /*73c0*/  FFMA.FTZ R12, R125, UR14, -R0.reuse ;  /* 0x0000000e7d0c7c23 */ /* 0x100fe20008010800 */
[----:B------:R-:W-:Y:S01]  /*73d0*/  FSEL R132, R9, RZ, P2 ;  /* 0x000000ff09847208 */ /* 0x000fe20001000000 */
[--C-:B------:R-:W-:Y:S01]  /*73e0*/  FFMA.FTZ R184, R128, UR14, -R0.reuse ;  /* 0x0000000e80b87c23 */ /* 0x100fe20008010800 */
[----:B------:R-:W-:Y:S01]  /*73f0*/  FMNMX.FTZ R15, R131, R10, !PT ;  /* 0x0000000a830f7209 */ /* 0x000fe20007810000 */
[--C-:B------:R-:W-:Y:S01]  /*7400*/  FFMA.FTZ R20, R133, UR14, -R0.reuse ;  /* 0x0000000e85147c23 */ /* 0x100fe20008010800 */
[--C-:B------:R-:W-:Y:S01]  /*7410*/  FFMA.FTZ R180, R136, UR14, -R0.reuse ;  /* 0x0000000e88b47c23 */ /* 0x100fe20008010800 */
[----:B------:R-:W-:Y:S01]  /*7420*/  FADD.FTZ R132, -R132, R3 ;  /* 0x0000000384847221 */ /* 0x000fe20000010100 */
[----:B------:R-:W-:Y:S01]  /*7430*/  FMNMX.FTZ R10, R134, R15, !PT ;  /* 0x0000000f860a7209 */ /* 0x000fe20007810000 */
[----:B------:R-:W-:Y:S01]  /*7440*/  MUFU.EX2 R188, R188 ;  /* 0x000000bc00bc7308 */ /* 0x000fe20000000800 */
[--C-:B------:R-:W-:Y:S01]  /*7450*/  FFMA.FTZ R182, R140, UR14, -R0.reuse ;  /* 0x0000000e8cb67c23 */ /* 0x100fe20008010800 */
[--C-:B------:R-:W-:Y:S01]  /*7460*/  FFMA.FTZ R14, R141, UR14, -R0.reuse ;  /* 0x0000000e8d0e7c23 */ /* 0x100fe20008010800 */
[----:B------:R-:W-:Y:S01]  /*7470*/  FMNMX.FTZ R15, R135, R10, !PT ;  /* 0x0000000a870f7209 */ /* 0x000fe20007810000 */
[--C-:B------:R-:W-:Y:S01]  /*7480*/  FFMA.FTZ R176, R144, UR14, -R0.reuse ;  /* 0x0000000e90b07c23 */ /* 0x100fe20008010800 */
[--C-:B------:R-:W-:Y:S01]  /*7490*/  FFMA.FTZ R120, R145, UR14, -R0.reuse ;  /* 0x0000000e91787c23 */ /* 0x100fe20008010800 */
[--C-:B------:R-:W-:Y:S01]  /*74a0*/  FFMA.FTZ R178, R148, UR14, -R0.reuse ;  /* 0x0000000e94b27c23 */ /* 0x100fe20008010800 */
[----:B------:R-:W-:Y:S01]  /*74b0*/  FMNMX.FTZ R10, R138, R15, !PT ;  /* 0x0000000f8a0a7209 */ /* 0x000fe20007810000 */
[--C-:B------:R-:W-:Y:S01]  /*74c0*/  FFMA.FTZ R15, R129, UR14, -R0.reuse ;  /* 0x0000000e810f7c23 */ /* 0x100fe20008010800 */
[----:B------:R-:W-:Y:S01]  /*74d0*/  MUFU.EX2 R190, R190 ;  /* 0x000000be00be7308 */ /* 0x000fe20000000800 */
[--C-:B------:R-:W-:Y:S01]  /*74e0*/  FFMA.FTZ R172, R152, UR14, -R0.reuse ;  /* 0x0000000e98ac7c23 */ /* 0x100fe20008010800 */
[----:B------:R-:W-:Y:S01]  /*74f0*/  FMNMX.FTZ R21, R139, R10, !PT ;  /* 0x0000000a8b157209 */ /* 0x000fe20007810000 */
[--C-:B------:R-:W-:Y:S01]  /*7500*/  FFMA.FTZ R124, R153, UR14, -R0.reuse ;  /* 0x0000000e997c7c23 */ /* 0x100fe20008010800 */
[--C-:B------:R-:W-:Y:S01]  /*7510*/  FFMA.FTZ R174, R156, UR14, -R0.reuse ;  /* 0x0000000e9cae7c23 */ /* 0x100fe20008010800 */
[--C-:B------:R-:W-:Y:S01]  /*7520*/  FFMA.FTZ R125, R157, UR14, -R0.reuse ;  /* 0x0000000e9d7d7c23 */ /* 0x100fe20008010800 */
[----:B------:R-:W-:Y:S01]  /*7530*/  FMNMX.FTZ R10, R142, R21, !PT ;  /* 0x000000158e0a7209 */ /* 0x000fe20007810000 */
[--C-:B------:R-:W-:Y:S01]  /*7540*/  FFMA.FTZ R168, R160, UR14, -R0.reuse ;  /* 0x0000000ea0a87c23 */ /* 0x100fe20008010800 */
[--C-:B------:R-:W-:Y:S01]  /*7550*/  FFMA.FTZ R128, R161, UR14, -R0.reuse ;  /* 0x0000000ea1807c23 */ /* 0x100fe20008010800 */
[----:B------:R-:W-:Y:S01]  /*7560*/  FFMA.FTZ R170, R164, UR14, -R0 ;  /* 0x0000000ea4aa7c23 */ /* 0x000fe20008010800 */
[----:B------:R-:W-:Y:S01]  /*7570*/  FMNMX.FTZ R21, R143, R10, !PT ;  /* 0x0000000a8f157209 */ /* 0x000fe20007810000 */
[----:B------:R-:W-:Y:S01]  /*7580*/  MUFU.EX2 R12, R12 ;  /* 0x0000000c000c7308 */ /* 0x000fe20000000800 */
[----:B------:R-:W-:-:S02]  /*7590*/  IMAD.U32 R133, RZ, RZ, UR5 ;  /* 0x00000005ff857e24 */ /* 0x000fc4000f8e00ff */
[----:B------:R-:W-:Y:S02]  /*75a0*/  FMNMX.FTZ R10, R146, R21, !PT ;  /* 0x00000015920a7209 */ /* 0x000fe40007810000 */
[----:B------:R-:W-:Y:S02]  /*75b0*/  @!P1 VIADD R133, R133, 0x30860 ;  /* 0x0003086085859836 */ /* 0x000fe40000000000 */
[----:B------:R-:W-:Y:S01]  /*75c0*/  FMNMX.FTZ R21, R147, R10, !PT ;  /* 0x0000000a93157209 */ /* 0x000fe20007810000 */
[----:B------:R-:W-:Y:S02]  /*75d0*/  MUFU.EX2 R184, R184 ;  /* 0x000000b800b87308 */ /* 0x000fe40000000800 */
[----:B------:R-:W-:Y:S02]  /*75e0*/  @!P1 PRMT R133, RZ, 0x654, R133 ;  /* 0x00000654ff859816 */ /* 0x000fe40000000085 */
[----:B------:R-:W-:Y:S02]  /*75f0*/  FMNMX.FTZ R10, R150, R21, !PT ;  /* 0x00000015960a7209 */ /* 0x000fe40007810000 */
[----:B------:R0:W-:Y:S02]  /*7600*/  @!P1 SYNCS.ARRIVE.TRANS64.RED.A1T0 RZ, [R133+URZ], RZ ;  /* 0x000000ff85ff99a7 */ /* 0x0001e4000810043f */
[----:B------:R-:W-:Y:S01]  /*7610*/  FMNMX.FTZ R21, R151, R10, !PT ;  /* 0x0000000a97157209 */ /* 0x000fe20007810000 */
[----:B------:R-:W-:Y:S03]  /*7620*/  MUFU.EX2 R15, R15 ;  /* 0x0000000f000f7308 */ /* 0x000fe60000000800 */
[----:B------:R-:W-:Y:S01]  /*7630*/  FMNMX.FTZ R10, R154, R21, !PT ;  /* 0x000000159a0a7209 */ /* 0x000fe20007810000 */
[----:B------:R-:W-:-:S03]  /*7640*/  FFMA.FTZ R21, R137, UR14, -R0 ;  /* 0x0000000e89157c23 */ /* 0x000fc60008010800 */
[----:B------:R-:W-:Y:S01]  /*7650*/  FMNMX.FTZ R121, R155, R10, !PT ;  /* 0x0000000a9b797209 */ /* 0x000fe20007810000 */
[----:B------:R-:W-:Y:S03]  /*7660*/  MUFU.EX2 R186, R186 ;  /* 0x000000ba00ba7308 */ /* 0x000fe60000000800 */
[----:B------:R-:W-:Y:S01]  /*7670*/  FMNMX.FTZ R10, R158, R121, !PT ;  /* 0x000000799e0a7209 */ /* 0x000fe20007810000 */
[--C-:B------:R-:W-:Y:S01]  /*7680*/  FFMA.FTZ R121, R149, UR14, -R0.reuse ;  /* 0x0000000e95797c23 */ /* 0x100fe20008010800 */
[----:B------:R-:W-:Y:S02]  /*7690*/  FFMA.FTZ R0, R165, UR14, -R0 ;  /* 0x0000000ea5007c23 */ /* 0x000fe40008010800 */
[----:B------:R-:W-:Y:S01]  /*76a0*/  FMNMX.FTZ R13, R159, R10, !PT ;  /* 0x0000000a9f0d7209 */ /* 0x000fe20007810000 */
[----:B------:R-:W-:Y:S03]  /*76b0*/  MUFU.EX2 R20, R20 ;  /* 0x0000001400147308 */ /* 0x000fe60000000800 */
[----:B------:R-:W-:-:S04]  /*76c0*/  FMNMX.FTZ R10, R162, R13, !PT ;  /* 0x0000000da20a7209 */ /* 0x000fc80007810000 */
[----:B------:R-:W-:Y:S01]  /*76d0*/  FMNMX.FTZ R13, R163, R10, !PT ;  /* 0x0000000aa30d7209 */ /* 0x000fe20007810000 */
[----:B------:R-:W-:Y:S03]  /*76e0*/  MUFU.EX2 R3, R0 ;  /* 0x0000000000037308 */ /* 0x000fe60000000800 */
[----:B------:R-:W-:-:S04]  /*76f0*/  FMNMX.FTZ R10, R166, R13, !PT ;  /* 0x0000000da60a7209 */ /* 0x000fc80007810000 */
[----:B------:R-:W-:Y:S01]  /*7700*/  FMNMX.FTZ R10, R167, R10, !PT ;  /* 0x0000000aa70a7209 */ /* 0x000fe20007810000 */
[----:B------:R-:W-:Y:S04]  /*7710*/  MUFU.EX2 R180, R180 ;  /* 0x000000b400b47308 */ /* 0x000fe80000000800 */
[----:B------:R-:W1:Y:S04]  /*7720*/  SHFL.BFLY PT, R13, R10, 0x2, 0x1f ;  /* 0x0c401f000a0d7f89 */ /* 0x000e6800000e0000 */
[----:B------:R-:W-:Y:S08]  /*7730*/  MUFU.EX2 R21, R21 ;  /* 0x0000001500157308 */ /* 0x000ff00000000800 */
[----:B------:R-:W-:Y:S08]  /*7740*/  MUFU.EX2 R182, R182 ;  /* 0x000000b600b67308 */ /* 0x000ff00000000800 */
[----:B------:R-:W-:Y:S01]  /*7750*/  MUFU.EX2 R14, R14 ;  /* 0x0000000e000e7308 */ /* 0x000fe20000000800 */
[----:B-1----:R-:W-:-:S07]  /*7760*/  FMNMX.FTZ R13, R10, R13, !PT ;  /* 0x0000000d0a0d7209 */ /* 0x002fce0007810000 */
[----:B------:R-:W-:Y:S01]  /*7770*/  MUFU.EX2 R176, R176 ;  /* 0x000000b000b07308 */ /* 0x000fe20000000800 */
[----:B------:R-:W1:Y:S07]  /*7780*/  SHFL.BFLY PT, R10, R13, 0x1, 0x1f ;  /* 0x0c201f000d0a7f89 */ /* 0x000e6e00000e0000 */
[----:B------:R-:W-:Y:S08]  /*7790*/  MUFU.EX2 R120, R120 ;  /* 0x0000007800787308 */ /* 0x000ff00000000800 */
[----:B------:R-:W-:Y:S08]  /*77a0*/  MUFU.EX2 R178, R178 ;  /* 0x000000b200b27308 */ /* 0x000ff00000000800 */
[----:B------:R-:W-:Y:S01]  /*77b0*/  MUFU.EX2 R121, R121 ;  /* 0x0000007900797308 */ /* 0x000fe20000000800 */
[----:B-1----:R-:W-:Y:S01]  /*77c0*/  FMNMX.FTZ R13, R13, R10, !PT ;  /* 0x0000000a0d0d7209 */ /* 0x002fe20007810000 */
[----:B------:R-:W-:-:S03]  /*77d0*/  FMUL.FTZ R10, R132, UR14 ;  /* 0x0000000e840a7c20 */ /* 0x000fc60008410000 */
[C---:B------:R-:W-:Y:S01]  /*77e0*/  FSETP.NEU.FTZ.AND P2, PT, R13.reuse, -INF , PT ;  /* 0xff8000000d00780b */ /* 0x040fe20003f5d000 */
[----:B------:R-:W-:Y:S02]  /*77f0*/  FMUL.FTZ R129, R13, UR14 ;  /* 0x0000000e0d817c20 */ /* 0x000fe40008410000 */
[----:B------:R-:W1:Y:S03]  /*7800*/  MUFU.EX2 R10, R10 ;  /* 0x0000000a000a7308 */ /* 0x000e660000000800 */
[----:B------:R-:W-:-:S05]  /*7810*/  FSEL R132, R129, RZ, P2 ;  /* 0x000000ff81847208 */ /* 0x000fca0001000000 */
[--C-:B------:R-:W-:Y:S01]  /*7820*/  FFMA.FTZ R191, R126, UR14, -R132.reuse ;  /* 0x0000000e7ebf7c23 */ /* 0x100fe20008010884 */
[--C-:B------:R-:W-:Y:S01]  /*7830*/  FFMA.FTZ R126, R131, UR14, -R132.reuse ;  /* 0x0000000e837e7c23 */ /* 0x100fe20008010884 */
[----:B------:R-:W-:Y:S01]  /*7840*/  FSEL R131, R13, RZ, P2 ;  /* 0x000000ff0d837208 */ /* 0x000fe20001000000 */
[--C-:B------:R-:W-:Y:S01]  /*7850*/  FFMA.FTZ R189, R122, UR14, -R132.reuse ;  /* 0x0000000e7abd7c23 */ /* 0x100fe20008010884 */
[--C-:B------:R-:W-:Y:S01]  /*7860*/  FFMA.FTZ R122, R123, UR14, -R132.reuse ;  /* 0x0000000e7b7a7c23 */ /* 0x100fe20008010884 */
[--C-:B------:R-:W-:Y:S01]  /*7870*/  FFMA.FTZ R185, R130, UR14, -R132.reuse ;  /* 0x0000000e82b97c23 */ /* 0x100fe20008010884 */
[----:B------:R-:W-:Y:S01]  /*7880*/  FFMA.FTZ R123, R127, UR14, -R132 ;  /* 0x0000000e7f7b7c23 */ /* 0x000fe20008010884 */
[----:B------:R-:W-:Y:S01]  /*7890*/  FADD.FTZ R131, -R131, R2 ;  /* 0x0000000283837221 */ /* 0x000fe20000010100 */
[----:B------:R-:W-:Y:S01]  /*78a0*/  MUFU.EX2 R191, R191 ;  /* 0x000000bf00bf7308 */ /* 0x000fe20000000800 */
[----:B-1----:R-:W-:Y:S01]  /*78b0*/  FFMA.FTZ R130, R10, R7, R188 ;  /* 0x000000070a827223 */ /* 0x002fe200000100bc */
[--C-:B------:R-:W-:Y:S01]  /*78c0*/  FFMA.FTZ R187, R134, UR14, -R132.reuse ;  /* 0x0000000e86bb7c23 */ /* 0x100fe20008010884 */
[----:B------:R-:W-:Y:S01]  /*78d0*/  FMUL.FTZ R131, R131, UR14 ;  /* 0x0000000e83837c20 */ /* 0x000fe20008410000 */
[----:B------:R-:W-:Y:S01]  /*78e0*/  FFMA.FTZ R127, R135, UR14, -R132 ;  /* 0x0000000e877f7c23 */ /* 0x000fe20008010884 */
[----:B------:R-:W-:Y:S01]  /*78f0*/  FADD.FTZ R7, R11, R130 ;  /* 0x000000820b077221 */ /* 0x000fe20000010000 */
[--C-:B------:R-:W-:Y:S01]  /*7900*/  FFMA.FTZ R181, R138, UR14, -R132.reuse ;  /* 0x0000000e8ab57c23 */ /* 0x100fe20008010884 */
[--C-:B------:R-:W-:Y:S01]  /*7910*/  FFMA.FTZ R129, R139, UR14, -R132.reuse ;  /* 0x0000000e8b817c23 */ /* 0x100fe20008010884 */
[----:B------:R-:W-:Y:S01]  /*7920*/  MUFU.EX2 R189, R189 ;  /* 0x000000bd00bd7308 */ /* 0x000fe20000000800 */
[----:B------:R-:W-:Y:S01]  /*7930*/  FADD.FTZ R7, R190, R7 ;  /* 0x00000007be077221 */ /* 0x000fe20000010000 */
[--C-:B------:R-:W-:Y:S01]  /*7940*/  FFMA.FTZ R183, R142, UR14, -R132.reuse ;  /* 0x0000000e8eb77c23 */ /* 0x100fe20008010884 */
[--C-:B------:R-:W-:Y:S01]  /*7950*/  FFMA.FTZ R143, R143, UR14, -R132.reuse ;  /* 0x0000000e8f8f7c23 */ /* 0x100fe20008010884 */
[--C-:B------:R-:W-:Y:S01]  /*7960*/  FFMA.FTZ R177, R146, UR14, -R132.reuse ;  /* 0x0000000e92b17c23 */ /* 0x100fe20008010884 */
[----:B------:R-:W-:Y:S01]  /*7970*/  FADD.FTZ R7, R12, R7 ;  /* 0x000000070c077221 */ /* 0x000fe20000010000 */
[--C-:B------:R-:W-:Y:S01]  /*7980*/  FFMA.FTZ R130, R147, UR14, -R132.reuse ;  /* 0x0000000e93827c23 */ /* 0x100fe20008010884 */
[--C-:B------:R-:W-:Y:S01]  /*7990*/  FFMA.FTZ R179, R150, UR14, -R132.reuse ;  /* 0x0000000e96b37c23 */ /* 0x100fe20008010884 */
[----:B------:R1:W2:Y:S01]  /*79a0*/  MUFU.EX2 R0, R131 ;  /* 0x0000008300007308 */ /* 0x0002a20000000800 */
[----:B------:R-:W-:Y:S01]  /*79b0*/  FADD.FTZ R134, R184, R7 ;  /* 0x00000007b8867221 */ /* 0x000fe20000010000 */
[--C-:B------:R-:W-:Y:S01]  /*79c0*/  FFMA.FTZ R173, R154, UR14, -R132.reuse ;  /* 0x0000000e9aad7c23 */ /* 0x100fe20008010884 */
[--C-:B------:R-:W-:Y:S01]  /*79d0*/  FFMA.FTZ R175, R158, UR14, -R132.reuse ;  /* 0x0000000e9eaf7c23 */ /* 0x100fe20008010884 */
[----:B------:R-:W-:Y:S01]  /*79e0*/  F2FP.F16.F32.PACK_AB R190, R12, R190 ;  /* 0x000000be0cbe723e */ /* 0x000fe200000000ff */
[--C-:B------:R-:W-:Y:S01]  /*79f0*/  FFMA.FTZ R159, R159, UR14, -R132.reuse ;  /* 0x0000000e9f9f7c23 */ /* 0x100fe20008010884 */
[--C-:B------:R-:W-:Y:S01]  /*7a00*/  FFMA.FTZ R169, R162, UR14, -R132.reuse ;  /* 0x0000000ea2a97c23 */ /* 0x100fe20008010884 */
[----:B------:R-:W-:Y:S01]  /*7a10*/  FFMA.FTZ R163, R163, UR14, -R132 ;  /* 0x0000000ea3a37c23 */ /* 0x000fe20008010884 */
[----:B------:R-:W3:Y:S01]  /*7a20*/  MUFU.EX2 R122, R122 ;  /* 0x0000007a007a7308 */ /* 0x000ee20000000800 */
[----:B-1----:R-:W-:Y:S01]  /*7a30*/  FADD.FTZ R131, R15, R134 ;  /* 0x000000860f837221 */ /* 0x002fe20000010000 */
[--C-:B------:R-:W-:Y:S01]  /*7a40*/  FFMA.FTZ R166, R166, UR14, -R132.reuse ;  /* 0x0000000ea6a67c23 */ /* 0x100fe20008010884 */
[----:B------:R-:W-:Y:S01]  /*7a50*/  FFMA.FTZ R167, R167, UR14, -R132 ;  /* 0x0000000ea7a77c23 */ /* 0x000fe20008010884 */
[----:B------:R-:W-:Y:S01]  /*7a60*/  F2FP.F16.F32.PACK_AB R188, R11, R188 ;  /* 0x000000bc0bbc723e */ /* 0x000fe200000000ff */
[----:B------:R-:W-:Y:S01]  /*7a70*/  FADD.FTZ R131, R186, R131 ;  /* 0x00000083ba837221 */ /* 0x000fe20000010000 */
[----:B------:R-:W-:-:S02]  /*7a80*/  F2FP.F16.F32.PACK_AB R186, R20, R186 ;  /* 0x000000ba14ba723e */ /* 0x000fc400000000ff */
[----:B------:R-:W1:Y:S01]  /*7a90*/  MUFU.EX2 R123, R123 ;  /* 0x0000007b007b7308 */ /* 0x000e620000000800 */
[----:B--2---:R-:W-:Y:S01]  /*7aa0*/  FFMA.FTZ R7, R0, R6, R189 ;  /* 0x0000000600077223 */ /* 0x004fe200000100bd */
[----:B------:R-:W-:Y:S01]  /*7ab0*/  FADD.FTZ R131, R20, R131 ;  /* 0x0000008314837221 */ /* 0x000fe20000010000 */
[----:B------:R-:W-:Y:S01]  /*7ac0*/  FFMA.FTZ R6, R151, UR14, -R132 ;  /* 0x0000000e97067c23 */ /* 0x000fe20008010884 */
[C---:B------:R-:W-:Y:S01]  /*7ad0*/  ISETP.GT.AND P2, PT, R8.reuse, UR58, PT ;  /* 0x0000003a08007c0c */ /* 0x040fe2000bf44270 */
[----:B------:R-:W-:Y:S02]  /*7ae0*/  VIADD R8, R8, 0xffffffff ;  /* 0xffffffff08087836 */ /* 0x000fe40000000000 */
[----:B------:R-:W-:Y:S01]  /*7af0*/  FADD.FTZ R136, R180, R131 ;  /* 0x00000083b4887221 */ /* 0x000fe20000010000 */
[----:B------:R-:W-:Y:S01]  /*7b00*/  F2FP.F16.F32.PACK_AB R184, R15, R184 ;  /* 0x000000b80fb8723e */ /* 0x000fe200000000ff */
[----:B------:R-:W2:Y:S01]  /*7b10*/  MUFU.EX2 R185, R185 ;  /* 0x000000b900b97308 */ /* 0x000ea20000000800 */
[----:B---3--:R-:W-:Y:S01]  /*7b20*/  FADD.FTZ R134, R122, R7 ;  /* 0x000000077a867221 */ /* 0x008fe20000010000 */
[C---:B------:R-:W-:Y:S01]  /*7b30*/  FADD.FTZ R131, R21.reuse, R136 ;  /* 0x0000008815837221 */ /* 0x040fe20000010000 */
[----:B------:R-:W-:-:S02]  /*7b40*/  F2FP.F16.F32.PACK_AB R180, R21, R180 ;  /* 0x000000b415b4723e */ /* 0x000fc400000000ff */
[----:B------:R-:W-:Y:S01]  /*7b50*/  FADD.FTZ R134, R191, R134 ;  /* 0x00000086bf867221 */ /* 0x000fe20000010000 */
[----:B------:R-:W-:Y:S02]  /*7b60*/  F2FP.F16.F32.PACK_AB R189, R122, R189 ;  /* 0x000000bd7abd723e */ /* 0x000fe400000000ff */
[----:B------:R-:W3:Y:S01]  /*7b70*/  MUFU.EX2 R126, R126 ;  /* 0x0000007e007e7308 */ /* 0x000ee20000000800 */
[C---:B-1----:R-:W-:Y:S01]  /*7b80*/  FADD.FTZ R134, R123.reuse, R134 ;  /* 0x000000867b867221 */ /* 0x042fe20000010000 */
[----:B------:R-:W-:-:S06]  /*7b90*/  F2FP.F16.F32.PACK_AB R191, R123, R191 ;  /* 0x000000bf7bbf723e */ /* 0x000fcc00000000ff */
[----:B------:R-:W1:Y:S01]  /*7ba0*/  MUFU.EX2 R187, R187 ;  /* 0x000000bb00bb7308 */ /* 0x000e620000000800 */
[----:B--2---:R-:W-:-:S07]  /*7bb0*/  FADD.FTZ R7, R185, R134 ;  /* 0x00000086b9077221 */ /* 0x004fce0000010000 */
[----:B------:R-:W2:Y:S01]  /*7bc0*/  MUFU.EX2 R127, R127 ;  /* 0x0000007f007f7308 */ /* 0x000ea20000000800 */
[----:B---3--:R-:W-:Y:S01]  /*7bd0*/  FADD.FTZ R134, R126, R7 ;  /* 0x000000077e867221 */ /* 0x008fe20000010000 */
[----:B------:R-:W-:Y:S01]  /*7be0*/  FADD.FTZ R7, R182, R131 ;  /* 0x00000083b6077221 */ /* 0x000fe20000010000 */
[----:B------:R-:W-:Y:S01]  /*7bf0*/  FFMA.FTZ R131, R155, UR14, -R132 ;  /* 0x0000000e9b837c23 */ /* 0x000fe20008010884 */
[C---:B------:R-:W-:Y:S02]  /*7c00*/  F2FP.F16.F32.PACK_AB R182, R14.reuse, R182 ;  /* 0x000000b60eb6723e */ /* 0x040fe400000000ff */
[----:B------:R-:W-:Y:S01]  /*7c10*/  FADD.FTZ R7, R14, R7 ;  /* 0x000000070e077221 */ /* 0x000fe20000010000 */
[----:B------:R-:W-:Y:S01]  /*7c20*/  F2FP.F16.F32.PACK_AB R185, R126, R185 ;  /* 0x000000b97eb9723e */ /* 0x000fe200000000ff */
[----:B------:R-:W3:Y:S01]  /*7c30*/  MUFU.EX2 R181, R181 ;  /* 0x000000b500b57308 */ /* 0x000ee20000000800 */
[----:B-1----:R-:W-:Y:S01]  /*7c40*/  FADD.FTZ R134, R187, R134 ;  /* 0x00000086bb867221 */ /* 0x002fe20000010000 */
[----:B------:R-:W-:Y:S01]  /*7c50*/  FADD.FTZ R7, R176, R7 ;  /* 0x00000007b0077221 */ /* 0x000fe20000010000 */
[----:B------:R-:W-:-:S03]  /*7c60*/  F2FP.F16.F32.PACK_AB R176, R120, R176 ;  /* 0x000000b078b0723e */ /* 0x000fc600000000ff */
[----:B------:R-:W-:Y:S02]  /*7c70*/  FADD.FTZ R7, R120, R7 ;  /* 0x0000000778077221 */ /* 0x000fe40000010000 */
[----:B------:R-:W1:Y:S01]  /*7c80*/  MUFU.EX2 R129, R129 ;  /* 0x0000008100817308 */ /* 0x000e620000000800 */
[----:B--2---:R-:W-:Y:S01]  /*7c90*/  FADD.FTZ R134, R127, R134 ;  /* 0x000000867f867221 */ /* 0x004fe20000010000 */
[----:B------:R-:W-:Y:S01]  /*7ca0*/  FADD.FTZ R136, R178, R7 ;  /* 0x00000007b2887221 */ /* 0x000fe20000010000 */
[----:B------:R-:W-:Y:S02]  /*7cb0*/  F2FP.F16.F32.PACK_AB R178, R121, R178 ;  /* 0x000000b279b2723e */ /* 0x000fe400000000ff */
[----:B------:R-:W-:Y:S01]  /*7cc0*/  F2FP.F16.F32.PACK_AB R187, R127, R187 ;  /* 0x000000bb7fbb723e */ /* 0x000fe200000000ff */
[----:B0-----:R-:W-:Y:S02]  /*7cd0*/  FADD.FTZ R133, R121, R136 ;  /* 0x0000008879857221 */ /* 0x001fe40000010000 */
[----:B------:R-:W0:Y:S01]  /*7ce0*/  MUFU.EX2 R183, R183 ;  /* 0x000000b700b77308 */ /* 0x000e220000000800 */
[----:B---3--:R-:W-:-:S07]  /*7cf0*/  FADD.FTZ R134, R181, R134 ;  /* 0x00000086b5867221 */ /* 0x008fce0000010000 */
[----:B------:R-:W2:Y:S01]  /*7d00*/  MUFU.EX2 R2, R143 ;  /* 0x0000008f00027308 */ /* 0x000ea20000000800 */
[C---:B-1----:R-:W-:Y:S01]  /*7d10*/  FADD.FTZ R134, R129.reuse, R134 ;  /* 0x0000008681867221 */ /* 0x042fe20000010000 */
[----:B------:R-:W-:-:S06]  /*7d20*/  F2FP.F16.F32.PACK_AB R181, R129, R181 ;  /* 0x000000b581b5723e */ /* 0x000fcc00000000ff */
[----:B------:R-:W1:Y:S01]  /*7d30*/  MUFU.EX2 R172, R172 ;  /* 0x000000ac00ac7308 */ /* 0x000e620000000800 */
[----:B0-----:R-:W-:-:S07]  /*7d40*/  FADD.FTZ R7, R183, R134 ;  /* 0x00000086b7077221 */ /* 0x001fce0000010000 */
        /* <DEDUP_REMOVED lines=10> */
[----:B------:R-:W-:-:S06]  /*7df0*/  F2FP.F16.F32.PACK_AB R172, R124, R172 ;  /* 0x000000ac7cac723e */ /* 0x000fcc00000000ff */
[----:B------:R-:W2:Y:S01]  /*7e00*/  MUFU.EX2 R179, R179 ;  /* 0x000000b300b37308 */ /* 0x000ea20000000800 */
[C---:B-1----:R-:W-:Y:S01]  /*7e10*/  FADD.FTZ R12, R130.reuse, R7 ;  /* 0x00000007820c7221 */ /* 0x042fe20000010000 */
[----:B------:R-:W-:-:S06]  /*7e20*/  F2FP.F16.F32.PACK_AB R177, R130, R177 ;  /* 0x000000b182b1723e */ /* 0x000fcc00000000ff */
[----:B------:R-:W1:Y:S01]  /*7e30*/  MUFU.EX2 R125, R125 ;  /* 0x0000007d007d7308 */ /* 0x000e620000000800 */
[----:B0-----:R-:W-:-:S07]  /*7e40*/  FADD.FTZ R134, R174, R133 ;  /* 0x00000085ae867221 */ /* 0x001fce0000010000 */
[----:B------:R-:W0:Y:S01]  /*7e50*/  MUFU.EX2 R6, R6 ;  /* 0x0000000600067308 */ /* 0x000e220000000800 */
[----:B--2---:R-:W-:-:S07]  /*7e60*/  FADD.FTZ R7, R179, R12 ;  /* 0x0000000cb3077221 */ /* 0x004fce0000010000 */
[----:B------:R-:W2:Y:S01]  /*7e70*/  MUFU.EX2 R168, R168 ;  /* 0x000000a800a87308 */ /* 0x000ea20000000800 */
[C---:B-1----:R-:W-:Y:S01]  /*7e80*/  FADD.FTZ R11, R125.reuse, R134 ;  /* 0x000000867d0b7221 */ /* 0x042fe20000010000 */
[----:B------:R-:W-:-:S06]  /*7e90*/  F2FP.F16.F32.PACK_AB R174, R125, R174 ;  /* 0x000000ae7dae723e */ /* 0x000fcc00000000ff */
        /* <DEDUP_REMOVED lines=9> */
[----:B------:R-:W-:-:S06]  /*7f30*/  F2FP.F16.F32.PACK_AB R168, R128, R168 ;  /* 0x000000a880a8723e */ /* 0x000fcc00000000ff */
[----:B------:R-:W0:Y:S01]  /*7f40*/  MUFU.EX2 R175, R175 ;  /* 0x000000af00af7308 */ /* 0x000e220000000800 */
[C---:B--2---:R-:W-:Y:S01]  /*7f50*/  FADD.FTZ R14, R131.reuse, R14 ;  /* 0x0000000e830e7221 */ /* 0x044fe20000010000 */
[----:B------:R-:W-:-:S06]  /*7f60*/  F2FP.F16.F32.PACK_AB R173, R131, R173 ;  /* 0x000000ad83ad723e */ /* 0x000fcc00000000ff */
[----:B------:R-:W2:Y:S01]  /*7f70*/  MUFU.EX2 R132, R159 ;  /* 0x0000009f00847308 */ /* 0x000ea20000000800 */
[----:B-1----:R-:W-:Y:S01]  /*7f80*/  FADD.FTZ R20, R170, R11 ;  /* 0x0000000baa147221 */ /* 0x002fe20000010000 */
[----:B------:R-:W-:-:S03]  /*7f90*/  F2FP.F16.F32.PACK_AB R170, R3, R170 ;  /* 0x000000aa03aa723e */ /* 0x000fc600000000ff */
[----:B------:R-:W-:-:S03]  /*7fa0*/  FADD.FTZ R7, R3, R20 ;  /* 0x0000001403077221 */ /* 0x000fc60000010000 */
        /* <DEDUP_REMOVED lines=9> */
[----:B------:R-:W-:-:S03]  /*8040*/  F2FP.F16.F32.PACK_AB R169, R12, R169 ;  /* 0x000000a90ca9723e */ /* 0x000fc600000000ff */
[----:B--2---:R-:W-:-:S04]  /*8050*/  FADD.FTZ R3, R166, R3 ;  /* 0x00000003a6037221 */ /* 0x004fc80000010000 */
[C---:B-1----:R-:W-:Y:S01]  /*8060*/  FADD.FTZ R6, R167.reuse, R3 ;  /* 0x00000003a7067221 */ /* 0x042fe20000010000 */
[----:B------:R-:W-:Y:S01]  /*8070*/  F2FP.F16.F32.PACK_AB R171, R167, R166 ;  /* 0x000000a6a7ab723e */ /* 0x000fe200000000ff */
[----:B------:R-:W-:Y:S01]  /*8080*/  IMAD.MOV.U32 R3, RZ, RZ, R9 ;  /* 0x000000ffff037224 */ /* 0x000fe200078e0009 */
[----:B------:R-:W-:Y:S06]  /*8090*/  @P2 BRA `(.L_x_1190) ;  /* 0xffffffcc00e82947 */ /* 0x000fec000383ffff */
[----:B------:R-:W-:Y:S01]  /*80a0*/  IMAD.MOV.U32 R2, RZ, RZ, R13 ;  /* 0x000000ffff027224 */ /* 0x000fe200078e000d */
[----:B------:R-:W-:Y:S01]  /*80b0*/  UMOV UR36, UR4 ;  /* 0x0000000400247c82 */ /* 0x000fe20008000000 */
[----:B------:R-:W-:Y:S01]  /*80c0*/  IMAD.MOV.U32 R3, RZ, RZ, R9 ;  /* 0x000000ffff037224 */ /* 0x000fe200078e0009 */
[----:B------:R-:W-:-:S06]  /*80d0*/  UMOV UR38, UR7 ;  /* 0x0000000700267c82 */ /* 0x000fcc0008000000 */
.L_x_1173:
[----:B------:R-:W-:Y:S01]  /*80e0*/  ULDC UR4, c[0x0][0x448] ;  /* 0x0001120000047ab9 */ /* 0x000fe20000000800 */
[----:B------:R-:W-:Y:S01]  /*80f0*/  IADD3 R9, R16, 0x1, -R17 ;  /* 0x0000000110097810 */ /* 0x000fe20007ffe811 */
[----:B------:R-:W-:Y:S01]  /*8100*/  UISETP.NE.AND UP0, UPT, UR4, 0x1, UPT ;  /* 0x000000010400788c */ /* 0x000fe2000bf05270 */
[----:B------:R-:W-:Y:S02]  /*8110*/  ULDC UR10, c[0x0][0x9e4] ;  /* 0x00027900000a7ab9 */ /* 0x000fe40000000800 */
[----:B------:R-:W-:Y:S01]  /*8120*/  R2UR UR7, R9 ;  /* 0x00000000090772ca */ /* 0x000fe200000e0000 */
[----:B------:R-:W-:Y:S02]  /*8130*/  UISETP.GE.AND UP1, UPT, UR10, 0x1, UPT ;  /* 0x000000010a00788c */ /* 0x000fe4000bf26270 */
[----:B------:R-:W-:-:S04]  /*8140*/  UIADD3 UR6, UR39, 0x7f, URZ ;  /* 0x0000007f27067890 */ /* 0x000fc8000fffe03f */
[----:B------:R-:W-:Y:S01]  /*8150*/  PLOP3.LUT P2, PT, PT, PT, UP1, 0x40, 0x0 ;  /* 0x000000000000781c */ /* 0x000fe20003f4e818 */
[----:B------:R-:W-:Y:S01]  /*8160*/  @UP0 ULDC UR4, c[0x0][0x44c] ;  /* 0x0001130000040ab9 */ /* 0x000fe20000000800 */
[----:B------:R-:W-:Y:S01]  /*8170*/  @UP0 ULDC UR11, c[0x0][0x450] ;  /* 0x00011400000b0ab9 */ /* 0x000fe20000000800 */
[----:B------:R-:W-:-:S04]  /*8180*/  UIMAD.WIDE.U32 UR4, UR6, UR4, URZ ;  /* 0x00000004060472a5 */ /* 0x000fc8000f8e003f */
[----:B------:R-:W-:-:S04]  /*8190*/  @UP0 USHF.R.U32.HI UR6, URZ, UR11, UR5 ;  /* 0x0000000b3f060299 */ /* 0x000fc80008011605 */
[----:B------:R-:W-:-:S04]  /*81a0*/  UIADD3 UR6, UR7, UR6, URZ ;  /* 0x0000000607067290 */ /* 0x000fc8000fffe03f */
[----:B------:R-:W-:Y:S01]  /*81b0*/  UIADD3 UR15, UR6, -UR15, URZ ;  /* 0x8000000f060f7290 */ /* 0x000fe2000fffe03f */
[----:B------:R-:W-:Y:S11]  /*81c0*/  @P2 BRA `(.L_x_1191) ;  /* 0x0000000000482947 */ /* 0x000ff60003800000 */
[----:B------:R-:W-:Y:S02]  /*81d0*/  UMOV UR11, UR6 ;  /* 0x00000006000b7c82 */ /* 0x000fe40008000000 */
        /* <DEDUP_REMOVED lines=10> */
.L_x_1192:
[----:B------:R-:W-:-:S11]  /*8280*/  UISETP.NE.AND UP2, UPT, UR10, 0x1, UPT ;  /* 0x000000010a00788c */ /* 0x000fd6000bf45270 */
[----:B------:R-:W-:Y:S02]  /*8290*/  @UP2 ULDC.64 UR4, c[0x0][0x9e8] ;  /* 0x00027a0000042ab9 */ /* 0x000fe40000000a00 */
[----:B------:R-:W-:-:S04]  /*82a0*/  UIMAD.WIDE.U32 UR6, UR11, UR4, URZ ;  /* 0x000000040b0672a5 */ /* 0x000fc8000f8e003f */
[----:B------:R-:W-:-:S12]  /*82b0*/  @UP2 USHF.R.U32.HI UR11, URZ, UR5, UR7 ;  /* 0x000000053f0b2299 */ /* 0x000fd80008011607 */
.L_x_1193:
[----:B------:R-:W-:-:S04]  /*82c0*/  UIMAD UR10, UR11, UR10, URZ ;  /* 0x0000000a0b0a72a4 */ /* 0x000fc8000f8e023f */
[----:B------:R-:W-:-:S04]  /*82d0*/  UISETP.LT.AND UP2, UPT, UR15, UR10, UPT ;  /* 0x0000000a0f00728c */ /* 0x000fc8000bf41270 */
[----:B------:R-:W-:-:S12]  /*82e0*/  USEL UR15, UR15, UR10, !UP2 ;  /* 0x0000000a0f0f7287 */ /* 0x000fd8000d000000 */
.L_x_1191:
[----:B------:R-:W-:-:S04]  /*82f0*/  UIADD3 UR4, UR15, 0x5f, URZ ;  /* 0x0000005f0f047890 */ /* 0x000fc8000fffe03f */
        /* <DEDUP_REMOVED lines=10> */
[----:B------:R-:W-:Y:S01]  /*83a0*/  UMOV UR4, UR36 ;  /* 0x0000002400047c82 */ /* 0x000fe20008000000 */
[----:B------:R-:W-:-:S05]  /*83b0*/  ULDC UR59, c[0x0][0x988] ;  /* 0x00026200003b7ab9 */ /* 0x000fca0000000800 */
.L_x_1203:
[----:B------:R-:W-:-:S04]  /*83c0*/  UIADD3 UR7, UR4, 0x1, URZ ;  /* 0x0000000104077890 */ /* 0x000fc8000fffe03f */
[----:B------:R-:W-:-:S04]  /*83d0*/  UISETP.NE.AND UP2, UPT, UR7, 0x2, UPT ;  /* 0x000000020700788c */ /* 0x000fc8000bf45270 */
[----:B------:R-:W-:Y:S02]  /*83e0*/  USEL UR7, UR7, URZ, UP2 ;  /* 0x0000003f07077287 */ /* 0x000fe40009000000 */
[----:B------:R-:W-:-:S04]  /*83f0*/  USEL UR38, URZ, 0x1, UP2 ;  /* 0x000000013f267887 */ /* 0x000fc80009000000 */
[----:B------:R-:W-:Y:S01]  /*8400*/  ULOP3.LUT UR38, UR6, UR38, URZ, 0x3c, !UPT ;  /* 0x0000002606267292 */ /* 0x000fe2000f8e3c3f */
[----:B------:R-:W-:Y:S01]  /*8410*/  UMOV UR36, UR7 ;  /* 0x0000000700247c82 */ /* 0x000fe20008000000 */
[----:B------:R-:W-:Y:S10]  /*8420*/  @!P0 BRA `(.L_x_1195) ;  /* 0x0000000000048947 */ /* 0x000ff40003800000 */
[----:B------:R-:W-:Y:S01]  /*8430*/  BPT.TRAP 0x1 ;  /* 0x000000040000795c */ /* 0x000fe20000300000 */
.L_x_1195:
[----:B------:R-:W-:Y:S01]  /*8440*/  ULEA UR5, UR36, UR37, 0x3 ;  /* 0x0000002524057291 */ /* 0x000fe2000f8e183f */
[----:B------:R-:W-:-:S05]  /*8450*/  IMAD.U32 R2, RZ, RZ, UR38 ;  /* 0x00000026ff027e24 */ /* 0x000fca000f8e00ff */
[----:B------:R-:W-:-:S04]  /*8460*/  SHF.L.U32 R2, R2, 0x1f, RZ ;  /* 0x0000001f02027819 */ /* 0x000fc800000006ff */
[----:B------:R0:W1:Y:S01]  /*8470*/  SYNCS.PHASECHK.TRANS64.TRYWAIT P2, [UR5+0x30830], R2 ;  /* 0x03083002ff0075a7 */ /* 0x0000620008040145 */
[----:B------:R-:W-:Y:S05]  /*8480*/  @!P0 BRA `(.L_x_1196) ;  /* 0x0000000000048947 */ /* 0x000fea0003800000 */
[----:B------:R-:W-:Y:S01]  /*8490*/  BPT.TRAP 0x1 ;  /* 0x000000040000795c */ /* 0x000fe20000300000 */
.L_x_1196:
[-C--:B------:R-:W-:Y:S01]  /*84a0*/  FMUL.FTZ R24, R24, R10.reuse ;  /* 0x0000000a18187220 */ /* 0x080fe20000410000 */
[----:B------:R-:W-:Y:S01]  /*84b0*/  FMUL.FTZ R25, R25, R10 ;  /* 0x0000000a19197220 */ /* 0x000fe20000410000 */
[----:B-1----:R-:W-:Y:S06]  /*84c0*/  @P2 BRA `(.L_x_1197) ;  /* 0x0000000000082947 */ /* 0x002fec0003800000 */
[----:B------:R-:W1:Y:S02]  /*84d0*/  SYNCS.PHASECHK.TRANS64.TRYWAIT P2, [UR5+0x30830], R2 ;  /* 0x03083002ff0075a7 */ /* 0x000e640008040145 */
[----:B-1----:R-:W-:Y:S05]  /*84e0*/  @!P2 BRA `(.L_x_1198) ;  /* 0x0000011400e4a947 */ /* 0x002fea0003800000 */
.L_x_1197:
        /* <DEDUP_REMOVED lines=161> */
.L_x_1199:
[----:B------:R-:W-:Y:S01]  /*8f00*/  ULEA UR5, UR4, UR37, 0x3 ;  /* 0x0000002504057291 */ /* 0x000fe2000f8e183f */
[----:B------:R-:W-:-:S05]  /*8f10*/  IMAD.U32 R0, RZ, RZ, UR6 ;  /* 0x00000006ff007e24 */ /* 0x000fca000f8e00ff */
[----:B------:R-:W-:-:S04]  /*8f20*/  SHF.L.U32 R0, R0, 0x1f, RZ ;  /* 0x0000001f00007819 */ /* 0x000fc800000006ff */
[----:B------:R2:W3:Y:S01]  /*8f30*/  SYNCS.PHASECHK.TRANS64.TRYWAIT P2, [UR5+0x30850], R0 ;  /* 0x03085000ff0075a7 */ /* 0x0004e20008040145 */
[----:B------:R-:W-:Y:S05]  /*8f40*/  @!P0 BRA `(.L_x_1200) ;  /* 0x0000000000048947 */ /* 0x000fea0003800000 */
[----:B------:R-:W-:Y:S01]  /*8f50*/  BPT.TRAP 0x1 ;  /* 0x000000040000795c */ /* 0x000fe20000300000 */
.L_x_1200:
[----:B---3--:R-:W-:Y:S05]  /*8f60*/  @P2 BRA `(.L_x_1201) ;  /* 0x0000000000082947 */ /* 0x008fea0003800000 */
[----:B------:R-:W3:Y:S02]  /*8f70*/  SYNCS.PHASECHK.TRANS64.TRYWAIT P2, [UR5+0x30850], R0 ;  /* 0x03085000ff0075a7 */ /* 0x000ee40008040145 */
[----:B---3--:R-:W-:Y:S05]  /*8f80*/  @!P2 BRA `(.L_x_1202) ;  /* 0x0000010c0054a947 */ /* 0x008fea0003800000 */
.L_x_1201:
[----:B------:R-:W-:Y:S01]  /*8f90*/  UIADD3 UR6, UR37, 0x400, URZ ;  /* 0x0000040025067890 */ /* 0x000fe2000fffe03f */
[----:B------:R-:W-:Y:S01]  /*8fa0*/  WARPGROUP.ARRIVE ;  /* 0x00000000000079c5 */ /* 0x000fe20000000000 */
[----:B------:R-:W-:Y:S01]  /*8fb0*/  UMOV UR11, 0x40000040 ;  /* 0x40000040000b7882 */ /* 0x000fe20000000000 */
[----:B0-2---:R-:W-:Y:S01]  /*8fc0*/  FMNMX.FTZ R0, R120, R9, !PT ;  /* 0x0000000978007209 */ /* 0x005fe20007810000 */
[----:B------:R-:W-:Y:S01]  /*8fd0*/  USHF.R.U32.HI UR6, URZ, 0x4, UR6 ;  /* 0x000000043f067899 */ /* 0x000fe20008011606 */
[C---:B------:R-:W-:Y:S01]  /*8fe0*/  ISETP.GT.AND P2, PT, R8.reuse, UR58, PT ;  /* 0x0000003a08007c0c */ /* 0x040fe2000bf44270 */
[----:B------:R-:W-:Y:S01]  /*8ff0*/  UMOV UR14, UR59 ;  /* 0x0000003b000e7c82 */ /* 0x000fe20008000000 */
[----:B-1----:R-:W-:Y:S01]  /*9000*/  FMNMX.FTZ R3, R121, R0, !PT ;  /* 0x0000000079037209 */ /* 0x002fe20007810000 */
[----:B------:R-:W-:Y:S01]  /*9010*/  ULOP3.LUT UR6, UR6, 0x3fff, URZ, 0xc0, !UPT ;  /* 0x00003fff06067892 */ /* 0x000fe2000f8ec03f */
[----:B------:R-:W-:Y:S02]  /*9020*/  VIADD R8, R8, 0xffffffff ;  /* 0xffffffff08087836 */ /* 0x000fe40000000000 */
[----:B------:R-:W-:Y:S01]  /*9030*/  FMNMX.FTZ R0, R124, R3, !PT ;  /* 0x000000037c007209 */ /* 0x000fe20007810000 */
[----:B------:R-:W-:-:S03]  /*9040*/  ULOP3.LUT UR6, UR6, 0x3000000, URZ, 0xfc, !UPT ;  /* 0x0300000006067892 */ /* 0x000fc6000f8efc3f */
[----:B------:R-:W-:Y:S01]  /*9050*/  FMNMX.FTZ R3, R125, R0, !PT ;  /* 0x000000007d037209 */ /* 0x000fe20007810000 */
[----:B------:R-:W-:-:S03]  /*9060*/  UIMAD UR4, UR4, 0x900, UR6 ;  /* 0x00000900040478a4 */ /* 0x000fc6000f8e0206 */
[----:B------:R-:W-:Y:S01]  /*9070*/  FMNMX.FTZ R0, R128, R3, !PT ;  /* 0x0000000380007209 */ /* 0x000fe20007810000 */
[----:B------:R-:W-:-:S03]  /*9080*/  UMOV UR6, UR38 ;  /* 0x0000002600067c82 */ /* 0x000fc60008000000 */
        /* <DEDUP_REMOVED lines=27> */
[----:B0-----:R-:W-:-:S05]  /*9240*/  FMNMX.FTZ R3, R12, R3, !PT ;  /* 0x000000030c037209 */ /* 0x001fca0007810000 */
        /* <DEDUP_REMOVED lines=30> */
[----:B------:R-:W-:Y:S01]  /*9430*/  FFMA.FTZ R13, R133, UR14, -R0 ;  /* 0x0000000e850d7c23 */ /* 0x000fe20008010800 */
[----:B------:R-:W-:Y:S02]  /*9440*/  MUFU.EX2 R14, R14 ;  /* 0x0000000e000e7308 */ /* 0x000fe40000000800 */
[----:B------:R-:W-:-:S04]  /*9450*/  FMNMX.FTZ R21, R151, R2, !PT ;  /* 0x0000000297157209 */ /* 0x000fc80007810000 */
[----:B------:R-:W-:Y:S02]  /*9460*/  FMNMX.FTZ R2, R154, R21, !PT ;  /* 0x000000159a027209 */ /* 0x000fe40007810000 */
[----:B------:R-:W-:Y:S02]  /*9470*/  MUFU.EX2 R13, R13 ;  /* 0x0000000d000d7308 */ /* 0x000fe40000000800 */
[----:B------:R-:W-:-:S04]  /*9480*/  FMNMX.FTZ R21, R155, R2, !PT ;  /* 0x000000029b157209 */ /* 0x000fc80007810000 */
[----:B------:R-:W-:Y:S01]  /*9490*/  FMNMX.FTZ R2, R158, R21, !PT ;  /* 0x000000159e027209 */ /* 0x000fe20007810000 */
[----:B------:R-:W-:Y:S02]  /*94a0*/  WARPGROUP.DEPBAR.LE gsb0, 0x0 ;  /* 0x00008000000079c5 */ /* 0x000fe40000010000 */
[----:B------:R-:W-:Y:S01]  /*94b0*/  WARPGROUP.ARRIVE ;  /* 0x00000000000079c5 */ /* 0x000fe20000000000 */
[----:B------:R-:W-:Y:S01]  /*94c0*/  FMNMX.FTZ R21, R159, R2, !PT ;  /* 0x000000029f157209 */ /* 0x000fe20007810000 */
[--C-:B------:R-:W-:Y:S01]  /*94d0*/  FFMA.FTZ R188, R120, UR14, -R0.reuse ;  /* 0x0000000e78bc7c23 */ /* 0x100fe20008010800 */
[--C-:B------:R-:W-:Y:S01]  /*94e0*/  FFMA.FTZ R190, R124, UR14, -R0.reuse ;  /* 0x0000000e7cbe7c23 */ /* 0x100fe20008010800 */
[--C-:B------:R-:W-:Y:S01]  /*94f0*/  FFMA.FTZ R120, R149, UR14, -R0.reuse ;  /* 0x0000000e95787c23 */ /* 0x100fe20008010800 */
[----:B------:R-:W-:Y:S01]  /*9500*/  FMNMX.FTZ R2, R162, R21, !PT ;  /* 0x00000015a2027209 */ /* 0x000fe20007810000 */
[----:B------:R-:W-:Y:S01]  /*9510*/  HGMMA.64x192x16.F32 R24, R184, gdesc[UR8].tnspB, R24, gsb0 ;  /* 0x42e00008b8187df0 */ /* 0x000fe20008000818 */
[----:B------:R-:W-:Y:S01]  /*9520*/  UIADD3 UR10, UR4, 0x100, URZ ;  /* 0x00000100040a7890 */ /* 0x000fe2000fffe03f */
[--C-:B------:R-:W-:Y:S01]  /*9530*/  FFMA.FTZ R124, R161, UR14, -R0.reuse ;  /* 0x0000000ea17c7c23 */ /* 0x100fe20008010800 */
[----:B------:R-:W-:Y:S01]  /*9540*/  UMOV UR11, 0x40000040 ;  /* 0x40000040000b7882 */ /* 0x000fe20000000000 */
[----:B------:R-:W-:Y:S01]  /*9550*/  FMNMX.FTZ R21, R163, R2, !PT ;  /* 0x00000002a3157209 */ /* 0x000fe20007810000 */
[----:B------:R-:W0:Y:S03]  /*9560*/  MUFU.EX2 R188, R188 ;  /* 0x000000bc00bc7308 */ /* 0x000e260000000800 */
[----:B------:R-:W-:Y:S01]  /*9570*/  FMNMX.FTZ R2, R166, R21, !PT ;  /* 0x00000015a6027209 */ /* 0x000fe20007810000 */
[----:B------:R-:W-:-:S03]  /*9580*/  FFMA.FTZ R21, R145, UR14, -R0 ;  /* 0x0000000e91157c23 */ /* 0x000fc60008010800 */
        /* <DEDUP_REMOVED lines=10> */
[----:B------:R-:W-:Y:S01]  /*9630*/  MUFU.EX2 R124, R124 ;  /* 0x0000007c007c7308 */ /* 0x000fe20000000800 */
[----:B-1----:R-:W-:-:S07]  /*9640*/  FMNMX.FTZ R2, R129, R2, !PT ;  /* 0x0000000281027209 */ /* 0x002fce0007810000 */
[----:B------:R-:W-:Y:S01]  /*9650*/  MUFU.EX2 R129, R164 ;  /* 0x000000a400817308 */ /* 0x000fe20000000800 */
[----:B------:R-:W-:Y:S02]  /*9660*/  WARPGROUP.DEPBAR.LE gsb0, 0x0 ;  /* 0x00008000000079c5 */ /* 0x000fe40000010000 */
[----:B------:R-:W-:Y:S01]  /*9670*/  WARPGROUP.ARRIVE ;  /* 0x00000000000079c5 */ /* 0x000fe20000000000 */
[--C-:B------:R-:W-:Y:S01]  /*9680*/  FFMA.FTZ R186, R132, UR14, -R0.reuse ;  /* 0x0000000e84ba7c23 */ /* 0x100fe20008010800 */
[--C-:B------:R-:W-:Y:S01]  /*9690*/  FFMA.FTZ R184, R128, UR14, -R0.reuse ;  /* 0x0000000e80b87c23 */ /* 0x100fe20008010800 */
[----:B------:R-:W-:Y:S01]  /*96a0*/  FMUL.FTZ R132, R2, UR14 ;  /* 0x0000000e02847c20 */ /* 0x000fe20008410000 */
[----:B------:R-:W-:Y:S02]  /*96b0*/  FFMA.FTZ R128, R141, UR14, -R0 ;  /* 0x0000000e8d807c23 */ /* 0x000fe40008010800 */
[----:B------:R-:W-:Y:S01]  /*96c0*/  HGMMA.64x192x16.F32 R24, R180, gdesc[UR8].tnspB, R24, gsb0 ;  /* 0x42e00008b4187df0 */ /* 0x000fe20008000818 */
[----:B------:R-:W-:Y:S01]  /*96d0*/  UIADD3 UR10, UR4, 0x180, URZ ;  /* 0x00000180040a7890 */ /* 0x000fe2000fffe03f */
[--C-:B------:R-:W-:Y:S01]  /*96e0*/  FFMA.FTZ R189, R122, UR14, -R132.reuse ;  /* 0x0000000e7abd7c23 */ /* 0x100fe20008010884 */
[----:B------:R-:W-:Y:S01]  /*96f0*/  UMOV UR11, 0x40000040 ;  /* 0x40000040000b7882 */ /* 0x000fe20000000000 */
[----:B------:R-:W-:Y:S01]  /*9700*/  FFMA.FTZ R122, R123, UR14, -R132 ;  /* 0x0000000e7b7a7c23 */ /* 0x000fe20008010884 */
[----:B------:R-:W-:-:S02]  /*9710*/  IMAD.U32 R123, RZ, RZ, UR7 ;  /* 0x00000007ff7b7e24 */ /* 0x000fc4000f8e00ff */
[--C-:B------:R-:W-:Y:S01]  /*9720*/  FFMA.FTZ R191, R126, UR14, -R132.reuse ;  /* 0x0000000e7ebf7c23 */ /* 0x100fe20008010884 */
[--C-:B------:R-:W-:Y:S01]  /*9730*/  FFMA.FTZ R126, R127, UR14, -R132.reuse ;  /* 0x0000000e7f7e7c23 */ /* 0x100fe20008010884 */
[----:B------:R-:W-:Y:S01]  /*9740*/  MUFU.EX2 R189, R189 ;  /* 0x000000bd00bd7308 */ /* 0x000fe20000000800 */
[--C-:B------:R-:W-:Y:S01]  /*9750*/  FFMA.FTZ R185, R130, UR14, -R132.reuse ;  /* 0x0000000e82b97c23 */ /* 0x100fe20008010884 */
[----:B------:R-:W-:Y:S01]  /*9760*/  @!P1 LEA R123, R123, UR37, 0x3 ;  /* 0x000000257b7b9c11 */ /* 0x000fe2000f8e18ff */
[----:B------:R-:W-:Y:S02]  /*9770*/  IMAD.U32 R127, RZ, RZ, UR5 ;  /* 0x00000005ff7f7e24 */ /* 0x000fe4000f8e00ff */
[--C-:B------:R-:W-:Y:S01]  /*9780*/  FFMA.FTZ R130, R131, UR14, -R132.reuse ;  /* 0x0000000e83827c23 */ /* 0x100fe20008010884 */
[--C-:B------:R-:W-:Y:S01]  /*9790*/  FFMA.FTZ R187, R134, UR14, -R132.reuse ;  /* 0x0000000e86bb7c23 */ /* 0x100fe20008010884 */
[--C-:B------:R-:W-:Y:S01]  /*97a0*/  FFMA.FTZ R134, R139, UR14, -R132.reuse ;  /* 0x0000000e8b867c23 */ /* 0x100fe20008010884 */
[----:B------:R-:W-:Y:S01]  /*97b0*/  @!P1 VIADD R123, R123, 0x30840 ;  /* 0x000308407b7b9836 */ /* 0x000fe20000000000 */
[----:B------:R-:W-:Y:S01]  /*97c0*/  MUFU.EX2 R122, R122 ;  /* 0x0000007a007a7308 */ /* 0x000fe20000000800 */
[--C-:B------:R-:W-:Y:S01]  /*97d0*/  FFMA.FTZ R158, R158, UR14, -R132.reuse ;  /* 0x0000000e9e9e7c23 */ /* 0x100fe20008010884 */
[--C-:B------:R-:W-:Y:S01]  /*97e0*/  FFMA.FTZ R159, R159, UR14, -R132.reuse ;  /* 0x0000000e9f9f7c23 */ /* 0x100fe20008010884 */
[--C-:B------:R-:W-:Y:S01]  /*97f0*/  FFMA.FTZ R162, R162, UR14, -R132.reuse ;  /* 0x0000000ea2a27c23 */ /* 0x100fe20008010884 */
[----:B------:R-:W-:Y:S01]  /*9800*/  @!P1 PRMT R123, RZ, 0x654, R123 ;  /* 0x00000654ff7b9816 */ /* 0x000fe2000000007b */
[--C-:B------:R-:W-:Y:S01]  /*9810*/  FFMA.FTZ R163, R163, UR14, -R132.reuse ;  /* 0x0000000ea3a37c23 */ /* 0x100fe20008010884 */
[----:B------:R-:W-:-:S02]  /*9820*/  FFMA.FTZ R166, R166, UR14, -R132 ;  /* 0x0000000ea6a67c23 */ /* 0x000fc40008010884 */
        /* <DEDUP_REMOVED lines=10> */
[----:B------:R-:W1:Y:S08]  /*98d0*/  MUFU.EX2 R159, R159 ;  /* 0x0000009f009f7308 */ /* 0x000e700000000800 */
[----:B------:R-:W-:Y:S08]  /*98e0*/  MUFU.EX2 R162, R162 ;  /* 0x000000a200a27308 */ /* 0x000ff00000000800 */
[----:B------:R-:W-:Y:S08]  /*98f0*/  MUFU.EX2 R163, R163 ;  /* 0x000000a300a37308 */ /* 0x000ff00000000800 */
[----:B------:R-:W-:Y:S01]  /*9900*/  MUFU.EX2 R166, R166 ;  /* 0x000000a600a67308 */ /* 0x000fe20000000800 */
[----:B------:R-:W-:-:S02]  /*9910*/  WARPGROUP.DEPBAR.LE gsb0, 0x0 ;  /* 0x00008000000079c5 */ /* 0x000fc40000010000 */
[----:B------:R-:W-:Y:S01]  /*9920*/  WARPGROUP.ARRIVE ;  /* 0x00000000000079c5 */ /* 0x000fe20000000000 */
[--C-:B------:R-:W-:Y:S01]  /*9930*/  FFMA.FTZ R180, R136, UR14, -R0.reuse ;  /* 0x0000000e88b47c23 */ /* 0x100fe20008010800 */
[----:B------:R-:W-:Y:S01]  /*9940*/  FFMA.FTZ R182, R140, UR14, -R0 ;  /* 0x0000000e8cb67c23 */ /* 0x000fe20008010800 */
[----:B------:R-:W-:Y:S01]  /*9950*/  FFMA.FTZ R183, R142, UR14, -R132 ;  /* 0x0000000e8eb77c23 */ /* 0x000fe20008010884 */
[----:B0-----:R-:W-:Y:S01]  /*9960*/  FFMA.FTZ R142, R10, R7, R188 ;  /* 0x000000070a8e7223 */ /* 0x001fe200000100bc */
[--C-:B------:R-:W-:Y:S01]  /*9970*/  FFMA.FTZ R136, R135, UR14, -R132.reuse ;  /* 0x0000000e87887c23 */ /* 0x100fe20008010884 */
[----:B------:R-:W-:Y:S01]  /*9980*/  HGMMA.64x192x16.F32 R24, R176, gdesc[UR8].tnspB, R24, gsb0 ;  /* 0x42e00008b0187df0 */ /* 0x000fe20008000818 */
[----:B------:R-:W-:Y:S01]  /*9990*/  UIADD3 UR10, UR4, 0x200, URZ ;  /* 0x00000200040a7890 */ /* 0x000fe2000fffe03f */
[--C-:B------:R-:W-:Y:S01]  /*99a0*/  FFMA.FTZ R181, R138, UR14, -R132.reuse ;  /* 0x0000000e8ab57c23 */ /* 0x100fe20008010884 */
[----:B------:R-:W-:Y:S01]  /*99b0*/  UMOV UR11, 0x40000040 ;  /* 0x40000040000b7882 */ /* 0x000fe20000000000 */
[----:B------:R-:W-:Y:S01]  /*99c0*/  MUFU.EX2 R180, R180 ;  /* 0x000000b400b47308 */ /* 0x000fe20000000800 */
[--C-:B------:R-:W-:Y:S01]  /*99d0*/  FFMA.FTZ R138, R143, UR14, -R132.reuse ;  /* 0x0000000e8f8a7c23 */ /* 0x100fe20008010884 */
[----:B------:R-:W-:Y:S01]  /*99e0*/  FFMA.FTZ R140, R147, UR14, -R132 ;  /* 0x0000000e938c7c23 */ /* 0x000fe20008010884 */
[----:B------:R-:W-:-:S05]  /*99f0*/  F2FP.F16.F32.PACK_AB R188, R9, R188 ;  /* 0x000000bc09bc723e */ /* 0x000fca00000000ff */
        /* <DEDUP_REMOVED lines=8> */
[--C-:B------:R-:W-:Y:S01]  /*9a80*/  FFMA.FTZ R176, R144, UR14, -R0.reuse ;  /* 0x0000000e90b07c23 */ /* 0x100fe20008010800 */
[----:B------:R-:W-:Y:S01]  /*9a90*/  FFMA.FTZ R178, R148, UR14, -R0 ;  /* 0x0000000e94b27c23 */ /* 0x000fe20008010800 */
[--C-:B------:R-:W-:Y:S01]  /*9aa0*/  FFMA.FTZ R177, R146, UR14, -R132.reuse ;  /* 0x0000000e92b17c23 */ /* 0x100fe20008010884 */
[----:B------:R-:W-:Y:S02]  /*9ab0*/  FFMA.FTZ R179, R150, UR14, -R132 ;  /* 0x0000000e96b37c23 */ /* 0x000fe40008010884 */
[----:B------:R-:W-:Y:S01]  /*9ac0*/  HGMMA.64x192x16.F32 R24, R172, gdesc[UR8].tnspB, R24, gsb0 ;  /* 0x42e00008ac187df0 */ /* 0x000fe20008000818 */
[----:B------:R-:W-:Y:S01]  /*9ad0*/  UIADD3 UR10, UR4, 0x280, URZ ;  /* 0x00000280040a7890 */ /* 0x000fe2000fffe03f */
[----:B------:R-:W-:Y:S01]  /*9ae0*/  MUFU.EX2 R176, R176 ;  /* 0x000000b000b07308 */ /* 0x000fe20000000800 */
[----:B------:R-:W-:Y:S01]  /*9af0*/  UMOV UR11, 0x40000040 ;  /* 0x40000040000b7882 */ /* 0x000fe20000000000 */
[----:B------:R-:W-:-:S06]  /*9b00*/  UMOV UR4, UR36 ;  /* 0x0000002400047c82 */ /* 0x000fcc0008000000 */
[----:B------:R-:W-:Y:S08]  /*9b10*/  MUFU.EX2 R177, R177 ;  /* 0x000000b100b17308 */ /* 0x000ff00000000800 */
[----:B------:R-:W-:Y:S08]  /*9b20*/  MUFU.EX2 R178, R178 ;  /* 0x000000b200b27308 */ /* 0x000ff00000000800 */
[----:B------:R-:W-:Y:S01]  /*9b30*/  MUFU.EX2 R179, R179 ;  /* 0x000000b300b37308 */ /* 0x000fe20000000800 */
[----:B------:R-:W-:-:S02]  /*9b40*/  WARPGROUP.DEPBAR.LE gsb0, 0x0 ;  /* 0x00008000000079c5 */ /* 0x000fc40000010000 */
[----:B------:R-:W-:Y:S01]  /*9b50*/  WARPGROUP.ARRIVE ;  /* 0x00000000000079c5 */ /* 0x000fe20000000000 */
[--C-:B------:R-:W-:Y:S01]  /*9b60*/  FFMA.FTZ R172, R152, UR14, -R0.reuse ;  /* 0x0000000e98ac7c23 */ /* 0x100fe20008010800 */
[----:B------:R-:W-:Y:S01]  /*9b70*/  FFMA.FTZ R174, R156, UR14, -R0 ;  /* 0x0000000e9cae7c23 */ /* 0x000fe20008010800 */
[----:B------:R-:W-:Y:S01]  /*9b80*/  FADD.FTZ R0, -R2, R11 ;  /* 0x0000000b02007221 */ /* 0x000fe20000010100 */
[----:B------:R-:W-:Y:S01]  /*9b90*/  FFMA.FTZ R173, R154, UR14, -R132 ;  /* 0x0000000e9aad7c23 */ /* 0x000fe20008010884 */
[----:B------:R-:W-:Y:S01]  /*9ba0*/  MUFU.EX2 R11, R165 ;  /* 0x000000a5000b7308 */ /* 0x000fe20000000800 */
[----:B------:R-:W-:Y:S01]  /*9bb0*/  HGMMA.64x192x16.F32 R24, R168, gdesc[UR8].tnspB, R24, gsb0 ;  /* 0x42e00008a8187df0 */ /* 0x000fe20008000818 */
[----:B------:R-:W-:Y:S01]  /*9bc0*/  FMUL.FTZ R0, R0, UR14 ;  /* 0x0000000e00007c20 */ /* 0x000fe20008410000 */
[----:B-1----:R-:W-:-:S05]  /*9bd0*/  F2FP.F16.F32.PACK_AB R175, R159, R158 ;  /* 0x0000009e9faf723e */ /* 0x002fca00000000ff */
[----:B------:R-:W0:Y:S08]  /*9be0*/  MUFU.EX2 R0, R0 ;  /* 0x0000000000007308 */ /* 0x000e300000000800 */
[----:B------:R-:W-:Y:S08]  /*9bf0*/  MUFU.EX2 R172, R172 ;  /* 0x000000ac00ac7308 */ /* 0x000ff00000000800 */
[----:B------:R-:W-:Y:S01]  /*9c00*/  MUFU.EX2 R173, R173 ;  /* 0x000000ad00ad7308 */ /* 0x000fe20000000800 */
[----:B0-----:R-:W-:Y:S01]  /*9c10*/  FFMA.FTZ R7, R0, R6, R189 ;  /* 0x0000000600077223 */ /* 0x001fe200000100bd */
[----:B------:R-:W-:-:S06]  /*9c20*/  F2FP.F16.F32.PACK_AB R189, R122, R189 ;  /* 0x000000bd7abd723e */ /* 0x000fcc00000000ff */
[----:B------:R-:W-:Y:S01]  /*9c30*/  MUFU.EX2 R174, R174 ;  /* 0x000000ae00ae7308 */ /* 0x000fe20000000800 */
[----:B------:R-:W-:Y:S02]  /*9c40*/  WARPGROUP.DEPBAR.LE gsb0, 0x0 ;  /* 0x00008000000079c5 */ /* 0x000fe40000010000 */
[----:B------:R0:W-:Y:S01]  /*9c50*/  @!P1 SYNCS.ARRIVE.TRANS64.RED.A1T0 RZ, [R123+URZ], RZ ;  /* 0x000000ff7bff99a7 */ /* 0x0001e2000810043f */
[----:B------:R-:W-:Y:S02]  /*9c60*/  F2FP.F16.F32.PACK_AB R170, R11, R129 ;  /* 0x000000810baa723e */ /* 0x000fe400000000ff */
[----:B------:R-:W-:Y:S02]  /*9c70*/  F2FP.F16.F32.PACK_AB R168, R124, R20 ;  /* 0x000000147ca8723e */ /* 0x000fe400000000ff */
[----:B------:R-:W-:Y:S01]  /*9c80*/  F2FP.F16.F32.PACK_AB R169, R163, R162 ;  /* 0x000000a2a3a9723e */ /* 0x000fe200000000ff */
[----:B0-----:R-:W-:-:S05]  /*9c90*/  @!P1 VIADD R123, R127, 0x30860 ;  /* 0x000308607f7b9836 */ /* 0x001fca0000000000 */
[----:B------:R-:W-:Y:S01]  /*9ca0*/  @!P1 PRMT R6, RZ, 0x654, R123 ;  /* 0x00000654ff069816 */ /* 0x000fe2000000007b */
[----:B------:R-:W-:Y:S01]  /*9cb0*/  FADD.FTZ R123, R9, R142 ;  /* 0x0000008e097b7221 */ /* 0x000fe20000010000 */
[----:B------:R-:W-:Y:S02]  /*9cc0*/  FADD.FTZ R142, R122, R7 ;  /* 0x000000077a8e7221 */ /* 0x000fe40000010000 */
[----:B------:R0:W-:Y:S01]  /*9cd0*/  @!P1 SYNCS.ARRIVE.TRANS64.RED.A1T0 RZ, [R6+URZ], RZ ;  /* 0x000000ff06ff99a7 */ /* 0x0001e2000810043f */
[----:B------:R-:W-:Y:S01]  /*9ce0*/  FADD.FTZ R144, R190, R123 ;  /* 0x0000007bbe907221 */ /* 0x000fe20000010000 */
[----:B------:R-:W-:Y:S01]  /*9cf0*/  FADD.FTZ R7, R191, R142 ;  /* 0x0000008ebf077221 */ /* 0x000fe20000010000 */
[----:B------:R-:W-:Y:S01]  /*9d00*/  FFMA.FTZ R142, R155, UR14, -R132 ;  /* 0x0000000e9b8e7c23 */ /* 0x000fe20008010884 */
[C---:B------:R-:W-:Y:S01]  /*9d10*/  F2FP.F16.F32.PACK_AB R190, R15.reuse, R190 ;  /* 0x000000be0fbe723e */ /* 0x040fe200000000ff */
[----:B------:R-:W-:Y:S01]  /*9d20*/  FADD.FTZ R123, R15, R144 ;  /* 0x000000900f7b7221 */ /* 0x000fe20000010000 */
[C---:B------:R-:W-:Y:S01]  /*9d30*/  FADD.FTZ R144, R126.reuse, R7 ;  /* 0x000000077e907221 */ /* 0x040fe20000010000 */
[----:B------:R-:W-:Y:S01]  /*9d40*/  F2FP.F16.F32.PACK_AB R191, R126, R191 ;  /* 0x000000bf7ebf723e */ /* 0x000fe200000000ff */
[----:B0-----:R-:W-:Y:S01]  /*9d50*/  FFMA.FTZ R6, R151, UR14, -R132 ;  /* 0x0000000e97067c23 */ /* 0x001fe20008010884 */
[----:B------:R-:W-:Y:S01]  /*9d60*/  FADD.FTZ R123, R184, R123 ;  /* 0x0000007bb87b7221 */ /* 0x000fe20000010000 */
[----:B------:R-:W-:Y:S01]  /*9d70*/  FADD.FTZ R7, R185, R144 ;  /* 0x00000090b9077221 */ /* 0x000fe20000010000 */
[C---:B------:R-:W-:Y:S01]  /*9d80*/  F2FP.F16.F32.PACK_AB R184, R12.reuse, R184 ;  /* 0x000000b80cb8723e */ /* 0x040fe200000000ff */
[----:B------:R-:W-:Y:S01]  /*9d90*/  MUFU.EX2 R142, R142 ;  /* 0x0000008e008e7308 */ /* 0x000fe20000000800 */
[----:B------:R-:W-:Y:S01]  /*9da0*/  FADD.FTZ R123, R12, R123 ;  /* 0x0000007b0c7b7221 */ /* 0x000fe20000010000 */
[C---:B------:R-:W-:Y:S01]  /*9db0*/  FADD.FTZ R144, R130.reuse, R7 ;  /* 0x0000000782907221 */ /* 0x040fe20000010000 */
[----:B------:R-:W-:Y:S01]  /*9dc0*/  FFMA.FTZ R132, R167, UR14, -R132 ;  /* 0x0000000ea7847c23 */ /* 0x000fe20008010884 */
[----:B------:R-:W-:Y:S01]  /*9dd0*/  F2FP.F16.F32.PACK_AB R185, R130, R185 ;  /* 0x000000b982b9723e */ /* 0x000fe200000000ff */
        /* <DEDUP_REMOVED lines=10> */
[----:B------:R-:W1:Y:S01]  /*9e80*/  MUFU.EX2 R132, R132 ;  /* 0x0000008400847308 */ /* 0x000e620000000800 */
        /* <DEDUP_REMOVED lines=10> */
[----:B------:R-:W-:Y:S01]  /*9f30*/  FADD.FTZ R7, R177, R12 ;  /* 0x0000000cb1077221 */ /* 0x000fe20000010000 */
[C---:B------:R-:W-:Y:S02]  /*9f40*/  F2FP.F16.F32.PACK_AB R176, R21.reuse, R176 ;  /* 0x000000b015b0723e */ /* 0x040fe400000000ff */
[----:B------:R-:W-:Y:S01]  /*9f50*/  FADD.FTZ R9, R21, R122 ;  /* 0x0000007a15097221 */ /* 0x000fe20000010000 */
[C---:B------:R-:W-:Y:S01]  /*9f60*/  FADD.FTZ R12, R140.reuse, R7 ;  /* 0x000000078c0c7221 */ /* 0x040fe20000010000 */
[----:B------:R-:W-:-:S02]  /*9f70*/  F2FP.F16.F32.PACK_AB R177, R140, R177 ;  /* 0x000000b18cb1723e */ /* 0x000fc400000000ff */
[----:B------:R-:W-:Y:S01]  /*9f80*/  FADD.FTZ R9, R178, R9 ;  /* 0x00000009b2097221 */ /* 0x000fe20000010000 */
[----:B------:R-:W-:Y:S01]  /*9f90*/  FADD.FTZ R7, R179, R12 ;  /* 0x0000000cb3077221 */ /* 0x000fe20000010000 */
[----:B0-----:R-:W-:Y:S02]  /*9fa0*/  F2FP.F16.F32.PACK_AB R179, R6, R179 ;  /* 0x000000b306b3723e */ /* 0x001fe400000000ff */
[----:B------:R-:W-:Y:S01]  /*9fb0*/  FADD.FTZ R9, R120, R9 ;  /* 0x0000000978097221 */ /* 0x000fe20000010000 */
[----:B------:R-:W-:Y:S01]  /*9fc0*/  FADD.FTZ R12, R6, R7 ;  /* 0x00000007060c7221 */ /* 0x000fe20000010000 */
        /* <DEDUP_REMOVED lines=11> */
[----:B------:R-:W-:Y:S01]  /*a080*/  FADD.FTZ R9, R159, R6 ;  /* 0x000000069f097221 */ /* 0x000fe20000010000 */
[----:B-1----:R-:W-:-:S02]  /*a090*/  F2FP.F16.F32.PACK_AB R171, R132, R166 ;  /* 0x000000a684ab723e */ /* 0x002fc400000000ff */
[----:B------:R-:W-:Y:S01]  /*a0a0*/  FADD.FTZ R7, R20, R7 ;  /* 0x0000000714077221 */ /* 0x000fe20000010000 */
[----:B------:R-:W-:-:S03]  /*a0b0*/  FADD.FTZ R9, R162, R9 ;  /* 0x00000009a2097221 */ /* 0x000fc60000010000 */
[----:B------:R-:W-:Y:S01]  /*a0c0*/  FADD.FTZ R6, R124, R7 ;  /* 0x000000077c067221 */ /* 0x000fe20000010000 */
[----:B------:R-:W-:-:S03]  /*a0d0*/  FADD.FTZ R9, R163, R9 ;  /* 0x00000009a3097221 */ /* 0x000fc60000010000 */
[----:B------:R-:W-:Y:S01]  /*a0e0*/  FADD.FTZ R6, R129, R6 ;  /* 0x0000000681067221 */ /* 0x000fe20000010000 */
[----:B------:R-:W-:-:S03]  /*a0f0*/  FADD.FTZ R9, R166, R9 ;  /* 0x00000009a6097221 */ /* 0x000fc60000010000 */
[----:B------:R-:W-:Y:S01]  /*a100*/  FADD.FTZ R7, R11, R6 ;  /* 0x000000060b077221 */ /* 0x000fe20000010000 */
[----:B------:R-:W-:Y:S01]  /*a110*/  FADD.FTZ R6, R132, R9 ;  /* 0x0000000984067221 */ /* 0x000fe20000010000 */
[----:B------:R-:W-:Y:S02]  /*a120*/  IMAD.MOV.U32 R11, RZ, RZ, R2 ;  /* 0x000000ffff0b7224 */ /* 0x000fe400078e0002 */
[----:B------:R-:W-:Y:S01]  /*a130*/  IMAD.MOV.U32 R9, RZ, RZ, R3 ;  /* 0x000000ffff097224 */ /* 0x000fe200078e0003 */
[----:B------:R-:W-:Y:S06]  /*a140*/  @P2 BRA `(.L_x_1203) ;  /* 0xffffffe0009c2947 */ /* 0x000fec000383ffff */
.L_x_1194:
        /* <DEDUP_REMOVED lines=8> */
.L_x_1221:
        /* <DEDUP_REMOVED lines=8> */
.L_x_1205:
[----:B------:R-:W-:Y:S01]  /*a250*/  ULEA UR5, UR36, UR37, 0x3 ;  /* 0x0000002524057291 */ /* 0x000fe2000f8e183f */
[----:B------:R-:W-:-:S05]  /*a260*/  IMAD.U32 R2, RZ, RZ, UR38 ;  /* 0x00000026ff027e24 */ /* 0x000fca000f8e00ff */
[----:B------:R-:W-:-:S04]  /*a270*/  SHF.L.U32 R2, R2, 0x1f, RZ ;  /* 0x0000001f02027819 */ /* 0x000fc800000006ff */
[----:B------:R0:W1:Y:S01]  /*a280*/  SYNCS.PHASECHK.TRANS64.TRYWAIT P2, [UR5+0x30830], R2 ;  /* 0x03083002ff0075a7 */ /* 0x0000620008040145 */
[----:B------:R-:W-:Y:S05]  /*a290*/  @!P0 BRA `(.L_x_1206) ;  /* 0x0000000000048947 */ /* 0x000fea0003800000 */
[----:B------:R-:W-:Y:S01]  /*a2a0*/  BPT.TRAP 0x1 ;  /* 0x000000040000795c */ /* 0x000fe20000300000 */
.L_x_1206:
[-C--:B------:R-:W-:Y:S01]  /*a2b0*/  FMUL.FTZ R24, R24, R10.reuse ;  /* 0x0000000a18187220 */ /* 0x080fe20000410000 */
[----:B------:R-:W-:Y:S01]  /*a2c0*/  FMUL.FTZ R25, R25, R10 ;  /* 0x0000000a19197220 */ /* 0x000fe20000410000 */
[----:B-1----:R-:W-:Y:S06]  /*a2d0*/  @P2 BRA `(.L_x_1207) ;  /* 0x0000000000082947 */ /* 0x002fec0003800000 */
[----:B------:R-:W1:Y:S02]  /*a2e0*/  SYNCS.PHASECHK.TRANS64.TRYWAIT P2, [UR5+0x30830], R2 ;  /* 0x03083002ff0075a7 */ /* 0x000e640008040145 */
[----:B-1----:R-:W-:Y:S05]  /*a2f0*/  @!P2 BRA `(.L_x_1208) ;  /* 0x000000f80090a947 */ /* 0x002fea0003800000 */
.L_x_1207:
        /* <DEDUP_REMOVED lines=161> */
.L_x_1209:
[----:B------:R-:W-:Y:S01]  /*ad10*/  ULEA UR5, UR4, UR37, 0x3 ;  /* 0x0000002504057291 */ /* 0x000fe2000f8e183f */
[----:B------:R-:W-:-:S05]  /*ad20*/  IMAD.U32 R0, RZ, RZ, UR6 ;  /* 0x00000006ff007e24 */ /* 0x000fca000f8e00ff */
[----:B------:R-:W-:-:S04]  /*ad30*/  SHF.L.U32 R0, R0, 0x1f, RZ ;  /* 0x0000001f00007819 */ /* 0x000fc800000006ff */
[----:B------:R2:W3:Y:S01]  /*ad40*/  SYNCS.PHASECHK.TRANS64.TRYWAIT P2, [UR5+0x30850], R0 ;  /* 0x03085000ff0075a7 */ /* 0x0004e20008040145 */
[----:B------:R-:W-:Y:S05]  /*ad50*/  @!P0 BRA `(.L_x_1210) ;  /* 0x0000000000048947 */ /* 0x000fea0003800000 */
[----:B------:R-:W-:Y:S01]  /*ad60*/  BPT.TRAP 0x1 ;  /* 0x000000040000795c */ /* 0x000fe20000300000 */
.L_x_1210:
[----:B---3--:R-:W-:Y:S05]  /*ad70*/  @P2 BRA `(.L_x_1211) ;  /* 0x0000000000082947 */ /* 0x008fea0003800000 */
[----:B------:R-:W3:Y:S02]  /*ad80*/  SYNCS.PHASECHK.TRANS64.TRYWAIT P2, [UR5+0x30850], R0 ;  /* 0x03085000ff0075a7 */ /* 0x000ee40008040145 */
[----:B---3--:R-:W-:Y:S05]  /*ad90*/  @!P2 BRA `(.L_x_1212) ;  /* 0x000000f00000a947 */ /* 0x008fea0003800000 */
.L_x_1211:
        /* <DEDUP_REMOVED lines=9> */
[----:B0-2---:R-:W-:Y:S02]  /*ae30*/  IMAD.U32 R0, RZ, RZ, UR7 ;  /* 0x00000007ff007e24 */ /* 0x005fe4000f8e00ff */
[----:B------:R-:W-:Y:S01]  /*ae40*/  IMAD R15, R8, -0x60, RZ ;  /* 0xffffffa0080f7824 */ /* 0x000fe200078e02ff */
[----:B------:R-:W-:-:S02]  /*ae50*/  ULOP3.LUT UR6, UR6, 0x3000000, URZ, 0xfc, !UPT ;  /* 0x0300000006067892 */ /* 0x000fc4000f8efc3f */
[----:B------:R-:W-:Y:S02]  /*ae60*/  @!P1 LEA R0, R0, UR37, 0x3 ;  /* 0x0000002500009c11 */ /* 0x000fe4000f8e18ff */
[----:B------:R-:W-:-:S03]  /*ae70*/  UIMAD UR4, UR4, 0x900, UR6 ;  /* 0x00000900040478a4 */ /* 0x000fc6000f8e0206 */
[----:B------:R-:W-:-:S04]  /*ae80*/  @!P1 VIADD R0, R0, 0x30840 ;  /* 0x0003084000009836 */ /* 0x000fc80000000000 */
[----:B------:R-:W-:Y:S01]  /*ae90*/  UMOV UR10, UR4 ;  /* 0x00000004000a7c82 */ /* 0x000fe20008000000 */
[----:B------:R-:W-:Y:S01]  /*aea0*/  @!P1 PRMT R0, RZ, 0x654, R0 ;  /* 0x00000654ff009816 */ /* 0x000fe20000000000 */
        /* <DEDUP_REMOVED lines=23> */
[----:B------:R-:W-:Y:S02]  /*b020*/  @UP0 ULDC UR4, c[0x0][0x44c] ;  /* 0x0001130000040ab9 */ /* 0x000fe40000000800 */
[----:B-1----:R-:W-:Y:S01]  /*b030*/  @P2 IMAD.HI.U32 R2, R20, UR4, RZ ;  /* 0x0000000414022c27 */ /* 0x002fe2000f8e00ff */
[----:B------:R-:W-:Y:S01]  /*b040*/  @UP0 ULDC UR4, c[0x0][0x450] ;  /* 0x0001140000040ab9 */ /* 0x000fe20000000800 */
[----:B------:R-:W-:-:S03]  /*b050*/  PLOP3.LUT P2, PT, PT, PT, UP1, 0x40, 0x0 ;  /* 0x000000000000781c */ /* 0x000fc60003f4e818 */
[----:B------:R-:W-:Y:S01]  /*b060*/  @P3 SHF.R.U32.HI R20, RZ, UR4, R2 ;  /* 0x00000004ff143c19 */ /* 0x000fe20008011602 */
[----:B------:R-:W-:-:S04]  /*b070*/  ULOP3.LUT UR4, URZ, UR59, URZ, 0x33, !UPT ;  /* 0x0000003b3f047292 */ /* 0x000fc8000f8e333f */
[----:B------:R-:W0:Y:S01]  /*b080*/  SHFL.IDX PT, R21, R20, RZ, 0x1c1f ;  /* 0x001c1fff14157589 */ /* 0x000e2200000e0000 */
[----:B------:R-:W-:Y:S02]  /*b090*/  WARPGROUP.DEPBAR.LE gsb0, 0x0 ;  /* 0x00008000000079c5 */ /* 0x000fe40000010000 */
[----:B------:R-:W-:-:S06]  /*b0a0*/  WARPGROUP.ARRIVE ;  /* 0x00000000000079c5 */ /* 0x000fcc0000000000 */
[----:B------:R-:W-:Y:S03]  /*b0b0*/  HGMMA.64x192x16.F32 R24, R168, gdesc[UR8].tnspB, R24, gsb0 ;  /* 0x42e00008a8187df0 */ /* 0x000fe60008000818 */
        /* <DEDUP_REMOVED lines=22> */
.L_x_1215:
[----:B------:R-:W-:-:S05]  /*b220*/  IMAD.U32 R168, RZ, RZ, UR58 ;  /* 0x0000003affa87e24 */ /* 0x000fca000f8e00ff */
[----:B------:R-:W-:-:S13]  /*b230*/  ISETP.NE.AND P2, PT, R168, 0x1, PT ;  /* 0x00000001a800780c */ /* 0x000fda0003f45270 */
[----:B------:R-:W0:Y:S02]  /*b240*/  @P2 LDC.64 R2, c[0x0][0x9e8] ;  /* 0x00027a00ff022b82 */ /* 0x000e240000000a00 */
[----:B0-----:R-:W-:-:S05]  /*b250*/  @P2 IMAD.HI.U32 R2, R21, R2, RZ ;  /* 0x0000000215022227 */ /* 0x001fca00078e00ff */
[----:B------:R-:W-:-:S07]  /*b260*/  @P2 SHF.R.U32.HI R21, RZ, R3, R2 ;  /* 0x00000003ff152219 */ /* 0x000fce0000011602 */
.L_x_1216:
[----:B------:R-:W-:Y:S05]  /*b270*/  BSYNC B0 ;  /* 0x0000000000007941 */ /* 0x000fea0003800000 */
.L_x_1214:
[----:B------:R-:W-:-:S05]  /*b280*/  IMAD R21, R21, R168, R0 ;  /* 0x000000a815157224 */ /* 0x000fca00078e0200 */
[----:B------:R-:W-:Y:S02]  /*b290*/  VIADDMNMX R12, R21, R168, R12, PT ;  /* 0x000000a8150c7246 */ /* 0x000fe4000380010c */
[----:B------:R-:W-:-:S07]  /*b2a0*/  VIMNMX R10, R10, R21, !PT ;  /* 0x000000150a0a7248 */ /* 0x000fce0007fe0100 */
.L_x_1213:
[C---:B------:R-:W-:Y:S02]  /*b2b0*/  ISETP.GE.AND P2, PT, R15.reuse, 0x2, PT ;  /* 0x000000020f00780c */ /* 0x040fe40003f46270 */
[C---:B------:R-:W-:Y:S02]  /*b2c0*/  ISETP.GE.AND P6, PT, R15.reuse, 0xa, PT ;  /* 0x0000000a0f00780c */ /* 0x040fe40003fc6270 */
[----:B------:R-:W-:Y:S02]  /*b2d0*/  ISETP.GT.AND P4, PT, R10, 0x1, !P2 ;  /* 0x000000010a00780c */ /* 0x000fe40005784270 */
[----:B------:R-:W-:Y:S02]  /*b2e0*/  ISETP.GE.AND P3, PT, R15, 0x9, PT ;  /* 0x000000090f00780c */ /* 0x000fe40003f66270 */
[----:B------:R-:W-:Y:S02]  /*b2f0*/  ISETP.LT.OR P4, PT, R12, 0x2, P4 ;  /* 0x000000020c00780c */ /* 0x000fe40002781670 */
[----:B------:R-:W-:-:S02]  /*b300*/  LOP3.LUT R18, R18, 0xfffffffb, RZ, 0xc0, !PT ;  /* 0xfffffffb12127812 */ /* 0x000fc400078ec0ff */
[----:B------:R-:W-:Y:S02]  /*b310*/  FSEL R121, R121, -INF , !P4 ;  /* 0xff80000079797808 */ /* 0x000fe40006000000 */
[----:B------:R-:W-:Y:S02]  /*b320*/  ISETP.GT.AND P5, PT, R10, 0x8, !P3 ;  /* 0x000000080a00780c */ /* 0x000fe40005fa4270 */
        /* <DEDUP_REMOVED lines=123> */
[----:B------:R-:W-:Y:S02]  /*bae0*/  ISETP.GE.AND P6, PT, R15, 0x5a, PT ;  /* 0x0000005a0f00780c */ /* 0x000fe40003fc6270 */
[----:B------:R-:W0:Y:S11]  /*baf0*/  SHFL.IDX PT, R15, R20, 0x1, 0x1c1f ;  /* 0x003c1f00140f7f89 */ /* 0x000e3600000e0000 */
[----:B------:R-:W-:-:S02]  /*bb00*/  @P6 LOP3.LUT R18, R18, 0x1, RZ, 0xfc, !PT ;  /* 0x0000000112126812 */ /* 0x000fc400078efcff */
[----:B------:R-:W-:-:S04]  /*bb10*/  ISETP.GT.AND P6, PT, R10, 0x59, !P6 ;  /* 0x000000590a00780c */ /* 0x000fc800077c4270 */
        /* <DEDUP_REMOVED lines=18> */
.L_x_1219:
[----:B------:R-:W-:-:S05]  /*bc40*/  IMAD.U32 R21, RZ, RZ, UR58 ;  /* 0x0000003aff157e24 */ /* 0x000fca000f8e00ff */
[----:B------:R-:W-:-:S13]  /*bc50*/  ISETP.NE.AND P6, PT, R21, 0x1, PT ;  /* 0x000000011500780c */ /* 0x000fda0003fc5270 */
[----:B------:R-:W0:Y:S02]  /*bc60*/  @P6 LDC.64 R2, c[0x0][0x9e8] ;  /* 0x00027a00ff026b82 */ /* 0x000e240000000a00 */
[----:B0-----:R-:W-:-:S05]  /*bc70*/  @P6 IMAD.HI.U32 R2, R15, R2, RZ ;  /* 0x000000020f026227 */ /* 0x001fca00078e00ff */
[----:B------:R-:W-:-:S07]  /*bc80*/  @P6 SHF.R.U32.HI R15, RZ, R3, R2 ;  /* 0x00000003ff0f6219 */ /* 0x000fce0000011602 */
.L_x_1220:
[----:B------:R-:W-:Y:S05]  /*bc90*/  BSYNC B0 ;  /* 0x0000000000007941 */ /* 0x000fea0003800000 */
.L_x_1218:
[----:B------:R-:W-:-:S05]  /*bca0*/  IMAD R0, R15, R21, R0 ;  /* 0x000000150f007224 */ /* 0x000fca00078e0200 */
[----:B------:R-:W-:Y:S02]  /*bcb0*/  VIADDMNMX R14, R0, R21, R14, PT ;  /* 0x00000015000e7246 */ /* 0x000fe4000380010e */
[----:B------:R-:W-:-:S07]  /*bcc0*/  VIMNMX R13, R13, R0, !PT ;  /* 0x000000000d0d7248 */ /* 0x000fce0007fe0100 */
.L_x_1217:
        /* <DEDUP_REMOVED lines=120> */
[----:B------:R-:W-:Y:S02]  /*c450*/  FSEL R162, R162, -INF , !P3 ;  /* 0xff800000a2a27808 */ /* 0x000fe40005800000 */
[----:B------:R-:W-:Y:S02]  /*c460*/  FSEL R122, R122, -INF , !P2 ;  /* 0xff8000007a7a7808 */ /* 0x000fe40005000000 */
[----:B------:R-:W-:Y:S02]  /*c470*/  FSETP.NEU.FTZ.AND P2, PT, R3, -INF , PT ;  /* 0xff8000000300780b */ /* 0x000fe40003f5d000 */
[----:B------:R-:W-:-:S02]  /*c480*/  FMNMX.FTZ R2, R122, R9, !PT ;  /* 0x000000097a027209 */ /* 0x000fc40007810000 */
[----:B------:R-:W-:Y:S02]  /*c490*/  FSEL R0, R0, RZ, P2 ;  /* 0x000000ff00007208 */ /* 0x000fe40001000000 */
        /* <DEDUP_REMOVED lines=10> */
[--C-:B------:R-:W-:Y:S01]  /*c540*/  FFMA.FTZ R190, R124, UR14, -R0.reuse ;  /* 0x0000000e7cbe7c23 */ /* 0x100fe20008010800 */
        /* <DEDUP_REMOVED lines=22> */
[----:B------:R-:W-:Y:S01]  /*c6b0*/  FFMA.FTZ R170, R164, UR14, -R0 ;  /* 0x0000000ea4aa7c23 */ /* 0x000fe20008010800 */
[----:B------:R-:W-:Y:S01]  /*c6c0*/  MUFU.EX2 R188, R188 ;  /* 0x000000bc00bc7308 */ /* 0x000fe20000000800 */
[----:B------:R-:W-:-:S04]  /*c6d0*/  FMNMX.FTZ R2, R142, R21, !PT ;  /* 0x000000158e027209 */ /* 0x000fc80007810000 */
[----:B------:R-:W-:-:S03]  /*c6e0*/  FMNMX.FTZ R21, R143, R2, !PT ;  /* 0x000000028f157209 */ /* 0x000fc60007810000 */
[----:B------:R-:W-:Y:S01]  /*c6f0*/  MUFU.EX2 R12, R12 ;  /* 0x0000000c000c7308 */ /* 0x000fe20000000800 */
[----:B------:R-:W-:Y:S01]  /*c700*/  FMNMX.FTZ R2, R146, R21, !PT ;  /* 0x0000001592027209 */ /* 0x000fe20007810000 */
[----:B------:R-:W-:Y:S01]  /*c710*/  FFMA.FTZ R21, R133, UR14, -R0 ;  /* 0x0000000e85157c23 */ /* 0x000fe20008010800 */
[----:B------:R-:W-:Y:S02]  /*c720*/  IMAD.U32 R133, RZ, RZ, UR5 ;  /* 0x00000005ff857e24 */ /* 0x000fe4000f8e00ff */
[----:B------:R-:W-:Y:S02]  /*c730*/  FMNMX.FTZ R121, R147, R2, !PT ;  /* 0x0000000293797209 */ /* 0x000fe40007810000 */
[----:B------:R-:W-:Y:S01]  /*c740*/  @!P1 VIADD R133, R133, 0x30860 ;  /* 0x0003086085859836 */ /* 0x000fe20000000000 */
[----:B------:R-:W-:Y:S01]  /*c750*/  MUFU.EX2 R190, R190 ;  /* 0x000000be00be7308 */ /* 0x000fe20000000800 */
[----:B------:R-:W-:-:S03]  /*c760*/  FMNMX.FTZ R2, R150, R121, !PT ;  /* 0x0000007996027209 */ /* 0x000fc60007810000 */
[----:B------:R-:W-:Y:S02]  /*c770*/  @!P1 PRMT R133, RZ, 0x654, R133 ;  /* 0x00000654ff859816 */ /* 0x000fe40000000085 */
[----:B------:R-:W-:Y:S02]  /*c780*/  FMNMX.FTZ R121, R151, R2, !PT ;  /* 0x0000000297797209 */ /* 0x000fe40007810000 */
[----:B------:R-:W-:Y:S01]  /*c790*/  MUFU.EX2 R15, R15 ;  /* 0x0000000f000f7308 */ /* 0x000fe20000000800 */
[----:B------:R0:W-:Y:S01]  /*c7a0*/  @!P1 SYNCS.ARRIVE.TRANS64.RED.A1T0 RZ, [R133+URZ], RZ ;  /* 0x000000ff85ff99a7 */ /* 0x0001e2000810043f */
[----:B------:R-:W-:-:S04]  /*c7b0*/  FMNMX.FTZ R2, R154, R121, !PT ;  /* 0x000000799a027209 */ /* 0x000fc80007810000 */
[----:B------:R-:W-:Y:S02]  /*c7c0*/  FMNMX.FTZ R121, R155, R2, !PT ;  /* 0x000000029b797209 */ /* 0x000fe40007810000 */
[----:B------:R-:W-:Y:S02]  /*c7d0*/  MUFU.EX2 R184, R184 ;  /* 0x000000b800b87308 */ /* 0x000fe40000000800 */
[----:B------:R-:W-:-:S04]  /*c7e0*/  FMNMX.FTZ R2, R158, R121, !PT ;  /* 0x000000799e027209 */ /* 0x000fc80007810000 */
[----:B------:R-:W-:Y:S02]  /*c7f0*/  FMNMX.FTZ R121, R159, R2, !PT ;  /* 0x000000029f797209 */ /* 0x000fe40007810000 */
[----:B------:R-:W-:Y:S02]  /*c800*/  MUFU.EX2 R20, R20 ;  /* 0x0000001400147308 */ /* 0x000fe40000000800 */
[----:B------:R-:W-:-:S04]  /*c810*/  FMNMX.FTZ R2, R162, R121, !PT ;  /* 0x00000079a2027209 */ /* 0x000fc80007810000 */
[----:B------:R-:W-:Y:S02]  /*c820*/  FMNMX.FTZ R121, R163, R2, !PT ;  /* 0x00000002a3797209 */ /* 0x000fe40007810000 */
[----:B------:R-:W-:Y:S02]  /*c830*/  MUFU.EX2 R186, R186 ;  /* 0x000000ba00ba7308 */ /* 0x000fe40000000800 */
[----:B------:R-:W-:Y:S01]  /*c840*/  FMNMX.FTZ R2, R166, R121, !PT ;  /* 0x00000079a6027209 */ /* 0x000fe20007810000 */
[----:B------:R-:W-:-:S03]  /*c850*/  FFMA.FTZ R121, R149, UR14, -R0 ;  /* 0x0000000e95797c23 */ /* 0x000fc60008010800 */
[----:B------:R-:W-:Y:S02]  /*c860*/  FMNMX.FTZ R2, R167, R2, !PT ;  /* 0x00000002a7027209 */ /* 0x000fe40007810000 */
[----:B------:R-:W-:Y:S03]  /*c870*/  MUFU.EX2 R21, R21 ;  /* 0x0000001500157308 */ /* 0x000fe60000000800 */
[----:B------:R-:W1:Y:S05]  /*c880*/  SHFL.BFLY PT, R125, R2, 0x2, 0x1f ;  /* 0x0c401f00027d7f89 */ /* 0x000e6a00000e0000 */
[----:B------:R-:W-:Y:S08]  /*c890*/  MUFU.EX2 R180, R180 ;  /* 0x000000b400b47308 */ /* 0x000ff00000000800 */
[----:B------:R-:W-:Y:S08]  /*c8a0*/  MUFU.EX2 R13, R137 ;  /* 0x00000089000d7308 */ /* 0x000ff00000000800 */
[----:B------:R-:W-:Y:S01]  /*c8b0*/  MUFU.EX2 R182, R182 ;  /* 0x000000b600b67308 */ /* 0x000fe20000000800 */
[----:B-1----:R-:W-:Y:S01]  /*c8c0*/  FMNMX.FTZ R10, R2, R125, !PT ;  /* 0x0000007d020a7209 */ /* 0x002fe20007810000 */
[--C-:B------:R-:W-:Y:S01]  /*c8d0*/  FFMA.FTZ R125, R157, UR14, -R0.reuse ;  /* 0x0000000e9d7d7c23 */ /* 0x100fe20008010800 */
[----:B------:R-:W-:-:S03]  /*c8e0*/  FFMA.FTZ R0, R165, UR14, -R0 ;  /* 0x0000000ea5007c23 */ /* 0x000fc60008010800 */
[----:B------:R-:W1:Y:S02]  /*c8f0*/  SHFL.BFLY PT, R129, R10, 0x1, 0x1f ;  /* 0x0c201f000a817f89 */ /* 0x000e6400000e0000 */
[----:B------:R2:W-:Y:S08]  /*c900*/  MUFU.EX2 R11, R0 ;  /* 0x00000000000b7308 */ /* 0x0005f00000000800 */
[----:B------:R-:W-:Y:S08]  /*c910*/  MUFU.EX2 R14, R14 ;  /* 0x0000000e000e7308 */ /* 0x000ff00000000800 */
[----:B------:R-:W-:Y:S01]  /*c920*/  MUFU.EX2 R176, R176 ;  /* 0x000000b000b07308 */ /* 0x000fe20000000800 */
[----:B-1----:R-:W-:Y:S01]  /*c930*/  FMNMX.FTZ R2, R10, R129, !PT ;  /* 0x000000810a027209 */ /* 0x002fe20007810000 */
[----:B------:R-:W-:-:S06]  /*c940*/  FMUL.FTZ R10, R132, UR14 ;  /* 0x0000000e840a7c20 */ /* 0x000fcc0008410000 */
[----:B------:R-:W-:Y:S01]  /*c950*/  MUFU.EX2 R120, R120 ;  /* 0x0000007800787308 */ /* 0x000fe20000000800 */
[C---:B------:R-:W-:Y:S01]  /*c960*/  FSETP.NEU.FTZ.AND P2, PT, R2.reuse, -INF , PT ;  /* 0xff8000000200780b */ /* 0x040fe20003f5d000 */
[----:B------:R-:W-:-:S03]  /*c970*/  FMUL.FTZ R129, R2, UR14 ;  /* 0x0000000e02817c20 */ /* 0x000fc60008410000 */
[----:B--2---:R-:W-:-:S03]  /*c980*/  FSEL R0, R2, RZ, P2 ;  /* 0x000000ff02007208 */ /* 0x004fc60001000000 */
[----:B------:R-:W1:Y:S01]  /*c990*/  MUFU.EX2 R10, R10 ;  /* 0x0000000a000a7308 */ /* 0x000e620000000800 */
[----:B------:R-:W-:Y:S01]  /*c9a0*/  FSEL R132, R129, RZ, P2 ;  /* 0x000000ff81847208 */ /* 0x000fe20001000000 */
[----:B------:R-:W-:Y:S01]  /*c9b0*/  FADD.FTZ R0, -R0, R9 ;  /* 0x0000000900007221 */ /* 0x000fe20000010100 */
[C---:B------:R-:W-:Y:S01]  /*c9c0*/  ISETP.GT.AND P2, PT, R8.reuse, UR61, PT ;  /* 0x0000003d08007c0c */ /* 0x040fe2000bf44270 */
[----:B------:R-:W-:Y:S02]  /*c9d0*/  VIADD R8, R8, 0xffffffff ;  /* 0xffffffff08087836 */ /* 0x000fe40000000000 */
[--C-:B------:R-:W-:Y:S01]  /*c9e0*/  FFMA.FTZ R189, R122, UR14, -R132.reuse ;  /* 0x0000000e7abd7c23 */ /* 0x100fe20008010884 */
[----:B------:R-:W-:Y:S01]  /*c9f0*/  FMUL.FTZ R0, R0, UR14 ;  /* 0x0000000e00007c20 */ /* 0x000fe20008410000 */
        /* <DEDUP_REMOVED lines=8> */
[----:B------:R-:W-:Y:S01]  /*ca80*/  FFMA.FTZ R181, R138, UR14, -R132 ;  /* 0x0000000e8ab57c23 */ /* 0x000fe20008010884 */
[----:B-1----:R-:W-:Y:S01]  /*ca90*/  FFMA.FTZ R7, R10, R7, R188 ;  /* 0x000000070a077223 */ /* 0x002fe200000100bc */
[--C-:B------:R-:W-:Y:S01]  /*caa0*/  FFMA.FTZ R129, R139, UR14, -R132.reuse ;  /* 0x0000000e8b817c23 */ /* 0x100fe20008010884 */
[--C-:B------:R-:W-:Y:S01]  /*cab0*/  FFMA.FTZ R183, R142, UR14, -R132.reuse ;  /* 0x0000000e8eb77c23 */ /* 0x100fe20008010884 */
[----:B------:R-:W1:Y:S01]  /*cac0*/  MUFU.EX2 R0, R0 ;  /* 0x0000000000007308 */ /* 0x000e620000000800 */
[----:B------:R-:W-:Y:S01]  /*cad0*/  FADD.FTZ R7, R12, R7 ;  /* 0x000000070c077221 */ /* 0x000fe20000010000 */
[--C-:B------:R-:W-:Y:S01]  /*cae0*/  FFMA.FTZ R143, R143, UR14, -R132.reuse ;  /* 0x0000000e8f8f7c23 */ /* 0x100fe20008010884 */
[--C-:B------:R-:W-:Y:S01]  /*caf0*/  FFMA.FTZ R177, R146, UR14, -R132.reuse ;  /* 0x0000000e92b17c23 */ /* 0x100fe20008010884 */
[--C-:B------:R-:W-:Y:S01]  /*cb00*/  FFMA.FTZ R130, R147, UR14, -R132.reuse ;  /* 0x0000000e93827c23 */ /* 0x100fe20008010884 */
[----:B------:R-:W-:Y:S01]  /*cb10*/  FADD.FTZ R134, R190, R7 ;  /* 0x00000007be867221 */ /* 0x000fe20000010000 */
[--C-:B------:R-:W-:Y:S01]  /*cb20*/  FFMA.FTZ R179, R150, UR14, -R132.reuse ;  /* 0x0000000e96b37c23 */ /* 0x100fe20008010884 */
[----:B------:R-:W-:Y:S01]  /*cb30*/  FFMA.FTZ R173, R154, UR14, -R132 ;  /* 0x0000000e9aad7c23 */ /* 0x000fe20008010884 */
[----:B------:R-:W2:Y:S01]  /*cb40*/  MUFU.EX2 R122, R122 ;  /* 0x0000007a007a7308 */ /* 0x000ea20000000800 */
[----:B------:R-:W-:Y:S01]  /*cb50*/  FADD.FTZ R7, R15, R134 ;  /* 0x000000860f077221 */ /* 0x000fe20000010000 */
[--C-:B------:R-:W-:Y:S01]  /*cb60*/  FFMA.FTZ R175, R158, UR14, -R132.reuse ;  /* 0x0000000e9eaf7c23 */ /* 0x100fe20008010884 */
[----:B------:R-:W-:Y:S01]  /*cb70*/  F2FP.F16.F32.PACK_AB R188, R12, R188 ;  /* 0x000000bc0cbc723e */ /* 0x000fe200000000ff */
[--C-:B------:R-:W-:Y:S01]  /*cb80*/  FFMA.FTZ R159, R159, UR14, -R132.reuse ;  /* 0x0000000e9f9f7c23 */ /* 0x100fe20008010884 */
[----:B------:R-:W-:Y:S01]  /*cb90*/  FADD.FTZ R131, R184, R7 ;  /* 0x00000007b8837221 */ /* 0x000fe20000010000 */
[----:B------:R-:W-:Y:S01]  /*cba0*/  F2FP.F16.F32.PACK_AB R184, R20, R184 ;  /* 0x000000b814b8723e */ /* 0x000fe200000000ff */
[--C-:B------:R-:W-:Y:S01]  /*cbb0*/  FFMA.FTZ R169, R162, UR14, -R132.reuse ;  /* 0x0000000ea2a97c23 */ /* 0x100fe20008010884 */
[----:B------:R-:W3:Y:S01]  /*cbc0*/  MUFU.EX2 R191, R191 ;  /* 0x000000bf00bf7308 */ /* 0x000ee20000000800 */
[----:B-1----:R-:W-:Y:S01]  /*cbd0*/  FFMA.FTZ R7, R0, R6, R189 ;  /* 0x0000000600077223 */ /* 0x002fe200000100bd */
[----:B------:R-:W-:Y:S01]  /*cbe0*/  FADD.FTZ R131, R20, R131 ;  /* 0x0000008314837221 */ /* 0x000fe20000010000 */
[--C-:B------:R-:W-:Y:S01]  /*cbf0*/  FFMA.FTZ R6, R151, UR14, -R132.reuse ;  /* 0x0000000e97067c23 */ /* 0x100fe20008010884 */
[--C-:B------:R-:W-:Y:S01]  /*cc00*/  FFMA.FTZ R163, R163, UR14, -R132.reuse ;  /* 0x0000000ea3a37c23 */ /* 0x100fe20008010884 */
[--C-:B------:R-:W-:Y:S01]  /*cc10*/  FFMA.FTZ R166, R166, UR14, -R132.reuse ;  /* 0x0000000ea6a67c23 */ /* 0x100fe20008010884 */
[----:B------:R-:W-:Y:S01]  /*cc20*/  FADD.FTZ R136, R186, R131 ;  /* 0x00000083ba887221 */ /* 0x000fe20000010000 */
[----:B------:R-:W-:Y:S01]  /*cc30*/  FFMA.FTZ R167, R167, UR14, -R132 ;  /* 0x0000000ea7a77c23 */ /* 0x000fe20008010884 */
[----:B------:R-:W1:Y:S01]  /*cc40*/  MUFU.EX2 R123, R123 ;  /* 0x0000007b007b7308 */ /* 0x000e620000000800 */
[----:B--2---:R-:W-:Y:S01]  /*cc50*/  FADD.FTZ R134, R122, R7 ;  /* 0x000000077a867221 */ /* 0x004fe20000010000 */
[----:B------:R-:W-:Y:S01]  /*cc60*/  FADD.FTZ R7, R21, R136 ;  /* 0x0000008815077221 */ /* 0x000fe20000010000 */
[----:B------:R-:W-:-:S02]  /*cc70*/  F2FP.F16.F32.PACK_AB R190, R15, R190 ;  /* 0x000000be0fbe723e */ /* 0x000fc400000000ff */
[----:B------:R-:W-:Y:S01]  /*cc80*/  F2FP.F16.F32.PACK_AB R186, R21, R186 ;  /* 0x000000ba15ba723e */ /* 0x000fe200000000ff */
[----:B------:R-:W-:Y:S01]  /*cc90*/  FADD.FTZ R136, R180, R7 ;  /* 0x00000007b4887221 */ /* 0x000fe20000010000 */
[----:B------:R-:W-:Y:S01]  /*cca0*/  F2FP.F16.F32.PACK_AB R180, R13, R180 ;  /* 0x000000b40db4723e */ /* 0x000fe200000000ff */
[----:B------:R-:W2:Y:S01]  /*ccb0*/  MUFU.EX2 R185, R185 ;  /* 0x000000b900b97308 */ /* 0x000ea20000000800 */
[----:B---3--:R-:W-:Y:S01]  /*ccc0*/  FADD.FTZ R134, R191, R134 ;  /* 0x00000086bf867221 */ /* 0x008fe20000010000 */
[----:B------:R-:W-:Y:S01]  /*ccd0*/  FADD.FTZ R131, R13, R136 ;  /* 0x000000880d837221 */ /* 0x000fe20000010000 */
[----:B------:R-:W-:-:S05]  /*cce0*/  F2FP.F16.F32.PACK_AB R189, R122, R189 ;  /* 0x000000bd7abd723e */ /* 0x000fca00000000ff */
        /* <DEDUP_REMOVED lines=18> */
[C---:B--2---:R-:W-:Y:S01]  /*ce10*/  FADD.FTZ R134, R127.reuse, R134 ;  /* 0x000000867f867221 */ /* 0x044fe20000010000 */
[----:B------:R-:W-:-:S06]  /*ce20*/  F2FP.F16.F32.PACK_AB R187, R127, R187 ;  /* 0x000000bb7fbb723e */ /* 0x000fcc00000000ff */
[----:B------:R-:W2:Y:S01]  /*ce30*/  MUFU.EX2 R178, R178 ;  /* 0x000000b200b27308 */ /* 0x000ea20000000800 */
[----:B---3--:R-:W-:-:S07]  /*ce40*/  FADD.FTZ R134, R181, R134 ;  /* 0x00000086b5867221 */ /* 0x008fce0000010000 */
[----:B------:R-:W3:Y:S01]  /*ce50*/  MUFU.EX2 R183, R183 ;  /* 0x000000b700b77308 */ /* 0x000ee20000000800 */
[C---:B-1----:R-:W-:Y:S01]  /*ce60*/  FADD.FTZ R134, R129.reuse, R134 ;  /* 0x0000008681867221 */ /* 0x042fe20000010000 */
[----:B------:R-:W-:-:S06]  /*ce70*/  F2FP.F16.F32.PACK_AB R181, R129, R181 ;  /* 0x000000b581b5723e */ /* 0x000fcc00000000ff */
[----:B------:R-:W1:Y:S01]  /*ce80*/  MUFU.EX2 R121, R121 ;  /* 0x0000007900797308 */ /* 0x000e620000000800 */
[----:B--2---:R-:W-:-:S07]  /*ce90*/  FADD.FTZ R136, R178, R7 ;  /* 0x00000007b2887221 */ /* 0x004fce0000010000 */
[----:B------:R-:W2:Y:S01]  /*cea0*/  MUFU.EX2 R9, R143 ;  /* 0x0000008f00097308 */ /* 0x000ea20000000800 */
[----:B---3--:R-:W-:-:S07]  /*ceb0*/  FADD.FTZ R134, R183, R134 ;  /* 0x00000086b7867221 */ /* 0x008fce0000010000 */
[----:B------:R-:W0:Y:S01]  /*cec0*/  MUFU.EX2 R172, R172 ;  /* 0x000000ac00ac7308 */ /* 0x000e220000000800 */
[C---:B-1----:R-:W-:Y:S01]  /*ced0*/  FADD.FTZ R7, R121.reuse, R136 ;  /* 0x0000008879077221 */ /* 0x042fe20000010000 */
[----:B------:R-:W-:-:S06]  /*cee0*/  F2FP.F16.F32.PACK_AB R178, R121, R178 ;  /* 0x000000b279b2723e */ /* 0x000fcc00000000ff */
[----:B------:R-:W1:Y:S01]  /*cef0*/  MUFU.EX2 R177, R177 ;  /* 0x000000b100b17308 */ /* 0x000e620000000800 */
[C---:B--2---:R-:W-:Y:S01]  /*cf00*/  FADD.FTZ R134, R9.reuse, R134 ;  /* 0x0000008609867221 */ /* 0x044fe20000010000 */
[----:B------:R-:W-:Y:S01]  /*cf10*/  F2FP.F16.F32.PACK_AB R183, R9, R183 ;  /* 0x000000b709b7723e */ /* 0x000fe200000000ff */
[----:B------:R-:W-:-:S05]  /*cf20*/  IMAD.MOV.U32 R9, RZ, RZ, R2 ;  /* 0x000000ffff097224 */ /* 0x000fca00078e0002 */
        /* <DEDUP_REMOVED lines=18> */
[C---:B-1----:R-:W-:Y:S01]  /*d050*/  FADD.FTZ R14, R6.reuse, R7 ;  /* 0x00000007060e7221 */ /* 0x042fe20000010000 */
[----:B------:R-:W-:-:S06]  /*d060*/  F2FP.F16.F32.PACK_AB R179, R6, R179 ;  /* 0x000000b306b3723e */ /* 0x000fcc00000000ff */
[----:B------:R-:W1:Y:S01]  /*d070*/  MUFU.EX2 R128, R128 ;  /* 0x0000008000807308 */ /* 0x000e620000000800 */
[----:B--2---:R-:W-:-:S07]  /*d080*/  FADD.FTZ R13, R168, R13 ;  /* 0x0000000da80d7221 */ /* 0x004fce0000010000 */
        /* <DEDUP_REMOVED lines=25> */
[----:B------:R-:W-:Y:S01]  /*d220*/  IMAD.MOV.U32 R11, RZ, RZ, R3 ;  /* 0x000000ffff0b7224 */ /* 0x000fe200078e0003 */
[----:B------:R-:W-:Y:S06]  /*d230*/  @P2 BRA `(.L_x_1221) ;  /* 0xffffffcc00e42947 */ /* 0x000fec000383ffff */
.L_x_1204:
        /* <DEDUP_REMOVED lines=99> */
.L_x_1222:
[----:B------:R-:W-:Y:S01]  /*d870*/  ULEA UR5, UR36, UR37, 0x3 ;  /* 0x0000002524057291 */ /* 0x000fe2000f8e183f */
[----:B------:R-:W-:-:S05]  /*d880*/  IMAD.U32 R0, RZ, RZ, UR38 ;  /* 0x00000026ff007e24 */ /* 0x000fca000f8e00ff */
[----:B------:R-:W-:-:S04]  /*d890*/  SHF.L.U32 R0, R0, 0x1f, RZ ;  /* 0x0000001f00007819 */ /* 0x000fc800000006ff */
[----:B------:R0:W1:Y:S01]  /*d8a0*/  SYNCS.PHASECHK.TRANS64.TRYWAIT P2, [UR5+0x30850], R0 ;  /* 0x03085000ff0075a7 */ /* 0x0000620008040145 */
[----:B------:R-:W-:Y:S05]  /*d8b0*/  @!P0 BRA `(.L_x_1223) ;  /* 0x0000000000048947 */ /* 0x000fea0003800000 */
[----:B------:R-:W-:Y:S01]  /*d8c0*/  BPT.TRAP 0x1 ;  /* 0x000000040000795c */ /* 0x000fe20000300000 */
.L_x_1223:
[----:B-1----:R-:W-:Y:S05]  /*d8d0*/  @P2 BRA `(.L_x_1224) ;  /* 0x0000000000082947 */ /* 0x002fea0003800000 */
[----:B------:R-:W1:Y:S02]  /*d8e0*/  SYNCS.PHASECHK.TRANS64.TRYWAIT P0, [UR5+0x30850], R0 ;  /* 0x03085000ff0075a7 */ /* 0x000e640008000145 */
[----:B-1----:R-:W-:Y:S05]  /*d8f0*/  @!P0 BRA `(.L_x_1225) ;  /* 0x000000c400408947 */ /* 0x002fea0003800000 */
.L_x_1224:
[----:B------:R-:W-:Y:S01]  /*d900*/  UIADD3 UR37, UR37, 0x400, URZ ;  /* 0x0000040025257890 */ /* 0x000fe2000fffe03f */
[----:B------:R-:W-:Y:S01]  /*d910*/  WARPGROUP.ARRIVE ;  /* 0x00000000000079c5 */ /* 0x000fe20000000000 */
[----:B------:R-:W-:Y:S01]  /*d920*/  UMOV UR7, 0x40000040 ;  /* 0x4000004000077882 */ /* 0x000fe20000000000 */
[----:B01----:R-:W0:Y:S01]  /*d930*/  SHFL.BFLY PT, R0, R7, 0x2, 0x1f ;  /* 0x0c401f0007007f89 */ /* 0x003e2200000e0000 */
[----:B------:R-:W-:Y:S01]  /*d940*/  USHF.R.U32.HI UR37, URZ, 0x4, UR37 ;  /* 0x000000043f257899 */ /* 0x000fe20008011625 */
[----:B------:R-:W-:Y:S01]  /*d950*/  IMAD.U32 R10, RZ, RZ, UR5 ;  /* 0x00000005ff0a7e24 */ /* 0x000fe2000f8e00ff */
[----:B------:R-:W-:Y:S01]  /*d960*/  R2UR UR8, R222 ;  /* 0x00000000de0872ca */ /* 0x000fe200000e0000 */
[----:B------:R-:W1:Y:S01]  /*d970*/  SHFL.BFLY PT, R5, R6, 0x2, 0x1f ;  /* 0x0c401f0006057f89 */ /* 0x000e6200000e0000 */
[----:B------:R-:W-:Y:S01]  /*d980*/  ULOP3.LUT UR37, UR37, 0x3fff, URZ, 0xc0, !UPT ;  /* 0x00003fff25257892 */ /* 0x000fe2000f8ec03f */
[----:B------:R-:W-:Y:S02]  /*d990*/  @!P1 VIADD R10, R10, 0x30860 ;  /* 0x000308600a0a9836 */ /* 0x000fe40000000000 */
[----:B------:R-:W-:Y:S01]  /*d9a0*/  IMAD.MOV.U32 R8, RZ, RZ, RZ ;  /* 0x000000ffff087224 */ /* 0x000fe200078e00ff */
[----:B------:R-:W-:Y:S01]  /*d9b0*/  ULOP3.LUT UR4, UR37, 0x3000000, URZ, 0xfc, !UPT ;  /* 0x0300000025047892 */ /* 0x000fe2000f8efc3f */
[----:B------:R-:W-:Y:S01]  /*d9c0*/  IMAD.U32 R14, RZ, RZ, UR14 ;  /* 0x0000000eff0e7e24 */ /* 0x000fe2000f8e00ff */
[----:B------:R-:W-:-:S02]  /*d9d0*/  @!P1 PRMT R10, RZ, 0x654, R10 ;  /* 0x00000654ff0a9816 */ /* 0x000fc4000000000a */
[----:B------:R-:W-:Y:S02]  /*d9e0*/  UIMAD UR4, UR36, 0x900, UR4 ;  /* 0x00000900240478a4 */ /* 0x000fe4000f8e0204 */
[----:B------:R-:W-:Y:S02]  /*d9f0*/  UIADD3 UR36, UR36, 0x1, URZ ;  /* 0x0000000124247890 */ /* 0x000fe4000fffe03f */
[----:B------:R-:W-:Y:S02]  /*da00*/  UIADD3 UR8, UR8, 0x1, URZ ;  /* 0x0000000108087890 */ /* 0x000fe4000fffe03f */
[----:B------:R-:W-:Y:S01]  /*da10*/  UISETP.NE.AND UP0, UPT, UR36, 0x2, UPT ;  /* 0x000000022400788c */ /* 0x000fe2000bf05270 */
[----:B------:R-:W-:Y:S02]  /*da20*/  UMOV UR6, UR4 ;  /* 0x0000000400067c82 */ /* 0x000fe40008000000 */
[----:B------:R-:W-:Y:S01]  /*da30*/  HGMMA.64x192x16.F32 R24, R188, gdesc[UR4].tnspB, R24, gsb0 ;  /* 0x42e00004bc187df0 */ /* 0x000fe20008000818 */
[----:B------:R-:W-:Y:S01]  /*da40*/  UIADD3 UR6, UR4, 0x80, URZ ;  /* 0x0000008004067890 */ /* 0x000fe2000fffe03f */
[----:B0-----:R-:W-:Y:S01]  /*da50*/  FADD.FTZ R0, R0, R7 ;  /* 0x0000000700007221 */ /* 0x001fe20000010000 */
[----:B------:R-:W-:Y:S01]  /*da60*/  UMOV UR7, 0x40000040 ;  /* 0x4000004000077882 */ /* 0x000fe20000000000 */
[----:B------:R-:W-:-:S02]  /*da70*/  IMAD.U32 R222, RZ, RZ, UR8 ;  /* 0x00000008ffde7e24 */ /* 0x000fc4000f8e00ff */
[----:B-1----:R-:W-:Y:S01]  /*da80*/  FADD.FTZ R4, R5, R6 ;  /* 0x0000000605047221 */ /* 0x002fe20000010000 */
[----:B------:R-:W-:Y:S01]  /*da90*/  IMAD.U32 R6, RZ, RZ, UR14 ;  /* 0x0000000eff067e24 */ /* 0x000fe2000f8e00ff */
[----:B------:R-:W0:Y:S01]  /*daa0*/  SHFL.BFLY PT, R5, R0, 0x1, 0x1f ;  /* 0x0c201f0000057f89 */ /* 0x000e2200000e0000 */
[----:B------:R-:W-:-:S03]  /*dab0*/  USEL UR36, UR36, URZ, UP0 ;  /* 0x0000003f24247287 */ /* 0x000fc60008000000 */
[----:B------:R-:W1:Y:S01]  /*dac0*/  SHFL.BFLY PT, R9, R4, 0x1, 0x1f ;  /* 0x0c201f0004097f89 */ /* 0x000e6200000e0000 */
[----:B0-----:R-:W-:Y:S01]  /*dad0*/  FADD.FTZ R11, R0, R5 ;  /* 0x00000005000b7221 */ /* 0x001fe20000010000 */
[----:B------:R-:W-:Y:S02]  /*dae0*/  IMAD.MOV.U32 R5, RZ, RZ, RZ ;  /* 0x000000ffff057224 */ /* 0x000fe400078e00ff */
[----:B------:R-:W-:Y:S02]  /*daf0*/  IMAD.MOV.U32 R0, RZ, RZ, -0x800000 ;  /* 0xff800000ff007424 */ /* 0x000fe400078e00ff */
[----:B-1----:R-:W-:Y:S01]  /*db00*/  FADD.FTZ R12, R4, R9 ;  /* 0x00000009040c7221 */ /* 0x002fe20000010000 */
[----:B------:R-:W-:Y:S01]  /*db10*/  FSETP.NE.FTZ.AND P0, PT, R11, RZ, PT ;  /* 0x000000ff0b00720b */ /* 0x000fe20003f15000 */
[----:B------:R-:W-:-:S03]  /*db20*/  IMAD.MOV.U32 R4, RZ, RZ, -0x800000 ;  /* 0xff800000ff047424 */ /* 0x000fc600078e00ff */
        /* <DEDUP_REMOVED lines=33> */
[----:B------:R-:W-:-:S04]  /*dd40*/  USEL UR4, URZ, 0x1, UP0 ;  /* 0x000000013f047887 */ /* 0x000fc80008000000 */
[----:B------:R-:W-:Y:S01]  /*dd50*/  ULOP3.LUT UR38, UR38, UR4, URZ, 0x3c, !UPT ;  /* 0x0000000426267292 */ /* 0x000fe2000f8e3c3f */
[----:B------:R-:W-:Y:S02]  /*dd60*/  WARPGROUP.DEPBAR.LE gsb0, 0x0 ;  /* 0x00008000000079c5 */ /* 0x000fe40000010000 */
[----:B------:R-:W-:-:S10]  /*dd70*/  WARPGROUP.ARRIVE ;  /* 0x00000000000079c5 */ /* 0x000fd40000000000 */
        /* <DEDUP_REMOVED lines=99> */
.L_x_1155:
        /* <DEDUP_REMOVED lines=16> */
[----:B------:R-:W-:Y:S01]  /*e4b0*/  ULDC.64 UR12, c[0x0][0xc00] ;  /* 0x00030000000c7ab9 */ /* 0x000fe20000000a00 */
[----:B------:R-:W-:Y:S01]  /*e4c0*/  ULDC.64 UR18, c[0x0][0x208] ;  /* 0x0000820000127ab9 */ /* 0x000fe20000000a00 */
[----:B------:R-:W-:Y:S02]  /*e4d0*/  R2UR UR17, R194 ;  /* 0x00000000c21172ca */ /* 0x000fe400000e0000 */
[----:B------:R-:W-:Y:S02]  /*e4e0*/  R2UR UR16, R195 ;  /* 0x00000000c31072ca */ /* 0x000fe400000e0000 */
[----:B------:R-:W-:-:S05]  /*e4f0*/  R2UR UR23, R196 ;  /* 0x00000000c41772ca */ /* 0x000fca00000e0000 */
[----:B------:R-:W-:Y:S01]  /*e500*/  UIMAD.WIDE UR12, UR9, 0x4, UR12 ;  /* 0x00000004090c78a5 */ /* 0x000fe2000f8e020c */
[----:B------:R-:W-:Y:S01]  /*e510*/  UMOV UR10, UR8 ;  /* 0x00000008000a7c82 */ /* 0x000fe20008000000 */
[----:B0-----:R-:W-:Y:S01]  /*e520*/  UMOV UR11, UR4 ;  /* 0x00000004000b7c82 */ /* 0x001fe20008000000 */
[----:B------:R-:W-:Y:S01]  /*e530*/  BAR.SYNC.DEFER_BLOCKING 0x1, 0x100 ;  /* 0x0044000000007b1d */ /* 0x000fe20000010000 */
[----:B--2---:R-:W-:-:S03]  /*e540*/  IMAD.WIDE R8, R5, R8, UR10 ;  /* 0x0000000a05087e25 */ /* 0x004fc6000f8e0208 */
[C---:B------:R-:W-:Y:S02]  /*e550*/  IADD3 R12, P1, R8.reuse, 0x40, RZ ;  /* 0x00000040080c7810 */ /* 0x040fe40007f3e0ff */
[C---:B------:R-:W-:Y:S02]  /*e560*/  LOP3.LUT R5, R8.reuse, 0x380, RZ, 0xc0, !PT ;  /* 0x0000038008057812 */ /* 0x040fe400078ec0ff */
[C---:B------:R-:W-:Y:S01]  /*e570*/  IADD3 R10, P2, R8.reuse, 0x20, RZ ;  /* 0x00000020080a7810 */ /* 0x040fe20007f5e0ff */
[--C-:B------:R-:W-:Y:S01]  /*e580*/  IMAD.X R77, RZ, RZ, R9.reuse, P1 ;  /* 0x000000ffff4d7224 */ /* 0x100fe200008e0609 */
[C---:B------:R-:W-:Y:S02]  /*e590*/  IADD3 R131, P6, R8.reuse, 0x60, RZ ;  /* 0x0000006008837810 */ /* 0x040fe40007fde0ff */
[----:B------:R-:W-:Y:S01]  /*e5a0*/  IADD3 R133, P5, R8, 0x4000, RZ ;  /* 0x0000400008857810 */ /* 0x000fe20007fbe0ff */
[--C-:B------:R-:W-:Y:S01]  /*e5b0*/  IMAD.X R17, RZ, RZ, R9.reuse, P2 ;  /* 0x000000ffff117224 */ /* 0x100fe200010e0609 */
[----:B------:R-:W-:Y:S01]  /*e5c0*/  LOP3.LUT R11, R12, 0x380, RZ, 0xc0, !PT ;  /* 0x000003800c0b7812 */ /* 0x000fe200078ec0ff */
[--C-:B------:R-:W-:Y:S01]  /*e5d0*/  IMAD.X R79, RZ, RZ, R9.reuse, P6 ;  /* 0x000000ffff4f7224 */ /* 0x100fe200030e0609 */
[----:B------:R-:W-:Y:S01]  /*e5e0*/  SHF.R.U64 R5, R5, 0x3, RZ ;  /* 0x0000000305057819 */ /* 0x000fe200000012ff */
[----:B------:R-:W-:Y:S01]  /*e5f0*/  IMAD.X R81, RZ, RZ, R9, P5 ;  /* 0x000000ffff517224 */ /* 0x000fe200028e0609 */
[----:B------:R-:W-:-:S02]  /*e600*/  SHF.R.U64 R11, R11, 0x3, RZ ;  /* 0x000000030b0b7819 */ /* 0x000fc400000012ff */
[C---:B------:R-:W-:Y:S02]  /*e610*/  IADD3 R82, P0, R8.reuse, 0x4020, RZ ;  /* 0x0000402008527810 */ /* 0x040fe40007f1e0ff */
[C---:B------:R-:W-:Y:S02]  /*e620*/  IADD3 R135, P4, R8.reuse, 0x4040, RZ ;  /* 0x0000404008877810 */ /* 0x040fe40007f9e0ff */
[C---:B------:R-:W-:Y:S01]  /*e630*/  IADD3 R86, P3, R8.reuse, 0x4060, RZ ;  /* 0x0000406008567810 */ /* 0x040fe20007f7e0ff */
[--C-:B------:R-:W-:Y:S01]  /*e640*/  IMAD.X R83, RZ, RZ, R9.reuse, P0 ;  /* 0x000000ffff537224 */ /* 0x100fe200000e0609 */
[C---:B------:R-:W-:Y:S01]  /*e650*/  IADD3 R137, P2, R8.reuse, 0x8000, RZ ;  /* 0x0000800008897810 */ /* 0x040fe20007f5e0ff */
[--C-:B------:R-:W-:Y:S01]  /*e660*/  IMAD.X R85, RZ, RZ, R9.reuse, P4 ;  /* 0x000000ffff557224 */ /* 0x100fe200020e0609 */
[C---:B------:R-:W-:Y:S01]  /*e670*/  IADD3 R139, P1, R8.reuse, 0x8020, RZ ;  /* 0x00008020088b7810 */ /* 0x040fe20007f3e0ff */
[--C-:B------:R-:W-:Y:S01]  /*e680*/  IMAD.X R87, RZ, RZ, R9.reuse, P3 ;  /* 0x000000ffff577224 */ /* 0x100fe200018e0609 */
[C---:B------:R-:W-:Y:S01]  /*e690*/  IADD3 R141, P6, R8.reuse, 0x8040, RZ ;  /* 0x00008040088d7810 */ /* 0x040fe20007fde0ff */
[--C-:B------:R-:W-:Y:S01]  /*e6a0*/  IMAD.X R89, RZ, RZ, R9.reuse, P2 ;  /* 0x000000ffff597224 */ /* 0x100fe200010e0609 */
[----:B------:R-:W-:Y:S01]  /*e6b0*/  IADD3 R143, P5, R8, 0x8060, RZ ;  /* 0x00008060088f7810 */ /* 0x000fe20007fbe0ff */
[--C-:B------:R-:W-:Y:S01]  /*e6c0*/  IMAD.X R91, RZ, RZ, R9.reuse, P1 ;  /* 0x000000ffff5b7224 */ /* 0x100fe200008e0609 */
[----:B------:R-:W-:Y:S01]  /*e6d0*/  LOP3.LUT R8, R5, R8, RZ, 0x3c, !PT ;  /* 0x0000000805087212 */ /* 0x000fe200078e3cff */
[--C-:B------:R-:W-:Y:S01]  /*e6e0*/  IMAD.X R13, RZ, RZ, R9.reuse, P6 ;  /* 0x000000ffff0d7224 */ /* 0x100fe200030e0609 */
[----:B------:R-:W-:Y:S01]  /*e6f0*/  LOP3.LUT R5, R10, 0x380, RZ, 0xc0, !PT ;  /* 0x000003800a057812 */ /* 0x000fe200078ec0ff */
[----:B------:R-:W-:Y:S01]  /*e700*/  IMAD.X R15, RZ, RZ, R9, P5 ;  /* 0x000000ffff0f7224 */ /* 0x000fe200028e0609 */
[----:B------:R-:W-:-:S02]  /*e710*/  LOP3.LUT R76, R11, R12, RZ, 0x3c, !PT ;  /* 0x0000000c0b4c7212 */ /* 0x000fc400078e3cff */
[----:B------:R-:W-:Y:S02]  /*e720*/  LOP3.LUT R12, R137, 0x380, RZ, 0xc0, !PT ;  /* 0x00000380890c7812 */ /* 0x000fe400078ec0ff */
[----:B------:R-:W-:Y:S02]  /*e730*/  LOP3.LUT R14, R131, 0x380, RZ, 0xc0, !PT ;  /* 0x00000380830e7812 */ /* 0x000fe400078ec0ff */
[----:B------:R-:W-:Y:S02]  /*e740*/  SHF.R.U64 R5, R5, 0x3, RZ ;  /* 0x0000000305057819 */ /* 0x000fe400000012ff */
[----:B------:R-:W-:Y:S02]  /*e750*/  SHF.R.U64 R12, R12, 0x3, RZ ;  /* 0x000000030c0c7819 */ /* 0x000fe400000012ff */
[----:B------:R-:W-:Y:S02]  /*e760*/  SHF.R.U64 R14, R14, 0x3, RZ ;  /* 0x000000030e0e7819 */ /* 0x000fe400000012ff */
[----:B------:R-:W-:-:S02]  /*e770*/  LOP3.LUT R16, R5, R10, RZ, 0x3c, !PT ;  /* 0x0000000a05107212 */ /* 0x000fc400078e3cff */
[----:B------:R-:W-:Y:S02]  /*e780*/  LOP3.LUT R80, R133, 0x380, RZ, 0xc0, !PT ;  /* 0x0000038085507812 */ /* 0x000fe400078ec0ff */
[----:B------:R-:W-:Y:S02]  /*e790*/  LOP3.LUT R5, R82, 0x380, RZ, 0xc0, !PT ;  /* 0x0000038052057812 */ /* 0x000fe400078ec0ff */
[----:B------:R-:W-:Y:S02]  /*e7a0*/  LOP3.LUT R10, R135, 0x380, RZ, 0xc0, !PT ;  /* 0x00000380870a7812 */ /* 0x000fe400078ec0ff */
[----:B------:R-:W-:Y:S02]  /*e7b0*/  LOP3.LUT R11, R86, 0x380, RZ, 0xc0, !PT ;  /* 0x00000380560b7812 */ /* 0x000fe400078ec0ff */
[----:B------:R-:W-:Y:S02]  /*e7c0*/  LOP3.LUT R88, R12, R137, RZ, 0x3c, !PT ;  /* 0x000000890c587212 */ /* 0x000fe400078e3cff */
[----:B------:R-:W-:-:S02]  /*e7d0*/  LOP3.LUT R78, R14, R131, RZ, 0x3c, !PT ;  /* 0x000000830e4e7212 */ /* 0x000fc400078e3cff */
[----:B------:R-:W-:Y:S02]  /*e7e0*/  LOP3.LUT R12, R139, 0x380, RZ, 0xc0, !PT ;  /* 0x000003808b0c7812 */ /* 0x000fe400078ec0ff */
[----:B------:R-:W-:Y:S02]  /*e7f0*/  LOP3.LUT R14, R141, 0x380, RZ, 0xc0, !PT ;  /* 0x000003808d0e7812 */ /* 0x000fe400078ec0ff */
[----:B------:R-:W-:Y:S02]  /*e800*/  SHF.R.U64 R80, R80, 0x3, RZ ;  /* 0x0000000350507819 */ /* 0x000fe400000012ff */
[----:B------:R-:W-:Y:S02]  /*e810*/  SHF.R.U64 R5, R5, 0x3, RZ ;  /* 0x0000000305057819 */ /* 0x000fe400000012ff */
[----:B------:R-:W-:Y:S02]  /*e820*/  LOP3.LUT R130, R143, 0x380, RZ, 0xc0, !PT ;  /* 0x000003808f827812 */ /* 0x000fe400078ec0ff */
[----:B------:R-:W-:-:S02]  /*e830*/  SHF.R.U64 R10, R10, 0x3, RZ ;  /* 0x000000030a0a7819 */ /* 0x000fc400000012ff */
[----:B------:R-:W-:Y:S02]  /*e840*/  SHF.R.U64 R11, R11, 0x3, RZ ;  /* 0x000000030b0b7819 */ /* 0x000fe400000012ff */
[----:B------:R-:W-:Y:S02]  /*e850*/  SHF.R.U64 R12, R12, 0x3, RZ ;  /* 0x000000030c0c7819 */ /* 0x000fe400000012ff */
[----:B------:R-:W-:Y:S02]  /*e860*/  SHF.R.U64 R14, R14, 0x3, RZ ;  /* 0x000000030e0e7819 */ /* 0x000fe400000012ff */
[----:B------:R-:W-:Y:S02]  /*e870*/  LOP3.LUT R80, R80, R133, RZ, 0x3c, !PT ;  /* 0x0000008550507212 */ /* 0x000fe400078e3cff */
[----:B------:R-:W-:Y:S02]  /*e880*/  LOP3.LUT R82, R5, R82, RZ, 0x3c, !PT ;  /* 0x0000005205527212 */ /* 0x000fe400078e3cff */
[----:B------:R-:W-:-:S02]  /*e890*/  SHF.R.U64 R130, R130, 0x3, RZ ;  /* 0x0000000382827819 */ /* 0x000fc400000012ff */
[----:B------:R-:W-:Y:S02]  /*e8a0*/  LOP3.LUT R84, R10, R135, RZ, 0x3c, !PT ;  /* 0x000000870a547212 */ /* 0x000fe400078e3cff */
[----:B------:R-:W-:Y:S02]  /*e8b0*/  LOP3.LUT R86, R11, R86, RZ, 0x3c, !PT ;  /* 0x000000560b567212 */ /* 0x000fe400078e3cff */
[----:B------:R-:W-:Y:S02]  /*e8c0*/  MOV R5, R8 ;  /* 0x0000000800057202 */ /* 0x000fe40000000f00 */
[----:B------:R-:W-:Y:S02]  /*e8d0*/  F2FP.F16.F32.PACK_AB R8, R25, R24 ;  /* 0x000000181908723e */ /* 0x000fe400000000ff */
[----:B------:R-:W-:Y:S02]  /*e8e0*/  F2FP.F16.F32.PACK_AB R9, R27, R26 ;  /* 0x0000001a1b09723e */ /* 0x000fe400000000ff */
[----:B------:R-:W-:-:S02]  /*e8f0*/  F2FP.F16.F32.PACK_AB R10, R29, R28 ;  /* 0x0000001c1d0a723e */ /* 0x000fc400000000ff */
[----:B------:R-:W-:Y:S02]  /*e900*/  F2FP.F16.F32.PACK_AB R11, R31, R30 ;  /* 0x0000001e1f0b723e */ /* 0x000fe400000000ff */
[----:B------:R-:W-:Y:S02]  /*e910*/  LOP3.LUT R90, R12, R139, RZ, 0x3c, !PT ;  /* 0x0000008b0c5a7212 */ /* 0x000fe400078e3cff */
[----:B------:R-:W-:Y:S01]  /*e920*/  LOP3.LUT R12, R14, R141, RZ, 0x3c, !PT ;  /* 0x0000008d0e0c7212 */ /* 0x000fe200078e3cff */
[----:B------:R0:W-:Y:S01]  /*e930*/  STSM.16.M88.4 [R5], R8 ;  /* 0x0000000805007844 */ /* 0x0001e20000000200 */
[----:B------:R-:W-:Y:S02]  /*e940*/  LOP3.LUT R14, R130, R143, RZ, 0x3c, !PT ;  /* 0x0000008f820e7212 */ /* 0x000fe400078e3cff */
[----:B------:R-:W-:Y:S02]  /*e950*/  MOV R137, R16 ;  /* 0x0000001000897202 */ /* 0x000fe40000000f00 */
[----:B------:R-:W-:-:S02]  /*e960*/  MOV R134, R80 ;  /* 0x0000005000867202 */ /* 0x000fc40000000f00 */
[----:B------:R-:W-:Y:S02]  /*e970*/  MOV R133, R82 ;  /* 0x0000005200857202 */ /* 0x000fe40000000f00 */
[----:B------:R-:W-:Y:S02]  /*e980*/  MOV R17, R84 ;  /* 0x0000005400117202 */ /* 0x000fe40000000f00 */
[----:B------:R-:W-:Y:S02]  /*e990*/  MOV R16, R86 ;  /* 0x0000005600107202 */ /* 0x000fe40000000f00 */
[----:B------:R-:W-:Y:S02]  /*e9a0*/  F2FP.F16.F32.PACK_AB R80, R33, R32 ;  /* 0x000000202150723e */ /* 0x000fe400000000ff */
[----:B------:R-:W-:Y:S02]  /*e9b0*/  F2FP.F16.F32.PACK_AB R81, R35, R34 ;  /* 0x000000222351723e */ /* 0x000fe400000000ff */
[----:B------:R-:W-:-:S02]  /*e9c0*/  F2FP.F16.F32.PACK_AB R82, R37, R36 ;  /* 0x000000242552723e */ /* 0x000fc400000000ff */
[----:B------:R-:W-:Y:S02]  /*e9d0*/  F2FP.F16.F32.PACK_AB R83, R39, R38 ;  /* 0x000000262753723e */ /* 0x000fe400000000ff */
[----:B------:R-:W-:Y:S02]  /*e9e0*/  MOV R136, R76 ;  /* 0x0000004c00887202 */ /* 0x000fe40000000f00 */
[----:B------:R-:W-:Y:S01]  /*e9f0*/  F2FP.F16.F32.PACK_AB R84, R41, R40 ;  /* 0x000000282954723e */ /* 0x000fe200000000ff */
[----:B------:R1:W-:Y:S01]  /*ea00*/  STSM.16.M88.4 [R137], R80 ;  /* 0x0000005089007844 */ /* 0x0003e20000000200 */
[----:B------:R-:W-:Y:S02]  /*ea10*/  F2FP.F16.F32.PACK_AB R85, R43, R42 ;  /* 0x0000002a2b55723e */ /* 0x000fe400000000ff */
[----:B------:R-:W-:Y:S02]  /*ea20*/  F2FP.F16.F32.PACK_AB R86, R45, R44 ;  /* 0x0000002c2d56723e */ /* 0x000fe400000000ff */
[----:B------:R-:W-:-:S02]  /*ea30*/  F2FP.F16.F32.PACK_AB R87, R47, R46 ;  /* 0x0000002e2f57723e */ /* 0x000fc400000000ff */
[----:B------:R-:W-:Y:S02]  /*ea40*/  MOV R135, R78 ;  /* 0x0000004e00877202 */ /* 0x000fe40000000f00 */
[----:B------:R-:W-:Y:S01]  /*ea50*/  MOV R130, R12 ;  /* 0x0000000c00827202 */ /* 0x000fe20000000f00 */
[----:B------:R2:W-:Y:S01]  /*ea60*/  STSM.16.M88.4 [R136], R84 ;  /* 0x0000005488007844 */ /* 0x0005e20000000200 */
[----:B0-----:R-:W-:Y:S02]  /*ea70*/  MOV R5, R14 ;  /* 0x0000000e00057202 */ /* 0x001fe40000000f00 */
[----:B------:R-:W-:Y:S02]  /*ea80*/  F2FP.F16.F32.PACK_AB R8, R49, R48 ;  /* 0x000000303108723e */ /* 0x000fe400000000ff */
[----:B------:R-:W-:Y:S02]  /*ea90*/  F2FP.F16.F32.PACK_AB R9, R51, R50 ;  /* 0x000000323309723e */ /* 0x000fe400000000ff */
[----:B------:R-:W-:-:S02]  /*eaa0*/  F2FP.F16.F32.PACK_AB R10, R53, R52 ;  /* 0x00000034350a723e */ /* 0x000fc400000000ff */
[----:B------:R-:W-:Y:S02]  /*eab0*/  F2FP.F16.F32.PACK_AB R11, R55, R54 ;  /* 0x00000036370b723e */ /* 0x000fe400000000ff */
[----:B------:R-:W-:Y:S02]  /*eac0*/  F2FP.F16.F32.PACK_AB R12, R57, R56 ;  /* 0x00000038390c723e */ /* 0x000fe400000000ff */
[----:B------:R-:W-:Y:S01]  /*ead0*/  F2FP.F16.F32.PACK_AB R13, R59, R58 ;  /* 0x0000003a3b0d723e */ /* 0x000fe200000000ff */
[----:B------:R-:W-:Y:S01]  /*eae0*/  STSM.16.M88.4 [R135], R8 ;  /* 0x0000000887007844 */ /* 0x000fe20000000200 */
[----:B------:R-:W-:Y:S02]  /*eaf0*/  F2FP.F16.F32.PACK_AB R14, R61, R60 ;  /* 0x0000003c3d0e723e */ /* 0x000fe400000000ff */
[----:B------:R-:W-:Y:S02]  /*eb00*/  F2FP.F16.F32.PACK_AB R15, R63, R62 ;  /* 0x0000003e3f0f723e */ /* 0x000fe400000000ff */
[----:B------:R-:W-:-:S02]  /*eb10*/  F2FP.F16.F32.PACK_AB R76, R65, R64 ;  /* 0x00000040414c723e */ /* 0x000fc400000000ff */
[----:B------:R-:W-:Y:S01]  /*eb20*/  F2FP.F16.F32.PACK_AB R77, R67, R66 ;  /* 0x00000042434d723e */ /* 0x000fe200000000ff */
[----:B------:R-:W-:Y:S01]  /*eb30*/  STSM.16.M88.4 [R134], R12 ;  /* 0x0000000c86007844 */ /* 0x000fe20000000200 */
[----:B------:R-:W-:Y:S02]  /*eb40*/  F2FP.F16.F32.PACK_AB R78, R69, R68 ;  /* 0x00000044454e723e */ /* 0x000fe400000000ff */
[----:B------:R-:W-:Y:S02]  /*eb50*/  F2FP.F16.F32.PACK_AB R79, R71, R70 ;  /* 0x00000046474f723e */ /* 0x000fe400000000ff */
[----:B-1----:R-:W-:Y:S02]  /*eb60*/  F2FP.F16.F32.PACK_AB R80, R73, R72 ;  /* 0x000000484950723e */ /* 0x002fe400000000ff */
[----:B------:R-:W-:Y:S01]  /*eb70*/  F2FP.F16.F32.PACK_AB R81, R75, R74 ;  /* 0x0000004a4b51723e */ /* 0x000fe200000000ff */
[----:B------:R-:W-:Y:S01]  /*eb80*/  STSM.16.M88.4 [R133], R76 ;  /* 0x0000004c85007844 */ /* 0x000fe20000000200 */
[----:B------:R-:W-:-:S02]  /*eb90*/  F2FP.F16.F32.PACK_AB R82, R3, R2 ;  /* 0x000000020352723e */ /* 0x000fc400000000ff */
[----:B------:R-:W-:Y:S02]  /*eba0*/  F2FP.F16.F32.PACK_AB R83, R123, R122 ;  /* 0x0000007a7b53723e */ /* 0x000fe400000000ff */
[----:B------:R-:W-:Y:S02]  /*ebb0*/  MOV R132, R88 ;  /* 0x0000005800847202 */ /* 0x000fe40000000f00 */
[----:B------:R-:W-:Y:S01]  /*ebc0*/  MOV R131, R90 ;  /* 0x0000005a00837202 */ /* 0x000fe20000000f00 */
[----:B------:R0:W-:Y:S01]  /*ebd0*/  STSM.16.M88.4 [R17], R80 ;  /* 0x0000005011007844 */ /* 0x0001e20000000200 */
[----:B--2---:R-:W-:Y:S02]  /*ebe0*/  F2FP.F16.F32.PACK_AB R84, R7, R6 ;  /* 0x000000060754723e */ /* 0x004fe400000000ff */
[----:B------:R-:W-:Y:S02]  /*ebf0*/  F2FP.F16.F32.PACK_AB R85, R125, R124 ;  /* 0x0000007c7d55723e */ /* 0x000fe400000000ff */
[----:B------:R-:W-:-:S02]  /*ec00*/  F2FP.F16.F32.PACK_AB R86, R21, R20 ;  /* 0x000000141556723e */ /* 0x000fc400000000ff */
[----:B------:R-:W-:Y:S02]  /*ec10*/  F2FP.F16.F32.PACK_AB R87, R127, R126 ;  /* 0x0000007e7f57723e */ /* 0x000fe400000000ff */
[----:B------:R-:W-:Y:S02]  /*ec20*/  F2FP.F16.F32.PACK_AB R88, R121, R120 ;  /* 0x000000787958723e */ /* 0x000fe400000000ff */
[----:B------:R-:W-:Y:S01]  /*ec30*/  F2FP.F16.F32.PACK_AB R89, R129, R128 ;  /* 0x000000808159723e */ /* 0x000fe200000000ff */
[----:B------:R1:W-:Y:S01]  /*ec40*/  STSM.16.M88.4 [R16], R84 ;  /* 0x0000005410007844 */ /* 0x0003e20000000200 */
[----:B------:R-:W-:Y:S02]  /*ec50*/  F2FP.F16.F32.PACK_AB R90, R93, R92 ;  /* 0x0000005c5d5a723e */ /* 0x000fe400000000ff */
[----:B------:R-:W-:Y:S01]  /*ec60*/  F2FP.F16.F32.PACK_AB R91, R95, R94 ;  /* 0x0000005e5f5b723e */ /* 0x000fe200000000ff */
[----:B0-----:R-:W-:Y:S01]  /*ec70*/  IMAD.U32 R17, RZ, RZ, UR13 ;  /* 0x0000000dff117e24 */ /* 0x001fe2000f8e00ff */
[----:B------:R-:W-:Y:S01]  /*ec80*/  F2FP.F16.F32.PACK_AB R8, R97, R96 ;  /* 0x000000606108723e */ /* 0x000fe200000000ff */
[----:B------:R-:W0:Y:S01]  /*ec90*/  LDC.64 R82, c[0x0][0xc08] ;  /* 0x00030200ff527b82 */ /* 0x000e220000000a00 */
[----:B------:R-:W-:Y:S01]  /*eca0*/  F2FP.F16.F32.PACK_AB R9, R99, R98 ;  /* 0x000000626309723e */ /* 0x000fe200000000ff */
[----:B------:R-:W-:Y:S01]  /*ecb0*/  STSM.16.M88.4 [R132], R88 ;  /* 0x0000005884007844 */ /* 0x000fe20000000200 */
[----:B------:R-:W-:-:S02]  /*ecc0*/  F2FP.F16.F32.PACK_AB R10, R101, R100 ;  /* 0x00000064650a723e */ /* 0x000fc400000000ff */
[----:B------:R-:W-:Y:S02]  /*ecd0*/  F2FP.F16.F32.PACK_AB R11, R103, R102 ;  /* 0x00000066670b723e */ /* 0x000fe400000000ff */
[----:B------:R-:W-:Y:S02]  /*ece0*/  F2FP.F16.F32.PACK_AB R12, R105, R104 ;  /* 0x00000068690c723e */ /* 0x000fe400000000ff */
[----:B------:R-:W-:Y:S01]  /*ecf0*/  F2FP.F16.F32.PACK_AB R13, R107, R106 ;  /* 0x0000006a6b0d723e */ /* 0x000fe200000000ff */
[----:B------:R-:W-:Y:S01]  /*ed00*/  STSM.16.M88.4 [R131], R8 ;  /* 0x0000000883007844 */ /* 0x000fe20000000200 */
[----:B------:R-:W-:Y:S01]  /*ed10*/  F2FP.F16.F32.PACK_AB R14, R109, R108 ;  /* 0x0000006c6d0e723e */ /* 0x000fe200000000ff */
[----:B-1----:R-:W-:Y:S01]  /*ed20*/  IMAD.U32 R16, RZ, RZ, UR12 ;  /* 0x0000000cff107e24 */ /* 0x002fe2000f8e00ff */
[----:B------:R-:W-:Y:S02]  /*ed30*/  F2FP.F16.F32.PACK_AB R15, R111, R110 ;  /* 0x0000006e6f0f723e */ /* 0x000fe400000000ff */
[----:B------:R-:W-:-:S02]  /*ed40*/  F2FP.F16.F32.PACK_AB R76, R113, R112 ;  /* 0x00000070714c723e */ /* 0x000fc400000000ff */
[----:B------:R-:W-:Y:S01]  /*ed50*/  F2FP.F16.F32.PACK_AB R77, R115, R114 ;  /* 0x00000072734d723e */ /* 0x000fe200000000ff */
[----:B------:R-:W-:Y:S01]  /*ed60*/  STSM.16.M88.4 [R130], R12 ;  /* 0x0000000c82007844 */ /* 0x000fe20000000200 */
[----:B------:R-:W-:Y:S02]  /*ed70*/  F2FP.F16.F32.PACK_AB R78, R117, R116 ;  /* 0x00000074754e723e */ /* 0x000fe400000000ff */
[----:B------:R-:W-:Y:S02]  /*ed80*/  F2FP.F16.F32.PACK_AB R79, R119, R118 ;  /* 0x00000076774f723e */ /* 0x000fe400000000ff */
[----:B------:R-:W-:-:S03]  /*ed90*/  ISETP.NE.U32.AND P0, PT, RZ, UR14, PT ;  /* 0x0000000eff007c0c */ /* 0x000fc6000bf05070 */
[----:B------:R1:W-:Y:S01]  /*eda0*/  STSM.16.M88.4 [R5], R76 ;  /* 0x0000004c05007844 */ /* 0x0003e20000000200 */
[----:B------:R-:W-:Y:S01]  /*edb0*/  BAR.SYNC.DEFER_BLOCKING 0x1, 0x100 ;  /* 0x0044000000007b1d */ /* 0x000fe20000010000 */
[----:B------:R-:W-:Y:S02]  /*edc0*/  ISETP.NE.AND.EX P0, PT, RZ, UR15, PT, P0 ;  /* 0x0000000fff007c0c */ /* 0x000fe4000bf05300 */
[----:B0-----:R-:W-:-:S05]  /*edd0*/  ISETP.NE.U32.AND P1, PT, R82, RZ, PT ;  /* 0x000000ff5200720c */ /* 0x001fca0003f25070 */
[----:B-1----:R-:W0:Y:S06]  /*ede0*/  LDC R76, c[0x0][0xbe8] ;  /* 0x0002fa00ff4c7b82 */ /* 0x002e2c0000000800 */
[----:B------:R-:W2:Y:S01]  /*edf0*/  @P0 LDG.E R80, desc[UR18][R16.64] ;  /* 0x0000001210500981 */ /* 0x000ea2000c1e1900 */
[----:B------:R-:W-:Y:S01]  /*ee00*/  R2UR UR4, R83 ;  /* 0x00000000530472ca */ /* 0x000fe200000e0000 */
[----:B------:R-:W-:-:S12]  /*ee10*/  VOTEU.ANY UP0, P1 ;  /* 0x00000000003f7886 */ /* 0x000fd80000800100 */
[----:B------:R-:W-:Y:S01]  /*ee20*/  UISETP.NE.AND.EX UP0, UPT, UR4, URZ, UPT, UP0 ;  /* 0x0000003f0400728c */ /* 0x000fe2000bf05300 */
[----:B0-----:R-:W-:Y:S02]  /*ee30*/  ISETP.NE.AND P1, PT, R76, 0x1, PT ;  /* 0x000000014c00780c */ /* 0x001fe40003f25270 */
[----:B------:R-:W-:Y:S02]  /*ee40*/  ULDC UR4, c[0x0][0xa88] ;  /* 0x0002a20000047ab9 */ /* 0x000fe40000000800 */
[----:B------:R-:W-:Y:S01]  /*ee50*/  IMAD.U32 R5, RZ, RZ, UR4 ;  /* 0x00000004ff057e24 */ /* 0x000fe2000f8e00ff */
[----:B------:R-:W-:Y:S01]  /*ee60*/  PLOP3.LUT P4, PT, PT, PT, UP0, 0x80, 0x0 ;  /* 0x000000000000781c */ /* 0x000fe20003f8f008 */
[----:B------:R-:W-:-:S04]  /*ee70*/  ULDC UR4, c[0x0][0xad4] ;  /* 0x0002b50000047ab9 */ /* 0x000fc80000000800 */
[----:B------:R-:W-:Y:S02]  /*ee80*/  @UP0 ULDC.64 UR12, c[0x0][0xc08] ;  /* 0x00030200000c0ab9 */ /* 0x000fe40000000a00 */
[----:B------:R-:W-:Y:S01]  /*ee90*/  @UP0 UIMAD.WIDE UR12, UR9, 0x4, UR12 ;  /* 0x00000004090c08a5 */ /* 0x000fe2000f8e020c */
[----:B------:R-:W0:Y:S01]  /*eea0*/  @P1 LDC R10, c[0x0][0xbec] ;  /* 0x0002fb00ff0a1b82 */ /* 0x000e220000000800 */
[----:B------:R-:W-:-:S04]  /*eeb0*/  UISETP.NE.AND UP0, UPT, UR17, URZ, UPT ;  /* 0x0000003f1100728c */ /* 0x000fc8000bf05270 */
[----:B------:R-:W-:Y:S01]  /*eec0*/  USEL UR4, UR17, UR4, UP0 ;  /* 0x0000000411047287 */ /* 0x000fe20008000000 */
[----:B------:R-:W-:Y:S02]  /*eed0*/  IMAD.U32 R8, RZ, RZ, UR12 ;  /* 0x0000000cff087e24 */ /* 0x000fe4000f8e00ff */
[----:B------:R-:W1:Y:S01]  /*eee0*/  @P1 LDC R13, c[0x0][0xbf0] ;  /* 0x0002fc00ff0d1b82 */ /* 0x000e620000000800 */
[----:B------:R-:W-:Y:S01]  /*eef0*/  UISETP.GT.AND UP1, UPT, UR4, 0x1, UPT ;  /* 0x000000010400788c */ /* 0x000fe2000bf24270 */
[----:B------:R-:W-:Y:S01]  /*ef00*/  IMAD.U32 R9, RZ, RZ, UR13 ;  /* 0x0000000dff097e24 */ /* 0x000fe2000f8e00ff */
[----:B------:R-:W-:Y:S02]  /*ef10*/  UMOV UR22, 0x9b8 ;  /* 0x000009b800167882 */ /* 0x000fe40000000000 */
[----:B------:R-:W-:Y:S02]  /*ef20*/  USEL UR22, UR22, 0x978, UP1 ;  /* 0x0000097816167887 */ /* 0x000fe40008800000 */
[----:B------:R-:W-:Y:S01]  /*ef30*/  UISETP.NE.U32.AND UP0, UPT, UR14, URZ, UPT ;  /* 0x0000003f0e00728c */ /* 0x000fe2000bf05070 */
[----:B------:R-:W-:Y:S01]  /*ef40*/  VIADD R15, R23, UR39 ;  /* 0x00000027170f7c36 */ /* 0x000fe20008000000 */
[----:B------:R-:W-:Y:S01]  /*ef50*/  USHF.R.S32.HI UR12, URZ, 0x1f, UR9 ;  /* 0x0000001f3f0c7899 */ /* 0x000fe20008011409 */
[----:B------:R0:W5:Y:S01]  /*ef60*/  @P4 LDG.E R5, desc[UR18][R8.64] ;  /* 0x0000001208054981 */ /* 0x000162000c1e1900 */
[----:B------:R-:W-:Y:S01]  /*ef70*/  UMOV UR4, URZ ;  /* 0x0000003f00047c82 */ /* 0x000fe20008000000 */
[----:B------:R-:W-:Y:S01]  /*ef80*/  UISETP.NE.AND.EX UP0, UPT, UR15, URZ, UPT, UP0 ;  /* 0x0000003f0f00728c */ /* 0x000fe2000bf05300 */
[----:B------:R-:W-:Y:S01]  /*ef90*/  IMAD.MOV.U32 R11, RZ, RZ, R15 ;  /* 0x000000ffff0b7224 */ /* 0x000fe200078e000f */
[----:B------:R-:W-:-:S02]  /*efa0*/  USEL UR20, UR16, URZ, UP1 ;  /* 0x0000003f10147287 */ /* 0x000fc40008800000 */
[----:B------:R-:W-:Y:S02]  /*efb0*/  USEL UR9, UR9, URZ, !UP0 ;  /* 0x0000003f09097287 */ /* 0x000fe4000c000000 */
[----:B------:R-:W-:Y:S01]  /*efc0*/  USEL UR21, UR12, URZ, !UP0 ;  /* 0x0000003f0c157287 */ /* 0x000fe2000c000000 */
[----:B------:R-:W-:Y:S02]  /*efd0*/  ULDC.64 UR16, c[0x0][UR22+0x220] ;  /* 0x0000880016107abb */ /* 0x000fe40008000a00 */
[----:B------:R-:W-:Y:S01]  /*efe0*/  ULDC.64 UR12, c[0x0][UR22+0x218] ;  /* 0x00008600160c7abb */ /* 0x000fe20008000a00 */
[----:B------:R-:W-:Y:S01]  /*eff0*/  ULDC.64 UR18, c[0x0][UR22+0x228] ;  /* 0x00008a0016127abb */ /* 0x000fe20008000a00 */
[----:B------:R-:W-:Y:S01]  /*f000*/  UIMAD.WIDE.U32 UR14, UR12, UR23, URZ ;  /* 0x000000170c0e72a5 */ /* 0x000fe2000f8e003f */
[----:B0-----:R-:W-:Y:S01]  /*f010*/  @P1 IMAD.HI.U32 R8, R15, R10, RZ ;  /* 0x0000000a0f081227 */ /* 0x001fe200078e00ff */
[----:B------:R-:W-:Y:S02]  /*f020*/  UIMAD UR23, UR13, UR23, URZ ;  /* 0x000000170d1772a4 */ /* 0x000fe4000f8e023f */
[----:B------:R-:W-:-:S02]  /*f030*/  UIMAD UR17, UR17, UR9, URZ ;  /* 0x00000009111172a4 */ /* 0x000fc4000f8e023f */
[----:B------:R-:W-:Y:S01]  /*f040*/  UIMAD.WIDE.U32 UR24, UR18, UR20, URZ ;  /* 0x00000014121872a5 */ /* 0x000fe2000f8e003f */
[----:B-1----:R-:W-:Y:S01]  /*f050*/  @P1 SHF.R.U32.HI R11, RZ, R13, R8 ;  /* 0x0000000dff0b1219 */ /* 0x002fe20000011608 */
[----:B------:R-:W-:Y:S02]  /*f060*/  UIMAD.WIDE.U32 UR12, UR16, UR9, URZ ;  /* 0x00000009100c72a5 */ /* 0x000fe4000f8e003f */
[----:B------:R-:W-:Y:S02]  /*f070*/  UIMAD UR18, UR19, UR20, URZ ;  /* 0x00000014131272a4 */ /* 0x000fe4000f8e023f */
[----:B------:R-:W-:Y:S01]  /*f080*/  UIMAD UR17, UR16, UR21, UR17 ;  /* 0x00000015101172a4 */ /* 0x000fe2000f8e0211 */
[----:B------:R-:W-:Y:S01]  /*f090*/  IMAD.U32 R8, RZ, RZ, UR24 ;  /* 0x00000018ff087e24 */ /* 0x000fe2000f8e00ff */
[----:B------:R-:W-:Y:S01]  /*f0a0*/  UIADD3 UR18, UR25, UR18, URZ ;  /* 0x0000001219127290 */ /* 0x000fe2000fffe03f */
[----:B------:R-:W-:Y:S01]  /*f0b0*/  IMAD.MOV R13, RZ, RZ, -R11 ;  /* 0x000000ffff0d7224 */ /* 0x000fe200078e0a0b */
[----:B------:R-:W-:Y:S01]  /*f0c0*/  UIADD3 UR23, UR15, UR23, URZ ;  /* 0x000000170f177290 */ /* 0x000fe2000fffe03f */
[----:B------:R-:W-:Y:S01]  /*f0d0*/  IMAD.U32 R9, RZ, RZ, UR25 ;  /* 0x00000019ff097e24 */ /* 0x000fe2000f8e00ff */
[----:B------:R-:W-:Y:S01]  /*f0e0*/  UIADD3 UR17, UR13, UR17, URZ ;  /* 0x000000110d117290 */ /* 0x000fe2000fffe03f */
[----:B------:R-:W-:Y:S01]  /*f0f0*/  IMAD R13, R76, R13, R15 ;  /* 0x0000000d4c0d7224 */ /* 0x000fe200078e020f */
[----:B------:R-:W-:Y:S01]  /*f100*/  SHF.R.S32.HI R9, RZ, 0x1f, R11 ;  /* 0x0000001fff097819 */ /* 0x000fe2000001140b */
[----:B------:R-:W-:-:S03]  /*f110*/  IMAD.U32 R12, RZ, RZ, UR18 ;  /* 0x00000012ff0c7e24 */ /* 0x000fc6000f8e00ff */
[----:B------:R-:W-:Y:S02]  /*f120*/  SHF.R.S32.HI R10, RZ, 0x1f, R13 ;  /* 0x0000001fff0a7819 */ /* 0x000fe4000001140d */
[----:B--2---:R-:W-:-:S13]  /*f130*/  @P0 R2UR UR4, R80 ;  /* 0x00000000500402ca */ /* 0x004fda00000e0000 */
[----:B------:R-:W-:Y:S02]  /*f140*/  UIADD3 UR14, UP0, UP2, UR12, UR14, UR4 ;  /* 0x0000000e0c0e7290 */ /* 0x000fe4000fa1e004 */
[----:B------:R-:W-:Y:S01]  /*f150*/  USHF.R.S32.HI UR16, URZ, 0x1f, UR4 ;  /* 0x0000001f3f107899 */ /* 0x000fe20008011404 */
[----:B------:R-:W-:-:S03]  /*f160*/  ULDC.64 UR12, c[0x0][UR22+0x210] ;  /* 0x00008400160c7abb */ /* 0x000fc60008000a00 */
[----:B------:R-:W-:Y:S01]  /*f170*/  IADD3 R8, P2, P3, R11, UR14, R8 ;  /* 0x0000000e0b087c10 */ /* 0x000fe2000fb5e008 */
[----:B------:R-:W-:Y:S01]  /*f180*/  UIADD3.X UR14, UR17, UR23, UR16, UP0, UP2 ;  /* 0x00000017110e7290 */ /* 0x000fe200087e4410 */
[----:B------:R-:W-:-:S04]  /*f190*/  IMAD R11, R13, UR13, RZ ;  /* 0x0000000d0d0b7c24 */ /* 0x000fc8000f8e02ff */
[----:B------:R-:W-:Y:S01]  /*f1a0*/  IMAD R11, R10, UR12, R11 ;  /* 0x0000000c0a0b7c24 */ /* 0x000fe2000f8e020b */
[----:B------:R-:W-:Y:S01]  /*f1b0*/  IADD3.X R9, R9, UR14, R12, P2, P3 ;  /* 0x0000000e09097c10 */ /* 0x000fe200097e640c */
[----:B------:R-:W-:Y:S01]  /*f1c0*/  ULDC.64 UR14, c[0x0][0xba8] ;  /* 0x0002ea00000e7ab9 */ /* 0x000fe20000000a00 */
        /* <DEDUP_REMOVED lines=12> */
.L_x_1228:
[----:B------:R-:W2:Y:S01]  /*f290*/  LDL R13, [R1+0x28] ;  /* 0x00002800010d7983 */ /* 0x000ea20000100800 */
[----:B-----5:R-:W-:Y:S01]  /*f2a0*/  IMAD R16, R5, R76, RZ ;  /* 0x0000004c05107224 */ /* 0x020fe200078e02ff */
[----:B------:R-:W-:Y:S01]  /*f2b0*/  LOP3.LUT P0, RZ, R223, 0x3, RZ, 0xc0, !PT ;  /* 0x00000003dfff7812 */ /* 0x000fe2000780c0ff */
[----:B------:R-:W-:Y:S01]  /*f2c0*/  ULDC.64 UR12, c[0x0][0x208] ;  /* 0x00008200000c7ab9 */ /* 0x000fe20000000a00 */
[----:B------:R-:W-:Y:S04]  /*f2d0*/  SHFL.IDX PT, R8, R12, RZ, 0x1c1f ;  /* 0x001c1fff0c087589 */ /* 0x000fe800000e0000 */
[----:B------:R-:W0:Y:S04]  /*f2e0*/  SHFL.IDX PT, R9, R14, RZ, 0x1c1f ;  /* 0x001c1fff0e097589 */ /* 0x000e2800000e0000 */
[----:B------:R-:W-:Y:S04]  /*f2f0*/  SHFL.IDX PT, R10, R12, 0x1, 0x1c1f ;  /* 0x003c1f000c0a7f89 */ /* 0x000fe800000e0000 */
[----:B------:R-:W1:Y:S01]  /*f300*/  SHFL.IDX PT, R11, R14, 0x1, 0x1c1f ;  /* 0x003c1f000e0b7f89 */ /* 0x000e6200000e0000 */
[----:B--2---:R-:W-:-:S04]  /*f310*/  VIADD R17, R13, UR39 ;  /* 0x000000270d117c36 */ /* 0x004fc80008000000 */
[C---:B------:R-:W-:Y:S01]  /*f320*/  VIADD R13, R17.reuse, 0x8 ;  /* 0x00000008110d7836 */ /* 0x040fe20000000000 */
[----:B------:R-:W-:-:S04]  /*f330*/  ISETP.GE.OR P2, PT, R17, R16, P0 ;  /* 0x000000101100720c */ /* 0x000fc80000746670 */
[----:B------:R-:W-:-:S09]  /*f340*/  ISETP.GE.OR P0, PT, R13, R16, P0 ;  /* 0x000000100d00720c */ /* 0x000fd20000706670 */
[----:B0-----:R0:W-:Y:S04]  /*f350*/  @!P2 ST.E desc[UR12][R8.64], R0 ;  /* 0x000000000800a985 */ /* 0x0011e8000c10190c */
[----:B-1----:R0:W-:Y:S01]  /*f360*/  @!P0 ST.E desc[UR12][R10.64], R4 ;  /* 0x000000040a008985 */ /* 0x0021e2000c10190c */
[----:B------:R-:W-:-:S13]  /*f370*/  PLOP3.LUT P0, PT, PT, PT, UP1, 0x80, 0x0 ;  /* 0x000000000000781c */ /* 0x000fda0003f0f018 */
[----:B0-----:R-:W-:Y:S05]  /*f380*/  @P0 BRA `(.L_x_1229) ;  /* 0x0000000c00580947 */ /* 0x001fea0003800000 */
[----:B------:R-:W-:Y:S01]  /*f390*/  IMAD R2, R220, 0x40, R22 ;  /* 0x00000040dc027824 */ /* 0x000fe200078e0216 */
[----:B------:R-:W-:Y:S01]  /*f3a0*/  ULDC.64 UR12, c[0x0][0x208] ;  /* 0x00008200000c7ab9 */ /* 0x000fe20000000a00 */
[----:B------:R-:W-:Y:S01]  /*f3b0*/  IMAD.MOV.U32 R3, RZ, RZ, 0x2 ;  /* 0x00000002ff037424 */ /* 0x000fe200078e00ff */
[----:B------:R-:W-:Y:S01]  /*f3c0*/  ULDC.64 UR14, c[0x0][0xaa0] ;  /* 0x0002a800000e7ab9 */ /* 0x000fe20000000a00 */
[----:B------:R-:W0:Y:S01]  /*f3d0*/  @P1 LDC R21, c[0x0][0xbf0] ;  /* 0x0002fc00ff151b82 */ /* 0x000e220000000800 */
[----:B------:R-:W-:Y:S01]  /*f3e0*/  R2UR UR17, R196 ;  /* 0x00000000c41172ca */ /* 0x000fe200000e0000 */
[----:B------:R-:W-:-:S03]  /*f3f0*/  IMAD.WIDE R2, R2, R3, UR10 ;  /* 0x0000000a02027e25 */ /* 0x000fc6000f8e0203 */
[C---:B------:R-:W-:Y:S02]  /*f400*/  IADD3 R9, P4, R2.reuse, 0x1000, RZ ;  /* 0x0000100002097810 */ /* 0x040fe40007f9e0ff */
[C---:B------:R-:W-:Y:S02]  /*f410*/  IADD3 R13, P3, R2.reuse, 0x2000, RZ ;  /* 0x00002000020d7810 */ /* 0x040fe40007f7e0ff */
[C---:B------:R-:W-:Y:S02]  /*f420*/  IADD3 R25, P6, R2.reuse, 0x3000, RZ ;  /* 0x0000300002197810 */ /* 0x040fe40007fde0ff */
[C---:B------:R-:W-:Y:S02]  /*f430*/  IADD3 R29, P5, R2.reuse, 0x4000, RZ ;  /* 0x00004000021d7810 */ /* 0x040fe40007fbe0ff */
[----:B------:R-:W-:Y:S02]  /*f440*/  IADD3 R33, P2, R2, 0x5000, RZ ;  /* 0x0000500002217810 */ /* 0x000fe40007f5e0ff */
        /* <DEDUP_REMOVED lines=28> */
[C---:B------:R-:W-:Y:S02]  /*f610*/  LOP3.LUT R7, R2.reuse, 0x380, RZ, 0xc0, !PT ;  /* 0x0000038002077812 */ /* 0x040fe400078ec0ff */
[----:B------:R-:W-:Y:S01]  /*f620*/  IADD3 R5, P2, R2, 0xb000, RZ ;  /* 0x0000b00002057810 */ /* 0x000fe20007f5e0ff */
[----:B------:R-:W5:Y:S01]  /*f630*/  LD.E.128 R28, desc[UR12][R28.64] ;  /* 0x0000000c1c1c7980 */ /* 0x000f62000c101d00 */
[----:B------:R-:W-:-:S02]  /*f640*/  LOP3.LUT R36, R37, 0x380, RZ, 0xc0, !PT ;  /* 0x0000038025247812 */ /* 0x000fc400078ec0ff */
[----:B------:R-:W-:Y:S01]  /*f650*/  LOP3.LUT R40, R41, 0x380, RZ, 0xc0, !PT ;  /* 0x0000038029287812 */ /* 0x000fe200078ec0ff */
[----:B------:R-:W-:Y:S01]  /*f660*/  IMAD.X R57, RZ, RZ, R3, P2 ;  /* 0x000000ffff397224 */ /* 0x000fe200010e0603 */
[----:B------:R-:W-:Y:S01]  /*f670*/  LOP3.LUT R44, R45, 0x380, RZ, 0xc0, !PT ;  /* 0x000003802d2c7812 */ /* 0x000fe200078ec0ff */
[----:B------:R-:W5:Y:S01]  /*f680*/  LD.E.128 R32, desc[UR12][R32.64] ;  /* 0x0000000c20207980 */ /* 0x000f62000c101d00 */
[----:B------:R-:W-:Y:S02]  /*f690*/  LOP3.LUT R48, R49, 0x380, RZ, 0xc0, !PT ;  /* 0x0000038031307812 */ /* 0x000fe400078ec0ff */
[----:B------:R-:W-:Y:S02]  /*f6a0*/  LOP3.LUT R52, R53, 0x380, RZ, 0xc0, !PT ;  /* 0x0000038035347812 */ /* 0x000fe400078ec0ff */
[----:B------:R-:W-:Y:S02]  /*f6b0*/  SHF.R.U64 R7, R7, 0x3, RZ ;  /* 0x0000000307077819 */ /* 0x000fe400000012ff */
[----:B------:R-:W-:-:S02]  /*f6c0*/  LOP3.LUT R0, R5, 0x380, RZ, 0xc0, !PT ;  /* 0x0000038005007812 */ /* 0x000fc400078ec0ff */
[----:B------:R-:W-:Y:S02]  /*f6d0*/  SHF.R.U64 R36, R36, 0x3, RZ ;  /* 0x0000000324247819 */ /* 0x000fe400000012ff */
[----:B------:R-:W-:Y:S02]  /*f6e0*/  SHF.R.U64 R40, R40, 0x3, RZ ;  /* 0x0000000328287819 */ /* 0x000fe400000012ff */
[----:B------:R-:W-:Y:S02]  /*f6f0*/  SHF.R.U64 R44, R44, 0x3, RZ ;  /* 0x000000032c2c7819 */ /* 0x000fe400000012ff */
[----:B------:R-:W-:Y:S02]  /*f700*/  SHF.R.U64 R48, R48, 0x3, RZ ;  /* 0x0000000330307819 */ /* 0x000fe400000012ff */
[----:B------:R-:W-:Y:S02]  /*f710*/  SHF.R.U64 R52, R52, 0x3, RZ ;  /* 0x0000000334347819 */ /* 0x000fe400000012ff */
[----:B------:R-:W-:-:S02]  /*f720*/  LOP3.LUT R2, R7, R2, RZ, 0x3c, !PT ;  /* 0x0000000207027212 */ /* 0x000fc400078e3cff */
        /* <DEDUP_REMOVED lines=12> */
[----:B------:R-:W5:Y:S04]  /*f7f0*/  LD.E.128 R36, desc[UR12][R36.64] ;  /* 0x0000000c24247980 */ /* 0x000f68000c101d00 */
[----:B------:R1:W5:Y:S04]  /*f800*/  LD.E.128 R4, desc[UR12][R2.64] ;  /* 0x0000000c02047980 */ /* 0x000368000c101d00 */
[----:B------:R-:W5:Y:S04]  /*f810*/  LD.E.128 R40, desc[UR12][R40.64] ;  /* 0x0000000c28287980 */ /* 0x000f68000c101d00 */
[----:B------:R-:W5:Y:S01]  /*f820*/  LD.E.128 R44, desc[UR12][R44.64] ;  /* 0x0000000c2c2c7980 */ /* 0x000f62000c101d00 */
[----:B-1----:R-:W1:Y:S03]  /*f830*/  @P1 LDC R3, c[0x0][0xbec] ;  /* 0x0002fb00ff031b82 */ /* 0x002e660000000800 */
[----:B------:R-:W5:Y:S04]  /*f840*/  LD.E.128 R48, desc[UR12][R48.64] ;  /* 0x0000000c30307980 */ /* 0x000f68000c101d00 */
[----:B------:R-:W5:Y:S04]  /*f850*/  LD.E.128 R52, desc[UR12][R52.64] ;  /* 0x0000000c34347980 */ /* 0x000f68000c101d00 */
[----:B------:R-:W5:Y:S01]  /*f860*/  LD.E.128 R56, desc[UR12][R56.64] ;  /* 0x0000000c38387980 */ /* 0x000f62000c101d00 */
[----:B------:R-:W-:-:S02]  /*f870*/  UIMAD UR12, UR16, UR14, URZ ;  /* 0x0000000e100c72a4 */ /* 0x000fc4000f8e023f */
[----:B------:R-:W-:Y:S01]  /*f880*/  UIMAD.WIDE.U32 UR10, UR4, UR14, URZ ;  /* 0x0000000e040a72a5 */ /* 0x000fe2000f8e003f */
[----:B------:R-:W-:Y:S01]  /*f890*/  IMAD R0, R193, 0x20, R220 ;  /* 0x00000020c1007824 */ /* 0x000fe200078e02dc */
[----:B------:R-:W-:Y:S01]  /*f8a0*/  UIMAD UR12, UR4, UR15, UR12 ;  /* 0x0000000f040c72a4 */ /* 0x000fe2000f8e020c */
[----:B------:R-:W-:Y:S01]  /*f8b0*/  @!PT LDS RZ, [RZ] ;  /* 0x00000000fffff984 */ /* 0x000fe20000000800 */
[----:B------:R-:W-:Y:S01]  /*f8c0*/  @!PT LDS RZ, [RZ] ;  /* 0x00000000fffff984 */ /* 0x000fe20000000800 */
[----:B------:R-:W-:Y:S01]  /*f8d0*/  @!PT LDS RZ, [RZ] ;  /* 0x00000000fffff984 */ /* 0x000fe20000000800 */
[----:B------:R-:W-:Y:S01]  /*f8e0*/  @!PT LDS RZ, [RZ] ;  /* 0x00000000fffff984 */ /* 0x000fe20000000800 */
[----:B------:R2:W-:Y:S06]  /*f8f0*/  MEMBAR.ALL.CTA ;  /* 0x0000000000007992 */ /* 0x0005ec0000008000 */
[----:B--2---:R-:W2:Y:S01]  /*f900*/  FENCE.VIEW.ASYNC.S ;  /* 0x00000000000073c6 */ /* 0x004ea20000000000 */
[----:B------:R-:W-:-:S03]  /*f910*/  UIADD3 UR11, UR11, UR12, URZ ;  /* 0x0000000c0b0b7290 */ /* 0x000fc6000fffe03f */
[----:B------:R-:W-:Y:S01]  /*f920*/  ULDC.64 UR12, c[0x0][0xae8] ;  /* 0x0002ba00000c7ab9 */ /* 0x000fe20000000a00 */
[----:B------:R-:W-:Y:S01]  /*f930*/  VIADD R20, R0, UR39 ;  /* 0x0000002700147c36 */ /* 0x000fe20008000000 */
[----:B------:R-:W-:Y:S02]  /*f940*/  UIMAD.WIDE.U32 UR10, UR17, UR12, UR10 ;  /* 0x0000000c110a72a5 */ /* 0x000fe4000f8e000a */
[----:B------:R-:W-:Y:S01]  /*f950*/  USHF.R.S32.HI UR4, URZ, 0x1f, UR9 ;  /* 0x0000001f3f047899 */ /* 0x000fe20008011409 */
[----:B-1----:R-:W-:Y:S01]  /*f960*/  @P1 IMAD.HI.U32 R0, R20, R3, RZ ;  /* 0x0000000314001227 */ /* 0x002fe200078e00ff */
[----:B------:R-:W-:-:S03]  /*f970*/  UIMAD UR11, UR17, UR13, UR11 ;  /* 0x0000000d110b72a4 */ /* 0x000fc6000f8e020b */
[----:B------:R-:W-:Y:S02]  /*f980*/  ULDC.64 UR12, c[0x0][0xaf0] ;  /* 0x0002bc00000c7ab9 */ /* 0x000fe40000000a00 */
[----:B------:R-:W-:Y:S01]  /*f990*/  UIMAD UR4, UR4, UR12, URZ ;  /* 0x0000000c040472a4 */ /* 0x000fe2000f8e023f */
[----:B------:R-:W-:Y:S01]  /*f9a0*/  IMAD.MOV.U32 R17, RZ, RZ, R20 ;  /* 0x000000ffff117224 */ /* 0x000fe200078e0014 */
[----:B0-----:R-:W-:Y:S01]  /*f9b0*/  @P1 SHF.R.U32.HI R17, RZ, R21, R0 ;  /* 0x00000015ff111219 */ /* 0x001fe20000011600 */
[----:B------:R-:W-:Y:S02]  /*f9c0*/  UIMAD.WIDE.U32 UR10, UR9, UR12, UR10 ;  /* 0x0000000c090a72a5 */ /* 0x000fe4000f8e000a */
[----:B------:R-:W-:Y:S01]  /*f9d0*/  UIMAD UR4, UR9, UR13, UR4 ;  /* 0x0000000d090472a4 */ /* 0x000fe2000f8e0204 */
[--C-:B------:R-:W-:Y:S01]  /*f9e0*/  SHF.R.S32.HI R0, RZ, 0x1f, R17.reuse ;  /* 0x0000001fff007819 */ /* 0x100fe20000011411 */
[----:B------:R-:W-:Y:S01]  /*f9f0*/  IMAD.MOV R21, RZ, RZ, -R17 ;  /* 0x000000ffff157224 */ /* 0x000fe200078e0a11 */
[----:B------:R-:W-:Y:S01]  /*fa00*/  ULDC.64 UR12, c[0x0][0xae0] ;  /* 0x0002b800000c7ab9 */ /* 0x000fe20000000a00 */
[----:B------:R-:W-:-:S02]  /*fa10*/  UIADD3 UR4, UR11, UR4, URZ ;  /* 0x000000040b047290 */ /* 0x000fc4000fffe03f */
[----:B------:R-:W-:Y:S02]  /*fa20*/  IMAD.U32 R3, RZ, RZ, UR11 ;  /* 0x0000000bff037e24 */ /* 0x000fe4000f8e00ff */
[----:B------:R-:W-:Y:S02]  /*fa30*/  IMAD R0, R0, UR12, RZ ;  /* 0x0000000c00007c24 */ /* 0x000fe4000f8e02ff */
[----:B------:R-:W-:Y:S02]  /*fa40*/  IMAD R21, R76, R21, R20 ;  /* 0x000000154c157224 */ /* 0x000fe400078e0214 */
[----:B------:R-:W-:Y:S01]  /*fa50*/  IMAD.U32 R2, RZ, RZ, UR10 ;  /* 0x0000000aff027e24 */ /* 0x000fe2000f8e00ff */
[----:B------:R-:W-:Y:S01]  /*fa60*/  ULDC.64 UR10, c[0x0][0xad8] ;  /* 0x0002b600000a7ab9 */ /* 0x000fe20000000a00 */
[----:B------:R-:W-:Y:S02]  /*fa70*/  IMAD.U32 R3, RZ, RZ, UR4 ;  /* 0x00000004ff037e24 */ /* 0x000fe4000f8e00ff */
[C---:B------:R-:W-:Y:S01]  /*fa80*/  IMAD R61, R17.reuse, UR13, R0 ;  /* 0x0000000d113d7c24 */ /* 0x040fe2000f8e0200 */
[----:B------:R-:W-:Y:S01]  /*fa90*/  SHF.R.S32.HI R0, RZ, 0x1f, R21 ;  /* 0x0000001fff007819 */ /* 0x000fe20000011415 */
[----:B------:R-:W-:-:S04]  /*faa0*/  IMAD.WIDE.U32 R2, R17, UR12, R2 ;  /* 0x0000000c11027c25 */ /* 0x000fc8000f8e0002 */
[----:B------:R-:W-:Y:S02]  /*fab0*/  VIADD R63, R220, UR39 ;  /* 0x00000027dc3f7c36 */ /* 0x000fe40008000000 */
[----:B------:R-:W-:Y:S02]  /*fac0*/  IMAD.IADD R3, R3, 0x1, R61 ;  /* 0x0000000103037824 */ /* 0x000fe400078e023d */
[----:B------:R-:W-:Y:S02]  /*fad0*/  IMAD R0, R0, UR10, RZ ;  /* 0x0000000a00007c24 */ /* 0x000fe4000f8e02ff */
[----:B------:R-:W-:Y:S01]  /*fae0*/  VIADD R17, R63, 0x20 ;  /* 0x000000203f117836 */ /* 0x000fe20000000000 */
[----:B------:R-:W-:Y:S01]  /*faf0*/  UIADD3 UR8, UR8, 0x30820, URZ ;  /* 0x0003082008087890 */ /* 0x000fe2000fffe03f */
[C---:B------:R-:W-:Y:S02]  /*fb00*/  IMAD R61, R21.reuse, UR11, R0 ;  /* 0x0000000b153d7c24 */ /* 0x040fe4000f8e0200 */
[----:B------:R-:W-:Y:S01]  /*fb10*/  IMAD.WIDE.U32 R2, R21, UR10, R2 ;  /* 0x0000000a15027c25 */ /* 0x000fe2000f8e0002 */
[-C--:B------:R-:W-:Y:S01]  /*fb20*/  ISETP.GE.AND P1, PT, R17, R16.reuse, PT ;  /* 0x000000101100720c */ /* 0x080fe20003f26270 */
[----:B------:R-:W-:Y:S01]  /*fb30*/  ULDC.64 UR10, c[0x0][0xa80] ;  /* 0x0002a000000a7ab9 */ /* 0x000fe20000000a00 */
[C---:B------:R-:W-:Y:S01]  /*fb40*/  ISETP.GE.AND P2, PT, R63.reuse, R16, PT ;  /* 0x000000103f00720c */ /* 0x040fe20003f46270 */
[----:B------:R-:W-:Y:S01]  /*fb50*/  VIADD R17, R63, 0x40 ;  /* 0x000000403f117836 */ /* 0x000fe20000000000 */
[----:B------:R-:W-:Y:S01]  /*fb60*/  UPRMT UR8, URZ, 0x654, UR8 ;  /* 0x000006543f087896 */ /* 0x000fe20008000008 */
[----:B------:R-:W-:Y:S01]  /*fb70*/  IMAD.IADD R3, R3, 0x1, R61 ;  /* 0x0000000103037824 */ /* 0x000fe200078e023d */
[----:B------:R-:W-:-:S02]  /*fb80*/  LEA R0, P3, R2, UR10, 0x1 ;  /* 0x0000000a02007c11 */ /* 0x000fc4000f8608ff */
[----:B------:R-:W-:Y:S02]  /*fb90*/  ISETP.GE.AND P0, PT, R17, R16, PT ;  /* 0x000000101100720c */ /* 0x000fe40003f06270 */
[----:B------:R-:W-:Y:S01]  /*fba0*/  LEA.HI.X R17, R2, UR11, R3, 0x1, P3 ;  /* 0x0000000b02117c11 */ /* 0x000fe200098f0c03 */
[----:B------:R-:W-:Y:S01]  /*fbb0*/  VIADD R64, R22, 0x40 ;  /* 0x0000004016407836 */ /* 0x000fe20000000000 */
[----:B--2---:R0:W1:Y:S01]  /*fbc0*/  SHFL.IDX PT, R21, R0, RZ, 0x181f ;  /* 0x00181fff00157589 */ /* 0x00406200000e0000 */
[----:B------:R-:W-:Y:S01]  /*fbd0*/  SYNCS.ARRIVE.TRANS64.RED.A1T0 RZ, [UR8], RZ ;  /* 0x000000ffffff79a7 */ /* 0x000fe20008100408 */
[----:B------:R-:W-:Y:S02]  /*fbe0*/  BSSY B1, `(.L_x_1230) ;  /* 0x0000014000017945 */ /* 0x000fe40003800000 */
[----:B------:R0:W2:Y:S01]  /*fbf0*/  SHFL.IDX PT, R61, R17, RZ, 0x181f ;  /* 0x00181fff113d7589 */ /* 0x0000a200000e0000 */
[----:B------:R-:W-:Y:S02]  /*fc00*/  SHF.R.S32.HI R62, RZ, 0x1f, R22 ;  /* 0x0000001fff3e7819 */ /* 0x000fe40000011416 */
[----:B------:R-:W-:-:S02]  /*fc10*/  SHF.R.S32.HI R66, RZ, 0x1f, R192 ;  /* 0x0000001fff427819 */ /* 0x000fc400000114c0 */
        /* <DEDUP_REMOVED lines=16> */
.L_x_1231:
[----:B------:R-:W-:Y:S05]  /*fd20*/  BSYNC B1 ;  /* 0x0000000000017941 */ /* 0x000fea0003800000 */
.L_x_1230:
[----:B---3-5:R3:W4:Y:S01]  /*fd30*/  SHFL.IDX PT, R7, R17, 0x1, 0x181f ;  /* 0x00381f0011077f89 */ /* 0x02872200000e0000 */
        /* <DEDUP_REMOVED lines=11> */
[-C--:B----4-:R-:W-:Y:S02]  /*fdf0*/  @!P4 LEA.HI.X R3, R22, R7.reuse, R62, 0x1, P1 ;  /* 0x000000071603c211 */ /* 0x090fe400008f0c3e */
[-C--:B------:R-:W-:Y:S02]  /*fe00*/  @!P5 LEA.HI.X R5, R64, R7.reuse, R65, 0x1, P2 ;  /* 0x000000074005d211 */ /* 0x080fe400010f0c41 */
[----:B------:R-:W-:Y:S01]  /*fe10*/  @!P6 LEA.HI.X R7, R192, R7, R66, 0x1, P3 ;  /* 0x00000007c007e211 */ /* 0x000fe200018f0c42 */
[----:B------:R0:W-:Y:S04]  /*fe20*/  @!P4 ST.E.128 desc[UR8][R2.64], R8 ;  /* 0x000000080200c985 */ /* 0x0001e8000c101d08 */
[----:B------:R0:W-:Y:S04]  /*fe30*/  @!P5 ST.E.128 desc[UR8][R4.64], R32 ;  /* 0x000000200400d985 */ /* 0x0001e8000c101d08 */
[----:B------:R0:W-:Y:S02]  /*fe40*/  @!P6 ST.E.128 desc[UR8][R6.64], R48 ;  /* 0x000000300600e985 */ /* 0x0001e4000c101d08 */
.L_x_1233:
[----:B------:R-:W-:Y:S05]  /*fe50*/  BSYNC B1 ;  /* 0x0000000000017941 */ /* 0x000fea0003800000 */
.L_x_1232:
[----:B0---4-:R0:W4:Y:S01]  /*fe60*/  SHFL.IDX PT, R7, R17, 0x2, 0x181f ;  /* 0x00581f0011077f89 */ /* 0x01112200000e0000 */
        /* <DEDUP_REMOVED lines=17> */
.L_x_1235:
[----:B------:R-:W-:Y:S05]  /*ff80*/  BSYNC B1 ;  /* 0x0000000000017941 */ /* 0x000fea0003800000 */
.L_x_1234:
[----:B0-----:R-:W-:Y:S01]  /*ff90*/  VIADD R3, R63, 0x60 ;  /* 0x000000603f037836 */ /* 0x001fe20000000000 */
[----:B---3--:R-:W0:Y:S04]  /*ffa0*/  SHFL.IDX PT, R17, R17, 0x3, 0x181f ;  /* 0x00781f0011117f89 */ /* 0x008e2800000e0000 */
[----:B------:R-:W-:Y:S01]  /*ffb0*/  ISETP.GE.AND P0, PT, R3, R16, PT ;  /* 0x000000100300720c */ /* 0x000fe20003f06270 */
[----:B----4-:R4:W3:-:S12]  /*ffc0*/  SHFL.IDX PT, R7, R0, 0x3, 0x181f ;  /* 0x00781f0000077f89 */ /* 0x0108d800000e0000 */
[----:B----4-:R-:W-:Y:S05]  /*ffd0*/  @P0 BRA `(.L_x_1236) ;  /* 0x0000002000300947 */ /* 0x010fea0003800000 */
[----:B------:R-:W-:Y:S01]  /*ffe0*/  ULDC UR4, c[0x0][0xac8] ;  /* 0x0002b20000047ab9 */ /* 0x000fe20000000800 */
[----:B------:R-:W-:Y:S01]  /*fff0*/  ULDC.64 UR8, c[0x0][0x208] ;  /* 0x0000820000087ab9 */ /* 0x000fe20000000a00 */
[----:B------:R-:W-:Y:S02]  /*10000*/  ISETP.GE.AND P2, PT, R22, UR4, PT ;  /* 0x0000000416007c0c */ /* 0x000fe4000bf46270 */
[----:B------:R-:W-:-:S11]  /*10010*/  ISETP.GE.AND P3, PT, R64, UR4, PT ;  /* 0x0000000440007c0c */ /* 0x000fd6000bf66270 */
[-C--:B---3--:R-:W-:Y:S02]  /*10020*/  @!P2 LEA R2, P0, R22, R7.reuse, 0x1 ;  /* 0x000000071602a211 */ /* 0x088fe400078008ff */
[----:B------:R-:W-:Y:S02]  /*10030*/  @!P3 LEA R4, P1, R64, R7, 0x1 ;  /* 0x000000074004b211 */ /* 0x000fe400078208ff */
[-C--:B0-----:R-:W-:Y:S02]  /*10040*/  @!P2 LEA.HI.X R3, R22, R17.reuse, R62, 0x1, P0 ;  /* 0x000000111603a211 */ /* 0x081fe400000f0c3e */
[----:B------:R-:W-:Y:S02]  /*10050*/  ISETP.GE.AND P0, PT, R192, UR4, PT ;  /* 0x00000004c0007c0c */ /* 0x000fe4000bf06270 */
[----:B------:R-:W-:Y:S01]  /*10060*/  @!P3 LEA.HI.X R5, R64, R17, R65, 0x1, P1 ;  /* 0x000000114005b211 */ /* 0x000fe200008f0c41 */
[----:B------:R4:W-:Y:S04]  /*10070*/  @!P2 ST.E.128 desc[UR8][R2.64], R24 ;  /* 0x000000180200a985 */ /* 0x0009e8000c101d08 */
[----:B------:R4:W-:Y:S06]  /*10080*/  @!P3 ST.E.128 desc[UR8][R4.64], R40 ;  /* 0x000000280400b985 */ /* 0x0009ec000c101d08 */
[----:B------:R-:W-:Y:S05]  /*10090*/  @P0 BRA `(.L_x_1236) ;  /* 0x0000002000000947 */ /* 0x000fea0003800000 */
[----:B----4-:R-:W-:Y:S01]  /*100a0*/  LEA R2, P0, R192, R7, 0x1 ;  /* 0x00000007c0027211 */ /* 0x010fe200078008ff */
[----:B------:R-:W-:-:S03]  /*100b0*/  ULDC.64 UR8, c[0x0][0x208] ;  /* 0x0000820000087ab9 */ /* 0x000fc60000000a00 */
[----:B------:R-:W-:-:S05]  /*100c0*/  LEA.HI.X R3, R192, R17, R66, 0x1, P0 ;  /* 0x00000011c0037211 */ /* 0x000fca00000f0c42 */
[----:B------:R0:W-:Y:S01]  /*100d0*/  ST.E.128 desc[UR8][R2.64], R56 ;  /* 0x0000003802007985 */ /* 0x0001e2000c101d08 */
[----:B------:R-:W-:Y:S05]  /*100e0*/  BRA `(.L_x_1236) ;  /* 0x0000001c00ec7947 */ /* 0x000fea0003800000 */
.L_x_1229:
        /* <DEDUP_REMOVED lines=41> */
[----:B------:R-:W-:Y:S01]  /*10380*/  ULDC.64 UR12, c[0x0][0xb30] ;  /* 0x0002cc00000c7ab9 */ /* 0x000fe20000000a00 */
[----:B------:R-:W-:-:S02]  /*10390*/  IMAD R11, R76, R11, R15 ;  /* 0x0000000b4c0b7224 */ /* 0x000fc400078e020f */
[----:B------:R-:W-:Y:S02]  /*103a0*/  IMAD R0, R0, UR12, RZ ;  /* 0x0000000c00007c24 */ /* 0x000fe4000f8e02ff */
[----:B------:R-:W-:Y:S01]  /*103b0*/  IMAD.U32 R4, RZ, RZ, UR10 ;  /* 0x0000000aff047e24 */ /* 0x000fe2000f8e00ff */
[----:B------:R-:W-:Y:S01]  /*103c0*/  ULDC.64 UR10, c[0x0][0xb28] ;  /* 0x0002ca00000a7ab9 */ /* 0x000fe20000000a00 */
[----:B------:R-:W-:Y:S02]  /*103d0*/  IMAD.U32 R5, RZ, RZ, UR4 ;  /* 0x00000004ff057e24 */ /* 0x000fe4000f8e00ff */
[C---:B------:R-:W-:Y:S01]  /*103e0*/  IMAD R15, R9.reuse, UR13, R0 ;  /* 0x0000000d090f7c24 */ /* 0x040fe2000f8e0200 */
[----:B------:R-:W-:Y:S01]  /*103f0*/  SHF.R.S32.HI R0, RZ, 0x1f, R11 ;  /* 0x0000001fff007819 */ /* 0x000fe2000001140b */
[----:B------:R-:W-:-:S04]  /*10400*/  IMAD.WIDE.U32 R4, R9, UR12, R4 ;  /* 0x0000000c09047c25 */ /* 0x000fc8000f8e0004 */
[----:B------:R-:W-:Y:S02]  /*10410*/  IMAD R0, R0, UR10, RZ ;  /* 0x0000000a00007c24 */ /* 0x000fe4000f8e02ff */
[----:B------:R-:W-:Y:S02]  /*10420*/  IMAD.IADD R5, R5, 0x1, R15 ;  /* 0x0000000105057824 */ /* 0x000fe400078e020f */
[C---:B------:R-:W-:Y:S02]  /*10430*/  IMAD R9, R11.reuse, UR11, R0 ;  /* 0x0000000b0b097c24 */ /* 0x040fe4000f8e0200 */
[----:B------:R-:W-:Y:S01]  /*10440*/  IMAD.WIDE.U32 R4, R11, UR10, R4 ;  /* 0x0000000a0b047c25 */ /* 0x000fe2000f8e0004 */
[----:B------:R-:W-:-:S03]  /*10450*/  ULDC.64 UR10, c[0x0][0xb00] ;  /* 0x0002c000000a7ab9 */ /* 0x000fc60000000a00 */
[----:B------:R-:W-:Y:S01]  /*10460*/  IMAD.IADD R5, R5, 0x1, R9 ;  /* 0x0000000105057824 */ /* 0x000fe200078e0209 */
[----:B------:R-:W-:-:S04]  /*10470*/  LEA R0, P1, R4, UR10, 0x2 ;  /* 0x0000000a04007c11 */ /* 0x000fc8000f8210ff */
        /* <DEDUP_REMOVED lines=11> */
[-C--:B-1----:R-:W-:Y:S02]  /*10530*/  @!P1 LEA R10, P5, R219, R4.reuse, 0x2 ;  /* 0x00000004db0a9211 */ /* 0x082fe400078a10ff */
[CC--:B------:R-:W-:Y:S02]  /*10540*/  @!P0 LEA R14, P6, R218.reuse, R4.reuse, 0x2 ;  /* 0x00000004da0e8211 */ /* 0x0c0fe400078c10ff */
        /* <DEDUP_REMOVED lines=13> */
[----:B------:R-:W-:Y:S01]  /*10620*/  @!P3 ST.E.64 desc[UR8][R76.64], R36 ;  /* 0x000000244c00b985 */ /* 0x000fe2000c101b08 */
        /* <DEDUP_REMOVED lines=16> */
[-C--:B------:R-:W-:Y:S02]  /*10730*/  @!P3 LEA R24, P6, R211, R4.reuse, 0x2 ;  /* 0x00000004d318b211 */ /* 0x080fe400078c10ff */
        /* <DEDUP_REMOVED lines=22> */
[----:B------:R2:W-:Y:S01]  /*108a0*/  @!P1 ST.E.64 desc[UR8][R10.64], R2 ;  /* 0x000000020a009985 */ /* 0x0005e2000c101b08 */
        /* <DEDUP_REMOVED lines=13> */
[----:B--2---:R-:W-:Y:S01]  /*10980*/  @!P0 LEA R2, P5, R202, R4, 0x2 ;  /* 0x00000004ca028211 */ /* 0x004fe200078a10ff */
[----:B------:R3:W-:Y:S01]  /*10990*/  @!P3 ST.E.64 desc[UR8][R32.64], R92 ;  /* 0x0000005c2000b985 */ /* 0x0007e2000c101b08 */
[----:B------:R-:W-:-:S02]  /*109a0*/  ISETP.GE.AND P3, PT, R199, UR4, PT ;  /* 0x00000004c7007c0c */ /* 0x000fc4000bf66270 */
[-C--:B------:R-:W-:Y:S02]  /*109b0*/  @!P0 LEA.HI.X R3, R202, R5.reuse, R229, 0x2, P5 ;  /* 0x00000005ca038211 */ /* 0x080fe400028f14e5 */
[----:B------:R-:W-:Y:S02]  /*109c0*/  ISETP.GE.AND P5, PT, R197, UR4, PT ;  /* 0x00000004c5007c0c */ /* 0x000fe4000bfa6270 */
[CC--:B-1----:R-:W-:Y:S01]  /*109d0*/  @!P1 LEA R6, P6, R201.reuse, R4.reuse, 0x2 ;  /* 0x00000004c9069211 */ /* 0x0c2fe200078c10ff */
[----:B------:R3:W-:Y:S02]  /*109e0*/  @!P0 ST.E.64 desc[UR8][R2.64], R96 ;  /* 0x0000006002008985 */ /* 0x0007e4000c101b08 */
[-C--:B------:R-:W-:Y:S02]  /*109f0*/  @!P4 LEA R8, P0, R200, R4.reuse, 0x2 ;  /* 0x00000004c808c211 */ /* 0x080fe400078010ff */
        /* <DEDUP_REMOVED lines=13> */
.L_x_1238:
[----:B------:R-:W-:Y:S05]  /*10ad0*/  BSYNC B1 ;  /* 0x0000000000017941 */ /* 0x000fea0003800000 */
.L_x_1237:
        /* <DEDUP_REMOVED lines=104> */
.L_x_1227:
[----:B------:R-:W0:Y:S01]  /*11160*/  LDC.64 R2, c[0x0][0xc00] ;  /* 0x00030000ff027b82 */ /* 0x000e220000000a00 */
[----:B------:R-:W-:Y:S01]  /*11170*/  R2UR UR11, R221 ;  /* 0x00000000dd0b72ca */ /* 0x000fe200000e0000 */
[----:B------:R-:W-:Y:S01]  /*11180*/  ULDC.64 UR8, c[0x0][0xc00] ;  /* 0x0003000000087ab9 */ /* 0x000fe20000000a00 */
[----:B------:R-:W-:Y:S01]  /*11190*/  R2UR UR10, R194 ;  /* 0x00000000c20a72ca */ /* 0x000fe200000e0000 */
[----:B------:R-:W-:Y:S01]  /*111a0*/  IMAD.MOV.U32 R7, RZ, RZ, RZ ;  /* 0x000000ffff077224 */ /* 0x000fe200078e00ff */
[----:B------:R-:W-:-:S03]  /*111b0*/  ULDC.64 UR12, c[0x0][0x208] ;  /* 0x00008200000c7ab9 */ /* 0x000fc60000000a00 */
[----:B------:R-:W1:Y:S06]  /*111c0*/  LDC.64 R4, c[0x0][0xc08] ;  /* 0x00030200ff047b82 */ /* 0x000e6c0000000a00 */
[----:B------:R-:W-:Y:S01]  /*111d0*/  UIMAD.WIDE UR8, UR11, 0x4, UR8 ;  /* 0x000000040b0878a5 */ /* 0x000fe2000f8e0208 */
[----:B0-----:R-:W-:-:S05]  /*111e0*/  ISETP.NE.U32.AND P0, PT, R2, RZ, PT ;  /* 0x000000ff0200720c */ /* 0x001fca0003f05070 */
[----:B------:R-:W-:Y:S01]  /*111f0*/  IMAD.U32 R2, RZ, RZ, UR8 ;  /* 0x00000008ff027e24 */ /* 0x000fe2000f8e00ff */
[----:B------:R-:W-:Y:S01]  /*11200*/  R2UR UR4, R3 ;  /* 0x00000000030472ca */ /* 0x000fe200000e0000 */
[----:B------:R-:W-:Y:S01]  /*11210*/  IMAD.U32 R3, RZ, RZ, UR9 ;  /* 0x00000009ff037e24 */ /* 0x000fe2000f8e00ff */
[----:B-1----:R-:W-:-:S05]  /*11220*/  ISETP.NE.U32.AND P1, PT, R4, RZ, PT ;  /* 0x000000ff0400720c */ /* 0x002fca0003f25070 */
[----:B------:R-:W-:-:S06]  /*11230*/  VOTEU.ANY UP0, P0 ;  /* 0x00000000003f7886 */ /* 0x000fcc0000000100 */
[----:B------:R-:W-:Y:S01]  /*11240*/  UISETP.NE.AND.EX UP0, UPT, UR4, URZ, UPT, UP0 ;  /* 0x0000003f0400728c */ /* 0x000fe2000bf05300 */
[----:B------:R-:W-:Y:S01]  /*11250*/  R2UR UR4, R5 ;  /* 0x00000000050472ca */ /* 0x000fe200000e0000 */
[----:B------:R-:W-:-:S04]  /*11260*/  VOTEU.ANY UP1, P1 ;  /* 0x00000000003f7886 */ /* 0x000fc80000820100 */
[----:B------:R-:W-:-:S08]  /*11270*/  PLOP3.LUT P0, PT, PT, PT, UP0, 0x80, 0x0 ;  /* 0x000000000000781c */ /* 0x000fd00003f0f008 */
[----:B------:R-:W-:-:S06]  /*11280*/  UISETP.NE.AND.EX UP1, UPT, UR4, URZ, UPT, UP1 ;  /* 0x0000003f0400728c */ /* 0x000fcc000bf25310 */
[----:B------:R-:W-:Y:S01]  /*11290*/  PLOP3.LUT P1, PT, PT, PT, UP1, 0x80, 0x0 ;  /* 0x000000000000781c */ /* 0x000fe20003f2f018 */
[----:B------:R0:W5:Y:S01]  /*112a0*/  @P0 LDG.E R7, desc[UR12][R2.64] ;  /* 0x0000000c02070981 */ /* 0x000162000c1e1900 */
[----:B------:R-:W-:Y:S02]  /*112b0*/  ULDC UR4, c[0x0][0xa88] ;  /* 0x0002a20000047ab9 */ /* 0x000fe40000000800 */
[----:B------:R-:W-:Y:S01]  /*112c0*/  IMAD.U32 R0, RZ, RZ, UR4 ;  /* 0x00000004ff007e24 */ /* 0x000fe2000f8e00ff */
[----:B------:R-:W-:Y:S02]  /*112d0*/  @UP1 ULDC.64 UR8, c[0x0][0xc08] ;  /* 0x0003020000081ab9 */ /* 0x000fe40000000a00 */
[----:B------:R-:W-:Y:S02]  /*112e0*/  @UP1 UIMAD.WIDE UR8, UR11, 0x4, UR8 ;  /* 0x000000040b0818a5 */ /* 0x000fe4000f8e0208 */
[----:B------:R-:W-:-:S04]  /*112f0*/  UISETP.NE.AND UP1, UPT, UR10, URZ, UPT ;  /* 0x0000003f0a00728c */ /* 0x000fc8000bf25270 */
[----:B------:R-:W-:Y:S02]  /*11300*/  IMAD.U32 R4, RZ, RZ, UR8 ;  /* 0x00000008ff047e24 */ /* 0x000fe4000f8e00ff */
[----:B------:R-:W-:-:S05]  /*11310*/  IMAD.U32 R5, RZ, RZ, UR9 ;  /* 0x00000009ff057e24 */ /* 0x000fca000f8e00ff */
[----:B------:R-:W-:Y:S01]  /*11320*/  @!UP1 ULDC UR10, c[0x0][0xad4] ;  /* 0x0002b500000a9ab9 */ /* 0x000fe20000000800 */
[----:B------:R0:W5:Y:S01]  /*11330*/  @P1 LDG.E R0, desc[UR12][R4.64] ;  /* 0x0000000c04001981 */ /* 0x000162000c1e1900 */
[----:B------:R-:W-:Y:S01]  /*11340*/  IMAD.U32 R194, RZ, RZ, UR10 ;  /* 0x0000000affc27e24 */ /* 0x000fe2000f8e00ff */
[----:B------:R-:W-:Y:S06]  /*11350*/  @P1 BRA `(.L_x_1239) ;  /* 0x0000000000141947 */ /* 0x000fec0003800000 */
[----:B------:R-:W-:Y:S05]  /*11360*/  @!P0 BRA `(.L_x_1239) ;  /* 0x0000000000108947 */ /* 0x000fea0003800000 */
[----:B------:R-:W-:Y:S02]  /*11370*/  ULDC.64 UR8, c[0x0][0x208] ;  /* 0x0000820000087ab9 */ /* 0x000fe40000000a00 */
[----:B0-----:R-:W2:Y:S04]  /*11380*/  LDG.E R5, desc[UR8][R2.64] ;  /* 0x0000000802057981 */ /* 0x001ea8000c1e1900 */
[----:B-----5:R-:W2:Y:S02]  /*11390*/  LDG.E R0, desc[UR8][R2.64+0x4] ;  /* 0x0000040802007981 */ /* 0x020ea4000c1e1900 */
[----:B--2---:R-:W-:-:S07]  /*113a0*/  IMAD.IADD R0, R0, 0x1, -R5 ;  /* 0x0000000100007824 */ /* 0x004fce00078e0a05 */
.L_x_1239:
[----:B0-----:R-:W0:Y:S01]  /*113b0*/  S2R R2, SR_TID.X ;  /* 0x0000000000027919 */ /* 0x001e220000002100 */
[----:B------:R-:W-:Y:S01]  /*113c0*/  R2UR UR4, R221 ;  /* 0x00000000dd0472ca */ /* 0x000fe200000e0000 */
[----:B------:R-:W-:Y:S01]  /*113d0*/  BSSY B1, `(.L_x_1240) ;  /* 0x0000043000017945 */ /* 0x000fe20003800000 */
[----:B-----5:R-:W-:-:S11]  /*113e0*/  R2UR UR20, R7 ;  /* 0x00000000071472ca */ /* 0x020fd600000e0000 */
[----:B------:R-:W-:Y:S02]  /*113f0*/  USHF.R.S32.HI UR8, URZ, 0x1f, UR4 ;  /* 0x0000001f3f087899 */ /* 0x000fe40008011404 */
[----:B------:R-:W-:Y:S02]  /*11400*/  USEL UR4, UR4, URZ, !UP0 ;  /* 0x0000003f04047287 */ /* 0x000fe4000c000000 */
[----:B------:R-:W-:Y:S02]  /*11410*/  USEL UR8, UR8, URZ, !UP0 ;  /* 0x0000003f08087287 */ /* 0x000fe4000c000000 */
[----:B------:R-:W-:Y:S01]  /*11420*/  USHF.R.S32.HI UR20, URZ, 0x1f, UR20 ;  /* 0x0000001f3f147899 */ /* 0x000fe20008011414 */
[----:B0-----:R-:W-:-:S05]  /*11430*/  VIADD R2, R2, 0xffffff80 ;  /* 0xffffff8002027836 */ /* 0x001fca0000000000 */
[----:B------:R-:W-:-:S13]  /*11440*/  ISETP.GT.AND P0, PT, R2, 0x7f, PT ;  /* 0x0000007f0200780c */ /* 0x000fda0003f04270 */
[----:B------:R-:W-:Y:S05]  /*11450*/  @P0 BRA `(.L_x_1241) ;  /* 0x0000000000e80947 */ /* 0x000fea0003800000 */
[----:B------:R-:W0:Y:S01]  /*11460*/  S2R R6, SR_TID.X ;  /* 0x0000000000067919 */ /* 0x000e220000002100 */
[----:B------:R-:W1:Y:S01]  /*11470*/  LDC R9, c[0x0][0xbe8] ;  /* 0x0002fa00ff097b82 */ /* 0x000e620000000800 */
[----:B------:R-:W-:Y:S02]  /*11480*/  IMAD.U32 R3, RZ, RZ, UR39 ;  /* 0x00000027ff037e24 */ /* 0x000fe4000f8e00ff */
[----:B-1----:R-:W-:-:S03]  /*11490*/  IMAD R2, R0, R9, RZ ;  /* 0x0000000900027224 */ /* 0x002fc600078e02ff */
[----:B0-----:R-:W-:-:S04]  /*114a0*/  IADD3 R6, R3, -0x80, R6 ;  /* 0xffffff8003067810 */ /* 0x001fc80007ffe006 */
        /* <DEDUP_REMOVED lines=16> */
[----:B------:R-:W-:Y:S02]  /*115b0*/  UIMAD.WIDE.U32 UR16, UR10, UR19, URZ ;  /* 0x000000130a1072a5 */ /* 0x000fe4000f8e003f */
[----:B------:R-:W-:Y:S01]  /*115c0*/  UIMAD UR19, UR11, UR19, URZ ;  /* 0x000000130b1372a4 */ /* 0x000fe2000f8e023f */
[----:B0-----:R-:W-:Y:S01]  /*115d0*/  @P0 IMAD.HI.U32 R5, R6, R5, RZ ;  /* 0x0000000506050227 */ /* 0x001fe200078e00ff */
[----:B------:R-:W-:Y:S02]  /*115e0*/  UIMAD UR13, UR13, UR4, URZ ;  /* 0x000000040d0d72a4 */ /* 0x000fe4000f8e023f */
[----:B------:R-:W-:Y:S01]  /*115f0*/  UIMAD.WIDE.U32 UR10, UR12, UR4, URZ ;  /* 0x000000040c0a72a5 */ /* 0x000fe2000f8e003f */
[----:B------:R-:W-:Y:S01]  /*11600*/  IMAD.U32 R2, RZ, RZ, UR16 ;  /* 0x00000010ff027e24 */ /* 0x000fe2000f8e00ff */
[----:B------:R-:W-:-:S02]  /*11610*/  UIADD3 UR19, UR17, UR19, URZ ;  /* 0x0000001311137290 */ /* 0x000fc4000fffe03f */
[----:B------:R-:W-:Y:S01]  /*11620*/  IMAD.U32 R3, RZ, RZ, UR17 ;  /* 0x00000011ff037e24 */ /* 0x000fe2000f8e00ff */
[----:B------:R-:W-:Y:S01]  /*11630*/  UIMAD UR13, UR12, UR8, UR13 ;  /* 0x000000080c0d72a4 */ /* 0x000fe2000f8e020d */
[----:B-1----:R-:W-:Y:S01]  /*11640*/  @P0 SHF.R.U32.HI R4, RZ, R8, R5 ;  /* 0x00000008ff040219 */ /* 0x002fe20000011605 */
[----:B------:R-:W-:Y:S01]  /*11650*/  ULDC.64 UR14, c[0x0][UR18+0x228] ;  /* 0x00008a00120e7abb */ /* 0x000fe20008000a00 */
[----:B------:R-:W-:Y:S01]  /*11660*/  IADD3 R3, P0, P1, R2, UR10, R7 ;  /* 0x0000000a02037c10 */ /* 0x000fe2000f91e007 */
[----:B------:R-:W-:Y:S01]  /*11670*/  UIADD3 UR13, UR11, UR13, URZ ;  /* 0x0000000d0b0d7290 */ /* 0x000fe2000fffe03f */
[----:B------:R-:W-:Y:S01]  /*11680*/  IMAD.U32 R2, RZ, RZ, UR20 ;  /* 0x00000014ff027e24 */ /* 0x000fe2000f8e00ff */
[----:B------:R-:W-:Y:S01]  /*11690*/  UIMAD.WIDE.U32 UR16, UR14, UR9, URZ ;  /* 0x000000090e1072a5 */ /* 0x000fe2000f8e003f */
[----:B------:R-:W-:Y:S01]  /*116a0*/  IMAD.MOV R5, RZ, RZ, -R4 ;  /* 0x000000ffff057224 */ /* 0x000fe200078e0a04 */
[----:B------:R-:W-:Y:S01]  /*116b0*/  UIMAD UR9, UR15, UR9, URZ ;  /* 0x000000090f0972a4 */ /* 0x000fe2000f8e023f */
[----:B------:R-:W-:Y:S01]  /*116c0*/  IMAD.U32 R11, RZ, RZ, UR19 ;  /* 0x00000013ff0b7e24 */ /* 0x000fe2000f8e00ff */
[----:B------:R-:W-:Y:S01]  /*116d0*/  ULDC.64 UR10, c[0x0][UR18+0x210] ;  /* 0x00008400120a7abb */ /* 0x000fe20008000a00 */
[----:B------:R-:W-:Y:S01]  /*116e0*/  IMAD R5, R9, R5, R6 ;  /* 0x0000000509057224 */ /* 0x000fe200078e0206 */
[----:B------:R-:W-:-:S02]  /*116f0*/  UIADD3 UR9, UR17, UR9, URZ ;  /* 0x0000000911097290 */ /* 0x000fc4000fffe03f */
[----:B------:R-:W-:Y:S01]  /*11700*/  IADD3.X R6, R11, UR13, R2, P0, P1 ;  /* 0x0000000d0b067c10 */ /* 0x000fe200087e2402 */
[----:B------:R-:W-:Y:S01]  /*11710*/  IMAD R9, R5, UR11, RZ ;  /* 0x0000000b05097c24 */ /* 0x000fe2000f8e02ff */
[----:B------:R-:W-:Y:S01]  /*11720*/  IADD3 R2, P0, P1, R4, UR16, R3 ;  /* 0x0000001004027c10 */ /* 0x000fe2000f91e003 */
[----:B------:R-:W-:Y:S01]  /*11730*/  ULDC.64 UR12, c[0x0][0xba8] ;  /* 0x0002ea00000c7ab9 */ /* 0x000fe20000000a00 */
[----:B------:R-:W-:Y:S01]  /*11740*/  SHF.R.S32.HI R3, RZ, 0x1f, R4 ;  /* 0x0000001fff037819 */ /* 0x000fe20000011404 */
[----:B------:R-:W-:Y:S01]  /*11750*/  @!UP0 ULDC UR12, c[0x0][0xb50] ;  /* 0x0002d400000c8ab9 */ /* 0x000fe20000000800 */
[----:B------:R-:W-:Y:S01]  /*11760*/  SHF.R.S32.HI R4, RZ, 0x1f, R5 ;  /* 0x0000001fff047819 */ /* 0x000fe20000011405 */
[----:B------:R-:W-:Y:S01]  /*11770*/  @!UP0 ULDC UR13, c[0x0][0xb54] ;  /* 0x0002d500000d8ab9 */ /* 0x000fe20000000800 */
[----:B------:R-:W-:-:S03]  /*11780*/  IADD3.X R3, R3, UR9, R6, P0, P1 ;  /* 0x0000000903037c10 */ /* 0x000fc600087e2406 */
[----:B------:R-:W-:Y:S02]  /*11790*/  IMAD R9, R4, UR10, R9 ;  /* 0x0000000a04097c24 */ /* 0x000fe4000f8e0209 */
[----:B------:R-:W-:-:S04]  /*117a0*/  IMAD.WIDE.U32 R2, R5, UR10, R2 ;  /* 0x0000000a05027c25 */ /* 0x000fc8000f8e0002 */
[----:B------:R-:W-:Y:S01]  /*117b0*/  IMAD.IADD R3, R3, 0x1, R9 ;  /* 0x0000000103037824 */ /* 0x000fe200078e0209 */
[----:B------:R-:W-:-:S04]  /*117c0*/  LEA R4, P0, R2, UR12, 0x2 ;  /* 0x0000000c02047c11 */ /* 0x000fc8000f8010ff */
[----:B------:R-:W-:Y:S01]  /*117d0*/  LEA.HI.X R5, R2, UR13, R3, 0x2, P0 ;  /* 0x0000000d02057c11 */ /* 0x000fe200080f1403 */
[----:B------:R-:W-:-:S05]  /*117e0*/  IMAD.MOV.U32 R3, RZ, RZ, -0x800000 ;  /* 0xff800000ff037424 */ /* 0x000fca00078e00ff */
[----:B------:R0:W-:Y:S03]  /*117f0*/  STG.E desc[UR22][R4.64], R3 ;  /* 0x0000000304007986 */ /* 0x0001e6000c101916 */
.L_x_1241:
[----:B------:R-:W-:Y:S05]  /*11800*/  BSYNC B1 ;  /* 0x0000000000017941 */ /* 0x000fea0003800000 */
.L_x_1240:
[----:B------:R-:W-:-:S13]  /*11810*/  R2UR UR9, R194 ;  /* 0x00000000c20972ca */ /* 0x000fda00000e0000 */
[----:B------:R-:W-:-:S06]  /*11820*/  UISETP.GT.AND UP0, UPT, UR9, 0x1, UPT ;  /* 0x000000010900788c */ /* 0x000fcc000bf04270 */
[----:B------:R-:W-:-:S13]  /*11830*/  PLOP3.LUT P0, PT, PT, PT, UP0, 0x80, 0x0 ;  /* 0x000000000000781c */ /* 0x000fda0003f0f008 */
[----:B------:R-:W-:Y:S05]  /*11840*/  @P0 BRA `(.L_x_1236) ;  /* 0x0000000800140947 */ /* 0x000fea0003800000 */
[----:B------:R-:W1:Y:S01]  /*11850*/  LDC R11, c[0x0][0xbe8] ;  /* 0x0002fa00ff0b7b82 */ /* 0x000e620000000800 */
[C---:B------:R-:W-:Y:S01]  /*11860*/  R2UR UR10, R7.reuse ;  /* 0x00000000070a72ca */ /* 0x040fe200000e0000 */
[----:B------:R-:W-:Y:S01]  /*11870*/  ULDC.64 UR12, c[0x0][0xaa0] ;  /* 0x0002a800000c7ab9 */ /* 0x000fe20000000a00 */
[----:B------:R-:W-:Y:S01]  /*11880*/  R2UR UR14, R7 ;  /* 0x00000000070e72ca */ /* 0x000fe200000e0000 */
[----:B------:R-:W-:Y:S01]  /*11890*/  UIMAD UR9, UR20, UR12, URZ ;  /* 0x0000000c140972a4 */ /* 0x000fe2000f8e023f */
[----:B------:R-:W-:Y:S01]  /*118a0*/  R2UR UR15, R196 ;  /* 0x00000000c40f72ca */ /* 0x000fe200000e0000 */
[----:B------:R-:W-:Y:S01]  /*118b0*/  IMAD R2, R193, 0x20, R220 ;  /* 0x00000020c1027824 */ /* 0x000fe200078e02dc */
[----:B------:R-:W-:Y:S01]  /*118c0*/  BSSY B1, `(.L_x_1242) ;  /* 0x0000044000017945 */ /* 0x000fe20003800000 */
[----:B------:R-:W-:Y:S01]  /*118d0*/  VIADD R10, R22, 0x40 ;  /* 0x00000040160a7836 */ /* 0x000fe20000000000 */
[----:B------:R-:W-:Y:S01]  /*118e0*/  SHF.R.S32.HI R8, RZ, 0x1f, R192 ;  /* 0x0000001fff087819 */ /* 0x000fe200000114c0 */
[----:B------:R-:W-:-:S03]  /*118f0*/  VIADD R6, R2, UR39 ;  /* 0x0000002702067c36 */ /* 0x000fc60008000000 */
[----:B------:R-:W-:Y:S01]  /*11900*/  SHF.R.S32.HI R12, RZ, 0x1f, R10 ;  /* 0x0000001fff0c7819 */ /* 0x000fe2000001140a */
[----:B------:R-:W-:Y:S01]  /*11910*/  UIMAD.WIDE.U32 UR10, UR10, UR12, URZ ;  /* 0x0000000c0a0a72a5 */ /* 0x000fe2000f8e003f */
[----:B0-----:R-:W-:Y:S01]  /*11920*/  IMAD.MOV.U32 R5, RZ, RZ, R6 ;  /* 0x000000ffff057224 */ /* 0x001fe200078e0006 */
[----:B------:R-:W-:-:S03]  /*11930*/  UIMAD UR9, UR14, UR13, UR9 ;  /* 0x0000000d0e0972a4 */ /* 0x000fc6000f8e0209 */
[----:B------:R-:W-:Y:S01]  /*11940*/  ULDC.64 UR12, c[0x0][0xae8] ;  /* 0x0002ba00000c7ab9 */ /* 0x000fe20000000a00 */
[----:B------:R-:W-:Y:S01]  /*11950*/  UIADD3 UR11, UR11, UR9, URZ ;  /* 0x000000090b0b7290 */ /* 0x000fe2000fffe03f */
[----:B-1----:R-:W-:-:S03]  /*11960*/  ISETP.NE.AND P0, PT, R11, 0x1, PT ;  /* 0x000000010b00780c */ /* 0x002fc60003f05270 */
[----:B------:R-:W-:-:S04]  /*11970*/  UIMAD.WIDE.U32 UR10, UR15, UR12, UR10 ;  /* 0x0000000c0f0a72a5 */ /* 0x000fc8000f8e000a */
[----:B------:R-:W-:-:S03]  /*11980*/  UIMAD UR9, UR15, UR13, UR11 ;  /* 0x0000000d0f0972a4 */ /* 0x000fc6000f8e020b */
[----:B------:R-:W-:Y:S02]  /*11990*/  ULDC.64 UR12, c[0x0][0xaf0] ;  /* 0x0002bc00000c7ab9 */ /* 0x000fe40000000a00 */
[----:B------:R-:W-:Y:S01]  /*119a0*/  UIMAD UR8, UR8, UR12, URZ ;  /* 0x0000000c080872a4 */ /* 0x000fe2000f8e023f */
[----:B------:R-:W0:Y:S03]  /*119b0*/  @P0 LDC R3, c[0x0][0xbec] ;  /* 0x0002fb00ff030b82 */ /* 0x000e260000000800 */
[----:B------:R-:W-:-:S03]  /*119c0*/  UIMAD UR11, UR4, UR13, UR8 ;  /* 0x0000000d040b72a4 */ /* 0x000fc6000f8e0208 */
[----:B------:R-:W-:Y:S02]  /*119d0*/  UMOV UR8, UR10 ;  /* 0x0000000a00087c82 */ /* 0x000fe40008000000 */
[----:B------:R-:W-:Y:S01]  /*119e0*/  UIMAD.WIDE.U32 UR8, UR4, UR12, UR8 ;  /* 0x0000000c040872a5 */ /* 0x000fe2000f8e0008 */
[----:B------:R-:W1:Y:S03]  /*119f0*/  @P0 LDC R7, c[0x0][0xbf0] ;  /* 0x0002fc00ff070b82 */ /* 0x000e660000000800 */
[----:B------:R-:W-:-:S03]  /*11a00*/  UIADD3 UR4, UR9, UR11, URZ ;  /* 0x0000000b09047290 */ /* 0x000fc6000fffe03f */
[----:B------:R-:W-:Y:S01]  /*11a10*/  ULDC.64 UR10, c[0x0][0xae0] ;  /* 0x0002b800000a7ab9 */ /* 0x000fe20000000a00 */
[----:B0-----:R-:W-:-:S04]  /*11a20*/  @P0 IMAD.HI.U32 R2, R6, R3, RZ ;  /* 0x0000000306020227 */ /* 0x001fc800078e00ff */
[----:B------:R-:W-:Y:S02]  /*11a30*/  IMAD.U32 R3, RZ, RZ, UR9 ;  /* 0x00000009ff037e24 */ /* 0x000fe4000f8e00ff */
[----:B------:R-:W-:Y:S01]  /*11a40*/  IMAD.U32 R3, RZ, RZ, UR4 ;  /* 0x00000004ff037e24 */ /* 0x000fe2000f8e00ff */
[----:B-1----:R-:W-:-:S04]  /*11a50*/  @P0 SHF.R.U32.HI R5, RZ, R7, R2 ;  /* 0x00000007ff050219 */ /* 0x002fc80000011602 */
[--C-:B------:R-:W-:Y:S01]  /*11a60*/  SHF.R.S32.HI R2, RZ, 0x1f, R5.reuse ;  /* 0x0000001fff027819 */ /* 0x100fe20000011405 */
[----:B------:R-:W-:-:S04]  /*11a70*/  IMAD.MOV R7, RZ, RZ, -R5 ;  /* 0x000000ffff077224 */ /* 0x000fc800078e0a05 */
[----:B------:R-:W-:Y:S02]  /*11a80*/  IMAD R4, R2, UR10, RZ ;  /* 0x0000000a02047c24 */ /* 0x000fe4000f8e02ff */
[----:B------:R-:W-:Y:S02]  /*11a90*/  IMAD R7, R11, R7, R6 ;  /* 0x000000070b077224 */ /* 0x000fe400078e0206 */
[----:B------:R-:W-:Y:S01]  /*11aa0*/  IMAD.U32 R2, RZ, RZ, UR8 ;  /* 0x00000008ff027e24 */ /* 0x000fe2000f8e00ff */
[----:B------:R-:W-:Y:S01]  /*11ab0*/  ULDC.64 UR8, c[0x0][0xad8] ;  /* 0x0002b60000087ab9 */ /* 0x000fe20000000a00 */
[C---:B------:R-:W-:Y:S01]  /*11ac0*/  IMAD R9, R5.reuse, UR11, R4 ;  /* 0x0000000b05097c24 */ /* 0x040fe2000f8e0204 */
[----:B------:R-:W-:Y:S01]  /*11ad0*/  SHF.R.S32.HI R4, RZ, 0x1f, R7 ;  /* 0x0000001fff047819 */ /* 0x000fe20000011407 */
[----:B------:R-:W-:-:S04]  /*11ae0*/  IMAD.WIDE.U32 R2, R5, UR10, R2 ;  /* 0x0000000a05027c25 */ /* 0x000fc8000f8e0002 */
[----:B------:R-:W-:Y:S01]  /*11af0*/  IMAD.IADD R3, R3, 0x1, R9 ;  /* 0x0000000103037824 */ /* 0x000fe200078e0209 */
[----:B------:R-:W-:Y:S01]  /*11b00*/  SHF.R.S32.HI R9, RZ, 0x1f, R22 ;  /* 0x0000001fff097819 */ /* 0x000fe20000011416 */
[----:B------:R-:W-:Y:S02]  /*11b10*/  IMAD R4, R4, UR8, RZ ;  /* 0x0000000804047c24 */ /* 0x000fe4000f8e02ff */
[----:B------:R-:W-:Y:S02]  /*11b20*/  VIADD R6, R220, UR39 ;  /* 0x00000027dc067c36 */ /* 0x000fe40008000000 */
[----:B------:R-:W-:Y:S02]  /*11b30*/  IMAD R11, R0, R11, RZ ;  /* 0x0000000b000b7224 */ /* 0x000fe400078e02ff */
[C---:B------:R-:W-:Y:S02]  /*11b40*/  IMAD R5, R7.reuse, UR9, R4 ;  /* 0x0000000907057c24 */ /* 0x040fe4000f8e0204 */
[----:B------:R-:W-:Y:S01]  /*11b50*/  IMAD.WIDE.U32 R2, R7, UR8, R2 ;  /* 0x0000000807027c25 */ /* 0x000fe2000f8e0002 */
[----:B------:R-:W-:Y:S01]  /*11b60*/  ISETP.GE.AND P2, PT, R6, R11, PT ;  /* 0x0000000b0600720c */ /* 0x000fe20003f46270 */
[----:B------:R-:W-:-:S02]  /*11b70*/  ULDC.64 UR8, c[0x0][0xa80] ;  /* 0x0002a00000087ab9 */ /* 0x000fc40000000a00 */
[----:B------:R-:W-:Y:S01]  /*11b80*/  IMAD.IADD R3, R3, 0x1, R5 ;  /* 0x0000000103037824 */ /* 0x000fe200078e0205 */
[----:B------:R-:W-:Y:S01]  /*11b90*/  LEA R4, P3, R2, UR8, 0x1 ;  /* 0x0000000802047c11 */ /* 0x000fe2000f8608ff */
[----:B------:R-:W-:-:S03]  /*11ba0*/  VIADD R0, R6, 0x20 ;  /* 0x0000002006007836 */ /* 0x000fc60000000000 */
[----:B------:R-:W-:Y:S01]  /*11bb0*/  LEA.HI.X R5, R2, UR9, R3, 0x1, P3 ;  /* 0x0000000902057c11 */ /* 0x000fe200098f0c03 */
[----:B------:R0:W1:Y:S01]  /*11bc0*/  SHFL.IDX PT, R7, R4, RZ, 0x181f ;  /* 0x00181fff04077589 */ /* 0x00006200000e0000 */
[-C--:B------:R-:W-:Y:S01]  /*11bd0*/  ISETP.GE.AND P1, PT, R0, R11.reuse, PT ;  /* 0x0000000b0000720c */ /* 0x080fe20003f26270 */
[----:B------:R-:W-:Y:S02]  /*11be0*/  VIADD R0, R6, 0x40 ;  /* 0x0000004006007836 */ /* 0x000fe40000000000 */
[----:B------:R0:W2:Y:S03]  /*11bf0*/  SHFL.IDX PT, R3, R5, RZ, 0x181f ;  /* 0x00181fff05037589 */ /* 0x0000a600000e0000 */
[----:B------:R-:W-:Y:S01]  /*11c00*/  ISETP.GE.AND P0, PT, R0, R11, PT ;  /* 0x0000000b0000720c */ /* 0x000fe20003f06270 */
[----:B------:R-:W-:-:S12]  /*11c10*/  @P2 BRA `(.L_x_1243) ;  /* 0x0000000000382947 */ /* 0x000fd80003800000 */
        /* <DEDUP_REMOVED lines=14> */
.L_x_1243:
[----:B------:R-:W-:Y:S05]  /*11d00*/  BSYNC B1 ;  /* 0x0000000000017941 */ /* 0x000fea0003800000 */
.L_x_1242:
[----:B--23--:R2:W3:Y:S01]  /*11d10*/  SHFL.IDX PT, R3, R5, 0x1, 0x181f ;  /* 0x00381f0005037f89 */ /* 0x00c4e200000e0000 */
[----:B------:R-:W-:Y:S03]  /*11d20*/  BSSY B1, `(.L_x_1244) ;  /* 0x0000011000017945 */ /* 0x000fe60003800000 */
[----:B-1----:R2:W1:Y:S01]  /*11d30*/  SHFL.IDX PT, R7, R4, 0x1, 0x181f ;  /* 0x00381f0004077f89 */ /* 0x00246200000e0000 */
        /* <DEDUP_REMOVED lines=9> */
[-C--:B---3--:R-:W-:Y:S02]  /*11dd0*/  @!P4 LEA.HI.X R15, R22, R3.reuse, R9, 0x1, P1 ;  /* 0x00000003160fc211 */ /* 0x088fe400008f0c09 */
[-C--:B------:R-:W-:Y:S02]  /*11de0*/  @!P5 LEA.HI.X R17, R10, R3.reuse, R12, 0x1, P2 ;  /* 0x000000030a11d211 */ /* 0x080fe400010f0c0c */
[----:B------:R-:W-:Y:S01]  /*11df0*/  @!P6 LEA.HI.X R3, R192, R3, R8, 0x1, P3 ;  /* 0x00000003c003e211 */ /* 0x000fe200018f0c08 */
[----:B------:R4:W-:Y:S04]  /*11e00*/  @!P4 ST.E.128 desc[UR8][R14.64], RZ ;  /* 0x000000ff0e00c985 */ /* 0x0009e8000c101d08 */
[----:B------:R4:W-:Y:S04]  /*11e10*/  @!P5 ST.E.128 desc[UR8][R16.64], RZ ;  /* 0x000000ff1000d985 */ /* 0x0009e8000c101d08 */
[----:B------:R4:W-:Y:S02]  /*11e20*/  @!P6 ST.E.128 desc[UR8][R2.64], RZ ;  /* 0x000000ff0200e985 */ /* 0x0009e4000c101d08 */
.L_x_1245:
[----:B------:R-:W-:Y:S05]  /*11e30*/  BSYNC B1 ;  /* 0x0000000000017941 */ /* 0x000fea0003800000 */
.L_x_1244:
[----:B---34-:R3:W4:Y:S01]  /*11e40*/  SHFL.IDX PT, R3, R5, 0x2, 0x181f ;  /* 0x00581f0005037f89 */ /* 0x01872200000e0000 */
        /* <DEDUP_REMOVED lines=17> */
.L_x_1247:
[----:B------:R-:W-:Y:S05]  /*11f60*/  BSYNC B1 ;  /* 0x0000000000017941 */ /* 0x000fea0003800000 */
.L_x_1246:
[----:B------:R-:W-:Y:S01]  /*11f70*/  VIADD R0, R6, 0x60 ;  /* 0x0000006006007836 */ /* 0x000fe20000000000 */
[----:B0-23--:R-:W2:Y:S04]  /*11f80*/  SHFL.IDX PT, R5, R5, 0x3, 0x181f ;  /* 0x00781f0005057f89 */ /* 0x00dea800000e0000 */
[----:B------:R-:W-:Y:S01]  /*11f90*/  ISETP.GE.AND P0, PT, R0, R11, PT ;  /* 0x0000000b0000720c */ /* 0x000fe20003f06270 */
[----:B-1--4-:R1:W3:-:S12]  /*11fa0*/  SHFL.IDX PT, R3, R4, 0x3, 0x181f ;  /* 0x00781f0004037f89 */ /* 0x0122d800000e0000 */
[----:B-1----:R-:W-:Y:S05]  /*11fb0*/  @P0 BRA `(.L_x_1236) ;  /* 0x0000000000380947 */ /* 0x002fea0003800000 */
[----:B------:R-:W-:Y:S01]  /*11fc0*/  ULDC UR4, c[0x0][0xac8] ;  /* 0x0002b20000047ab9 */ /* 0x000fe20000000800 */
[----:B------:R-:W-:Y:S01]  /*11fd0*/  ULDC.64 UR8, c[0x0][0x208] ;  /* 0x0000820000087ab9 */ /* 0x000fe20000000a00 */
[----:B------:R-:W-:Y:S02]  /*11fe0*/  ISETP.GE.AND P3, PT, R22, UR4, PT ;  /* 0x0000000416007c0c */ /* 0x000fe4000bf66270 */
[----:B------:R-:W-:Y:S02]  /*11ff0*/  ISETP.GE.AND P4, PT, R10, UR4, PT ;  /* 0x000000040a007c0c */ /* 0x000fe4000bf86270 */
[----:B------:R-:W-:-:S09]  /*12000*/  ISETP.GE.AND P5, PT, R192, UR4, PT ;  /* 0x00000004c0007c0c */ /* 0x000fd2000bfa6270 */
[-C--:B---3--:R-:W-:Y:S02]  /*12010*/  @!P3 LEA R6, P0, R22, R3.reuse, 0x1 ;  /* 0x000000031606b211 */ /* 0x088fe400078008ff */
[-C--:B------:R-:W-:Y:S02]  /*12020*/  @!P4 LEA R14, P1, R10, R3.reuse, 0x1 ;  /* 0x000000030a0ec211 */ /* 0x080fe400078208ff */
[----:B------:R-:W-:Y:S02]  /*12030*/  @!P5 LEA R2, P2, R192, R3, 0x1 ;  /* 0x00000003c002d211 */ /* 0x000fe400078408ff */
[-C--:B--2---:R-:W-:Y:S02]  /*12040*/  @!P3 LEA.HI.X R7, R22, R5.reuse, R9, 0x1, P0 ;  /* 0x000000051607b211 */ /* 0x084fe400000f0c09 */
[-C--:B------:R-:W-:Y:S02]  /*12050*/  @!P4 LEA.HI.X R15, R10, R5.reuse, R12, 0x1, P1 ;  /* 0x000000050a0fc211 */ /* 0x080fe400008f0c0c */
[----:B------:R-:W-:Y:S01]  /*12060*/  @!P5 LEA.HI.X R3, R192, R5, R8, 0x1, P2 ;  /* 0x00000005c003d211 */ /* 0x000fe200010f0c08 */
[----:B------:R1:W-:Y:S04]  /*12070*/  @!P3 ST.E.128 desc[UR8][R6.64], RZ ;  /* 0x000000ff0600b985 */ /* 0x0003e8000c101d08 */
[----:B------:R1:W-:Y:S04]  /*12080*/  @!P4 ST.E.128 desc[UR8][R14.64], RZ ;  /* 0x000000ff0e00c985 */ /* 0x0003e8000c101d08 */
[----:B------:R1:W-:Y:S02]  /*12090*/  @!P5 ST.E.128 desc[UR8][R2.64], RZ ;  /* 0x000000ff0200d985 */ /* 0x0003e4000c101d08 */
.L_x_1236:
[----:B------:R-:W-:Y:S05]  /*120a0*/  BSYNC B0 ;  /* 0x0000000000007941 */ /* 0x000fea0003800000 */
.L_x_1226:
[----:B------:R-:W-:Y:S02]  /*120b0*/  ULDC UR4, c[0x0][0xc3c] ;  /* 0x00030f0000047ab9 */ /* 0x000fe40000000800 */
[----:B------:R-:W-:-:S06]  /*120c0*/  UISETP.GE.AND UP0, UPT, UR6, UR4, UPT ;  /* 0x000000040600728c */ /* 0x000fcc000bf06270 */
[----:B------:R-:W-:-:S13]  /*120d0*/  PLOP3.LUT P0, PT, PT, PT, UP0, 0x80, 0x0 ;  /* 0x000000000000781c */ /* 0x000fda0003f0f008 */
[----:B------:R-:W-:Y:S05]  /*120e0*/  @!P0 BRA `(.L_x_1248) ;  /* 0xfffffef0000c8947 */ /* 0x000fea000383ffff */
[----:B------:R-:W-:Y:S05]  /*120f0*/  EXIT ;  /* 0x000000000000794d */ /* 0x000fea0003800000 */
.L_x_1143:
[----:B------:R-:W-:-:S08]  /*12100*/  NOP ;  /* 0x0000000000007918 */ /* 0x000fd00000000000 */
[----:B0-----:R-:W0:-:S00]  /*12110*/  USETMAXREG.DEALLOC.CTAPOOL 0x18 ;  /* 0x00000018000079c8 */ /* 0x001e0000080e0500 */
[----:B0-----:R-:W-:Y:S01]  /*12120*/  LOP3.LUT R0, R0, 0x3, RZ, 0xc0, !PT ;  /* 0x0000000300007812 */ /* 0x001fe200078ec0ff */
[----:B------:R-:W-:Y:S01]  /*12130*/  IMAD.MOV.U32 R7, RZ, RZ, RZ ;  /* 0x000000ffff077224 */ /* 0x000fe200078e00ff */
[----:B------:R-:W-:-:S04]  /*12140*/  LOP3.LUT R18, R18, 0xfffffffd, RZ, 0xc0, !PT ;  /* 0xfffffffd12127812 */ /* 0x000fc800078ec0ff */
[----:B------:R-:W0:Y:S02]  /*12150*/  SHFL.IDX PT, R0, R0, RZ, 0x1f ;  /* 0x00001fff00007589 */ /* 0x000e2400000e0000 */
[----:B0-----:R-:W-:-:S13]  /*12160*/  ISETP.NE.AND P0, PT, R0, RZ, PT ;  /* 0x000000ff0000720c */ /* 0x001fda0003f05270 */
[----:B------:R-:W-:Y:S01]  /*12170*/  @P0 LOP3.LUT R18, R18, 0x2, RZ, 0xfc, !PT ;  /* 0x0000000212120812 */ /* 0x000fe200078efcff */
[----:B------:R-:W-:Y:S06]  /*12180*/  @!P0 BRA `(.L_x_1249) ;  /* 0x0000000000248947 */ /* 0x000fec0003800000 */
[----:B------:R-:W0:Y:S08]  /*12190*/  S2UR UR5, SR_CgaCtaId ;  /* 0x00000000000579c3 */ /* 0x000e300000008800 */
[----:B------:R-:W-:Y:S06]  /*121a0*/  BAR.SYNC.DEFER_BLOCKING 0x5, 0x180 ;  /* 0x0146000000007b1d */ /* 0x000fec0000010000 */
[----:B------:R-:W-:-:S02]  /*121b0*/  UMOV UR4, 0x400 ;  /* 0x0000040000047882 */ /* 0x000fc40000000000 */
[----:B0-----:R-:W-:-:S09]  /*121c0*/  ULEA UR4, UR5, UR4, 0x18 ;  /* 0x0000000405047291 */ /* 0x001fd2000f8ec03f */
[----:B------:R-:W0:Y:S04]  /*121d0*/  LDS.128 R8, [UR4+0x308d0] ;  /* 0x0308d004ff087984 */ /* 0x000e280008000c00 */
[----:B0-----:R3:W-:Y:S04]  /*121e0*/  STL.64 [R1], R8 ;  /* 0x0000000801007387 */ /* 0x0017e80000100a00 */
[----:B------:R3:W-:Y:S01]  /*121f0*/  STL.64 [R1+0x8], R10 ;  /* 0x0000080a01007387 */ /* 0x0007e20000100a00 */
[----:B------:R-:W-:Y:S06]  /*12200*/  BAR.ARV 0x4, 0x180 ;  /* 0x0106000000007b1d */ /* 0x000fec0000002000 */
[----:B------:R-:W-:Y:S05]  /*12210*/  BRA `(.L_x_1250) ;  /* 0x0000000c00bc7947 */ /* 0x000fea0003800000 */
.L_x_1249:
[----:B------:R-:W-:Y:S01]  /*12220*/  LOP3.LUT R0, R6, 0x1f, RZ, 0xc0, !PT ;  /* 0x0000001f06007812 */ /* 0x000fe200078ec0ff */
[----:B------:R-:W-:Y:S01]  /*12230*/  ULDC UR4, c[0x0][0xc3c] ;  /* 0x00030f0000047ab9 */ /* 0x000fe20000000800 */
[----:B------:R-:W-:Y:S01]  /*12240*/  ULDC.64 UR6, c[0x0][0x208] ;  /* 0x0000820000067ab9 */ /* 0x000fe20000000a00 */
[----:B------:R-:W-:Y:S01]  /*12250*/  IMAD.MOV.U32 R8, RZ, RZ, RZ ;  /* 0x000000ffff087224 */ /* 0x000fe200078e00ff */
[----:B------:R-:W-:Y:S01]  /*12260*/  ISETP.NE.AND P0, PT, R0, 0x1f, PT ;  /* 0x0000001f0000780c */ /* 0x000fe20003f05270 */
[----:B------:R-:W-:-:S03]  /*12270*/  ULDC UR5, c[0x0][0xc38] ;  /* 0x00030e0000057ab9 */ /* 0x000fc60000000800 */
[----:B------:R-:W-:-:S13]  /*12280*/  ISETP.GE.OR P1, PT, R0, UR4, !P0 ;  /* 0x0000000400007c0c */ /* 0x000fda000c726670 */
[----:B------:R-:W0:Y:S08]  /*12290*/  @!P1 LDC.64 R2, c[0x0][0xc80] ;  /* 0x00032000ff029b82 */ /* 0x000e300000000a00 */
        /* <DEDUP_REMOVED lines=36> */
.L_x_1253:
        /* <DEDUP_REMOVED lines=39> */
[----:B------:R-:W-:-:S07]  /*12750*/  IMAD.MOV.U32 R5, RZ, RZ, R2 ;  /* 0x000000ffff057224 */ /* 0x000fce00078e0002 */
.L_x_1251:
[----:B------:R-:W-:Y:S02]  /*12760*/  IMAD.IADD R10, R9, 0x1, -R4 ;  /* 0x00000001090a7824 */ /* 0x000fe400078e0a04 */
[----:B------:R-:W-:Y:S02]  /*12770*/  IMAD.MOV.U32 R3, RZ, RZ, RZ ;  /* 0x000000ffff037224 */ /* 0x000fe400078e00ff */
[----:B------:R-:W-:-:S05]  /*12780*/  IMAD R2, R5, UR5, R10 ;  /* 0x0000000505027c24 */ /* 0x000fca000f8e020a */
[----:B------:R-:W-:-:S13]  /*12790*/  ISETP.GT.AND P0, PT, R2, UR6, PT ;  /* 0x0000000602007c0c */ /* 0x000fda000bf04270 */
[----:B------:R-:W-:-:S04]  /*127a0*/  VOTE.ANY R2, PT, !P0 ;  /* 0x0000000000027806 */ /* 0x000fc800040e0100 */
[----:B------:R-:W0:Y:S01]  /*127b0*/  POPC R9, R2 ;  /* 0x0000000200097309 */ /* 0x000e220000000000 */
[----:B------:R-:W-:Y:S01]  /*127c0*/  ISETP.NE.AND P0, PT, R2, RZ, PT ;  /* 0x000000ff0200720c */ /* 0x000fe20003f05270 */
[----:B0-----:R0:W1:Y:S04]  /*127d0*/  SHFL.IDX PT, R8, R8, R9, 0x1f ;  /* 0x00001f0908087589 */ /* 0x00106800000e0000 */
[----:B------:R0:W2:Y:S08]  /*127e0*/  SHFL.IDX PT, R4, R7, R9, 0x1f ;  /* 0x00001f0907047589 */ /* 0x0000b000000e0000 */
[----:B------:R-:W-:Y:S05]  /*127f0*/  @!P0 BRA `(.L_x_1254) ;  /* 0x0000000000088947 */ /* 0x000fea0003800000 */
[----:B------:R-:W-:-:S05]  /*12800*/  VIADD R2, R9, 0xffffffff ;  /* 0xffffffff09027836 */ /* 0x000fca0000000000 */
[----:B------:R3:W4:Y:S02]  /*12810*/  SHFL.IDX PT, R3, R5, R2, 0x1f ;  /* 0x00001f0205037589 */ /* 0x00072400000e0000 */
.L_x_1254:
[----:B----4-:R-:W-:Y:S01]  /*12820*/  IMAD R3, R3, UR5, R10 ;  /* 0x0000000503037c24 */ /* 0x010fe2000f8e020a */
[----:B-1----:R-:W-:Y:S01]  /*12830*/  ISETP.NE.AND P0, PT, R8, 0x1, PT ;  /* 0x000000010800780c */ /* 0x002fe20003f05270 */
[----:B------:R-:W-:-:S03]  /*12840*/  VIADD R14, R9, UR4 ;  /* 0x00000004090e7c36 */ /* 0x000fc60008000000 */
[----:B------:R1:W-:Y:S01]  /*12850*/  STL [R1], R3 ;  /* 0x0000000301007387 */ /* 0x0003e20000100800 */
[----:B---3--:R-:W-:-:S03]  /*12860*/  IADD3 R5, -R3, UR6, RZ ;  /* 0x0000000603057c10 */ /* 0x008fc6000fffe1ff */
[----:B------:R1:W-:Y:S05]  /*12870*/  STL [R1+0xc], R14 ;  /* 0x00000c0e01007387 */ /* 0x0003ea0000100800 */
[----:B------:R-:W-:Y:S05]  /*12880*/  @!P0 BRA `(.L_x_1255) ;  /* 0x0000000000e08947 */ /* 0x000fea0003800000 */
[----:B0-2---:R-:W-:Y:S02]  /*12890*/  IABS R7, R4 ;  /* 0x0000000400077213 */ /* 0x005fe40000000000 */
[----:B------:R-:W-:Y:S02]  /*128a0*/  IABS R9, R8 ;  /* 0x0000000800097213 */ /* 0x000fe40000000000 */
[----:B------:R-:W0:Y:S01]  /*128b0*/  I2F.RP R10, R7 ;  /* 0x00000007000a7306 */ /* 0x000e220000209400 */
[----:B------:R-:W-:-:S07]  /*128c0*/  IABS R12, R5 ;  /* 0x00000005000c7213 */ /* 0x000fce0000000000 */
[----:B------:R-:W-:Y:S08]  /*128d0*/  I2F.RP R13, R9 ;  /* 0x00000009000d7306 */ /* 0x000ff00000209400 */
[----:B0-----:R-:W1:Y:S02]  /*128e0*/  MUFU.RCP R10, R10 ;  /* 0x0000000a000a7308 */ /* 0x001e640000001000 */
[----:B-1----:R-:W-:-:S06]  /*128f0*/  VIADD R3, R10, 0xffffffe ;  /* 0x0ffffffe0a037836 */ /* 0x002fcc0000000000 */
[----:B------:R-:W0:Y:S02]  /*12900*/  F2I.FTZ.U32.TRUNC.NTZ R3, R3 ;  /* 0x0000000300037305 */ /* 0x000e24000021f000 */
[----:B0-----:R-:W-:-:S04]  /*12910*/  IMAD.MOV R2, RZ, RZ, -R3 ;  /* 0x000000ffff027224 */ /* 0x001fc800078e0a03 */
[----:B------:R-:W-:Y:S02]  /*12920*/  IMAD R11, R2, R7, RZ ;  /* 0x00000007020b7224 */ /* 0x000fe400078e02ff */
[----:B------:R-:W-:-:S04]  /*12930*/  IMAD.MOV.U32 R2, RZ, RZ, RZ ;  /* 0x000000ffff027224 */ /* 0x000fc800078e00ff */
[----:B------:R-:W-:Y:S01]  /*12940*/  IMAD.HI.U32 R11, R3, R11, R2 ;  /* 0x0000000b030b7227 */ /* 0x000fe200078e0002 */
[----:B------:R-:W-:Y:S01]  /*12950*/  IABS R3, R4 ;  /* 0x0000000400037213 */ /* 0x000fe20000000000 */
[----:B------:R-:W0:Y:S04]  /*12960*/  MUFU.RCP R2, R13 ;  /* 0x0000000d00027308 */ /* 0x000e280000001000 */
[----:B------:R-:W-:Y:S02]  /*12970*/  IMAD.MOV R3, RZ, RZ, -R3 ;  /* 0x000000ffff037224 */ /* 0x000fe400078e0a03 */
[----:B------:R-:W-:-:S04]  /*12980*/  IMAD.HI.U32 R10, R11, R12, RZ ;  /* 0x0000000c0b0a7227 */ /* 0x000fc800078e00ff */
[----:B------:R-:W-:-:S05]  /*12990*/  IMAD R12, R10, R3, R12 ;  /* 0x000000030a0c7224 */ /* 0x000fca00078e020c */
[----:B------:R-:W-:Y:S01]  /*129a0*/  ISETP.GT.U32.AND P1, PT, R7, R12, PT ;  /* 0x0000000c0700720c */ /* 0x000fe20003f24070 */
[----:B0-----:R-:W-:-:S06]  /*129b0*/  VIADD R3, R2, 0xffffffe ;  /* 0x0ffffffe02037836 */ /* 0x001fcc0000000000 */
[----:B------:R-:W0:Y:S06]  /*129c0*/  F2I.FTZ.U32.TRUNC.NTZ R3, R3 ;  /* 0x0000000300037305 */ /* 0x000e2c000021f000 */
[----:B------:R-:W-:Y:S02]  /*129d0*/  @!P1 IMAD.IADD R12, R12, 0x1, -R7 ;  /* 0x000000010c0c9824 */ /* 0x000fe400078e0a07 */
[----:B------:R-:W-:Y:S01]  /*129e0*/  @!P1 VIADD R10, R10, 0x1 ;  /* 0x000000010a0a9836 */ /* 0x000fe20000000000 */
[----:B------:R-:W-:Y:S02]  /*129f0*/  ISETP.NE.AND P1, PT, R4, RZ, PT ;  /* 0x000000ff0400720c */ /* 0x000fe40003f25270 */
[----:B------:R-:W-:Y:S01]  /*12a00*/  ISETP.GE.U32.AND P0, PT, R12, R7, PT ;  /* 0x000000070c00720c */ /* 0x000fe20003f06070 */
[----:B0-----:R-:W-:-:S04]  /*12a10*/  IMAD.MOV R2, RZ, RZ, -R3 ;  /* 0x000000ffff027224 */ /* 0x001fc800078e0a03 */
[----:B------:R-:W-:Y:S02]  /*12a20*/  IMAD R7, R2, R9, RZ ;  /* 0x0000000902077224 */ /* 0x000fe400078e02ff */
[----:B------:R-:W-:-:S06]  /*12a30*/  IMAD.MOV.U32 R2, RZ, RZ, RZ ;  /* 0x000000ffff027224 */ /* 0x000fcc00078e00ff */
[----:B------:R-:W-:Y:S02]  /*12a40*/  @P0 VIADD R10, R10, 0x1 ;  /* 0x000000010a0a0836 */ /* 0x000fe40000000000 */
[----:B------:R-:W-:Y:S01]  /*12a50*/  IMAD.HI.U32 R7, R3, R7, R2 ;  /* 0x0000000703077227 */ /* 0x000fe200078e0002 */
[----:B------:R-:W-:Y:S02]  /*12a60*/  LOP3.LUT R2, R5, R4, RZ, 0x3c, !PT ;  /* 0x0000000405027212 */ /* 0x000fe400078e3cff */
[----:B------:R-:W-:Y:S02]  /*12a70*/  IABS R3, R8 ;  /* 0x0000000800037213 */ /* 0x000fe40000000000 */
[----:B------:R-:W-:-:S03]  /*12a80*/  ISETP.GE.AND P2, PT, R2, RZ, PT ;  /* 0x000000ff0200720c */ /* 0x000fc60003f46270 */
[----:B------:R-:W-:-:S10]  /*12a90*/  IMAD.MOV R3, RZ, RZ, -R3 ;  /* 0x000000ffff037224 */ /* 0x000fd400078e0a03 */
[----:B------:R-:W-:Y:S01]  /*12aa0*/  @!P2 IMAD.MOV R10, RZ, RZ, -R10 ;  /* 0x000000ffff0aa224 */ /* 0x000fe200078e0a0a */
[----:B------:R-:W-:-:S04]  /*12ab0*/  @!P1 LOP3.LUT R10, RZ, R4, RZ, 0x33, !PT ;  /* 0x00000004ff0a9212 */ /* 0x000fc800078e33ff */
        /* <DEDUP_REMOVED lines=9> */
[----:B------:R-:W-:Y:S01]  /*12b50*/  ISETP.GE.AND P2, PT, R2, RZ, PT ;  /* 0x000000ff0200720c */ /* 0x000fe20003f46270 */
[----:B------:R-:W-:-:S04]  /*12b60*/  IMAD.MOV R2, RZ, RZ, -R10 ;  /* 0x000000ffff027224 */ /* 0x000fc800078e0a0a */
[----:B------:R-:W-:Y:S02]  /*12b70*/  IMAD R2, R4, R2, R5 ;  /* 0x0000000204027224 */ /* 0x000fe400078e0205 */
[----:B------:R-:W-:-:S06]  /*12b80*/  @P0 VIADD R7, R7, 0x1 ;  /* 0x0000000107070836 */ /* 0x000fcc0000000000 */
[----:B------:R-:W-:Y:S01]  /*12b90*/  @!P2 IMAD.MOV R7, RZ, RZ, -R7 ;  /* 0x000000ffff07a224 */ /* 0x000fe200078e0a07 */
[----:B------:R-:W-:-:S05]  /*12ba0*/  @!P1 LOP3.LUT R7, RZ, R8, RZ, 0x33, !PT ;  /* 0x00000008ff079212 */ /* 0x000fca00078e33ff */
[--C-:B------:R-:W-:Y:S02]  /*12bb0*/  IMAD.MOV R3, RZ, RZ, -R7.reuse ;  /* 0x000000ffff037224 */ /* 0x100fe400078e0a07 */
[C---:B------:R-:W-:Y:S02]  /*12bc0*/  IMAD R7, R8.reuse, 0x1000000, R7 ;  /* 0x0100000008077824 */ /* 0x040fe400078e0207 */
[----:B------:R-:W-:-:S04]  /*12bd0*/  IMAD R8, R8, R3, R10 ;  /* 0x0000000308087224 */ /* 0x000fc800078e020a */
[----:B------:R-:W-:-:S05]  /*12be0*/  IMAD R3, R8, 0x10000, R7 ;  /* 0x0001000008037824 */ /* 0x000fca00078e0207 */
[----:B------:R0:W-:Y:S01]  /*12bf0*/  STL [R1+0x8], R3 ;  /* 0x0000080301007387 */ /* 0x0001e20000100800 */
[----:B------:R-:W-:Y:S05]  /*12c00*/  BRA `(.L_x_1256) ;  /* 0x0000000000f87947 */ /* 0x000fea0003800000 */
.L_x_1255:
[----:B-1----:R-:W1:Y:S01]  /*12c10*/  LDC.64 R2, c[0x0][0xc90] ;  /* 0x00032400ff027b82 */ /* 0x002e620000000a00 */
[----:B------:R-:W-:Y:S01]  /*12c20*/  ULDC.64 UR6, c[0x0][0x208] ;  /* 0x0000820000067ab9 */ /* 0x000fe20000000a00 */
[----:B-1----:R-:W-:-:S05]  /*12c30*/  IMAD.WIDE R2, R14, 0x4, R2 ;  /* 0x000000040e027825 */ /* 0x002fca00078e0202 */
[----:B0-----:R0:W2:Y:S02]  /*12c40*/  LDG.E R7, desc[UR6][R2.64] ;  /* 0x0000000602077981 */ /* 0x0010a4000c1e1900 */
[----:B0-----:R-:W-:Y:S02]  /*12c50*/  IMAD.MOV.U32 R2, RZ, RZ, RZ ;  /* 0x000000ffff027224 */ /* 0x001fe400078e00ff */
[----:B--2---:R-:W-:-:S05]  /*12c60*/  IMAD R8, R4, R7, RZ ;  /* 0x0000000704087224 */ /* 0x004fca00078e02ff */
[----:B------:R-:W-:-:S04]  /*12c70*/  IABS R9, R8 ;  /* 0x0000000800097213 */ /* 0x000fc80000000000 */
[----:B------:R-:W0:Y:S08]  /*12c80*/  I2F.RP R10, R9 ;  /* 0x00000009000a7306 */ /* 0x000e300000209400 */
[----:B0-----:R-:W0:Y:S02]  /*12c90*/  MUFU.RCP R10, R10 ;  /* 0x0000000a000a7308 */ /* 0x001e240000001000 */
[----:B0-----:R-:W-:-:S06]  /*12ca0*/  VIADD R11, R10, 0xffffffe ;  /* 0x0ffffffe0a0b7836 */ /* 0x001fcc0000000000 */
[----:B------:R-:W0:Y:S02]  /*12cb0*/  F2I.FTZ.U32.TRUNC.NTZ R3, R11 ;  /* 0x0000000b00037305 */ /* 0x000e24000021f000 */
[----:B0-----:R-:W-:-:S04]  /*12cc0*/  IMAD.MOV R12, RZ, RZ, -R3 ;  /* 0x000000ffff0c7224 */ /* 0x001fc800078e0a03 */
[----:B------:R-:W-:-:S04]  /*12cd0*/  IMAD R13, R12, R9, RZ ;  /* 0x000000090c0d7224 */ /* 0x000fc800078e02ff */
[----:B------:R-:W-:Y:S01]  /*12ce0*/  IMAD.HI.U32 R2, R3, R13, R2 ;  /* 0x0000000d03027227 */ /* 0x000fe200078e0002 */
[----:B------:R-:W-:Y:S02]  /*12cf0*/  IABS R13, R5 ;  /* 0x00000005000d7213 */ /* 0x000fe40000000000 */
[----:B------:R-:W-:-:S03]  /*12d00*/  IABS R3, R8 ;  /* 0x0000000800037213 */ /* 0x000fc60000000000 */
[----:B------:R-:W-:-:S04]  /*12d10*/  IMAD.HI.U32 R2, R2, R13, RZ ;  /* 0x0000000d02027227 */ /* 0x000fc800078e00ff */
[----:B------:R-:W-:-:S04]  /*12d20*/  IMAD.MOV R3, RZ, RZ, -R3 ;  /* 0x000000ffff037224 */ /* 0x000fc800078e0a03 */
[----:B------:R-:W-:Y:S01]  /*12d30*/  IMAD R10, R2, R3, R13 ;  /* 0x00000003020a7224 */ /* 0x000fe200078e020d */
[----:B------:R-:W-:-:S04]  /*12d40*/  LOP3.LUT R3, R5, R8, RZ, 0x3c, !PT ;  /* 0x0000000805037212 */ /* 0x000fc800078e3cff */
[----:B------:R-:W-:Y:S02]  /*12d50*/  ISETP.GT.U32.AND P1, PT, R9, R10, PT ;  /* 0x0000000a0900720c */ /* 0x000fe40003f24070 */
[----:B------:R-:W-:-:S11]  /*12d60*/  ISETP.GE.AND P2, PT, R3, RZ, PT ;  /* 0x000000ff0300720c */ /* 0x000fd60003f46270 */
[----:B------:R-:W-:Y:S02]  /*12d70*/  @!P1 IMAD.IADD R10, R10, 0x1, -R9 ;  /* 0x000000010a0a9824 */ /* 0x000fe400078e0a09 */
[----:B------:R-:W-:Y:S01]  /*12d80*/  @!P1 VIADD R2, R2, 0x1 ;  /* 0x0000000102029836 */ /* 0x000fe20000000000 */
[----:B------:R-:W-:Y:S02]  /*12d90*/  ISETP.NE.AND P1, PT, R8, RZ, PT ;  /* 0x000000ff0800720c */ /* 0x000fe40003f25270 */
[----:B------:R-:W-:-:S13]  /*12da0*/  ISETP.GE.U32.AND P0, PT, R10, R9, PT ;  /* 0x000000090a00720c */ /* 0x000fda0003f06070 */
[----:B------:R-:W-:-:S04]  /*12db0*/  @P0 VIADD R2, R2, 0x1 ;  /* 0x0000000102020836 */ /* 0x000fc80000000000 */
[----:B------:R-:W-:Y:S01]  /*12dc0*/  @!P2 IMAD.MOV R2, RZ, RZ, -R2 ;  /* 0x000000ffff02a224 */ /* 0x000fe200078e0a02 */
[----:B------:R-:W-:-:S05]  /*12dd0*/  @!P1 LOP3.LUT R2, RZ, R8, RZ, 0x33, !PT ;  /* 0x00000008ff029212 */ /* 0x000fca00078e33ff */
[----:B------:R-:W-:Y:S02]  /*12de0*/  IMAD R9, R7, R2, RZ ;  /* 0x0000000207097224 */ /* 0x000fe400078e02ff */
[----:B------:R-:W-:Y:S02]  /*12df0*/  IMAD.MOV R2, RZ, RZ, -R2 ;  /* 0x000000ffff027224 */ /* 0x000fe400078e0a02 */
[----:B------:R-:W-:Y:S02]  /*12e00*/  IMAD.MOV R10, RZ, RZ, -R9 ;  /* 0x000000ffff0a7224 */ /* 0x000fe400078e0a09 */
[----:B------:R-:W-:Y:S02]  /*12e10*/  IMAD R8, R8, R2, R5 ;  /* 0x0000000208087224 */ /* 0x000fe400078e0205 */
[----:B------:R-:W-:Y:S01]  /*12e20*/  IMAD.MOV.U32 R2, RZ, RZ, RZ ;  /* 0x000000ffff027224 */ /* 0x000fe200078e00ff */
[----:B------:R-:W-:Y:S02]  /*12e30*/  VIADDMNMX R7, R10, UR5, R7, PT ;  /* 0x000000050a077c46 */ /* 0x000fe4000b800107 */
[----:B------:R-:W-:-:S02]  /*12e40*/  IADD3 R9, R9, 0x1000000, R8 ;  /* 0x0100000009097810 */ /* 0x000fc40007ffe008 */
[----:B------:R-:W-:-:S04]  /*12e50*/  IABS R10, R7 ;  /* 0x00000007000a7213 */ /* 0x000fc80000000000 */
[----:B------:R-:W0:Y:S08]  /*12e60*/  I2F.RP R11, R10 ;  /* 0x0000000a000b7306 */ /* 0x000e300000209400 */
[----:B0-----:R-:W0:Y:S02]  /*12e70*/  MUFU.RCP R11, R11 ;  /* 0x0000000b000b7308 */ /* 0x001e240000001000 */
[----:B0-----:R-:W-:Y:S01]  /*12e80*/  VIADD R3, R11, 0xffffffe ;  /* 0x0ffffffe0b037836 */ /* 0x001fe20000000000 */
[----:B------:R-:W-:-:S05]  /*12e90*/  IABS R11, R7 ;  /* 0x00000007000b7213 */ /* 0x000fca0000000000 */
[----:B------:R-:W0:Y:S02]  /*12ea0*/  F2I.FTZ.U32.TRUNC.NTZ R3, R3 ;  /* 0x0000000300037305 */ /* 0x000e24000021f000 */
[----:B0-----:R-:W-:-:S04]  /*12eb0*/  IMAD.MOV R5, RZ, RZ, -R3 ;  /* 0x000000ffff057224 */ /* 0x001fc800078e0a03 */
[----:B------:R-:W-:-:S04]  /*12ec0*/  IMAD R5, R5, R10, RZ ;  /* 0x0000000a05057224 */ /* 0x000fc800078e02ff */
[----:B------:R-:W-:Y:S01]  /*12ed0*/  IMAD.HI.U32 R2, R3, R5, R2 ;  /* 0x0000000503027227 */ /* 0x000fe200078e0002 */
[----:B------:R-:W-:-:S03]  /*12ee0*/  IABS R5, R8 ;  /* 0x0000000800057213 */ /* 0x000fc60000000000 */
[----:B------:R-:W-:Y:S02]  /*12ef0*/  IMAD.MOV R3, RZ, RZ, -R11 ;  /* 0x000000ffff037224 */ /* 0x000fe400078e0a0b */
        /* <DEDUP_REMOVED lines=11> */
[----:B------:R-:W-:Y:S01]  /*12fb0*/  @!P1 LOP3.LUT R2, RZ, R7, RZ, 0x33, !PT ;  /* 0x00000007ff029212 */ /* 0x000fe200078e33ff */
[----:B------:R-:W-:-:S04]  /*12fc0*/  IMAD.MOV R7, RZ, RZ, -R7 ;  /* 0x000000ffff077224 */ /* 0x000fc800078e0a07 */
[----:B------:R-:W-:-:S05]  /*12fd0*/  IMAD R3, R2, R7, R9 ;  /* 0x0000000702037224 */ /* 0x000fca00078e0209 */
[----:B------:R1:W-:Y:S02]  /*12fe0*/  STL [R1+0x8], R3 ;  /* 0x0000080301007387 */ /* 0x0003e40000100800 */
.L_x_1256:
[----:B01----:R-:W-:-:S05]  /*12ff0*/  LOP3.LUT R3, RZ, R2, RZ, 0x33, !PT ;  /* 0x00000002ff037212 */ /* 0x003fca00078e33ff */
[----:B------:R-:W-:-:S05]  /*13000*/  IMAD.IADD R2, R4, 0x1, R3 ;  /* 0x0000000104027824 */ /* 0x000fca00078e0203 */
[----:B------:R1:W-:Y:S01]  /*13010*/  STL [R1+0x4], R2 ;  /* 0x0000040201007387 */ /* 0x0003e20000100800 */
[----:B------:R-:W-:Y:S05]  /*13020*/  BRA `(.L_x_1257) ;  /* 0x0000000000107947 */ /* 0x000fea0003800000 */
.L_x_1252:
[----:B------:R-:W-:Y:S01]  /*13030*/  IMAD.U32 R2, RZ, RZ, UR6 ;  /* 0x00000006ff027e24 */ /* 0x000fe2000f8e00ff */
[----:B------:R0:W-:Y:S04]  /*13040*/  STL [R1+0x4], RZ ;  /* 0x000004ff01007387 */ /* 0x0001e80000100800 */
[----:B------:R0:W-:Y:S04]  /*13050*/  STL [R1+0x8], RZ ;  /* 0x000008ff01007387 */ /* 0x0001e80000100800 */
[----:B------:R0:W-:Y:S02]  /*13060*/  STL [R1], R2 ;  /* 0x0000000201007387 */ /* 0x0001e40000100800 */
.L_x_1257:
[----:B------:R-:W2:Y:S04]  /*13070*/  LDL R8, [R1] ;  /* 0x0000000001087983 */ /* 0x000ea80000100800 */
[----:B------:R-:W2:Y:S04]  /*13080*/  LDL R9, [R1+0x4] ;  /* 0x0000040001097983 */ /* 0x000ea80000100800 */
[----:B------:R-:W2:Y:S04]  /*13090*/  LDL R10, [R1+0x8] ;  /* 0x00000800010a7983 */ /* 0x000ea80000100800 */
[----:B------:R-:W2:Y:S01]  /*130a0*/  LDL R11, [R1+0xc] ;  /* 0x00000c00010b7983 */ /* 0x000ea20000100800 */
[----:B------:R-:W-:-:S13]  /*130b0*/  ISETP.NE.AND P0, PT, R0, RZ, PT ;  /* 0x000000ff0000720c */ /* 0x000fda0003f05270 */
[----:B------:R-:W3:Y:S01]  /*130c0*/  @!P0 S2R R3, SR_CgaCtaId ;  /* 0x0000000000038919 */ /* 0x000ee20000008800 */
[----:B------:R-:W-:-:S04]  /*130d0*/  @!P0 MOV R0, 0x400 ;  /* 0x0000040000008802 */ /* 0x000fc80000000f00 */
[----:B---3--:R-:W-:-:S05]  /*130e0*/  @!P0 LEA R0, R3, R0, 0x18 ;  /* 0x0000000003008211 */ /* 0x008fca00078ec0ff */
[----:B--2---:R2:W-:Y:S01]  /*130f0*/  @!P0 STS.128 [R0+0x308d0], R8 ;  /* 0x0308d00800008388 */ /* 0x0045e20000000c00 */
[----:B------:R-:W-:Y:S06]  /*13100*/  BAR.ARV 0x5, 0x180 ;  /* 0x0146000000007b1d */ /* 0x000fec0000002000 */
.L_x_1250:
[----:B--2---:R-:W2:Y:S01]  /*13110*/  LDL R0, [R1+0xc] ;  /* 0x00000c0001007983 */ /* 0x004ea20000100800 */
[----:B------:R-:W-:-:S03]  /*13120*/  ULDC UR4, c[0x0][0xc3c] ;  /* 0x00030f0000047ab9 */ /* 0x000fc60000000800 */
[----:B------:R4:W-:Y:S01]  /*13130*/  STL [R1+0x10], RZ ;  /* 0x000010ff01007387 */ /* 0x0009e20000100800 */
[----:B--2---:R-:W-:Y:S01]  /*13140*/  ISETP.GE.AND P0, PT, R0, UR4, PT ;  /* 0x0000000400007c0c */ /* 0x004fe2000bf06270 */
[----:B------:R-:W-:-:S05]  /*13150*/  IMAD.MOV.U32 R0, RZ, RZ, 0x1 ;  /* 0x00000001ff007424 */ /* 0x000fca00078e00ff */
[----:B------:R4:W-:Y:S04]  /*13160*/  STL [R1+0x14], R0 ;  /* 0x0000140001007387 */ /* 0x0009e80000100800 */
[----:B------:R4:W-:Y:S03]  /*13170*/  STL [R1+0x50], RZ ;  /* 0x000050ff01007387 */ /* 0x0009e60000100800 */
[----:B------:R-:W-:Y:S05]  /*13180*/  @P0 BRA `(.L_x_1258) ;  /* 0x0000006400640947 */ /* 0x000fea0003800000 */
[----:B------:R-:W2:Y:S01]  /*13190*/  S2UR UR5, SR_CgaCtaId ;  /* 0x00000000000579c3 */ /* 0x000ea20000008800 */
[C---:B----4-:R-:W-:Y:S01]  /*131a0*/  IMAD.SHL.U32 R0, R6.reuse, 0x8, RZ ;  /* 0x0000000806007824 */ /* 0x050fe200078e00ff */
[----:B------:R-:W-:Y:S01]  /*131b0*/  LOP3.LUT R4, R6, 0x7f, RZ, 0xc0, !PT ;  /* 0x0000007f06047812 */ /* 0x000fe200078ec0ff */
[----:B------:R-:W-:Y:S01]  /*131c0*/  UMOV UR4, 0x400 ;  /* 0x0000040000047882 */ /* 0x000fe20000000000 */
[----:B------:R-:W-:Y:S01]  /*131d0*/  BSSY B8, `(.L_x_1258) ;  /* 0x0000654000087945 */ /* 0x000fe20003800000 */
[----:B------:R-:W-:Y:S01]  /*131e0*/  ULDC UR38, c[0x0][0xc] ;  /* 0x0000030000267ab9 */ /* 0x000fe20000000800 */
[----:B------:R-:W-:Y:S01]  /*131f0*/  LOP3.LUT R3, R0, 0x1f8, RZ, 0xc0, !PT ;  /* 0x000001f800037812 */ /* 0x000fe200078ec0ff */
[----:B01----:R-:W-:Y:S01]  /*13200*/  IMAD.SHL.U32 R2, R4, 0x8, RZ ;  /* 0x0000000804027824 */ /* 0x003fe200078e00ff */
[----:B------:R-:W-:Y:S01]  /*13210*/  LOP3.LUT R0, R0, 0x38, RZ, 0xc0, !PT ;  /* 0x0000003800007812 */ /* 0x000fe200078ec0ff */
[----:B------:R-:W-:Y:S01]  /*13220*/  ULDC.64 UR36, c[0x0][0x198] ;  /* 0x0000660000247ab9 */ /* 0x000fe20000000a00 */
[----:B------:R-:W-:Y:S01]  /*13230*/  LOP3.LUT R3, R3, 0x38, R6, 0x78, !PT ;  /* 0x0000003803037812 */ /* 0x000fe200078e7806 */
[----:B------:R-:W-:-:S03]  /*13240*/  IMAD.SHL.U32 R6, R6, 0x10, RZ ;  /* 0x0000001006067824 */ /* 0x000fc600078e00ff */
[----:B------:R-:W-:Y:S02]  /*13250*/  LOP3.LUT R2, R3, 0x200, R2, 0xf8, !PT ;  /* 0x0000020003027812 */ /* 0x000fe400078ef802 */
[----:B------:R-:W-:-:S04]  /*13260*/  SHF.R.U32.HI R3, RZ, 0x3, R4 ;  /* 0x00000003ff037819 */ /* 0x000fc80000011604 */
[----:B------:R-:W-:Y:S01]  /*13270*/  LOP3.LUT R4, R3, 0x70, R6, 0xf8, !PT ;  /* 0x0000007003047812 */ /* 0x000fe200078ef806 */
[----:B--2---:R-:W-:-:S06]  /*13280*/  ULEA UR4, UR5, UR4, 0x18 ;  /* 0x0000000405047291 */ /* 0x004fcc000f8ec03f */
[----:B------:R-:W-:-:S04]  /*13290*/  IMAD.U32 R19, RZ, RZ, UR4 ;  /* 0x00000004ff137e24 */ /* 0x000fc8000f8e00ff */
[----:B------:R-:W-:Y:S02]  /*132a0*/  IMAD R3, R2, 0x2, R19 ;  /* 0x0000000202037824 */ /* 0x000fe400078e0213 */
[----:B------:R-:W-:-:S03]  /*132b0*/  IMAD.MOV.U32 R2, RZ, RZ, 0x1 ;  /* 0x00000001ff027424 */ /* 0x000fc600078e00ff */
[----:B------:R-:W-:Y:S04]  /*132c0*/  STL [R1+0x20], R3 ;  /* 0x0000200301007387 */ /* 0x000fe80000100800 */
[----:B------:R-:W-:Y:S04]  /*132d0*/  STL [R1+0x50], RZ ;  /* 0x000050ff01007387 */ /* 0x000fe80000100800 */
[----:B------:R0:W-:Y:S04]  /*132e0*/  STL [R1+0x14], R2 ;  /* 0x0000140201007387 */ /* 0x0001e80000100800 */
[----:B------:R1:W-:Y:S01]  /*132f0*/  STL [R1+0x10], RZ ;  /* 0x000010ff01007387 */ /* 0x0003e20000100800 */
[----:B0-----:R-:W-:-:S02]  /*13300*/  LOP3.LUT R2, R0, 0x40, RZ, 0xfc, !PT ;  /* 0x0000004000027812 */ /* 0x001fc400078efcff */
[----:B-1----:R-:W-:-:S07]  /*13310*/  LOP3.LUT R0, R0, 0x80, RZ, 0xfc, !PT ;  /* 0x0000008000007812 */ /* 0x002fce00078efcff */
.L_x_1374:
[----:B--23--:R-:W2:Y:S01]  /*13320*/  LDL R9, [R1+0xc] ;  /* 0x00000c0001097983 */ /* 0x00cea20000100800 */
[----:B------:R-:W-:Y:S05]  /*13330*/  YIELD ;  /* 0x0000000000007946 */ /* 0x000fea0003800000 */
[----:B------:R-:W-:Y:S01]  /*13340*/  ULDC.64 UR4, c[0x0][0xa28] ;  /* 0x00028a0000047ab9 */ /* 0x000fe20000000a00 */
[----:B------:R-:W-:Y:S01]  /*13350*/  IMAD.MOV.U32 R0, RZ, RZ, RZ ;  /* 0x000000ffff007224 */ /* 0x000fe200078e00ff */
[----:B------:R-:W-:Y:S01]  /*13360*/  ISETP.NE.U32.AND P0, PT, RZ, UR4, PT ;  /* 0x00000004ff007c0c */ /* 0x000fe2000bf05070 */
[----:B01----:R-:W0:Y:S01]  /*13370*/  LDC.64 R4, c[0x0][0xa00] ;  /* 0x00028000ff047b82 */ /* 0x003e220000000a00 */
[----:B------:R-:W-:Y:S01]  /*13380*/  ULDC.64 UR8, c[0x0][0x208] ;  /* 0x0000820000087ab9 */ /* 0x000fe20000000a00 */
[----:B------:R-:W-:Y:S01]  /*13390*/  IMAD.MOV.U32 R10, RZ, RZ, RZ ;  /* 0x000000ffff0a7224 */ /* 0x000fe200078e00ff */
[----:B------:R-:W-:Y:S01]  /*133a0*/  ISETP.NE.AND.EX P0, PT, RZ, UR5, PT, P0 ;  /* 0x00000005ff007c0c */ /* 0x000fe2000bf05300 */
[----:B------:R-:W-:Y:S01]  /*133b0*/  ULDC.64 UR4, c[0x0][0xa18] ;  /* 0x0002860000047ab9 */ /* 0x000fe20000000a00 */
[----:B------:R-:W-:-:S11]  /*133c0*/  ULDC.64 UR6, c[0x0][0xa08] ;  /* 0x0002820000067ab9 */ /* 0x000fd60000000a00 */
[----:B------:R-:W2:Y:S02]  /*133d0*/  @P0 LDC.64 R2, c[0x0][0xa28] ;  /* 0x00028a00ff020b82 */ /* 0x000ea40000000a00 */
[----:B--2---:R-:W-:-:S05]  /*133e0*/  @P0 IMAD.WIDE R2, R9, 0x4, R2 ;  /* 0x0000000409020825 */ /* 0x004fca00078e0202 */
[----:B------:R1:W5:Y:S01]  /*133f0*/  @P0 LDG.E R0, desc[UR8][R2.64] ;  /* 0x0000000802000981 */ /* 0x000362000c1e1900 */
[----:B------:R-:W-:Y:S01]  /*13400*/  ISETP.NE.U32.AND P0, PT, RZ, UR4, PT ;  /* 0x00000004ff007c0c */ /* 0x000fe2000bf05070 */
[----:B0-----:R-:W-:Y:S01]  /*13410*/  IMAD.WIDE R4, R9, 0x4, R4 ;  /* 0x0000000409047825 */ /* 0x001fe200078e0204 */
[----:B------:R-:W-:Y:S02]  /*13420*/  ISETP.NE.U32.AND P1, PT, RZ, UR6, PT ;  /* 0x00000006ff007c0c */ /* 0x000fe4000bf25070 */
[----:B------:R-:W-:Y:S01]  /*13430*/  ISETP.NE.AND.EX P2, PT, RZ, UR5, PT, P0 ;  /* 0x00000005ff007c0c */ /* 0x000fe2000bf45300 */
[----:B------:R-:W-:Y:S01]  /*13440*/  ULDC.64 UR4, c[0x0][0xa00] ;  /* 0x0002800000047ab9 */ /* 0x000fe20000000a00 */
[----:B------:R-:W-:Y:S01]  /*13450*/  ISETP.NE.AND.EX P1, PT, RZ, UR7, PT, P1 ;  /* 0x00000007ff007c0c */ /* 0x000fe2000bf25310 */
[----:B------:R-:W-:Y:S01]  /*13460*/  IMAD.MOV.U32 R8, RZ, RZ, RZ ;  /* 0x000000ffff087224 */ /* 0x000fe200078e00ff */
[----:B------:R-:W-:Y:S01]  /*13470*/  ISETP.NE.U32.AND P0, PT, RZ, UR4, PT ;  /* 0x00000004ff007c0c */ /* 0x000fe2000bf05070 */
[----:B-1----:R-:W0:Y:S03]  /*13480*/  LDC.64 R2, c[0x0][0xa08] ;  /* 0x00028200ff027b82 */ /* 0x002e260000000a00 */
[----:B------:R-:W-:-:S05]  /*13490*/  ISETP.NE.AND.EX P0, PT, RZ, UR5, PT, P0 ;  /* 0x00000005ff007c0c */ /* 0x000fca000bf05300 */
[----:B------:R-:W1:Y:S08]  /*134a0*/  @P2 LDC.64 R6, c[0x0][0xa18] ;  /* 0x00028600ff062b82 */ /* 0x000e700000000a00 */
[----:B------:R-:W2:Y:S01]  /*134b0*/  @P0 LDG.E R10, desc[UR8][R4.64] ;  /* 0x00000008040a0981 */ /* 0x000ea2000c1e1900 */
[----:B------:R-:W-:Y:S01]  /*134c0*/  ULDC UR4, c[0x0][0x288] ;  /* 0x0000a20000047ab9 */ /* 0x000fe20000000800 */
[----:B0-----:R-:W-:-:S05]  /*134d0*/  IMAD.WIDE R2, R9, 0x4, R2 ;  /* 0x0000000409027825 */ /* 0x001fca00078e0202 */
[----:B------:R-:W5:Y:S01]  /*134e0*/  @P1 LDG.E R8, desc[UR8][R2.64] ;  /* 0x0000000802081981 */ /* 0x000f62000c1e1900 */
[----:B-1----:R-:W-:-:S03]  /*134f0*/  @P2 IMAD.WIDE R6, R9, 0x4, R6 ;  /* 0x0000000409062825 */ /* 0x002fc600078e0206 */
[----:B--2---:R0:W-:Y:S02]  /*13500*/  STL [R1+0x30], R10 ;  /* 0x0000300a01007387 */ /* 0x0041e40000100800 */
[----:B0-----:R-:W-:Y:S01]  /*13510*/  IMAD.U32 R10, RZ, RZ, UR4 ;  /* 0x00000004ff0a7e24 */ /* 0x001fe2000f8e00ff */
[----:B------:R-:W-:-:S05]  /*13520*/  ULDC.64 UR4, c[0x0][0x418] ;  /* 0x0001060000047ab9 */ /* 0x000fca0000000a00 */
        /* <DEDUP_REMOVED lines=12> */
[----:B------:R-:W0:Y:S04]  /*135f0*/  LDG.E R7, desc[UR4][R4.64] ;  /* 0x0000000404077981 */ /* 0x000e28000c1e1900 */
[----:B------:R-:W0:Y:S02]  /*13600*/  LDG.E R4, desc[UR4][R4.64+0x4] ;  /* 0x0000040404047981 */ /* 0x000e24000c1e1900 */
[----:B0-----:R-:W-:-:S05]  /*13610*/  IMAD.IADD R10, R4, 0x1, -R7 ;  /* 0x00000001040a7824 */ /* 0x001fca00078e0a07 */
[----:B------:R1:W-:Y:S02]  /*13620*/  STL [R1+0x2c], R10 ;  /* 0x00002c0a01007387 */ /* 0x0003e40000100800 */
.L_x_1259:
[----:B------:R-:W2:Y:S01]  /*13630*/  LDL.LU R5, [R1+0x8] ;  /* 0x0000080001057983 */ /* 0x000ea20000300800 */
[----:B------:R-:W-:Y:S02]  /*13640*/  ULDC.64 UR4, c[0x0][0xa20] ;  /* 0x0002880000047ab9 */ /* 0x000fe40000000a00 */
[----:B------:R-:W-:-:S04]  /*13650*/  ISETP.NE.U32.AND P0, PT, RZ, UR4, PT ;  /* 0x00000004ff007c0c */ /* 0x000fc8000bf05070 */
[----:B------:R-:W-:Y:S02]  /*13660*/  ISETP.NE.AND.EX P0, PT, RZ, UR5, PT, P0 ;  /* 0x00000005ff007c0c */ /* 0x000fe4000bf05300 */
[C---:B--2---:R-:W-:Y:S02]  /*13670*/  LOP3.LUT R7, R5.reuse, 0xff000000, RZ, 0xc0, !PT ;  /* 0xff00000005077812 */ /* 0x044fe400078ec0ff */
[C---:B------:R-:W-:Y:S02]  /*13680*/  LOP3.LUT R4, R5.reuse, 0xff0000, RZ, 0xc0, !PT ;  /* 0x00ff000005047812 */ /* 0x040fe400078ec0ff */
[----:B------:R-:W-:Y:S02]  /*13690*/  SHF.R.U32.HI R7, RZ, 0x8, R7 ;  /* 0x00000008ff077819 */ /* 0x000fe40000011607 */
[----:B------:R-:W-:Y:S02]  /*136a0*/  LOP3.LUT R16, R5, 0xffff, RZ, 0xc0, !PT ;  /* 0x0000ffff05107812 */ /* 0x000fe400078ec0ff */
[----:B------:R-:W-:Y:S01]  /*136b0*/  LEA.HI R7, R4, R7, RZ, 0x10 ;  /* 0x0000000704077211 */ /* 0x000fe200078f80ff */
[----:B-----5:R-:W-:-:S05]  /*136c0*/  IMAD.IADD R4, R8, 0x1, R0 ;  /* 0x0000000108047824 */ /* 0x020fca00078e0200 */
[----:B------:R2:W-:Y:S01]  /*136d0*/  STL [R1+0x18], R4 ;  /* 0x0000180401007387 */ /* 0x0005e20000100800 */
[----:B------:R-:W-:Y:S05]  /*136e0*/  @!P0 BRA `(.L_x_1260) ;  /* 0x0000000000148947 */ /* 0x000fea0003800000 */
[----:B------:R-:W3:Y:S01]  /*136f0*/  LDC.64 R2, c[0x0][0xa20] ;  /* 0x00028800ff027b82 */ /* 0x000ee20000000a00 */
[----:B------:R-:W-:Y:S01]  /*13700*/  ULDC.64 UR4, c[0x0][0x208] ;  /* 0x0000820000047ab9 */ /* 0x000fe20000000a00 */
[----:B---3--:R-:W-:-:S05]  /*13710*/  IMAD.WIDE R2, R9, 0x4, R2 ;  /* 0x0000000409027825 */ /* 0x008fca00078e0202 */
[----:B------:R3:W5:Y:S01]  /*13720*/  LDG.E R6, desc[UR4][R2.64] ;  /* 0x0000000402067981 */ /* 0x000762000c1e1900 */
[----:B------:R-:W-:Y:S05]  /*13730*/  BRA `(.L_x_1261) ;  /* 0x0000000000147947 */ /* 0x000fea0003800000 */
.L_x_1260:
[----:B------:R-:W-:Y:S05]  /*13740*/  @!P1 BRA `(.L_x_1261) ;  /* 0x0000000000109947 */ /* 0x000fea0003800000 */
[----:B------:R-:W-:Y:S02]  /*13750*/  ULDC.64 UR4, c[0x0][0x208] ;  /* 0x0000820000047ab9 */ /* 0x000fe40000000a00 */
[----:B------:R-:W3:Y:S04]  /*13760*/  LDG.E R6, desc[UR4][R2.64] ;  /* 0x0000000402067981 */ /* 0x000ee8000c1e1900 */
[----:B------:R-:W3:Y:S02]  /*13770*/  LDG.E R2, desc[UR4][R2.64+0x4] ;  /* 0x0000040402027981 */ /* 0x000ee4000c1e1900 */
[----:B---3--:R-:W-:-:S07]  /*13780*/  IMAD.IADD R6, R2, 0x1, -R6 ;  /* 0x0000000102067824 */ /* 0x008fce00078e0a06 */
.L_x_1261:
[----:B--2---:R-:W2:Y:S01]  /*13790*/  LDL.LU R4, [R1+0x4] ;  /* 0x0000040001047983 */ /* 0x004ea20000300800 */
[----:B---3--:R-:W3:Y:S01]  /*137a0*/  LDC R2, c[0x0][0x448] ;  /* 0x00011200ff027b82 */ /* 0x008ee20000000800 */
[----:B-----5:R-:W-:Y:S01]  /*137b0*/  IMAD.IADD R0, R6, 0x1, -R0 ;  /* 0x0000000106007824 */ /* 0x020fe200078e0a00 */
[----:B---3--:R-:W-:-:S13]  /*137c0*/  ISETP.NE.AND P1, PT, R2, 0x1, PT ;  /* 0x000000010200780c */ /* 0x008fda0003f25270 */
[----:B------:R-:W3:Y:S08]  /*137d0*/  @P1 LDC R3, c[0x0][0x44c] ;  /* 0x00011300ff031b82 */ /* 0x000ef00000000800 */
[----:B------:R-:W4:Y:S01]  /*137e0*/  @P1 LDC R2, c[0x0][0x450] ;  /* 0x00011400ff021b82 */ /* 0x000f220000000800 */
[----:B--2---:R-:W-:-:S04]  /*137f0*/  IMAD.SHL.U32 R11, R4, 0x80, RZ ;  /* 0x00000080040b7824 */ /* 0x004fc800078e00ff */
[----:B------:R-:W-:Y:S01]  /*13800*/  VIADD R4, R11, 0x7f ;  /* 0x0000007f0b047836 */ /* 0x000fe20000000000 */
[----:B------:R2:W-:Y:S03]  /*13810*/  STL [R1+0x28], R11 ;  /* 0x0000280b01007387 */ /* 0x0005e60000100800 */
[----:B---3--:R-:W-:-:S04]  /*13820*/  @P1 IMAD.HI.U32 R3, R4, R3, RZ ;  /* 0x0000000304031227 */ /* 0x008fc800078e00ff */
[----:B------:R-:W-:Y:S01]  /*13830*/  IMAD.MOV.U32 R6, RZ, RZ, R4 ;  /* 0x000000ffff067224 */ /* 0x000fe200078e0004 */
[----:B----4-:R-:W-:Y:S01]  /*13840*/  @P1 SHF.R.U32.HI R6, RZ, R2, R3 ;  /* 0x00000002ff061219 */ /* 0x010fe20000011603 */
[----:B------:R-:W-:-:S04]  /*13850*/  VIADD R2, R0, 0x5f ;  /* 0x0000005f00027836 */ /* 0x000fc80000000000 */
[----:B------:R-:W-:-:S05]  /*13860*/  IMAD.HI R2, R2, 0x2aaaaaab, RZ ;  /* 0x2aaaaaab02027827 */ /* 0x000fca00078e02ff */
[----:B------:R-:W-:-:S04]  /*13870*/  SHF.R.U32.HI R3, RZ, 0x1f, R2 ;  /* 0x0000001fff037819 */ /* 0x000fc80000011602 */
[----:B------:R-:W-:Y:S02]  /*13880*/  LEA.HI.SX32 R9, R2, R3, 0x1c ;  /* 0x0000000302097211 */ /* 0x000fe400078fe2ff */
[----:B------:R-:W-:-:S03]  /*13890*/  IADD3 R2, R0, 0x1, -R10 ;  /* 0x0000000100027810 */ /* 0x000fc60007ffe80a */
[----:B------:R2:W-:Y:S02]  /*138a0*/  STL [R1+0x58], R9 ;  /* 0x0000580901007387 */ /* 0x0005e40000100800 */
[----:B------:R-:W-:Y:S02]  /*138b0*/  IMAD.IADD R6, R2, 0x1, R6 ;  /* 0x0000000102067824 */ /* 0x000fe400078e0206 */
[----:B------:R-:W3:Y:S02]  /*138c0*/  LDC.64 R2, c[0x0][0x9e0] ;  /* 0x00027800ff027b82 */ /* 0x000ee40000000a00 */
[----:B---3--:R-:W-:Y:S01]  /*138d0*/  ISETP.GE.AND P2, PT, R3, 0x1, PT ;  /* 0x000000010300780c */ /* 0x008fe20003f46270 */
[----:B------:R-:W-:-:S12]  /*138e0*/  IMAD.IADD R2, R6, 0x1, R2 ;  /* 0x0000000106027824 */ /* 0x000fd800078e0202 */
[----:B--2---:R-:W-:Y:S05]  /*138f0*/  @!P2 BRA `(.L_x_1262) ;  /* 0x000000000048a947 */ /* 0x004fea0003800000 */
[C---:B------:R-:W-:Y:S01]  /*13900*/  ISETP.GT.AND P0, PT, R6.reuse, RZ, PT ;  /* 0x000000ff0600720c */ /* 0x040fe20003f04270 */
[----:B------:R-:W-:Y:S01]  /*13910*/  BSSY B0, `(.L_x_1263) ;  /* 0x000000e000007945 */ /* 0x000fe20003800000 */
[----:B------:R-:W-:-:S11]  /*13920*/  VIADD R8, R6, 0xffffffff ;  /* 0xffffffff06087836 */ /* 0x000fd60000000000 */
[----:B------:R-:W-:Y:S05]  /*13930*/  @P0 BRA `(.L_x_1264) ;  /* 0x00000000001c0947 */ /* 0x000fea0003800000 */
[----:B------:R-:W-:Y:S01]  /*13940*/  ISETP.NE.AND P0, PT, R3, 0x1, PT ;  /* 0x000000010300780c */ /* 0x000fe20003f05270 */
[----:B------:R-:W-:-:S12]  /*13950*/  IMAD.MOV R6, RZ, RZ, -R6 ;  /* 0x000000ffff067224 */ /* 0x000fd800078e0a06 */
[----:B------:R-:W2:Y:S02]  /*13960*/  @P0 LDC.64 R4, c[0x0][0x9e8] ;  /* 0x00027a00ff040b82 */ /* 0x000ea40000000a00 */
[----:B--2---:R-:W-:-:S05]  /*13970*/  @P0 IMAD.HI.U32 R4, R6, R4, RZ ;  /* 0x0000000406040227 */ /* 0x004fca00078e00ff */
[----:B------:R-:W-:-:S04]  /*13980*/  @P0 SHF.R.U32.HI R6, RZ, R5, R4 ;  /* 0x00000005ff060219 */ /* 0x000fc80000011604 */
[----:B------:R-:W-:Y:S01]  /*13990*/  LOP3.LUT R8, RZ, R6, RZ, 0x33, !PT ;  /* 0x00000006ff087212 */ /* 0x000fe200078e33ff */
[----:B------:R-:W-:Y:S06]  /*139a0*/  BRA `(.L_x_1265) ;  /* 0x0000000000107947 */ /* 0x000fec0003800000 */
.L_x_1264:
[----:B------:R-:W-:-:S13]  /*139b0*/  ISETP.NE.AND P0, PT, R3, 0x1, PT ;  /* 0x000000010300780c */ /* 0x000fda0003f05270 */
[----:B------:R-:W2:Y:S02]  /*139c0*/  @P0 LDC.64 R4, c[0x0][0x9e8] ;  /* 0x00027a00ff040b82 */ /* 0x000ea40000000a00 */
[----:B--2---:R-:W-:-:S05]  /*139d0*/  @P0 IMAD.HI.U32 R4, R8, R4, RZ ;  /* 0x0000000408040227 */ /* 0x004fca00078e00ff */
[----:B------:R-:W-:-:S07]  /*139e0*/  @P0 SHF.R.U32.HI R8, RZ, R5, R4 ;  /* 0x00000005ff080219 */ /* 0x000fce0000011604 */
.L_x_1265:
[----:B------:R-:W-:Y:S05]  /*139f0*/  BSYNC B0 ;  /* 0x0000000000007941 */ /* 0x000fea0003800000 */
.L_x_1263:
[----:B------:R-:W-:-:S05]  /*13a00*/  IMAD R8, R8, R3, R3 ;  /* 0x0000000308087224 */ /* 0x000fca00078e0203 */
[----:B------:R-:W-:-:S07]  /*13a10*/  VIMNMX R2, R2, R8, PT ;  /* 0x0000000802027248 */ /* 0x000fce0003fe0100 */
.L_x_1262:
[----:B------:R-:W2:Y:S01]  /*13a20*/  @P1 LDC R4, c[0x0][0x44c] ;  /* 0x00011300ff041b82 */ /* 0x000ea20000000800 */
[----:B------:R-:W-:Y:S01]  /*13a30*/  VIADD R2, R2, 0x5f ;  /* 0x0000005f02027836 */ /* 0x000fe20000000000 */
[----:B------:R-:W-:Y:S01]  /*13a40*/  ULDC UR4, c[0x0][0x9dc] ;  /* 0x0002770000047ab9 */ /* 0x000fe20000000800 */
[----:B------:R-:W-:Y:S02]  /*13a50*/  IMAD.MOV.U32 R5, RZ, RZ, R11 ;  /* 0x000000ffff057224 */ /* 0x000fe400078e000b */
[----:B------:R-:W-:-:S03]  /*13a60*/  IMAD.HI R2, R2, 0x2aaaaaab, RZ ;  /* 0x2aaaaaab02027827 */ /* 0x000fc600078e02ff */
[----:B------:R-:W3:Y:S01]  /*13a70*/  @P1 LDC R6, c[0x0][0x450] ;  /* 0x00011400ff061b82 */ /* 0x000ee20000000800 */
[----:B--2---:R-:W-:-:S05]  /*13a80*/  @P1 IMAD.HI.U32 R4, R11, R4, RZ ;  /* 0x000000040b041227 */ /* 0x004fca00078e00ff */
[----:B---3--:R-:W-:-:S04]  /*13a90*/  @P1 SHF.R.U32.HI R5, RZ, R6, R4 ;  /* 0x00000006ff051219 */ /* 0x008fc80000011604 */
[----:B------:R-:W-:Y:S02]  /*13aa0*/  IADD3 R6, R5, R0, -R10 ;  /* 0x0000000005067210 */ /* 0x000fe40007ffe80a */
[----:B------:R-:W-:-:S04]  /*13ab0*/  SHF.R.U32.HI R0, RZ, 0x1f, R2 ;  /* 0x0000001fff007819 */ /* 0x000fc80000011602 */
[----:B------:R-:W-:Y:S01]  /*13ac0*/  LEA.HI.SX32 R4, R2, R0, 0x1c ;  /* 0x0000000002047211 */ /* 0x000fe200078fe2ff */
[----:B------:R-:W-:-:S03]  /*13ad0*/  VIADD R2, R6, -UR4 ;  /* 0x8000000406027c36 */ /* 0x000fc60008000000 */
[----:B------:R-:W-:Y:S01]  /*13ae0*/  VIMNMX R0, R9, R4, PT ;  /* 0x0000000409007248 */ /* 0x000fe20003fe0100 */
[----:B------:R2:W-:Y:S01]  /*13af0*/  STL [R1+0x54], R4 ;  /* 0x0000540401007387 */ /* 0x0005e20000100800 */
[----:B------:R-:W-:Y:S05]  /*13b00*/  @!P2 BRA `(.L_x_1266) ;  /* 0x000000000044a947 */ /* 0x000fea0003800000 */
[----:B------:R-:W-:Y:S01]  /*13b10*/  ISETP.GT.AND P0, PT, R6, -0x1, PT ;  /* 0xffffffff0600780c */ /* 0x000fe20003f04270 */
[----:B------:R-:W-:-:S12]  /*13b20*/  BSSY B0, `(.L_x_1267) ;  /* 0x000000d000007945 */ /* 0x000fd80003800000 */
[----:B------:R-:W-:Y:S05]  /*13b30*/  @P0 BRA `(.L_x_1268) ;  /* 0x00000000001c0947 */ /* 0x000fea0003800000 */
[----:B------:R-:W-:Y:S02]  /*13b40*/  ISETP.NE.AND P0, PT, R3, 0x1, PT ;  /* 0x000000010300780c */ /* 0x000fe40003f05270 */
[----:B------:R-:W-:-:S11]  /*13b50*/  LOP3.LUT R6, RZ, R6, RZ, 0x33, !PT ;  /* 0x00000006ff067212 */ /* 0x000fd600078e33ff */
[----:B--2---:R-:W2:Y:S02]  /*13b60*/  @P0 LDC.64 R4, c[0x0][0x9e8] ;  /* 0x00027a00ff040b82 */ /* 0x004ea40000000a00 */
[----:B--2---:R-:W-:-:S05]  /*13b70*/  @P0 IMAD.HI.U32 R4, R6, R4, RZ ;  /* 0x0000000406040227 */ /* 0x004fca00078e00ff */
[----:B------:R-:W-:-:S04]  /*13b80*/  @P0 SHF.R.U32.HI R6, RZ, R5, R4 ;  /* 0x00000005ff060219 */ /* 0x000fc80000011604 */
[----:B------:R-:W-:Y:S01]  /*13b90*/  LOP3.LUT R6, RZ, R6, RZ, 0x33, !PT ;  /* 0x00000006ff067212 */ /* 0x000fe200078e33ff */
[----:B------:R-:W-:Y:S06]  /*13ba0*/  BRA `(.L_x_1269) ;  /* 0x0000000000107947 */ /* 0x000fec0003800000 */
.L_x_1268:
[----:B------:R-:W-:-:S13]  /*13bb0*/  ISETP.NE.AND P0, PT, R3, 0x1, PT ;  /* 0x000000010300780c */ /* 0x000fda0003f05270 */
[----:B--2---:R-:W2:Y:S02]  /*13bc0*/  @P0 LDC.64 R4, c[0x0][0x9e8] ;  /* 0x00027a00ff040b82 */ /* 0x004ea40000000a00 */
[----:B--2---:R-:W-:-:S05]  /*13bd0*/  @P0 IMAD.HI.U32 R4, R6, R4, RZ ;  /* 0x0000000406040227 */ /* 0x004fca00078e00ff */
[----:B------:R-:W-:-:S07]  /*13be0*/  @P0 SHF.R.U32.HI R6, RZ, R5, R4 ;  /* 0x00000005ff060219 */ /* 0x000fce0000011604 */
.L_x_1269:
[----:B------:R-:W-:Y:S05]  /*13bf0*/  BSYNC B0 ;  /* 0x0000000000007941 */ /* 0x000fea0003800000 */
.L_x_1267:
[----:B------:R-:W-:-:S05]  /*13c00*/  IMAD R3, R6, R3, RZ ;  /* 0x0000000306037224 */ /* 0x000fca00078e02ff */
[----:B------:R-:W-:-:S07]  /*13c10*/  VIMNMX R2, R2, R3, !PT ;  /* 0x0000000302027248 */ /* 0x000fce0007fe0100 */
.L_x_1266:
[----:B------:R-:W-:Y:S01]  /*13c20*/  IMAD.HI R2, R2, 0x2aaaaaab, RZ ;  /* 0x2aaaaaab02027827 */ /* 0x000fe200078e02ff */
[----:B--2---:R-:W-:Y:S01]  /*13c30*/  SHF.R.U32.HI R4, RZ, 0x10, R7 ;  /* 0x00000010ff047819 */ /* 0x004fe20000011607 */
[----:B------:R-:W-:Y:S01]  /*13c40*/  BSSY B0, `(.L_x_1270) ;  /* 0x000002a000007945 */ /* 0x000fe20003800000 */
[----:B------:R-:W-:Y:S01]  /*13c50*/  LOP3.LUT R8, R7, 0xff, RZ, 0xc0, !PT ;  /* 0x000000ff07087812 */ /* 0x000fe200078ec0ff */
[----:B------:R-:W-:Y:S01]  /*13c60*/  IMAD.MOV.U32 R5, RZ, RZ, RZ ;  /* 0x000000ffff057224 */ /* 0x000fe200078e00ff */
[----:B------:R-:W-:Y:S02]  /*13c70*/  SHF.R.U32.HI R3, RZ, 0x1f, R2 ;  /* 0x0000001fff037819 */ /* 0x000fe40000011602 */
[----:B------:R-:W-:Y:S01]  /*13c80*/  ISETP.NE.AND P0, PT, R4, RZ, PT ;  /* 0x000000ff0400720c */ /* 0x000fe20003f05270 */
[----:B01----:R-:W-:Y:S01]  /*13c90*/  IMAD.MOV.U32 R10, RZ, RZ, R5 ;  /* 0x000000ffff0a7224 */ /* 0x003fe200078e0005 */
[----:B------:R-:W-:-:S04]  /*13ca0*/  LEA.HI.SX32 R3, R2, R3, 0x1c ;  /* 0x0000000302037211 */ /* 0x000fc800078fe2ff */
[----:B------:R-:W-:-:S04]  /*13cb0*/  VIMNMX R9, RZ, R3, !PT ;  /* 0x00000003ff097248 */ /* 0x000fc80007fe0100 */
[----:B------:R-:W-:Y:S01]  /*13cc0*/  ISETP.GT.AND P1, PT, R0, R9, PT ;  /* 0x000000090000720c */ /* 0x000fe20003f24270 */
[----:B------:R0:W-:Y:S02]  /*13cd0*/  STL [R1+0x34], R9 ;  /* 0x0000340901007387 */ /* 0x0001e40000100800 */
[----:B------:R-:W1:Y:S02]  /*13ce0*/  @!P0 LDC R4, c[0x0][0x9f0] ;  /* 0x00027c00ff048b82 */ /* 0x000e640000000800 */
[----:B------:R0:W-:Y:S04]  /*13cf0*/  STL [R1+0x38], R5 ;  /* 0x0000380501007387 */ /* 0x0001e80000100800 */
[----:B------:R0:W-:Y:S04]  /*13d00*/  STL [R1+0x40], R8 ;  /* 0x0000400801007387 */ /* 0x0001e80000100800 */
[----:B------:R-:W-:Y:S05]  /*13d10*/  @!P1 BRA `(.L_x_1271) ;  /* 0x0000000000709947 */ /* 0x000fea0003800000 */
[-C--:B01----:R-:W-:Y:S02]  /*13d20*/  IABS R5, R4.reuse ;  /* 0x0000000400057213 */ /* 0x083fe40000000000 */
[----:B------:R-:W-:Y:S02]  /*13d30*/  IABS R7, R4 ;  /* 0x0000000400077213 */ /* 0x000fe40000000000 */
[----:B------:R-:W0:Y:S03]  /*13d40*/  I2F.RP R2, R5 ;  /* 0x0000000500027306 */ /* 0x000e260000209400 */
[----:B------:R-:W-:-:S05]  /*13d50*/  IMAD.MOV R7, RZ, RZ, -R7 ;  /* 0x000000ffff077224 */ /* 0x000fca00078e0a07 */
[----:B0-----:R-:W0:Y:S02]  /*13d60*/  MUFU.RCP R2, R2 ;  /* 0x0000000200027308 */ /* 0x001e240000001000 */
[----:B0-----:R-:W-:-:S06]  /*13d70*/  VIADD R2, R2, 0xffffffe ;  /* 0x0ffffffe02027836 */ /* 0x001fcc0000000000 */
[----:B------:R-:W0:Y:S02]  /*13d80*/  F2I.FTZ.U32.TRUNC.NTZ R3, R2 ;  /* 0x0000000200037305 */ /* 0x000e24000021f000 */
[----:B0-----:R-:W-:-:S04]  /*13d90*/  IMAD.MOV R2, RZ, RZ, -R3 ;  /* 0x000000ffff027224 */ /* 0x001fc800078e0a03 */
[----:B------:R-:W-:Y:S02]  /*13da0*/  IMAD R6, R2, R5, RZ ;  /* 0x0000000502067224 */ /* 0x000fe400078e02ff */
[----:B------:R-:W-:-:S04]  /*13db0*/  IMAD.MOV.U32 R2, RZ, RZ, RZ ;  /* 0x000000ffff027224 */ /* 0x000fc800078e00ff */
[----:B------:R-:W-:Y:S01]  /*13dc0*/  IMAD.HI.U32 R6, R3, R6, R2 ;  /* 0x0000000603067227 */ /* 0x000fe200078e0002 */
[----:B------:R-:W-:-:S05]  /*13dd0*/  IADD3 R3, R4, -0x1, R0 ;  /* 0xffffffff04037810 */ /* 0x000fca0007ffe000 */
[----:B------:R-:W-:-:S05]  /*13de0*/  IMAD.IADD R3, R3, 0x1, -R9 ;  /* 0x0000000103037824 */ /* 0x000fca00078e0a09 */
[----:B------:R-:W-:Y:S02]  /*13df0*/  IABS R2, R3 ;  /* 0x0000000300027213 */ /* 0x000fe40000000000 */
[----:B------:R-:W-:-:S03]  /*13e00*/  LOP3.LUT R3, R3, R4, RZ, 0x3c, !PT ;  /* 0x0000000403037212 */ /* 0x000fc600078e3cff */
        /* <DEDUP_REMOVED lines=13> */
.L_x_1271:
[----:B------:R-:W-:Y:S05]  /*13ee0*/  BSYNC B0 ;  /* 0x0000000000007941 */ /* 0x000fea0003800000 */
.L_x_1270:
[----:B------:R-:W-:Y:S01]  /*13ef0*/  IMAD.MOV.U32 R3, RZ, RZ, R10 ;  /* 0x000000ffff037224 */ /* 0x000fe200078e000a */
[----:B------:R-:W-:Y:S03]  /*13f00*/  BSSY B7, `(.L_x_1272) ;  /* 0x0000460000077945 */ /* 0x000fe60003800000 */
[----:B------:R-:W-:-:S05]  /*13f10*/  IMAD R2, R8, R3, R9 ;  /* 0x0000000308027224 */ /* 0x000fca00078e0209 */
        /* <DEDUP_REMOVED lines=9> */
[----:B0-----:R-:W0:Y:S01]  /*13fb0*/  S2R R5, SR_LANEID ;  /* 0x0000000000057919 */ /* 0x001e220000000000 */
[----:B------:R-:W-:Y:S01]  /*13fc0*/  VOTEU.ANY UR4, UPT, PT ;  /* 0x0000000000047886 */ /* 0x000fe200038e0100 */
[----:B------:R-:W3:Y:S01]  /*13fd0*/  LDC.64 R2, c[0x0][0xc60] ;  /* 0x00031800ff027b82 */ /* 0x000ee20000000a00 */
[----:B------:R-:W0:Y:S01]  /*13fe0*/  FLO.U32 R0, UR4 ;  /* 0x0000000400007d00 */ /* 0x000e2200080e0000 */
[----:B------:R-:W-:Y:S01]  /*13ff0*/  ULDC.64 UR6, c[0x0][0x208] ;  /* 0x0000820000067ab9 */ /* 0x000fe20000000a00 */
[----:B0-----:R-:W-:-:S06]  /*14000*/  ISETP.EQ.U32.AND P0, PT, R0, R5, PT ;  /* 0x000000050000720c */ /* 0x001fcc0003f02070 */
[----:B------:R-:W3:Y:S07]  /*14010*/  POPC R5, UR4 ;  /* 0x0000000400057d09 */ /* 0x000eee0008000000 */
[----:B---3--:R-:W3:Y:S01]  /*14020*/  @P0 ATOMG.E.ADD.STRONG.GPU PT, R3, desc[UR6][R2.64], R5 ;  /* 0x00000005020309a8 */ /* 0x008ee200081ee1c6 */
[----:B-1----:R-:W0:Y:S02]  /*14030*/  S2R R4, SR_LTMASK ;  /* 0x0000000000047919 */ /* 0x002e240000003900 */
[----:B0-----:R-:W-:-:S04]  /*14040*/  LOP3.LUT R4, R4, UR4, RZ, 0xc0, !PT ;  /* 0x0000000404047c12 */ /* 0x001fc8000f8ec0ff */
[----:B------:R-:W0:Y:S01]  /*14050*/  POPC R7, R4 ;  /* 0x0000000400077309 */ /* 0x000e220000000000 */
[----:B---3--:R-:W0:Y:S02]  /*14060*/  SHFL.IDX PT, R0, R3, R0, 0x1f ;  /* 0x00001f0003007589 */ /* 0x008e2400000e0000 */
[----:B0-----:R-:W-:-:S05]  /*14070*/  IADD3 R0, R0, UR38, R7 ;  /* 0x0000002600007c10 */ /* 0x001fca000fffe007 */
[----:B------:R3:W-:Y:S01]  /*14080*/  STL [R1], R0 ;  /* 0x0000000001007387 */ /* 0x0007e20000100800 */
[----:B------:R-:W-:Y:S05]  /*14090*/  BRA `(.L_x_1274) ;  /* 0x0000004400187947 */ /* 0x000fea0003800000 */
.L_x_1273:
        /* <DEDUP_REMOVED lines=8> */
[----:B-1----:R-:W-:Y:S02]  /*14120*/  IMAD.U32 R4, RZ, RZ, UR6 ;  /* 0x00000006ff047e24 */ /* 0x002fe4000f8e00ff */
[----:B------:R-:W1:Y:S01]  /*14130*/  LDC.64 R2, c[0x4][R2] ;  /* 0x0100000002027b82 */ /* 0x000e620000000a00 */
[----:B0-----:R-:W-:Y:S02]  /*14140*/  IMAD.U32 R5, RZ, RZ, UR7 ;  /* 0x00000007ff057e24 */ /* 0x001fe4000f8e00ff */
[----:B------:R-:W-:Y:S02]  /*14150*/  IMAD.U32 R6, RZ, RZ, UR8 ;  /* 0x00000008ff067e24 */ /* 0x000fe4000f8e00ff */
[----:B------:R-:W-:-:S02]  /*14160*/  IMAD.U32 R7, RZ, RZ, UR9 ;  /* 0x00000009ff077e24 */ /* 0x000fc4000f8e00ff */
[----:B--2---:R-:W-:Y:S02]  /*14170*/  IMAD.U32 R10, RZ, RZ, UR4 ;  /* 0x00000004ff0a7e24 */ /* 0x004fe4000f8e00ff */
[----:B------:R-:W-:Y:S02]  /*14180*/  IMAD.U32 R11, RZ, RZ, UR5 ;  /* 0x00000005ff0b7e24 */ /* 0x000fe4000f8e00ff */
[----:B------:R-:W-:Y:S02]  /*14190*/  IMAD.MOV.U32 R8, RZ, RZ, 0x70 ;  /* 0x00000070ff087424 */ /* 0x000fe400078e00ff */
[----:B------:R-:W-:Y:S02]  /*141a0*/  IMAD.MOV.U32 R12, RZ, RZ, 0x1 ;  /* 0x00000001ff0c7424 */ /* 0x000fe400078e00ff */
[----:B------:R-:W-:-:S07]  /*141b0*/  IMAD.MOV.U32 R13, RZ, RZ, RZ ;  /* 0x000000ffff0d7224 */ /* 0x000fce00078e00ff */
[----:B------:R-:W-:-:S07]  /*141c0*/  LEPC R20, `(.L_x_1276) ;  /* 0x000000001014794e */ /* 0x000fce0000000000 */
[----:B-1----:R-:W-:Y:S05]  /*141d0*/  CALL.ABS.NOINC R2 ;  /* 0x0000000002007343 */ /* 0x002fea0003c00000 */
.L_x_1276:
[----:B------:R-:W-:Y:S05]  /*141e0*/  BSYNC B6 ;  /* 0x0000000000067941 */ /* 0x000fea0003800000 */
.L_x_1275:
        /* <DEDUP_REMOVED lines=9> */
[----:B-1----:R-:W-:Y:S02]  /*14280*/  IMAD.U32 R4, RZ, RZ, UR6 ;  /* 0x00000006ff047e24 */ /* 0x002fe4000f8e00ff */
[----:B0-----:R-:W-:Y:S02]  /*14290*/  IMAD.U32 R5, RZ, RZ, UR7 ;  /* 0x00000007ff057e24 */ /* 0x001fe4000f8e00ff */
[----:B------:R-:W-:Y:S02]  /*142a0*/  IMAD.U32 R6, RZ, RZ, UR8 ;  /* 0x00000008ff067e24 */ /* 0x000fe4000f8e00ff */
[----:B------:R-:W-:-:S02]  /*142b0*/  IMAD.U32 R7, RZ, RZ, UR9 ;  /* 0x00000009ff077e24 */ /* 0x000fc4000f8e00ff */
[----:B--2---:R-:W-:Y:S02]  /*142c0*/  IMAD.U32 R10, RZ, RZ, UR4 ;  /* 0x00000004ff0a7e24 */ /* 0x004fe4000f8e00ff */
[----:B------:R-:W-:Y:S02]  /*142d0*/  IMAD.U32 R11, RZ, RZ, UR5 ;  /* 0x00000005ff0b7e24 */ /* 0x000fe4000f8e00ff */
[----:B------:R-:W-:Y:S02]  /*142e0*/  IMAD.MOV.U32 R8, RZ, RZ, 0x70 ;  /* 0x00000070ff087424 */ /* 0x000fe400078e00ff */
[----:B------:R-:W-:Y:S02]  /*142f0*/  IMAD.MOV.U32 R12, RZ, RZ, 0x1 ;  /* 0x00000001ff0c7424 */ /* 0x000fe400078e00ff */
[----:B---3--:R-:W-:-:S07]  /*14300*/  IMAD.MOV.U32 R13, RZ, RZ, RZ ;  /* 0x000000ffff0d7224 */ /* 0x008fce00078e00ff */
[----:B------:R-:W-:-:S07]  /*14310*/  LEPC R20, `(.L_x_1279) ;  /* 0x000000001014794e */ /* 0x000fce0000000000 */
[----:B----4-:R-:W-:Y:S05]  /*14320*/  CALL.ABS.NOINC R2 ;  /* 0x0000000002007343 */ /* 0x010fea0003c00000 */
.L_x_1279:
        /* <DEDUP_REMOVED lines=15> */
.L_x_1278:
[----:B------:R-:W-:Y:S05]  /*14420*/  BSYNC B6 ;  /* 0x0000000000067941 */ /* 0x000fea0003800000 */
.L_x_1277:
[----:B------:R-:W3:Y:S01]  /*14430*/  LDL R0, [R1+0xc] ;  /* 0x00000c0001007983 */ /* 0x000ee20000100800 */
[----:B------:R-:W-:Y:S02]  /*14440*/  ULDC.64 UR4, c[0x0][0x9f8] ;  /* 0x00027e0000047ab9 */ /* 0x000fe40000000a00 */
[----:B------:R-:W-:Y:S01]  /*14450*/  ISETP.NE.U32.AND P0, PT, RZ, UR4, PT ;  /* 0x00000004ff007c0c */ /* 0x000fe2000bf05070 */
[----:B------:R-:W4:Y:S01]  /*14460*/  LDL R17, [R1+0x3c] ;  /* 0x00003c0001117983 */ /* 0x000f220000100800 */
[----:B------:R-:W-:Y:S02]  /*14470*/  ULDC.64 UR6, c[0x0][0x208] ;  /* 0x0000820000067ab9 */ /* 0x000fe40000000a00 */
[----:B------:R-:W-:Y:S01]  /*14480*/  ISETP.NE.AND.EX P0, PT, RZ, UR5, PT, P0 ;  /* 0x00000005ff007c0c */ /* 0x000fe2000bf05300 */
[----:B------:R-:W-:-:S12]  /*14490*/  ULDC.64 UR4, c[0x0][0xa08] ;  /* 0x0002820000047ab9 */ /* 0x000fd80000000a00 */
[----:B------:R-:W5:Y:S01]  /*144a0*/  @P0 LDC.64 R2, c[0x0][0x9f8] ;  /* 0x00027e00ff020b82 */ /* 0x000f620000000a00 */
[----:B---3--:R-:W-:Y:S02]  /*144b0*/  IMAD.MOV.U32 R7, RZ, RZ, R0 ;  /* 0x000000ffff077224 */ /* 0x008fe400078e0000 */
[----:B-----5:R-:W-:-:S05]  /*144c0*/  @P0 IMAD.WIDE R2, R0, 0x4, R2 ;  /* 0x0000000400020825 */ /* 0x020fca00078e0202 */
[----:B------:R3:W0:Y:S01]  /*144d0*/  @P0 LDG.E R7, desc[UR6][R2.64] ;  /* 0x0000000602070981 */ /* 0x000622000c1e1900 */
[----:B----4-:R-:W-:Y:S01]  /*144e0*/  VIADD R0, R17, 0xffffffff ;  /* 0xffffffff11007836 */ /* 0x010fe20000000000 */
[----:B---3--:R-:W3:Y:S02]  /*144f0*/  LDC.64 R2, c[0x0][0x418] ;  /* 0x00010600ff027b82 */ /* 0x008ee40000000a00 */
[----:B---3--:R-:W-:Y:S01]  /*14500*/  LOP3.LUT P0, RZ, R2, UR4, RZ, 0xfc, !PT ;  /* 0x0000000402ff7c12 */ /* 0x008fe2000f80fcff */
[----:B------:R-:W-:-:S03]  /*14510*/  UMOV UR4, 0xffffffff ;  /* 0xffffffff00047882 */ /* 0x000fc60000000000 */
[----:B------:R-:W-:Y:S02]  /*14520*/  LOP3.LUT P0, RZ, R3, UR5, RZ, 0xfc, P0 ;  /* 0x0000000503ff7c12 */ /* 0x000fe4000800fcff */
[----:B0-----:R-:W-:Y:S01]  /*14530*/  SHF.R.S32.HI R8, RZ, 0x1f, R7 ;  /* 0x0000001fff087819 */ /* 0x001fe20000011407 */
[----:B------:R0:W-:Y:S01]  /*14540*/  STL [R1+0x8], R7 ;  /* 0x0000080701007387 */ /* 0x0001e20000100800 */
[----:B------:R-:W-:-:S03]  /*14550*/  SEL R17, R7, RZ, !P0 ;  /* 0x000000ff07117207 */ /* 0x000fc60004000000 */
[----:B------:R0:W-:Y:S01]  /*14560*/  STL [R1+0x1c], R8 ;  /* 0x00001c0801007387 */ /* 0x0001e20000100800 */
[----:B------:R-:W-:Y:S05]  /*14570*/  BRA.DIV UR4, `(.L_x_1280) ;  /* 0x0000005a04387947 */ /* 0x000fea000b800000 */
[----:B-1----:R-:W1:Y:S02]  /*14580*/  S2R R4, SR_TID.X ;  /* 0x0000000000047919 */ /* 0x002e640000002100 */
[----:B-1----:R-:W-:-:S04]  /*14590*/  SHF.R.U32.HI R4, RZ, 0x5, R4 ;  /* 0x00000005ff047819 */ /* 0x002fc80000011604 */
[----:B------:R-:W-:-:S05]  /*145a0*/  LOP3.LUT R4, R4, 0x3, RZ, 0xc0, !PT ;  /* 0x0000000304047812 */ /* 0x000fca00078ec0ff */
[----:B------:R1:W3:Y:S02]  /*145b0*/  SHFL.IDX PT, R14, R4, RZ, 0x1f ;  /* 0x00001fff040e7589 */ /* 0x0002e400000e0000 */
.L_x_1390:
[----:B------:R4:W-:Y:S01]  /*145c0*/  STL [R1+0x4], R0 ;  /* 0x0000040001007387 */ /* 0x0009e20000100800 */
[----:B---3--:R-:W-:Y:S02]  /*145d0*/  ISETP.NE.AND P0, PT, R14, RZ, PT ;  /* 0x000000ff0e00720c */ /* 0x008fe40003f05270 */
[----:B------:R-:W-:Y:S02]  /*145e0*/  PLOP3.LUT P1, PT, PT, PT, PT, 0x8, 0x0 ;  /* 0x000000000000781c */ /* 0x000fe40003f2e170 */
[----:B------:R-:W-:-:S11]  /*145f0*/  LOP3.LUT R18, R18, 0xfffffffe, RZ, 0xc0, !PT ;  /* 0xfffffffe12127812 */ /* 0x000fd600078ec0ff */
[----:B------:R-:W-:Y:S01]  /*14600*/  @P1 LOP3.LUT R18, R18, 0x1, RZ, 0xfc, !PT ;  /* 0x0000000112121812 */ /* 0x000fe200078efcff */
[----:B----4-:R-:W-:Y:S06]  /*14610*/  @P0 BRA `(.L_x_1281) ;  /* 0x00000004003c0947 */ /* 0x010fec0003800000 */
[----:B------:R-:W-:-:S03]  /*14620*/  UMOV UR4, 0xffffffff ;  /* 0xffffffff00047882 */ /* 0x000fc60000000000 */
[----:B------:R-:W-:Y:S05]  /*14630*/  BRA.DIV UR4, `(.L_x_1282) ;  /* 0x0000005a043c7947 */ /* 0x000fea000b800000 */
[----:B------:R-:W-:-:S13]  /*14640*/  ELECT P6, URZ, PT ;  /* 0x00000000003f782f */ /* 0x000fda00038c0000 */
.L_x_1393:
[----:B------:R-:W-:Y:S05]  /*14650*/  @!P6 BRA `(.L_x_1281) ;  /* 0x00000004002ce947 */ /* 0x000fea0003800000 */
[----:B------:R-:W-:-:S04]  /*14660*/  ISETP.NE.U32.AND P0, PT, R2, RZ, PT ;  /* 0x000000ff0200720c */ /* 0x000fc80003f05070 */
[----:B------:R-:W-:-:S13]  /*14670*/  ISETP.NE.AND.EX P0, PT, R3, RZ, PT, P0 ;  /* 0x000000ff0300720c */ /* 0x000fda0003f05300 */
[----:B------:R-:W-:Y:S05]  /*14680*/  @!P0 BRA `(.L_x_1283) ;  /* 0x0000000000548947 */ /* 0x000fea0003800000 */
[----:B------:R-:W3:Y:S01]  /*14690*/  LDC R6, c[0x0][0x43c] ;  /* 0x00010f00ff067b82 */ /* 0x000ee20000000800 */
[----:B------:R-:W-:Y:S01]  /*146a0*/  IMAD.MOV.U32 R9, RZ, RZ, R0 ;  /* 0x000000ffff097224 */ /* 0x000fe200078e0000 */
[----:B------:R-:W-:Y:S01]  /*146b0*/  ULDC.64 UR4, c[0x0][0x428] ;  /* 0x00010a0000047ab9 */ /* 0x000fe20000000a00 */
[----:B------:R-:W-:Y:S02]  /*146c0*/  ULDC.64 UR6, c[0x0][0x208] ;  /* 0x0000820000067ab9 */ /* 0x000fe40000000a00 */
[----:B------:R-:W-:Y:S01]  /*146d0*/  IMAD.MOV.U32 R0, RZ, RZ, R9 ;  /* 0x000000ffff007224 */ /* 0x000fe200078e0009 */
[----:B---3--:R-:W-:-:S13]  /*146e0*/  ISETP.NE.AND P0, PT, R6, 0x1, PT ;  /* 0x000000010600780c */ /* 0x008fda0003f05270 */
[----:B-1----:R-:W1:Y:S02]  /*146f0*/  @P0 LDC.64 R4, c[0x0][0x440] ;  /* 0x00011000ff040b82 */ /* 0x002e640000000a00 */
[----:B-1----:R-:W-:-:S05]  /*14700*/  @P0 IMAD.HI.U32 R4, R9, R4, RZ ;  /* 0x0000000409040227 */ /* 0x002fca00078e00ff */
        /* <DEDUP_REMOVED lines=13> */
.L_x_1283:
[----:B------:R-:W4:Y:S04]  /*147e0*/  LDL R0, [R1+0x10] ;  /* 0x0000100001007983 */ /* 0x000f280000100800 */
[----:B---3--:R-:W3:Y:S01]  /*147f0*/  LDL R2, [R1+0x14] ;  /* 0x0000140001027983 */ /* 0x008ee20000100800 */
[----:B----4-:R-:W-:Y:S01]  /*14800*/  IMAD R0, R0, 0x8, R19 ;  /* 0x0000000800007824 */ /* 0x010fe200078e0213 */
[----:B---3--:R-:W-:-:S04]  /*14810*/  SHF.L.U32 R2, R2, 0x1f, RZ ;  /* 0x0000001f02027819 */ /* 0x008fc800000006ff */
[----:B------:R-:W3:Y:S02]  /*14820*/  SYNCS.PHASECHK.TRANS64.TRYWAIT P0, [R0+URZ+0x30840], R2 ;  /* 0x03084002000075a7 */ /* 0x000ee4000800017f */
[----:B---3--:R-:W-:Y:S05]  /*14830*/  @!P0 BRA `(.L_x_1284) ;  /* 0x0000005400dc8947 */ /* 0x008fea0003800000 */
.L_x_1394:
[----:B------:R-:W4:Y:S02]  /*14840*/  S2R R3, SR_TID.X ;  /* 0x0000000000037919 */ /* 0x000f240000002100 */
[----:B----4-:R-:W-:-:S04]  /*14850*/  LOP3.LUT R3, R3, 0x7f, RZ, 0xc0, !PT ;  /* 0x0000007f03037812 */ /* 0x010fc800078ec0ff */
[----:B------:R-:W-:-:S13]  /*14860*/  ISETP.NE.AND P0, PT, R3, RZ, PT ;  /* 0x000000ff0300720c */ /* 0x000fda0003f05270 */
[----:B------:R-:W-:Y:S05]  /*14870*/  @P0 BRA `(.L_x_1285) ;  /* 0x00000000001c0947 */ /* 0x000fea0003800000 */
[----:B------:R-:W4:Y:S01]  /*14880*/  S2R R3, SR_TID.X ;  /* 0x0000000000037919 */ /* 0x000f220000002100 */
[----:B---3--:R-:W-:-:S04]  /*14890*/  IMAD.MOV.U32 R2, RZ, RZ, 0x9000 ;  /* 0x00009000ff027424 */ /* 0x008fc800078e00ff */
[----:B------:R3:W-:Y:S01]  /*148a0*/  SYNCS.ARRIVE.TRANS64 RZ, [R0+URZ+0x30830], R2 ;  /* 0x0308300200ff79a7 */ /* 0x0007e2000800003f */
[----:B----4-:R-:W-:-:S04]  /*148b0*/  LOP3.LUT R3, R3, 0x1f, RZ, 0xc0, !PT ;  /* 0x0000001f03037812 */ /* 0x010fc800078ec0ff */
[----:B------:R-:W-:-:S13]  /*148c0*/  ISETP.NE.AND P0, PT, R3, RZ, PT ;  /* 0x000000ff0300720c */ /* 0x000fda0003f05270 */
[----:B---3--:R-:W-:Y:S05]  /*148d0*/  @!P0 BRA `(.L_x_1285) ;  /* 0x0000000000048947 */ /* 0x008fea0003800000 */
[----:B------:R-:W-:Y:S01]  /*148e0*/  BPT.TRAP 0x1 ;  /* 0x000000040000795c */ /* 0x000fe20000300000 */
.L_x_1285:
[----:B-1----:R-:W4:Y:S04]  /*148f0*/  LDL R4, [R1+0x10] ;  /* 0x0000100001047983 */ /* 0x002f280000100800 */
[----:B------:R-:W2:Y:S04]  /*14900*/  LDL R3, [R1+0x4] ;  /* 0x0000040001037983 */ /* 0x000ea80000100800 */
[----:B---3--:R-:W3:Y:S01]  /*14910*/  LDL R2, [R1+0x18] ;  /* 0x0000180001027983 */ /* 0x008ee20000100800 */
[----:B------:R-:W-:Y:S01]  /*14920*/  R2UR UR9, R0 ;  /* 0x00000000000972ca */ /* 0x000fe200000e0000 */
[----:B------:R-:W-:Y:S01]  /*14930*/  UIADD3 UR4, UP0, UR36, 0x370, URZ ;  /* 0x0000037024047890 */ /* 0x000fe2000ff1e03f */
[----:B------:R-:W-:Y:S01]  /*14940*/  R2UR UR12, R16 ;  /* 0x00000000100c72ca */ /* 0x000fe200000e0000 */
[----:B------:R-:W-:Y:S01]  /*14950*/  UMOV UR10, URZ ;  /* 0x0000003f000a7c82 */ /* 0x000fe20008000000 */
[----:B-----5:R-:W-:Y:S01]  /*14960*/  R2UR UR13, R17 ;  /* 0x00000000110d72ca */ /* 0x020fe200000e0000 */
[----:B------:R-:W-:Y:S01]  /*14970*/  UMOV UR6, 0x0 ;  /* 0x0000000000067882 */ /* 0x000fe20000000000 */
[----:B------:R-:W-:Y:S01]  /*14980*/  UMOV UR7, 0x14f00000 ;  /* 0x14f0000000077882 */ /* 0x000fe20000000000 */
[----:B------:R-:W-:Y:S01]  /*14990*/  UMOV UR16, 0x40 ;  /* 0x0000004000107882 */ /* 0x000fe20000000000 */
[----:B------:R-:W-:-:S02]  /*149a0*/  PLOP3.LUT P0, PT, PT, PT, PT, 0x80, 0x0 ;  /* 0x000000000000781c */ /* 0x000fc40003f0f070 */
[----:B------:R-:W-:-:S03]  /*149b0*/  LOP3.LUT R18, R18, 0xfffffffe, RZ, 0xc0, !PT ;  /* 0xfffffffe12127812 */ /* 0x000fc600078ec0ff */
[----:B------:R-:W-:-:S08]  /*149c0*/  UIADD3 UR9, UR9, 0x30830, URZ ;  /* 0x0003083009097890 */ /* 0x000fd0000fffe03f */
[----:B------:R-:W-:Y:S01]  /*149d0*/  @P0 LOP3.LUT R18, R18, 0x1, RZ, 0xfc, !PT ;  /* 0x0000000112120812 */ /* 0x000fe200078efcff */
[----:B----4-:R-:W-:Y:S01]  /*149e0*/  IMAD R0, R4, 0x9000, R19 ;  /* 0x0000900004007824 */ /* 0x010fe200078e0213 */
[----:B--2---:R-:W-:-:S04]  /*149f0*/  R2UR UR11, R3 ;  /* 0x00000000030b72ca */ /* 0x004fc800000e0000 */
[----:B------:R-:W-:Y:S02]  /*14a00*/  R2UR UR8, R0 ;  /* 0x00000000000872ca */ /* 0x000fe400000e0000 */
[----:B---3--:R-:W-:-:S11]  /*14a10*/  R2UR UR5, R2 ;  /* 0x00000000020572ca */ /* 0x008fd600000e0000 */
[----:B------:R-:W-:Y:S02]  /*14a20*/  UIADD3 UR14, UR8, 0x1e400, URZ ;  /* 0x0001e400080e7890 */ /* 0x000fe4000fffe03f */
[----:B------:R-:W-:Y:S02]  /*14a30*/  UIMAD UR11, UR11, 0x60, UR5 ;  /* 0x000000600b0b78a4 */ /* 0x000fe4000f8e0205 */
[----:B------:R-:W-:Y:S02]  /*14a40*/  UIADD3.X UR5, URZ, UR37, URZ, UP0, !UPT ;  /* 0x000000253f057290 */ /* 0x000fe400087fe43f */
[----:B------:R-:W-:Y:S02]  /*14a50*/  UIADD3 UR15, UR8, 0x21400, URZ ;  /* 0x00021400080f7890 */ /* 0x000fe4000fffe03f */
[----:B------:R-:W-:-:S03]  /*14a60*/  UIADD3 UR17, UR8, 0x24400, URZ ;  /* 0x0002440008117890 */ /* 0x000fc6000fffe03f */
[----:B------:R-:W-:Y:S01]  /*14a70*/  UMOV UR8, UR14 ;  /* 0x0000000e00087c82 */ /* 0x000fe20008000000 */
[----:B------:R-:W-:Y:S01]  /*14a80*/  UMOV UR14, 0x80 ;  /* 0x00000080000e7882 */ /* 0x000fe20000000000 */
[----:B------:R1:W-:Y:S02]  /*14a90*/  UTMALDG.4D [UR8], [UR4], desc[UR6] ;  /* 0x00000608040075b4 */ /* 0x0003e40008019000 */
[----:B-1----:R-:W-:Y:S01]  /*14aa0*/  UMOV UR8, UR15 ;  /* 0x0000000f00087c82 */ /* 0x002fe20008000000 */
[----:B------:R-:W-:Y:S02]  /*14ab0*/  UMOV UR10, UR16 ;  /* 0x00000010000a7c82 */ /* 0x000fe40008000000 */
[----:B------:R1:W-:Y:S02]  /*14ac0*/  UTMALDG.4D [UR8], [UR4], desc[UR6] ;  /* 0x00000608040075b4 */ /* 0x0003e40008019000 */
[----:B-1----:R-:W-:Y:S01]  /*14ad0*/  UMOV UR8, UR17 ;  /* 0x0000001100087c82 */ /* 0x002fe20008000000 */
[----:B------:R-:W-:-:S02]  /*14ae0*/  UMOV UR10, UR14 ;  /* 0x0000000e000a7c82 */ /* 0x000fc40008000000 */
[----:B------:R3:W-:Y:S02]  /*14af0*/  UTMALDG.4D [UR8], [UR4], desc[UR6] ;  /* 0x00000608040075b4 */ /* 0x0007e40008019000 */
[----:B---3--:R-:W-:Y:S01]  /*14b00*/  NOP ;  /* 0x0000000000007918 */ /* 0x008fe20000000000 */
.L_x_1281:
[----:B------:R-:W3:Y:S01]  /*14b10*/  LDL.LU R3, [R1+0x30] ;  /* 0x0000300001037983 */ /* 0x000ee20000300800 */
[----:B------:R-:W-:Y:S05]  /*14b20*/  WARPSYNC.ALL ;  /* 0x0000000000007948 */ /* 0x000fea0003800000 */
[----:B------:R-:W-:Y:S01]  /*14b30*/  ULDC.64 UR4, c[0x0][0x298] ;  /* 0x0000a60000047ab9 */ /* 0x000fe20000000a00 */
[----:B------:R-:W-:Y:S01]  /*14b40*/  BSSY B6, `(.L_x_1286) ;  /* 0x000001c000067945 */ /* 0x000fe20003800000 */
[----:B------:R-:W-:Y:S01]  /*14b50*/  BAR.SYNC.DEFER_BLOCKING 0x8, 0x180 ;  /* 0x0206000000007b1d */ /* 0x000fe20000010000 */
[----:B---3--:R-:W-:Y:S01]  /*14b60*/  SHF.R.S32.HI R0, RZ, 0x1f, R3 ;  /* 0x0000001fff007819 */ /* 0x008fe20000011403 */
[----:B-1----:R-:W-:-:S04]  /*14b70*/  IMAD.WIDE.U32 R4, R3, UR4, RZ ;  /* 0x0000000403047c25 */ /* 0x002fc8000f8e00ff */
[----:B------:R-:W-:Y:S01]  /*14b80*/  IMAD R2, R0, UR4, RZ ;  /* 0x0000000400027c24 */ /* 0x000fe2000f8e02ff */
[----:B------:R1:W-:Y:S01]  /*14b90*/  STL.64 [R1+0x48], R4 ;  /* 0x0000480401007387 */ /* 0x0003e20000100a00 */
[----:B------:R-:W-:Y:S02]  /*14ba0*/  VIADD R0, R19, 0x12400 ;  /* 0x0001240013007836 */ /* 0x000fe40000000000 */
[----:B------:R-:W-:-:S03]  /*14bb0*/  IMAD R2, R3, UR5, R2 ;  /* 0x0000000503027c24 */ /* 0x000fc6000f8e0202 */
[----:B------:R-:W-:Y:S01]  /*14bc0*/  LOP3.LUT P0, RZ, R0, 0x3ff, RZ, 0xc0, !PT ;  /* 0x000003ff00ff7812 */ /* 0x000fe2000780c0ff */
[----:B------:R-:W-:-:S05]  /*14bd0*/  IMAD.IADD R0, R5, 0x1, R2 ;  /* 0x0000000105007824 */ /* 0x000fca00078e0202 */
[----:B------:R1:W-:Y:S07]  /*14be0*/  STL [R1+0x30], R0 ;  /* 0x0000300001007387 */ /* 0x0003ee0000100800 */
[----:B------:R-:W-:Y:S05]  /*14bf0*/  @!P0 BRA `(.L_x_1287) ;  /* 0x0000000000408947 */ /* 0x000fea0003800000 */
[----:B------:R-:W-:Y:S01]  /*14c00*/  MOV R2, 0x0 ;  /* 0x0000000000027802 */ /* 0x000fe20000000f00 */
[----:B------:R-:W-:Y:S01]  /*14c10*/  ULDC.64 UR6, c[0x4][0xa8] ;  /* 0x01002a0000067ab9 */ /* 0x000fe20000000a00 */
[----:B------:R-:W-:Y:S01]  /*14c20*/  ULDC.64 UR8, c[0x4][0xb0] ;  /* 0x01002c0000087ab9 */ /* 0x000fe20000000a00 */
[----:B------:R-:W-:Y:S01]  /*14c30*/  ULDC.64 UR4, c[0x4][0x20] ;  /* 0x0100080000047ab9 */ /* 0x000fe20000000a00 */
[----:B-1----:R-:W-:Y:S02]  /*14c40*/  IMAD.U32 R4, RZ, RZ, UR6 ;  /* 0x00000006ff047e24 */ /* 0x002fe4000f8e00ff */
[----:B------:R-:W1:Y:S01]  /*14c50*/  LDC.64 R2, c[0x4][R2] ;  /* 0x0100000002027b82 */ /* 0x000e620000000a00 */
[----:B------:R-:W-:Y:S02]  /*14c60*/  IMAD.U32 R5, RZ, RZ, UR7 ;  /* 0x00000007ff057e24 */ /* 0x000fe4000f8e00ff */
[----:B------:R-:W-:Y:S02]  /*14c70*/  IMAD.U32 R6, RZ, RZ, UR8 ;  /* 0x00000008ff067e24 */ /* 0x000fe4000f8e00ff */
[----:B0-----:R-:W-:-:S02]  /*14c80*/  IMAD.U32 R7, RZ, RZ, UR9 ;  /* 0x00000009ff077e24 */ /* 0x001fc4000f8e00ff */
[----:B--2---:R-:W-:Y:S02]  /*14c90*/  IMAD.U32 R10, RZ, RZ, UR4 ;  /* 0x00000004ff0a7e24 */ /* 0x004fe4000f8e00ff */
[----:B------:R-:W-:Y:S02]  /*14ca0*/  IMAD.U32 R11, RZ, RZ, UR5 ;  /* 0x00000005ff0b7e24 */ /* 0x000fe4000f8e00ff */
[----:B------:R-:W-:Y:S02]  /*14cb0*/  IMAD.MOV.U32 R8, RZ, RZ, 0x70 ;  /* 0x00000070ff087424 */ /* 0x000fe400078e00ff */
[----:B------:R-:W-:Y:S02]  /*14cc0*/  IMAD.MOV.U32 R12, RZ, RZ, 0x1 ;  /* 0x00000001ff0c7424 */ /* 0x000fe400078e00ff */
[----:B------:R-:W-:-:S07]  /*14cd0*/  IMAD.MOV.U32 R13, RZ, RZ, RZ ;  /* 0x000000ffff0d7224 */ /* 0x000fce00078e00ff */
[----:B------:R-:W-:-:S07]  /*14ce0*/  LEPC R20, `(.L_x_1287) ;  /* 0x000000001014794e */ /* 0x000fce0000000000 */
[----:B-1----:R-:W-:Y:S05]  /*14cf0*/  CALL.ABS.NOINC R2 ;  /* 0x0000000002007343 */ /* 0x002fea0003c00000 */
.L_x_1287:
[----:B------:R-:W-:Y:S05]  /*14d00*/  BSYNC B6 ;  /* 0x0000000000067941 */ /* 0x000fea0003800000 */
.L_x_1286:
[----:B-1----:R-:W3:Y:S01]  /*14d10*/  LDL.LU R0, [R1+0x30] ;  /* 0x0000300001007983 */ /* 0x002ee20000300800 */
[----:B------:R-:W-:Y:S01]  /*14d20*/  ULDC.64 UR6, c[0x0][0xa00] ;  /* 0x0002800000067ab9 */ /* 0x000fe20000000a00 */
[----:B0-----:R-:W0:Y:S01]  /*14d30*/  LDC R7, c[0x0][0x448] ;  /* 0x00011200ff077b82 */ /* 0x001e220000000800 */
[----:B------:R-:W-:Y:S01]  /*14d40*/  ULDC.64 UR4, c[0x0][0x2d8] ;  /* 0x0000b60000047ab9 */ /* 0x000fe20000000a00 */
[----:B------:R-:W3:Y:S04]  /*14d50*/  LDL.LU.64 R2, [R1+0x48] ;  /* 0x0000480001027983 */ /* 0x000ee80000300a00 */
[----:B------:R-:W4:Y:S04]  /*14d60*/  LDL R5, [R1+0xc] ;  /* 0x00000c0001057983 */ /* 0x000f280000100800 */
[----:B------:R-:W4:Y:S01]  /*14d70*/  LDL R9, [R1+0x28] ;  /* 0x0000280001097983 */ /* 0x000f220000100800 */
[----:B------:R-:W-:-:S04]  /*14d80*/  ISETP.NE.U32.AND P0, PT, RZ, UR6, PT ;  /* 0x00000006ff007c0c */ /* 0x000fc8000bf05070 */
[----:B------:R-:W-:Y:S01]  /*14d90*/  ISETP.NE.AND.EX P0, PT, RZ, UR7, PT, P0 ;  /* 0x00000007ff007c0c */ /* 0x000fe2000bf05300 */
[----:B------:R-:W1:Y:S01]  /*14da0*/  S2R R8, SR_TID.X ;  /* 0x0000000000087919 */ /* 0x000e620000002100 */
[----:B------:R-:W-:Y:S01]  /*14db0*/  ULDC.64 UR6, c[0x0][0x280] ;  /* 0x0000a00000067ab9 */ /* 0x000fe20000000a00 */
[----:B--2---:R-:W2:Y:S01]  /*14dc0*/  S2R R10, SR_TID.X ;  /* 0x00000000000a7919 */ /* 0x004ea20000002100 */
[----:B-1----:R-:W-:Y:S02]  /*14dd0*/  IMAD.SHL.U32 R8, R8, 0x10, RZ ;  /* 0x0000001008087824 */ /* 0x002fe400078e00ff */
[----:B--2---:R-:W-:-:S05]  /*14de0*/  IMAD.SHL.U32 R10, R10, 0x8, RZ ;  /* 0x000000080a0a7824 */ /* 0x004fca00078e00ff */
[----:B------:R-:W-:-:S04]  /*14df0*/  LOP3.LUT R10, R10, 0x38, RZ, 0xc0, !PT ;  /* 0x000000380a0a7812 */ /* 0x000fc800078ec0ff */
[C---:B------:R-:W-:Y:S02]  /*14e00*/  LOP3.LUT R11, R10.reuse, 0x40, RZ, 0xfc, !PT ;  /* 0x000000400a0b7812 */ /* 0x040fe400078efcff */
[----:B------:R-:W-:Y:S01]  /*14e10*/  LOP3.LUT R10, R10, 0x80, RZ, 0xfc, !PT ;  /* 0x000000800a0a7812 */ /* 0x000fe200078efcff */
[----:B---3--:R-:W-:Y:S01]  /*14e20*/  IMAD.MOV.U32 R3, RZ, RZ, R0 ;  /* 0x000000ffff037224 */ /* 0x008fe200078e0000 */
[----:B----4-:R-:W-:-:S04]  /*14e30*/  SHF.R.S32.HI R0, RZ, 0x1f, R5 ;  /* 0x0000001fff007819 */ /* 0x010fc80000011405 */
[----:B------:R-:W-:Y:S02]  /*14e40*/  SEL R4, R0, RZ, !P0 ;  /* 0x000000ff00047207 */ /* 0x000fe40004000000 */
[----:B------:R-:W-:Y:S02]  /*14e50*/  SEL R0, R5, RZ, !P0 ;  /* 0x000000ff05007207 */ /* 0x000fe40004000000 */
[----:B------:R-:W1:Y:S01]  /*14e60*/  S2R R5, SR_TID.X ;  /* 0x0000000000057919 */ /* 0x000e620000002100 */
[----:B0-----:R-:W-:Y:S01]  /*14e70*/  ISETP.NE.AND P0, PT, R7, 0x1, PT ;  /* 0x000000010700780c */ /* 0x001fe20003f05270 */
[----:B------:R-:W-:-:S04]  /*14e80*/  IMAD.WIDE.U32 R2, R16, UR4, R2 ;  /* 0x0000000410027c25 */ /* 0x000fc8000f8e0002 */
[----:B------:R-:W-:Y:S01]  /*14e90*/  IMAD R3, R16, UR5, R3 ;  /* 0x0000000510037c24 */ /* 0x000fe2000f8e0203 */
[----:B------:R-:W-:-:S07]  /*14ea0*/  ULDC.64 UR4, c[0x0][0x2e0] ;  /* 0x0000b80000047ab9 */ /* 0x000fce0000000a00 */
[----:B------:R-:W0:Y:S01]  /*14eb0*/  @P0 LDC R6, c[0x0][0x450] ;  /* 0x00011400ff060b82 */ /* 0x000e220000000800 */
[----:B-1----:R-:W-:-:S04]  /*14ec0*/  LOP3.LUT R5, R5, 0x7f, RZ, 0xc0, !PT ;  /* 0x0000007f05057812 */ /* 0x002fc800078ec0ff */
[----:B------:R-:W-:-:S04]  /*14ed0*/  SHF.R.U32.HI R5, RZ, 0x3, R5 ;  /* 0x00000003ff057819 */ /* 0x000fc80000011605 */
[----:B------:R-:W-:Y:S02]  /*14ee0*/  LOP3.LUT R8, R5, 0x70, R8, 0xf8, !PT ;  /* 0x0000007005087812 */ /* 0x000fe400078ef808 */
[----:B------:R-:W1:Y:S01]  /*14ef0*/  @P0 LDC R5, c[0x0][0x44c] ;  /* 0x00011300ff050b82 */ /* 0x000e620000000800 */
[----:B------:R-:W-:Y:S02]  /*14f00*/  IMAD R4, R4, UR4, RZ ;  /* 0x0000000404047c24 */ /* 0x000fe4000f8e02ff */
[----:B------:R-:W-:-:S04]  /*14f10*/  IMAD.WIDE.U32 R2, R0, UR4, R2 ;  /* 0x0000000400027c25 */ /* 0x000fc8000f8e0002 */
[----:B------:R-:W-:Y:S01]  /*14f20*/  IMAD R0, R0, UR5, R4 ;  /* 0x0000000500007c24 */ /* 0x000fe2000f8e0204 */
[----:B------:R-:W-:Y:S01]  /*14f30*/  ULDC.64 UR4, c[0x0][0x2d0] ;  /* 0x0000b40000047ab9 */ /* 0x000fe20000000a00 */
[----:B------:R-:W-:Y:S02]  /*14f40*/  IMAD.IADD R4, R8, 0x1, R9 ;  /* 0x0000000108047824 */ /* 0x000fe400078e0209 */
[----:B------:R-:W-:Y:S02]  /*14f50*/  IMAD.IADD R3, R3, 0x1, R0 ;  /* 0x0000000103037824 */ /* 0x000fe400078e0200 */
        /* <DEDUP_REMOVED lines=17> */
[----:B------:R-:W1:Y:S01]  /*15070*/  S2R R8, SR_TID.X ;  /* 0x0000000000087919 */ /* 0x000e620000002100 */
[----:B------:R-:W-:Y:S01]  /*15080*/  IMAD R0, R4, UR5, R0 ;  /* 0x0000000504007c24 */ /* 0x000fe2000f8e0200 */
[----:B------:R-:W-:-:S03]  /*15090*/  LEA R4, P3, R2, UR6, 0x1 ;  /* 0x0000000602047c11 */ /* 0x000fc6000f8608ff */
[----:B------:R-:W-:Y:S01]  /*150a0*/  IMAD.IADD R0, R3, 0x1, R0 ;  /* 0x0000000103007824 */ /* 0x000fe200078e0200 */
[----:B------:R-:W-:-:S04]  /*150b0*/  ISETP.GE.AND P1, PT, R11, UR4, PT ;  /* 0x000000040b007c0c */ /* 0x000fc8000bf26270 */
[----:B------:R-:W-:Y:S01]  /*150c0*/  LEA.HI.X R3, R2, UR7, R0, 0x1, P3 ;  /* 0x0000000702037c11 */ /* 0x000fe200098f0c00 */
[----:B-1----:R-:W-:-:S05]  /*150d0*/  IMAD.SHL.U32 R8, R8, 0x8, RZ ;  /* 0x0000000808087824 */ /* 0x002fca00078e00ff */
[----:B------:R-:W-:-:S04]  /*150e0*/  LOP3.LUT R8, R8, 0x38, RZ, 0xc0, !PT ;  /* 0x0000003808087812 */ /* 0x000fc800078ec0ff */
[----:B------:R-:W-:Y:S01]  /*150f0*/  ISETP.GE.AND P2, PT, R8, UR4, PT ;  /* 0x0000000408007c0c */ /* 0x000fe2000bf46270 */
[----:B------:R-:W-:-:S03]  /*15100*/  UMOV UR4, 0xffffffff ;  /* 0xffffffff00047882 */ /* 0x000fc60000000000 */
[----:B0-----:R-:W-:Y:S09]  /*15110*/  BRA.DIV UR4, `(.L_x_1288) ;  /* 0x0000004e04b87947 */ /* 0x001ff2000b800000 */
[----:B------:R-:W0:Y:S01]  /*15120*/  S2R R6, SR_TID.X ;  /* 0x0000000000067919 */ /* 0x000e220000002100 */
[----:B------:R-:W2:Y:S01]  /*15130*/  LDL.LU R9, [R1+0x28] ;  /* 0x0000280001097983 */ /* 0x000ea20000300800 */
[----:B0-----:R-:W-:-:S04]  /*15140*/  LOP3.LUT R6, R6, 0x7f, RZ, 0xc0, !PT ;  /* 0x0000007f06067812 */ /* 0x001fc800078ec0ff */
[----:B------:R-:W-:Y:S02]  /*15150*/  SHF.R.U32.HI R8, RZ, 0x3, R6 ;  /* 0x00000003ff087819 */ /* 0x000fe40000011606 */
[----:B------:R-:W3:Y:S01]  /*15160*/  LDL.LU R6, [R1+0x2c] ;  /* 0x00002c0001067983 */ /* 0x000ee20000300800 */
[----:B------:R-:W0:Y:S01]  /*15170*/  S2R R11, SR_TID.X ;  /* 0x00000000000b7919 */ /* 0x000e220000002100 */
[----:B------:R-:W-:Y:S01]  /*15180*/  ULDC.64 UR4, c[0x0][0x208] ;  /* 0x0000820000047ab9 */ /* 0x000fe20000000a00 */
[----:B0-----:R-:W-:-:S05]  /*15190*/  IMAD.SHL.U32 R11, R11, 0x8, RZ ;  /* 0x000000080b0b7824 */ /* 0x001fca00078e00ff */
[----:B------:R-:W-:Y:S01]  /*151a0*/  LOP3.LUT R11, R11, 0x38, RZ, 0xc0, !PT ;  /* 0x000000380b0b7812 */ /* 0x000fe200078ec0ff */
[----:B--2---:R-:W-:-:S04]  /*151b0*/  IMAD.IADD R0, R8, 0x1, R9 ;  /* 0x0000000108007824 */ /* 0x004fc800078e0209 */
[----:B------:R-:W-:Y:S01]  /*151c0*/  VIADD R5, R0, 0x10 ;  /* 0x0000001000057836 */ /* 0x000fe20000000000 */
[----:B------:R-:W-:Y:S01]  /*151d0*/  SHFL.IDX PT, R9, R3, 0x1, 0x181f ;  /* 0x00381f0003097f89 */ /* 0x000fe200000e0000 */
[----:B---3--:R-:W-:-:S03]  /*151e0*/  IMAD R2, R6, R7, RZ ;  /* 0x0000000706027224 */ /* 0x008fc600078e02ff */
[----:B------:R-:W0:Y:S04]  /*151f0*/  SHFL.IDX PT, R7, R4, RZ, 0x181f ;  /* 0x00181fff04077589 */ /* 0x000e2800000e0000 */
[----:B------:R-:W1:Y:S01]  /*15200*/  SHFL.IDX PT, R6, R3, RZ, 0x181f ;  /* 0x00181fff03067589 */ /* 0x000e6200000e0000 */
[-C--:B------:R-:W-:Y:S02]  /*15210*/  ISETP.GE.AND P4, PT, R0, R2.reuse, PT ;  /* 0x000000020000720c */ /* 0x080fe40003f86270 */
[----:B------:R-:W-:Y:S02]  /*15220*/  ISETP.GE.AND P3, PT, R5, R2, PT ;  /* 0x000000020500720c */ /* 0x000fe40003f66270 */
[----:B------:R-:W2:Y:S09]  /*15230*/  SHFL.IDX PT, R5, R4, 0x1, 0x181f ;  /* 0x00381f0004057f89 */ /* 0x000eb200000e0000 */
[----:B0-----:R-:W-:-:S05]  /*15240*/  @!P4 LEA R7, P5, R11, R7, 0x1 ;  /* 0x000000070b07c211 */ /* 0x001fca00078a08ff */
[----:B-1----:R-:W-:-:S05]  /*15250*/  @!P4 IMAD.X R6, RZ, RZ, R6, P5 ;  /* 0x000000ffff06c224 */ /* 0x002fca00028e0606 */
[----:B------:R-:W-:-:S04]  /*15260*/  @!P4 LOP3.LUT R7, R7, R6, RZ, 0x3c, !PT ;  /* 0x000000060707c212 */ /* 0x000fc800078e3cff */
[----:B------:R-:W-:Y:S02]  /*15270*/  @!P4 LOP3.LUT R6, R7, R6, RZ, 0x3c, !PT ;  /* 0x000000060706c212 */ /* 0x000fe400078e3cff */
[----:B--2---:R-:W-:Y:S02]  /*15280*/  @!P3 LEA R8, P5, R11, R5, 0x1 ;  /* 0x000000050b08b211 */ /* 0x004fe400078a08ff */
        /* <DEDUP_REMOVED lines=67> */
.L_x_1411:
        /* <DEDUP_REMOVED lines=16> */
.L_x_1290:
[----:B------:R-:W-:Y:S05]  /*157c0*/  BSYNC B0 ;  /* 0x0000000000007941 */ /* 0x000fea0003800000 */
.L_x_1289:
[----:B------:R-:W-:Y:S01]  /*157d0*/  NOP ;  /* 0x0000000000007918 */ /* 0x000fe20000000000 */
[----:B------:R-:W-:Y:S01]  /*157e0*/  PLOP3.LUT P0, PT, PT, PT, PT, 0x80, 0x0 ;  /* 0x000000000000781c */ /* 0x000fe20003f0f070 */
[----:B------:R-:W-:-:S12]  /*157f0*/  VIADD R11, R19, 0x30800 ;  /* 0x00030800130b7836 */ /* 0x000fd80000000000 */
.L_x_1291:
        /* <DEDUP_REMOVED lines=16> */
[----:B------:R-:W4:Y:S03]  /*15900*/  SYNCS.PHASECHK.TRANS64.TRYWAIT P0, [R19+URZ+0x30820], R0 ;  /* 0x03082000130075a7 */ /* 0x000f26000800017f */
[----:B---34-:R-:W-:Y:S05]  /*15910*/  @!P0 BRA `(.L_x_1293) ;  /* 0x0000005000b48947 */ /* 0x018fea0003800000 */
.L_x_1412:
[----:B------:R-:W-:Y:S05]  /*15920*/  BSYNC B0 ;  /* 0x0000000000007941 */ /* 0x000fea0003800000 */
.L_x_1292:
[----:B------:R-:W3:Y:S04]  /*15930*/  LDL R2, [R1+0x3c] ;  /* 0x00003c0001027983 */ /* 0x000ee80000100800 */
[----:B0-----:R-:W4:Y:S01]  /*15940*/  LDL R4, [R1+0x24] ;  /* 0x0000240001047983 */ /* 0x001f220000100800 */
[----:B------:R-:W-:Y:S01]  /*15950*/  BSSY B0, `(.L_x_1294) ;  /* 0x0000251000007945 */ /* 0x000fe20003800000 */
[----:B---3--:R-:W-:-:S05]  /*15960*/  VIADD R0, R2, 0xfffffffe ;  /* 0xfffffffe02007836 */ /* 0x008fca0000000000 */
[----:B----4-:R-:W-:-:S13]  /*15970*/  ISETP.GE.AND P0, PT, R0, R4, PT ;  /* 0x000000040000720c */ /* 0x010fda0003f06270 */
[----:B------:R-:W-:Y:S05]  /*15980*/  @!P0 BRA `(.L_x_1295) ;  /* 0x0000002400348947 */ /* 0x000fea0003800000 */
[----:B------:R-:W3:Y:S04]  /*15990*/  LDL.LU R2, [R1+0x40] ;  /* 0x0000400001027983 */ /* 0x000ee80000300800 */
[----:B------:R-:W4:Y:S04]  /*159a0*/  LDL.LU R7, [R1+0x38] ;  /* 0x0000380001077983 */ /* 0x000f280000300800 */
[----:B--2---:R-:W2:Y:S04]  /*159b0*/  LDL.LU R3, [R1+0x54] ;  /* 0x0000540001037983 */ /* 0x004ea80000300800 */
[----:B------:R-:W5:Y:S04]  /*159c0*/  LDL.LU R6, [R1+0x34] ;  /* 0x0000340001067983 */ /* 0x000f680000300800 */
[----:B-1----:R-:W5:Y:S01]  /*159d0*/  LDL.LU R5, [R1+0x58] ;  /* 0x0000580001057983 */ /* 0x002f620000300800 */
[----:B------:R-:W-:Y:S01]  /*159e0*/  LOP3.LUT R10, RZ, R4, RZ, 0x33, !PT ;  /* 0x00000004ff0a7212 */ /* 0x000fe200078e33ff */
[----:B------:R-:W-:Y:S01]  /*159f0*/  BSSY B2, `(.L_x_1296) ;  /* 0x00000cd000027945 */ /* 0x000fe20003800000 */
[----:B---3--:R-:W-:-:S04]  /*15a00*/  VIADD R2, R2, 0x1 ;  /* 0x0000000102027836 */ /* 0x008fc80000000000 */
[----:B----4-:R-:W-:Y:S01]  /*15a10*/  IMAD R2, R2, R7, RZ ;  /* 0x0000000702027224 */ /* 0x010fe200078e02ff */
[----:B--2---:R-:W-:-:S04]  /*15a20*/  LOP3.LUT R3, RZ, R3, RZ, 0x33, !PT ;  /* 0x00000003ff037212 */ /* 0x004fc800078e33ff */
[----:B------:R-:W-:-:S04]  /*15a30*/  LOP3.LUT R2, RZ, R2, RZ, 0x33, !PT ;  /* 0x00000002ff027212 */ /* 0x000fc800078e33ff */
[----:B-----5:R-:W-:Y:S02]  /*15a40*/  VIADDMNMX R2, R2, -R6, R3, !PT ;  /* 0x8000000602027246 */ /* 0x020fe40007800103 */
[----:B------:R-:W-:-:S04]  /*15a50*/  LOP3.LUT R7, RZ, R5, RZ, 0x33, !PT ;  /* 0x00000005ff077212 */ /* 0x000fc800078e33ff */
[----:B------:R-:W-:-:S04]  /*15a60*/  VIMNMX R7, R2, R7, !PT ;  /* 0x0000000702077248 */ /* 0x000fc80007fe0100 */
[----:B------:R-:W-:Y:S02]  /*15a70*/  VIADDMNMX R10, R7, 0x2, R10, !PT ;  /* 0x00000002070a7846 */ /* 0x000fe4000780010a */
[----:B------:R-:W-:-:S05]  /*15a80*/  LOP3.LUT R2, RZ, R7, RZ, 0x33, !PT ;  /* 0x00000007ff027212 */ /* 0x000fca00078e33ff */
[----:B------:R-:W-:-:S05]  /*15a90*/  IMAD.IADD R2, R10, 0x1, R2 ;  /* 0x000000010a027824 */ /* 0x000fca00078e0202 */
[----:B------:R-:W-:-:S04]  /*15aa0*/  LOP3.LUT R2, R2, 0x1, RZ, 0xc0, !PT ;  /* 0x0000000102027812 */ /* 0x000fc800078ec0ff */
[----:B------:R-:W-:-:S13]  /*15ab0*/  ISETP.NE.U32.AND P0, PT, R2, 0x1, PT ;  /* 0x000000010200780c */ /* 0x000fda0003f05070 */
[----:B------:R-:W-:Y:S05]  /*15ac0*/  @P0 BRA `(.L_x_1297) ;  /* 0x0000000800fc0947 */ /* 0x000fea0003800000 */
[----:B------:R-:W2:Y:S04]  /*15ad0*/  LDL R5, [R1+0x10] ;  /* 0x0000100001057983 */ /* 0x000ea80000100800 */
[----:B------:R-:W3:Y:S01]  /*15ae0*/  LDL R4, [R1+0x14] ;  /* 0x0000140001047983 */ /* 0x000ee20000100800 */
[----:B------:R-:W-:Y:S01]  /*15af0*/  LOP3.LUT P1, RZ, R18, 0x1, RZ, 0xc0, !PT ;  /* 0x0000000112ff7812 */ /* 0x000fe2000782c0ff */
[----:B------:R-:W-:Y:S01]  /*15b00*/  BSSY B1, `(.L_x_1298) ;  /* 0x00000b7000017945 */ /* 0x000fe20003800000 */
[----:B--2---:R-:W-:-:S05]  /*15b10*/  VIADD R8, R5, 0x1 ;  /* 0x0000000105087836 */ /* 0x004fca0000000000 */
[----:B------:R-:W-:-:S04]  /*15b20*/  ISETP.NE.AND P0, PT, R8, 0x2, PT ;  /* 0x000000020800780c */ /* 0x000fc80003f05270 */
[----:B------:R-:W-:Y:S02]  /*15b30*/  SEL R9, RZ, 0x1, P0 ;  /* 0x00000001ff097807 */ /* 0x000fe40000000000 */
[----:B------:R-:W-:Y:S02]  /*15b40*/  SEL R8, R8, RZ, P0 ;  /* 0x000000ff08087207 */ /* 0x000fe40000000000 */
[----:B---3--:R-:W-:Y:S01]  /*15b50*/  LOP3.LUT R9, R4, R9, RZ, 0x3c, !PT ;  /* 0x0000000904097212 */ /* 0x008fe200078e3cff */
[----:B------:R-:W-:Y:S06]  /*15b60*/  @!P1 BRA `(.L_x_1299) ;  /* 0x0000000800c09947 */ /* 0x000fec0003800000 */
        /* <DEDUP_REMOVED lines=23> */
[----:B------:R-:W-:-:S06]  /*15ce0*/  LEA.HI.X R5, R2, UR5, R3, 0x2, P0 ;  /* 0x0000000502057c11 */ /* 0x000fcc00080f1403 */
[----:B------:R0:W5:Y:S03]  /*15cf0*/  LDG.E R5, desc[UR8][R4.64] ;  /* 0x0000000804057981 */ /* 0x000166000c1e1900 */
.L_x_1300:
[----:B------:R-:W-:Y:S01]  /*15d00*/  IMAD R3, R8, 0x8, R19 ;  /* 0x0000000808037824 */ /* 0x000fe200078e0213 */
[----:B------:R-:W-:Y:S01]  /*15d10*/  SHF.L.U32 R2, R9, 0x1f, RZ ;  /* 0x0000001f09027819 */ /* 0x000fe200000006ff */
[----:B------:R-:W-:Y:S03]  /*15d20*/  BSSY B3, `(.L_x_1301) ;  /* 0x0000003000037945 */ /* 0x000fe60003800000 */
[----:B------:R-:W1:Y:S02]  /*15d30*/  SYNCS.PHASECHK.TRANS64.TRYWAIT P0, [R3+URZ+0x30840], R2 ;  /* 0x03084002030075a7 */ /* 0x000e64000800017f */
[----:B-1----:R-:W-:Y:S05]  /*15d40*/  @!P0 BRA `(.L_x_1302) ;  /* 0x0000004c00bc8947 */ /* 0x002fea0003800000 */
.L_x_1413:
[----:B------:R-:W-:Y:S05]  /*15d50*/  BSYNC B3 ;  /* 0x0000000000037941 */ /* 0x000fea0003800000 */
.L_x_1301:
        /* <DEDUP_REMOVED lines=12> */
.L_x_1304:
[----:B------:R-:W-:Y:S05]  /*15e20*/  BSYNC B3 ;  /* 0x0000000000037941 */ /* 0x000fea0003800000 */
.L_x_1303:
        /* <DEDUP_REMOVED lines=12> */
.L_x_1305:
        /* <DEDUP_REMOVED lines=16> */
.L_x_1306:
        /* <DEDUP_REMOVED lines=16> */
.L_x_1307:
        /* <DEDUP_REMOVED lines=10> */
[----:B------:R-:W2:Y:S04]  /*16190*/  LDL.LU R12, [R1+0x14] ;  /* 0x00001400010c7983 */ /* 0x000ea80000300800 */
[----:B------:R-:W3:Y:S01]  /*161a0*/  LDL R6, [R1+0x10] ;  /* 0x0000100001067983 */ /* 0x000ee20000100800 */
[----:B------:R-:W-:Y:S01]  /*161b0*/  BSSY B3, `(.L_x_1308) ;  /* 0x0000005000037945 */ /* 0x000fe20003800000 */
[----:B--2---:R-:W-:Y:S01]  /*161c0*/  SHF.L.U32 R2, R12, 0x1f, RZ ;  /* 0x0000001f0c027819 */ /* 0x004fe200000006ff */
[----:B---3--:R-:W-:-:S04]  /*161d0*/  IMAD R3, R6, 0x8, R11 ;  /* 0x0000000806037824 */ /* 0x008fc800078e020b */
[----:B------:R-:W0:Y:S02]  /*161e0*/  SYNCS.PHASECHK.TRANS64.TRYWAIT P0, [R3+URZ+0x60], R2 ;  /* 0x00006002030075a7 */ /* 0x000e24000800017f */
[----:B0-----:R-:W-:Y:S05]  /*161f0*/  @!P0 BRA `(.L_x_1309) ;  /* 0x0000004800a48947 */ /* 0x001fea0003800000 */
.L_x_1414:
[----:B------:R-:W-:Y:S05]  /*16200*/  BSYNC B3 ;  /* 0x0000000000037941 */ /* 0x000fea0003800000 */
.L_x_1308:
[----:B------:R-:W-:Y:S01]  /*16210*/  BSSY B3, `(.L_x_1310) ;  /* 0x000000d000037945 */ /* 0x000fe20003800000 */
[----:B------:R-:W-:Y:S02]  /*16220*/  IMAD.MOV.U32 R12, RZ, RZ, 0x0 ;  /* 0x00000000ff0c7424 */ /* 0x000fe400078e00ff */
[----:B------:R-:W-:Y:S01]  /*16230*/  IMAD.MOV.U32 R13, RZ, RZ, 0x14f00000 ;  /* 0x14f00000ff0d7424 */ /* 0x000fe200078e00ff */
[----:B------:R-:W-:Y:S06]  /*16240*/  @P1 BRA `(.L_x_1311) ;  /* 0x0000000000241947 */ /* 0x000fec0003800000 */
[----:B------:R-:W2:Y:S01]  /*16250*/  LDL R6, [R1+0x10] ;  /* 0x0000100001067983 */ /* 0x000ea20000100800 */
[----:B0-----:R-:W-:Y:S01]  /*16260*/  IMAD.MOV.U32 R3, RZ, RZ, 0x9000 ;  /* 0x00009000ff037424 */ /* 0x001fe200078e00ff */
[----:B------:R-:W0:Y:S02]  /*16270*/  S2R R4, SR_TID.X ;  /* 0x0000000000047919 */ /* 0x000e240000002100 */
[----:B0-----:R-:W-:-:S04]  /*16280*/  LOP3.LUT R4, R4, 0x1f, RZ, 0xc0, !PT ;  /* 0x0000001f04047812 */ /* 0x001fc800078ec0ff */
[----:B------:R-:W-:Y:S01]  /*16290*/  ISETP.NE.AND P0, PT, R4, RZ, PT ;  /* 0x000000ff0400720c */ /* 0x000fe20003f05270 */
[----:B--2---:R-:W-:-:S04]  /*162a0*/  IMAD R2, R6, 0x8, R19 ;  /* 0x0000000806027824 */ /* 0x004fc800078e0213 */
[----:B------:R1:W-:Y:S08]  /*162b0*/  SYNCS.ARRIVE.TRANS64 RZ, [R2+URZ+0x30850], R3 ;  /* 0x0308500302ff79a7 */ /* 0x0003f0000800003f */
[----:B------:R-:W-:Y:S05]  /*162c0*/  @!P0 BRA `(.L_x_1311) ;  /* 0x0000000000048947 */ /* 0x000fea0003800000 */
[----:B------:R-:W-:Y:S01]  /*162d0*/  BPT.TRAP 0x1 ;  /* 0x000000040000795c */ /* 0x000fe20000300000 */
.L_x_1311:
[----:B------:R-:W-:Y:S05]  /*162e0*/  BSYNC B3 ;  /* 0x0000000000037941 */ /* 0x000fea0003800000 */
.L_x_1310:
[----:B01----:R-:W2:Y:S04]  /*162f0*/  LDL.LU R2, [R1+0x10] ;  /* 0x0000100001027983 */ /* 0x003ea80000300800 */
[----:B------:R-:W3:Y:S04]  /*16300*/  LDL R6, [R1+0x18] ;  /* 0x0000180001067983 */ /* 0x000ee80000100800 */
[----:B------:R-:W3:Y:S01]  /*16310*/  LDL.LU R4, [R1+0x4] ;  /* 0x0000040001047983 */ /* 0x000ee20000300800 */
[----:B------:R-:W-:Y:S01]  /*16320*/  R2UR UR10, R14 ;  /* 0x000000000e0a72ca */ /* 0x000fe200000e0000 */
[----:B------:R-:W-:Y:S01]  /*16330*/  UIADD3 UR4, UP0, UR36, 0x470, URZ ;  /* 0x0000047024047890 */ /* 0x000fe2000ff1e03f */
[----:B------:R-:W-:-:S02]  /*16340*/  R2UR UR6, R12 ;  /* 0x000000000c0672ca */ /* 0x000fc400000e0000 */
[----:B------:R-:W-:Y:S01]  /*16350*/  R2UR UR7, R13 ;  /* 0x000000000d0772ca */ /* 0x000fe200000e0000 */
[----:B------:R-:W-:Y:S01]  /*16360*/  UIADD3.X UR5, URZ, UR37, URZ, UP0, !UPT ;  /* 0x000000253f057290 */ /* 0x000fe200087fe43f */
[----:B------:R-:W-:Y:S01]  /*16370*/  PLOP3.LUT P0, PT, PT, PT, PT, 0x80, 0x0 ;  /* 0x000000000000781c */ /* 0x000fe20003f0f070 */
[C-C-:B--2---:R-:W-:Y:S02]  /*16380*/  IMAD R3, R2.reuse, 0x8, R19.reuse ;  /* 0x0000000802037824 */ /* 0x144fe400078e0213 */
[----:B------:R-:W-:Y:S02]  /*16390*/  IMAD R2, R2, 0x9000, R19 ;  /* 0x0000900002027824 */ /* 0x000fe400078e0213 */
[----:B------:R-:W-:Y:S02]  /*163a0*/  VIADD R3, R3, 0x30850 ;  /* 0x0003085003037836 */ /* 0x000fe40000000000 */
[----:B---3--:R-:W-:Y:S02]  /*163b0*/  IMAD R4, R4, 0x60, R6 ;  /* 0x0000006004047824 */ /* 0x008fe400078e0206 */
[----:B------:R-:W-:-:S07]  /*163c0*/  VIADD R6, R2, 0x400 ;  /* 0x0000040002067836 */ /* 0x000fce0000000000 */
.L_x_1312:
        /* <DEDUP_REMOVED lines=15> */
.L_x_1313:
        /* <DEDUP_REMOVED lines=15> */
.L_x_1314:
        /* <DEDUP_REMOVED lines=12> */
.L_x_1299:
[----:B------:R-:W-:Y:S05]  /*16670*/  BSYNC B1 ;  /* 0x0000000000017941 */ /* 0x000fea0003800000 */
.L_x_1298:
[----:B0-----:R-:W2:Y:S04]  /*16680*/  LDL.LU R0, [R1+0x3c] ;  /* 0x00003c0001007983 */ /* 0x001ea80000300800 */
[----:B------:R0:W-:Y:S04]  /*16690*/  STL [R1+0x10], R8 ;  /* 0x0000100801007387 */ /* 0x0001e80000100800 */
[----:B------:R0:W-:Y:S02]  /*166a0*/  STL [R1+0x14], R9 ;  /* 0x0000140901007387 */ /* 0x0001e40000100800 */
[----:B0-2---:R-:W-:-:S07]  /*166b0*/  VIADD R0, R0, 0xfffffffd ;  /* 0xfffffffd00007836 */ /* 0x005fce0000000000 */
.L_x_1297:
[----:B------:R-:W-:Y:S05]  /*166c0*/  BSYNC B2 ;  /* 0x0000000000027941 */ /* 0x000fea0003800000 */
.L_x_1296:
[----:B------:R-:W-:-:S05]  /*166d0*/  VIADD R10, R10, 0xfffffffe ;  /* 0xfffffffe0a0a7836 */ /* 0x000fca0000000000 */
[----:B------:R-:W-:-:S13]  /*166e0*/  ISETP.NE.AND P0, PT, R10, R7, PT ;  /* 0x000000070a00720c */ /* 0x000fda0003f05270 */
[----:B------:R-:W-:Y:S05]  /*166f0*/  @!P0 BRA `(.L_x_1295) ;  /* 0x0000001400d88947 */ /* 0x000fea0003800000 */
[----:B------:R-:W-:-:S07]  /*16700*/  IMAD.MOV.U32 R9, RZ, RZ, R17 ;  /* 0x000000ffff097224 */ /* 0x000fce00078e0011 */
.L_x_1349:
[----:B--2---:R-:W2:Y:S04]  /*16710*/  LDL R3, [R1+0x10] ;  /* 0x0000100001037983 */ /* 0x004ea80000100800 */
[----:B------:R-:W3:Y:S01]  /*16720*/  LDL R2, [R1+0x14] ;  /* 0x0000140001027983 */ /* 0x000ee20000100800 */
[----:B------:R-:W-:Y:S01]  /*16730*/  LOP3.LUT P1, RZ, R18, 0x1, RZ, 0xc0, !PT ;  /* 0x0000000112ff7812 */ /* 0x000fe2000782c0ff */
[----:B------:R-:W-:Y:S05]  /*16740*/  YIELD ;  /* 0x0000000000007946 */ /* 0x000fea0003800000 */
[----:B------:R-:W-:Y:S01]  /*16750*/  BSSY B1, `(.L_x_1315) ;  /* 0x00000b4000017945 */ /* 0x000fe20003800000 */
[----:B--2---:R-:W-:-:S05]  /*16760*/  VIADD R4, R3, 0x1 ;  /* 0x0000000103047836 */ /* 0x004fca0000000000 */
[----:B------:R-:W-:-:S04]  /*16770*/  ISETP.NE.AND P0, PT, R4, 0x2, PT ;  /* 0x000000020400780c */ /* 0x000fc80003f05270 */
[----:B------:R-:W-:Y:S02]  /*16780*/  SEL R5, RZ, 0x1, P0 ;  /* 0x00000001ff057807 */ /* 0x000fe40000000000 */
[----:B------:R-:W-:Y:S02]  /*16790*/  SEL R4, R4, RZ, P0 ;  /* 0x000000ff04047207 */ /* 0x000fe40000000000 */
[----:B---3--:R-:W-:Y:S01]  /*167a0*/  LOP3.LUT R5, R2, R5, RZ, 0x3c, !PT ;  /* 0x0000000502057212 */ /* 0x008fe200078e3cff */
[----:B01----:R-:W-:Y:S06]  /*167b0*/  @!P1 BRA `(.L_x_1316) ;  /* 0x0000000800b49947 */ /* 0x003fec0003800000 */
        /* <DEDUP_REMOVED lines=25> */
.L_x_1317:
[----:B------:R-:W-:Y:S01]  /*16950*/  IMAD R3, R4, 0x8, R19 ;  /* 0x0000000804037824 */ /* 0x000fe200078e0213 */
[----:B------:R-:W-:Y:S01]  /*16960*/  SHF.L.U32 R2, R5, 0x1f, RZ ;  /* 0x0000001f05027819 */ /* 0x000fe200000006ff */
[----:B------:R-:W-:Y:S03]  /*16970*/  BSSY B2, `(.L_x_1318) ;  /* 0x0000003000027945 */ /* 0x000fe60003800000 */
[----:B------:R-:W1:Y:S02]  /*16980*/  SYNCS.PHASECHK.TRANS64.TRYWAIT P0, [R3+URZ+0x30840], R2 ;  /* 0x03084002030075a7 */ /* 0x000e64000800017f */
[----:B-1----:R-:W-:Y:S05]  /*16990*/  @!P0 BRA `(.L_x_1319) ;  /* 0x0000004000d08947 */ /* 0x002fea0003800000 */
.L_x_1415:
[----:B------:R-:W-:Y:S05]  /*169a0*/  BSYNC B2 ;  /* 0x0000000000027941 */ /* 0x000fea0003800000 */
.L_x_1318:
        /* <DEDUP_REMOVED lines=12> */
.L_x_1321:
[----:B------:R-:W-:Y:S05]  /*16a70*/  BSYNC B2 ;  /* 0x0000000000027941 */ /* 0x000fea0003800000 */
.L_x_1320:
        /* <DEDUP_REMOVED lines=12> */
.L_x_1322:
        /* <DEDUP_REMOVED lines=16> */
.L_x_1323:
        /* <DEDUP_REMOVED lines=16> */
.L_x_1324:
        /* <DEDUP_REMOVED lines=17> */
.L_x_1416:
[----:B------:R-:W-:Y:S05]  /*16e50*/  BSYNC B2 ;  /* 0x0000000000027941 */ /* 0x000fea0003800000 */
.L_x_1325:
        /* <DEDUP_REMOVED lines=11> */
.L_x_1328:
[----:B------:R-:W-:Y:S05]  /*16f10*/  BSYNC B2 ;  /* 0x0000000000027941 */ /* 0x000fea0003800000 */
.L_x_1327:
[----:B0-----:R-:W2:Y:S04]  /*16f20*/  LDL.LU R3, [R1+0x10] ;  /* 0x0000100001037983 */ /* 0x001ea80000300800 */
[----:B------:R-:W3:Y:S04]  /*16f30*/  LDL R7, [R1+0x18] ;  /* 0x0000180001077983 */ /* 0x000ee80000100800 */
[----:B------:R-:W3:Y:S01]  /*16f40*/  LDL.LU R6, [R1+0x4] ;  /* 0x0000040001067983 */ /* 0x000ee20000300800 */
[----:B------:R-:W-:Y:S01]  /*16f50*/  R2UR UR10, R10 ;  /* 0x000000000a0a72ca */ /* 0x000fe200000e0000 */
[----:B------:R-:W-:Y:S01]  /*16f60*/  UIADD3 UR4, UP0, UR36, 0x470, URZ ;  /* 0x0000047024047890 */ /* 0x000fe2000ff1e03f */
[----:B------:R-:W-:Y:S01]  /*16f70*/  R2UR UR6, R12 ;  /* 0x000000000c0672ca */ /* 0x000fe200000e0000 */
[----:B------:R-:W-:Y:S01]  /*16f80*/  VIADD R2, R2, 0x50 ;  /* 0x0000005002027836 */ /* 0x000fe20000000000 */
[----:B------:R-:W-:Y:S01]  /*16f90*/  R2UR UR7, R13 ;  /* 0x000000000d0772ca */ /* 0x000fe200000e0000 */
[----:B------:R-:W-:Y:S01]  /*16fa0*/  UIADD3.X UR5, URZ, UR37, URZ, UP0, !UPT ;  /* 0x000000253f057290 */ /* 0x000fe200087fe43f */
[----:B------:R-:W-:Y:S01]  /*16fb0*/  PLOP3.LUT P0, PT, PT, PT, PT, 0x80, 0x0 ;  /* 0x000000000000781c */ /* 0x000fe20003f0f070 */
[----:B--2---:R-:W-:-:S02]  /*16fc0*/  IMAD R3, R3, 0x9000, R19 ;  /* 0x0000900003037824 */ /* 0x004fc400078e0213 */
[----:B---3--:R-:W-:Y:S02]  /*16fd0*/  IMAD R6, R6, 0x60, R7 ;  /* 0x0000006006067824 */ /* 0x008fe400078e0207 */
[----:B------:R-:W-:-:S08]  /*16fe0*/  VIADD R7, R3, 0x400 ;  /* 0x0000040003077836 */ /* 0x000fd00000000000 */
.L_x_1329:
        /* <DEDUP_REMOVED lines=15> */
.L_x_1330:
        /* <DEDUP_REMOVED lines=15> */
.L_x_1331:
        /* <DEDUP_REMOVED lines=12> */
.L_x_1316:
[----:B------:R-:W-:Y:S05]  /*17290*/  BSYNC B1 ;  /* 0x0000000000017941 */ /* 0x000fea0003800000 */
.L_x_1315:
[----:B------:R-:W-:Y:S01]  /*172a0*/  VIADD R3, R4, 0x1 ;  /* 0x0000000104037836 */ /* 0x000fe20000000000 */
[----:B------:R-:W-:Y:S01]  /*172b0*/  LOP3.LUT P1, RZ, R18, 0x1, RZ, 0xc0, !PT ;  /* 0x0000000112ff7812 */ /* 0x000fe2000782c0ff */
[----:B------:R-:W-:Y:S01]  /*172c0*/  BSSY B1, `(.L_x_1332) ;  /* 0x00000b5000017945 */ /* 0x000fe20003800000 */
[----:B------:R-:W-:Y:S02]  /*172d0*/  VIADD R6, R0, 0xffffffff ;  /* 0xffffffff00067836 */ /* 0x000fe40000000000 */
[----:B------:R-:W-:-:S04]  /*172e0*/  ISETP.NE.AND P0, PT, R3, 0x2, PT ;  /* 0x000000020300780c */ /* 0x000fc80003f05270 */
[----:B------:R-:W-:Y:S02]  /*172f0*/  SEL R2, RZ, 0x1, P0 ;  /* 0x00000001ff027807 */ /* 0x000fe40000000000 */
[----:B------:R-:W-:Y:S02]  /*17300*/  SEL R12, R3, RZ, P0 ;  /* 0x000000ff030c7207 */ /* 0x000fe40000000000 */
[----:B------:R-:W-:-:S05]  /*17310*/  LOP3.LUT R10, R5, R2, RZ, 0x3c, !PT ;  /* 0x00000002050a7212 */ /* 0x000fca00078e3cff */
[----:B------:R1:W-:Y:S04]  /*17320*/  STL [R1+0x14], R10 ;  /* 0x0000140a01007387 */ /* 0x0003e80000100800 */
[----:B------:R1:W-:Y:S01]  /*17330*/  STL [R1+0x10], R12 ;  /* 0x0000100c01007387 */ /* 0x0003e20000100800 */
[----:B------:R-:W-:Y:S05]  /*17340*/  @!P1 BRA `(.L_x_1333) ;  /* 0x0000000800b09947 */ /* 0x000fea0003800000 */
[----:B------:R-:W-:Y:S01]  /*17350*/  ULDC.64 UR4, c[0x0][0x418] ;  /* 0x0001060000047ab9 */ /* 0x000fe20000000a00 */
[----:B------:R-:W-:Y:S01]  /*17360*/  IMAD.MOV.U32 R7, RZ, RZ, R6 ;  /* 0x000000ffff077224 */ /* 0x000fe200078e0006 */
[----:B------:R-:W-:-:S04]  /*17370*/  ISETP.NE.U32.AND P0, PT, RZ, UR4, PT ;  /* 0x00000004ff007c0c */ /* 0x000fc8000bf05070 */
[----:B------:R-:W-:-:S13]  /*17380*/  ISETP.NE.AND.EX P0, PT, RZ, UR5, PT, P0 ;  /* 0x00000005ff007c0c */ /* 0x000fda000bf05300 */
[----:B------:R-:W-:Y:S05]  /*17390*/  @!P0 BRA `(.L_x_1334) ;  /* 0x0000000000508947 */ /* 0x000fea0003800000 */
[----:B------:R-:W2:Y:S01]  /*173a0*/  LDL R14, [R1+0x1c] ;  /* 0x00001c00010e7983 */ /* 0x000ea20000100800 */
[----:B0-----:R-:W0:Y:S01]  /*173b0*/  LDC R8, c[0x0][0x43c] ;  /* 0x00010f00ff087b82 */ /* 0x001e220000000800 */
        /* <DEDUP_REMOVED lines=18> */
.L_x_1334:
[----:B------:R-:W-:Y:S01]  /*174e0*/  IMAD R2, R12, 0x8, R19 ;  /* 0x000000080c027824 */ /* 0x000fe200078e0213 */
[----:B------:R-:W-:Y:S01]  /*174f0*/  SHF.L.U32 R3, R10, 0x1f, RZ ;  /* 0x0000001f0a037819 */ /* 0x000fe200000006ff */
[----:B------:R-:W-:Y:S03]  /*17500*/  BSSY B2, `(.L_x_1335) ;  /* 0x0000003000027945 */ /* 0x000fe60003800000 */
[----:B------:R-:W3:Y:S02]  /*17510*/  SYNCS.PHASECHK.TRANS64.TRYWAIT P0, [R2+URZ+0x30840], R3 ;  /* 0x03084003020075a7 */ /* 0x000ee4000800017f */
[----:B---3--:R-:W-:Y:S05]  /*17520*/  @!P0 BRA `(.L_x_1336) ;  /* 0x0000003800148947 */ /* 0x008fea0003800000 */
.L_x_1417:
[----:B------:R-:W-:Y:S05]  /*17530*/  BSYNC B2 ;  /* 0x0000000000027941 */ /* 0x000fea0003800000 */
.L_x_1335:
[----:B0-2---:R-:W0:Y:S01]  /*17540*/  S2R R8, SR_TID.X ;  /* 0x0000000000087919 */ /* 0x005e220000002100 */
[----:B------:R-:W-:Y:S01]  /*17550*/  BSSY B2, `(.L_x_1337) ;  /* 0x000000b000027945 */ /* 0x000fe20003800000 */
[----:B0-----:R-:W-:-:S04]  /*17560*/  LOP3.LUT R8, R8, 0x7f, RZ, 0xc0, !PT ;  /* 0x0000007f08087812 */ /* 0x001fc800078ec0ff */
[----:B------:R-:W-:-:S13]  /*17570*/  ISETP.NE.AND P1, PT, R8, RZ, PT ;  /* 0x000000ff0800720c */ /* 0x000fda0003f25270 */
[----:B------:R-:W-:Y:S05]  /*17580*/  @P1 BRA `(.L_x_1338) ;  /* 0x00000000001c1947 */ /* 0x000fea0003800000 */
[----:B------:R-:W0:Y:S01]  /*17590*/  S2R R8, SR_TID.X ;  /* 0x0000000000087919 */ /* 0x000e220000002100 */
[----:B---3--:R-:W-:-:S04]  /*175a0*/  IMAD.MOV.U32 R3, RZ, RZ, 0x9000 ;  /* 0x00009000ff037424 */ /* 0x008fc800078e00ff */
[----:B------:R2:W-:Y:S01]  /*175b0*/  SYNCS.ARRIVE.TRANS64 RZ, [R2+URZ+0x30830], R3 ;  /* 0x0308300302ff79a7 */ /* 0x0005e2000800003f */
[----:B0-----:R-:W-:-:S04]  /*175c0*/  LOP3.LUT R8, R8, 0x1f, RZ, 0xc0, !PT ;  /* 0x0000001f08087812 */ /* 0x001fc800078ec0ff */
[----:B------:R-:W-:-:S13]  /*175d0*/  ISETP.NE.AND P0, PT, R8, RZ, PT ;  /* 0x000000ff0800720c */ /* 0x000fda0003f05270 */
[----:B--2---:R-:W-:Y:S05]  /*175e0*/  @!P0 BRA `(.L_x_1338) ;  /* 0x0000000000048947 */ /* 0x004fea0003800000 */
[----:B------:R-:W-:Y:S01]  /*175f0*/  BPT.TRAP 0x1 ;  /* 0x000000040000795c */ /* 0x000fe20000300000 */
.L_x_1338:
[----:B------:R-:W-:Y:S05]  /*17600*/  BSYNC B2 ;  /* 0x0000000000027941 */ /* 0x000fea0003800000 */
.L_x_1337:
[----:B------:R-:W2:Y:S04]  /*17610*/  LDL R8, [R1+0x10] ;  /* 0x0000100001087983 */ /* 0x000ea80000100800 */
[----:B---3--:R-:W3:Y:S01]  /*17620*/  LDL R2, [R1+0x18] ;  /* 0x0000180001027983 */ /* 0x008ee20000100800 */
[----:B------:R-:W-:Y:S01]  /*17630*/  IMAD.MOV.U32 R14, RZ, RZ, RZ ;  /* 0x000000ffff0e7224 */ /* 0x000fe200078e00ff */
[----:B------:R-:W-:Y:S01]  /*17640*/  UIADD3 UR4, UP0, UR36, 0x370, URZ ;  /* 0x0000037024047890 */ /* 0x000fe2000ff1e03f */
[----:B------:R-:W-:Y:S01]  /*17650*/  PLOP3.LUT P0, PT, PT, PT, PT, 0x80, 0x0 ;  /* 0x000000000000781c */ /* 0x000fe20003f0f070 */
[----:B------:R-:W-:Y:S01]  /*17660*/  UMOV UR6, 0x0 ;  /* 0x0000000000067882 */ /* 0x000fe20000000000 */
[----:B------:R-:W-:Y:S01]  /*17670*/  UMOV UR7, 0x14f00000 ;  /* 0x14f0000000077882 */ /* 0x000fe20000000000 */
[----:B------:R-:W-:Y:S01]  /*17680*/  R2UR UR10, R14 ;  /* 0x000000000e0a72ca */ /* 0x000fe200000e0000 */
[----:B------:R-:W-:Y:S01]  /*17690*/  UIADD3.X UR5, URZ, UR37, URZ, UP0, !UPT ;  /* 0x000000253f057290 */ /* 0x000fe200087fe43f */
[----:B--2---:R-:W-:-:S02]  /*176a0*/  IMAD R3, R8, 0x8, R11 ;  /* 0x0000000808037824 */ /* 0x004fc400078e020b */
[----:B------:R-:W-:Y:S02]  /*176b0*/  IMAD R8, R8, 0x9000, R19 ;  /* 0x0000900008087824 */ /* 0x000fe400078e0213 */
[----:B------:R-:W-:Y:S02]  /*176c0*/  VIADD R3, R3, 0x30 ;  /* 0x0000003003037836 */ /* 0x000fe40000000000 */
[----:B---3--:R-:W-:Y:S02]  /*176d0*/  IMAD R2, R7, 0x60, R2 ;  /* 0x0000006007027824 */ /* 0x008fe400078e0202 */
[----:B-1----:R-:W-:-:S07]  /*176e0*/  VIADD R10, R8, 0x1e400 ;  /* 0x0001e400080a7836 */ /* 0x002fce0000000000 */
.L_x_1339:
        /* <DEDUP_REMOVED lines=16> */
.L_x_1340:
        /* <DEDUP_REMOVED lines=16> */
.L_x_1341:
        /* <DEDUP_REMOVED lines=15> */
.L_x_1418:
[----:B------:R-:W-:Y:S05]  /*179e0*/  BSYNC B2 ;  /* 0x0000000000027941 */ /* 0x000fea0003800000 */
.L_x_1342:
        /* <DEDUP_REMOVED lines=9> */
[----:B--2---:R-:W-:Y:S05]  /*17a80*/  @!P0 BRA `(.L_x_1345) ;  /* 0x0000000000048947 */ /* 0x004fea0003800000 */
[----:B------:R-:W-:Y:S01]  /*17a90*/  BPT.TRAP 0x1 ;  /* 0x000000040000795c */ /* 0x000fe20000300000 */
.L_x_1345:
[----:B------:R-:W-:Y:S05]  /*17aa0*/  BSYNC B2 ;  /* 0x0000000000027941 */ /* 0x000fea0003800000 */
.L_x_1344:
        /* <DEDUP_REMOVED lines=12> */
.L_x_1346:
        /* <DEDUP_REMOVED lines=15> */
.L_x_1347:
        /* <DEDUP_REMOVED lines=15> */
.L_x_1348:
        /* <DEDUP_REMOVED lines=12> */
.L_x_1333:
[----:B------:R-:W-:Y:S05]  /*17e10*/  BSYNC B1 ;  /* 0x0000000000017941 */ /* 0x000fea0003800000 */
.L_x_1332:
[----:B------:R-:W3:Y:S01]  /*17e20*/  LDL R2, [R1+0x24] ;  /* 0x0000240001027983 */ /* 0x000ee20000100800 */
[----:B------:R-:W-:Y:S01]  /*17e30*/  VIADD R0, R0, 0xfffffffe ;  /* 0xfffffffe00007836 */ /* 0x000fe20000000000 */
[----:B---3--:R-:W-:-:S13]  /*17e40*/  ISETP.GT.AND P0, PT, R6, R2, PT ;  /* 0x000000020600720c */ /* 0x008fda0003f04270 */
[----:B------:R-:W-:Y:S05]  /*17e50*/  @P0 BRA `(.L_x_1349) ;  /* 0xffffffe8002c0947 */ /* 0x000fea000383ffff */
.L_x_1295:
[----:B------:R-:W-:Y:S05]  /*17e60*/  BSYNC B0 ;  /* 0x0000000000007941 */ /* 0x000fea0003800000 */
.L_x_1294:
[----:B--2---:R-:W2:Y:S01]  /*17e70*/  S2R R3, SR_TID.X ;  /* 0x0000000000037919 */ /* 0x004ea20000002100 */
        /* <DEDUP_REMOVED lines=18> */
.L_x_1351:
[----:B------:R-:W-:Y:S05]  /*17fa0*/  BSYNC B0 ;  /* 0x0000000000007941 */ /* 0x000fea0003800000 */
.L_x_1350:
[----:B------:R-:W-:Y:S01]  /*17fb0*/  LOP3.LUT P0, RZ, R18, 0x1, RZ, 0xc0, !PT ;  /* 0x0000000112ff7812 */ /* 0x000fe2000780c0ff */
[----:B------:R-:W-:-:S12]  /*17fc0*/  BSSY B0, `(.L_x_1352) ;  /* 0x000004a000007945 */ /* 0x000fd80003800000 */
[----:B------:R-:W-:Y:S05]  /*17fd0*/  @!P0 BRA `(.L_x_1353) ;  /* 0x0000000400208947 */ /* 0x000fea0003800000 */
[----:B--2---:R-:W2:Y:S04]  /*17fe0*/  LDL R0, [R1+0x10] ;  /* 0x0000100001007983 */ /* 0x004ea80000100800 */
[----:B------:R-:W3:Y:S01]  /*17ff0*/  LDL R2, [R1+0x14] ;  /* 0x0000140001027983 */ /* 0x000ee20000100800 */
[----:B------:R-:W-:Y:S01]  /*18000*/  BSSY B1, `(.L_x_1354) ;  /* 0x0000006000017945 */ /* 0x000fe20003800000 */
[----:B------:R-:W-:Y:S01]  /*18010*/  ISETP.NE.AND P1, PT, R3, RZ, PT ;  /* 0x000000ff0300720c */ /* 0x000fe20003f25270 */
[----:B--2---:R-:W-:Y:S01]  /*18020*/  IMAD R0, R0, 0x8, R19 ;  /* 0x0000000800007824 */ /* 0x004fe200078e0213 */
[----:B---3--:R-:W-:-:S04]  /*18030*/  SHF.L.U32 R2, R2, 0x1f, RZ ;  /* 0x0000001f02027819 */ /* 0x008fc800000006ff */
[----:B------:R-:W2:Y:S02]  /*18040*/  SYNCS.PHASECHK.TRANS64.TRYWAIT P0, [R0+URZ+0x30860], R2 ;  /* 0x03086002000075a7 */ /* 0x000ea4000800017f */
[----:B--2---:R-:W-:Y:S05]  /*18050*/  @!P0 BRA `(.L_x_1355) ;  /* 0x0000002c00708947 */ /* 0x004fea0003800000 */
.L_x_1419:
[----:B------:R-:W-:Y:S05]  /*18060*/  BSYNC B1 ;  /* 0x0000000000017941 */ /* 0x000fea0003800000 */
.L_x_1354:
        /* <DEDUP_REMOVED lines=9> */
.L_x_1357:
[----:B------:R-:W-:Y:S05]  /*18100*/  BSYNC B1 ;  /* 0x0000000000017941 */ /* 0x000fea0003800000 */
.L_x_1356:
[----:B------:R-:W3:Y:S04]  /*18110*/  LDL.LU R4, [R1+0x18] ;  /* 0x0000180001047983 */ /* 0x000ee80000300800 */
[----:B------:R-:W3:Y:S04]  /*18120*/  LDL.LU R3, [R1+0x4] ;  /* 0x0000040001037983 */ /* 0x000ee80000300800 */
[----:B--2---:R-:W2:Y:S01]  /*18130*/  LDL R2, [R1+0x10] ;  /* 0x0000100001027983 */ /* 0x004ea20000100800 */
        /* <DEDUP_REMOVED lines=8> */
[----:B--2---:R-:W-:-:S04]  /*181c0*/  IMAD R2, R2, 0x9000, R19 ;  /* 0x0000900002027824 */ /* 0x004fc800078e0213 */
[----:B------:R-:W-:-:S07]  /*181d0*/  VIADD R4, R2, 0x400 ;  /* 0x0000040002047836 */ /* 0x000fce0000000000 */
.L_x_1358:
        /* <DEDUP_REMOVED lines=15> */
.L_x_1359:
        /* <DEDUP_REMOVED lines=15> */
.L_x_1360:
        /* <DEDUP_REMOVED lines=10> */
.L_x_1353:
[----:B------:R-:W-:Y:S05]  /*18460*/  BSYNC B0 ;  /* 0x0000000000007941 */ /* 0x000fea0003800000 */
.L_x_1352:
[----:B-1----:R-:W2:Y:S04]  /*18470*/  LDL.LU R5, [R1+0x10] ;  /* 0x0000100001057983 */ /* 0x002ea80000300800 */
[----:B------:R-:W3:Y:S01]  /*18480*/  LDL.LU R4, [R1+0x14] ;  /* 0x0000140001047983 */ /* 0x000ee20000300800 */
[----:B--2---:R-:W-:-:S05]  /*18490*/  VIADD R0, R5, 0x1 ;  /* 0x0000000105007836 */ /* 0x004fca0000000000 */
[----:B------:R-:W-:-:S04]  /*184a0*/  ISETP.NE.AND P0, PT, R0, 0x2, PT ;  /* 0x000000020000780c */ /* 0x000fc80003f05270 */
[----:B------:R-:W-:Y:S02]  /*184b0*/  SEL R2, RZ, 0x1, P0 ;  /* 0x00000001ff027807 */ /* 0x000fe40000000000 */
[----:B------:R-:W-:Y:S02]  /*184c0*/  SEL R0, R0, RZ, P0 ;  /* 0x000000ff00007207 */ /* 0x000fe40000000000 */
[----:B---3--:R-:W-:-:S03]  /*184d0*/  LOP3.LUT R4, R4, R2, RZ, 0x3c, !PT ;  /* 0x0000000204047212 */ /* 0x008fc600078e3cff */
[----:B------:R1:W-:Y:S04]  /*184e0*/  STL [R1+0x10], R0 ;  /* 0x0000100001007387 */ /* 0x0003e80000100800 */
[----:B------:R1:W-:Y:S02]  /*184f0*/  STL [R1+0x14], R4 ;  /* 0x0000140401007387 */ /* 0x0003e40000100800 */
.L_x_1274:
[----:B------:R-:W-:Y:S05]  /*18500*/  BSYNC B7 ;  /* 0x0000000000077941 */ /* 0x000fea0003800000 */
.L_x_1272:
[----:B------:R-:W-:-:S13]  /*18510*/  LOP3.LUT P0, RZ, R18, 0x2, RZ, 0xc0, !PT ;  /* 0x0000000212ff7812 */ /* 0x000fda000780c0ff */
[----:B------:R-:W-:Y:S05]  /*18520*/  @!P0 BRA `(.L_x_1361) ;  /* 0x00000000002c8947 */ /* 0x000fea0003800000 */
[----:B------:R-:W-:Y:S05]  /*18530*/  WARPSYNC.ALL ;  /* 0x0000000000007948 */ /* 0x000fea0003800000 */
[----:B------:R-:W4:Y:S08]  /*18540*/  S2UR UR5, SR_CgaCtaId ;  /* 0x00000000000579c3 */ /* 0x000f300000008800 */
[----:B------:R-:W-:Y:S06]  /*18550*/  BAR.SYNC.DEFER_BLOCKING 0x5, 0x180 ;  /* 0x0146000000007b1d */ /* 0x000fec0000010000 */
[----:B------:R-:W-:-:S02]  /*18560*/  UMOV UR4, 0x400 ;  /* 0x0000040000047882 */ /* 0x000fc40000000000 */
[----:B----4-:R-:W-:-:S06]  /*18570*/  ULEA UR4, UR5, UR4, 0x18 ;  /* 0x0000000405047291 */ /* 0x010fcc000f8ec03f */
[----:B------:R-:W-:-:S05]  /*18580*/  IMAD.U32 R19, RZ, RZ, UR4 ;  /* 0x00000004ff137e24 */ /* 0x000fca000f8e00ff */
[----:B01----:R-:W0:Y:S04]  /*18590*/  LDS.128 R4, [R19+0x308d0] ;  /* 0x0308d00013047984 */ /* 0x003e280000000c00 */
[----:B0-----:R0:W-:Y:S04]  /*185a0*/  STL.64 [R1], R4 ;  /* 0x0000000401007387 */ /* 0x0011e80000100a00 */
[----:B------:R0:W-:Y:S01]  /*185b0*/  STL.64 [R1+0x8], R6 ;  /* 0x0000080601007387 */ /* 0x0001e20000100a00 */
[----:B------:R-:W-:Y:S06]  /*185c0*/  BAR.ARV 0x4, 0x180 ;  /* 0x0106000000007b1d */ /* 0x000fec0000002000 */
[----:B------:R-:W-:Y:S05]  /*185d0*/  BRA `(.L_x_1362) ;  /* 0x00000010003c7947 */ /* 0x000fea0003800000 */
.L_x_1361:
[----:B------:R-:W4:Y:S01]  /*185e0*/  S2R R16, SR_TID.X ;  /* 0x0000000000107919 */ /* 0x000f220000002100 */
[----:B------:R-:W-:Y:S01]  /*185f0*/  UMOV UR4, 0xffffffff ;  /* 0xffffffff00047882 */ /* 0x000fe20000000000 */
[----:B----4-:R-:W-:-:S04]  /*18600*/  LOP3.LUT R16, R16, 0x1f, RZ, 0xc0, !PT ;  /* 0x0000001f10107812 */ /* 0x010fc800078ec0ff */
[----:B------:R-:W-:Y:S01]  /*18610*/  ISETP.NE.AND P0, PT, R16, 0x1f, PT ;  /* 0x0000001f1000780c */ /* 0x000fe20003f05270 */
[----:B------:R-:W-:-:S12]  /*18620*/  BRA.DIV UR4, `(.L_x_1363) ;  /* 0x0000002a04107947 */ /* 0x000fd8000b800000 */
[----:B------:R-:W0:Y:S01]  /*18630*/  LDL.LU R3, [R1] ;  /* 0x0000000001037983 */ /* 0x000e220000300800 */
[----:B------:R-:W-:-:S03]  /*18640*/  ULDC UR4, c[0x0][0xc3c] ;  /* 0x00030f0000047ab9 */ /* 0x000fc60000000800 */
[----:B-1----:R-:W3:Y:S01]  /*18650*/  LDL R4, [R1+0xc] ;  /* 0x00000c0001047983 */ /* 0x002ee20000100800 */
[----:B------:R-:W-:Y:S01]  /*18660*/  ULDC.64 UR6, c[0x0][0x208] ;  /* 0x0000820000067ab9 */ /* 0x000fe20000000a00 */
[----:B0-----:R-:W-:Y:S02]  /*18670*/  IMAD.MOV.U32 R8, RZ, RZ, R3 ;  /* 0x000000ffff087224 */ /* 0x001fe400078e0003 */
[----:B---3--:R-:W-:-:S05]  /*18680*/  IMAD.IADD R0, R4, 0x1, R16 ;  /* 0x0000000104007824 */ /* 0x008fca00078e0210 */
[----:B------:R-:W-:-:S13]  /*18690*/  ISETP.GE.OR P1, PT, R0, UR4, !P0 ;  /* 0x0000000400007c0c */ /* 0x000fda000c726670 */
[----:B------:R-:W0:Y:S08]  /*186a0*/  @!P1 LDC.64 R2, c[0x0][0xc80] ;  /* 0x00032000ff029b82 */ /* 0x000e300000000a00 */
[----:B------:R-:W1:Y:S01]  /*186b0*/  @!P1 LDC.64 R4, c[0x0][0xc78] ;  /* 0x00031e00ff049b82 */ /* 0x000e620000000a00 */
[----:B0-----:R-:W-:-:S05]  /*186c0*/  @!P1 IMAD.WIDE R2, R0, 0x4, R2 ;  /* 0x0000000400029825 */ /* 0x001fca00078e0202 */
[----:B------:R1:W3:Y:S02]  /*186d0*/  @!P1 LDG.E R6, desc[UR6][R2.64] ;  /* 0x0000000602069981 */ /* 0x0002e4000c1e1900 */
[----:B-1----:R-:W-:-:S06]  /*186e0*/  @!P1 IMAD.WIDE R2, R0, 0x4, R4 ;  /* 0x0000000400029825 */ /* 0x002fcc00078e0204 */
[----:B------:R-:W4:Y:S01]  /*186f0*/  @!P1 LDG.E R2, desc[UR6][R2.64] ;  /* 0x0000000602029981 */ /* 0x000f22000c1e1900 */
[----:B------:R-:W-:Y:S01]  /*18700*/  IMAD.MOV.U32 R5, RZ, RZ, RZ ;  /* 0x000000ffff057224 */ /* 0x000fe200078e00ff */
[C---:B------:R-:W-:Y:S02]  /*18710*/  ISETP.GE.U32.AND P2, PT, R16.reuse, 0x2, PT ;  /* 0x000000021000780c */ /* 0x040fe40003f46070 */
[C---:B------:R-:W-:Y:S01]  /*18720*/  ISETP.GE.U32.AND P3, PT, R16.reuse, 0x4, PT ;  /* 0x000000041000780c */ /* 0x040fe20003f66070 */
[----:B------:R-:W-:Y:S01]  /*18730*/  SHFL.IDX PT, R0, R8, RZ, 0x1f ;  /* 0x00001fff08007589 */ /* 0x000fe200000e0000 */
[C---:B------:R-:W-:Y:S02]  /*18740*/  ISETP.GE.U32.AND P4, PT, R16.reuse, 0x8, PT ;  /* 0x000000081000780c */ /* 0x040fe40003f86070 */
[----:B------:R-:W-:Y:S01]  /*18750*/  ISETP.GE.U32.AND P5, PT, R16, 0x10, PT ;  /* 0x000000101000780c */ /* 0x000fe20003fa6070 */
[----:B---3--:R-:W-:Y:S01]  /*18760*/  @!P1 IMAD.MOV.U32 R5, RZ, RZ, R6 ;  /* 0x000000ffff059224 */ /* 0x008fe200078e0006 */
[----:B------:R-:W-:-:S02]  /*18770*/  CS2R R6, SRZ ;  /* 0x0000000000067805 */ /* 0x000fc4000001ff00 */
[----:B----4-:R-:W-:Y:S01]  /*18780*/  @!P1 IMAD.MOV.U32 R7, RZ, RZ, R2 ;  /* 0x000000ffff079224 */ /* 0x010fe200078e0002 */
[----:B------:R-:W-:-:S03]  /*18790*/  ISETP.NE.AND P1, PT, R16, RZ, PT ;  /* 0x000000ff1000720c */ /* 0x000fc60003f25270 */
[----:B------:R-:W-:-:S05]  /*187a0*/  IMAD R2, R7, R5, RZ ;  /* 0x0000000507027224 */ /* 0x000fca00078e02ff */
[----:B------:R-:W0:Y:S02]  /*187b0*/  SHFL.UP PT, R3, R2, 0x1, RZ ;  /* 0x0420000002037989 */ /* 0x000e2400000e00ff */
[----:B0-----:R-:W-:-:S05]  /*187c0*/  SEL R9, R3, RZ, P1 ;  /* 0x000000ff03097207 */ /* 0x001fca0000800000 */
[----:B------:R-:W-:Y:S02]  /*187d0*/  IMAD.IADD R2, R2, 0x1, R9 ;  /* 0x0000000102027824 */ /* 0x000fe400078e0209 */
[----:B------:R-:W-:Y:S04]  /*187e0*/  SHFL.IDX PT, R9, R8, 0x1, 0x1f ;  /* 0x00201f0008097f89 */ /* 0x000fe800000e0000 */
        /* <DEDUP_REMOVED lines=12> */
[----:B--2---:R0:W1:Y:S02]  /*188b0*/  SHFL.IDX PT, R10, R2, 0x1f, 0x1f ;  /* 0x03e01f00020a7f89 */ /* 0x00406400000e0000 */
.L_x_1429:
[----:B------:R-:W-:Y:S02]  /*188c0*/  ULDC UR4, c[0x0][0xc38] ;  /* 0x00030e0000047ab9 */ /* 0x000fe40000000800 */
[----:B------:R-:W-:-:S04]  /*188d0*/  IMAD.U32 R8, RZ, RZ, UR4 ;  /* 0x00000004ff087e24 */ /* 0x000fc8000f8e00ff */
[----:B-1----:R-:W-:-:S04]  /*188e0*/  IMAD R10, R10, R8, RZ ;  /* 0x000000080a0a7224 */ /* 0x002fc800078e02ff */
[----:B------:R-:W-:-:S05]  /*188f0*/  IMAD.IADD R4, R9, 0x1, R10 ;  /* 0x0000000109047824 */ /* 0x000fca00078e020a */
[----:B------:R-:W-:-:S13]  /*18900*/  ISETP.GT.AND P6, PT, R4, R0, PT ;  /* 0x000000000400720c */ /* 0x000fda0003fc4270 */
[----:B------:R-:W-:Y:S05]  /*18910*/  @P6 BRA `(.L_x_1364) ;  /* 0x0000000000b06947 */ /* 0x000fea0003800000 */
.L_x_1367:
        /* <DEDUP_REMOVED lines=38> */
.L_x_1437:
[----:B------:R-:W-:Y:S02]  /*18b80*/  ULDC UR4, c[0x0][0xc38] ;  /* 0x00030e0000047ab9 */ /* 0x000fe40000000800 */
[----:B------:R-:W-:-:S04]  /*18b90*/  IMAD.U32 R8, RZ, RZ, UR4 ;  /* 0x00000004ff087e24 */ /* 0x000fc8000f8e00ff */
[----:B-1----:R-:W-:-:S04]  /*18ba0*/  IMAD R10, R10, R8, RZ ;  /* 0x000000080a0a7224 */ /* 0x002fc800078e02ff */
[----:B------:R-:W-:-:S05]  /*18bb0*/  IMAD.IADD R4, R10, 0x1, R4 ;  /* 0x000000010a047824 */ /* 0x000fca00078e0204 */
[----:B------:R-:W-:-:S13]  /*18bc0*/  ISETP.GT.AND P6, PT, R4, R0, PT ;  /* 0x000000000400720c */ /* 0x000fda0003fc4270 */
[----:B------:R-:W-:Y:S05]  /*18bd0*/  @!P6 BRA `(.L_x_1367) ;  /* 0xfffffffc0050e947 */ /* 0x000fea000383ffff */
.L_x_1364:
[----:B------:R-:W-:Y:S01]  /*18be0*/  IMAD.IADD R10, R4, 0x1, -R10 ;  /* 0x00000001040a7824 */ /* 0x000fe200078e0a0a */
[----:B------:R-:W-:-:S03]  /*18bf0*/  UMOV UR4, 0xffffffff ;  /* 0xffffffff00047882 */ /* 0x000fc60000000000 */
[----:B------:R-:W-:-:S05]  /*18c00*/  IMAD R3, R2, R8, R10 ;  /* 0x0000000802037224 */ /* 0x000fca00078e020a */
[----:B------:R-:W-:Y:S01]  /*18c10*/  ISETP.GT.AND P6, PT, R3, R0, PT ;  /* 0x000000000300720c */ /* 0x000fe20003fc4270 */
[----:B------:R-:W-:-:S12]  /*18c20*/  BRA.DIV UR4, `(.L_x_1368) ;  /* 0x0000002a04c87947 */ /* 0x000fd8000b800000 */
[----:B------:R-:W2:Y:S01]  /*18c30*/  LDL.LU R11, [R1+0xc] ;  /* 0x00000c00010b7983 */ /* 0x000ea20000300800 */
[----:B------:R-:W-:-:S04]  /*18c40*/  VOTE.ANY R3, PT, !P6 ;  /* 0x0000000000037806 */ /* 0x000fc800070e0100 */
[----:B------:R-:W1:Y:S02]  /*18c50*/  POPC R9, R3 ;  /* 0x0000000300097309 */ /* 0x000e640000000000 */
[----:B-1----:R2:W1:Y:S04]  /*18c60*/  SHFL.IDX PT, R4, R5, R9, 0x1f ;  /* 0x00001f0905047589 */ /* 0x00246800000e0000 */
[----:B------:R3:W4:Y:S01]  /*18c70*/  SHFL.IDX PT, R7, R7, R9, 0x1f ;  /* 0x00001f0907077589 */ /* 0x00072200000e0000 */
[----:B--2---:R-:W-:-:S05]  /*18c80*/  IMAD.IADD R5, R9, 0x1, R11 ;  /* 0x0000000109057824 */ /* 0x004fca00078e020b */
[----:B-1--4-:R3:W-:Y:S02]  /*18c90*/  STL [R1+0xc], R5 ;  /* 0x00000c0501007387 */ /* 0x0127e40000100800 */
.L_x_1442:
[----:B------:R-:W-:-:S13]  /*18ca0*/  ISETP.NE.AND P0, PT, R3, RZ, PT ;  /* 0x000000ff0300720c */ /* 0x000fda0003f05270 */
[----:B------:R-:W-:Y:S05]  /*18cb0*/  @!P0 BRA `(.L_x_1369) ;  /* 0x0000000000148947 */ /* 0x000fea0003800000 */
[----:B------:R-:W-:Y:S01]  /*18cc0*/  UMOV UR4, 0xffffffff ;  /* 0xffffffff00047882 */ /* 0x000fe20000000000 */
[----:B---3--:R-:W-:Y:S02]  /*18cd0*/  VIADD R9, R9, 0xffffffff ;  /* 0xffffffff09097836 */ /* 0x008fe40000000000 */
[----:B------:R-:W-:Y:S05]  /*18ce0*/  BRA.DIV UR4, `(.L_x_1370) ;  /* 0x0000002e04007947 */ /* 0x000fea000b800000 */
[----:B0-----:R0:W1:Y:S02]  /*18cf0*/  SHFL.IDX PT, R2, R2, R9, 0x1f ;  /* 0x00001f0902027589 */ /* 0x00106400000e0000 */
.L_x_1445:
[----:B-1----:R-:W-:-:S07]  /*18d00*/  IMAD.MOV.U32 R6, RZ, RZ, R2 ;  /* 0x000000ffff067224 */ /* 0x002fce00078e0002 */
.L_x_1369:
[----:B0-----:R-:W-:Y:S01]  /*18d10*/  IMAD R2, R6, R8, R10 ;  /* 0x0000000806027224 */ /* 0x001fe200078e020a */
[----:B------:R-:W-:-:S03]  /*18d20*/  ISETP.NE.AND P0, PT, R7, 0x1, PT ;  /* 0x000000010700780c */ /* 0x000fc60003f05270 */
[----:B------:R-:W-:Y:S01]  /*18d30*/  IMAD.IADD R0, R0, 0x1, -R2 ;  /* 0x0000000100007824 */ /* 0x000fe200078e0a02 */
[----:B------:R0:W-:Y:S09]  /*18d40*/  STL [R1], R2 ;  /* 0x0000000201007387 */ /* 0x0001f20000100800 */
[----:B------:R-:W-:Y:S05]  /*18d50*/  @!P0 BRA `(.L_x_1371) ;  /* 0x0000000000e48947 */ /* 0x000fea0003800000 */
[----:B---3--:R-:W-:-:S04]  /*18d60*/  IABS R5, R4 ;  /* 0x0000000400057213 */ /* 0x008fc80000000000 */
[----:B0-----:R-:W0:Y:S08]  /*18d70*/  I2F.RP R2, R5 ;  /* 0x0000000500027306 */ /* 0x001e300000209400 */
[----:B0-----:R-:W0:Y:S02]  /*18d80*/  MUFU.RCP R2, R2 ;  /* 0x0000000200027308 */ /* 0x001e240000001000 */
[----:B0-----:R-:W-:-:S06]  /*18d90*/  VIADD R2, R2, 0xffffffe ;  /* 0x0ffffffe02027836 */ /* 0x001fcc0000000000 */
[----:B------:R-:W0:Y:S02]  /*18da0*/  F2I.FTZ.U32.TRUNC.NTZ R3, R2 ;  /* 0x0000000200037305 */ /* 0x000e24000021f000 */
[----:B0-----:R-:W-:-:S04]  /*18db0*/  IMAD.MOV R2, RZ, RZ, -R3 ;  /* 0x000000ffff027224 */ /* 0x001fc800078e0a03 */
[----:B------:R-:W-:Y:S02]  /*18dc0*/  IMAD R8, R2, R5, RZ ;  /* 0x0000000502087224 */ /* 0x000fe400078e02ff */
[----:B------:R-:W-:-:S04]  /*18dd0*/  IMAD.MOV.U32 R2, RZ, RZ, RZ ;  /* 0x000000ffff027224 */ /* 0x000fc800078e00ff */
[----:B------:R-:W-:Y:S01]  /*18de0*/  IMAD.HI.U32 R8, R3, R8, R2 ;  /* 0x0000000803087227 */ /* 0x000fe200078e0002 */
[----:B------:R-:W-:Y:S02]  /*18df0*/  IABS R2, R0 ;  /* 0x0000000000027213 */ /* 0x000fe40000000000 */
[----:B------:R-:W-:-:S03]  /*18e00*/  IABS R3, R4 ;  /* 0x0000000400037213 */ /* 0x000fc60000000000 */
[----:B------:R-:W-:-:S04]  /*18e10*/  IMAD.HI.U32 R8, R8, R2, RZ ;  /* 0x0000000208087227 */ /* 0x000fc800078e00ff */
[----:B------:R-:W-:-:S04]  /*18e20*/  IMAD.MOV R3, RZ, RZ, -R3 ;  /* 0x000000ffff037224 */ /* 0x000fc800078e0a03 */
[----:B------:R-:W-:-:S05]  /*18e30*/  IMAD R2, R8, R3, R2 ;  /* 0x0000000308027224 */ /* 0x000fca00078e0202 */
[----:B------:R-:W-:-:S13]  /*18e40*/  ISETP.GT.U32.AND P1, PT, R5, R2, PT ;  /* 0x000000020500720c */ /* 0x000fda0003f24070 */
[----:B------:R-:W-:Y:S02]  /*18e50*/  @!P1 IMAD.IADD R2, R2, 0x1, -R5 ;  /* 0x0000000102029824 */ /* 0x000fe400078e0a05 */
[----:B------:R-:W-:Y:S01]  /*18e60*/  @!P1 VIADD R8, R8, 0x1 ;  /* 0x0000000108089836 */ /* 0x000fe20000000000 */
[----:B------:R-:W-:Y:S02]  /*18e70*/  ISETP.NE.AND P1, PT, R4, RZ, PT ;  /* 0x000000ff0400720c */ /* 0x000fe40003f25270 */
[----:B------:R-:W-:Y:S02]  /*18e80*/  ISETP.GE.U32.AND P0, PT, R2, R5, PT ;  /* 0x000000050200720c */ /* 0x000fe40003f06070 */
[----:B------:R-:W-:-:S04]  /*18e90*/  IABS R5, R7 ;  /* 0x0000000700057213 */ /* 0x000fc80000000000 */
        /* <DEDUP_REMOVED lines=9> */
[----:B------:R-:W-:-:S03]  /*18f30*/  LOP3.LUT R2, R0, R4, RZ, 0x3c, !PT ;  /* 0x0000000400027212 */ /* 0x000fc600078e3cff */
[----:B------:R-:W-:Y:S01]  /*18f40*/  IMAD.MOV.U32 R3, RZ, RZ, R8 ;  /* 0x000000ffff037224 */ /* 0x000fe200078e0008 */
[----:B------:R-:W-:Y:S02]  /*18f50*/  ISETP.GE.AND P2, PT, R2, RZ, PT ;  /* 0x000000ff0200720c */ /* 0x000fe40003f46270 */
[----:B------:R-:W-:-:S05]  /*18f60*/  IABS R8, R7 ;  /* 0x0000000700087213 */ /* 0x000fca0000000000 */
[----:B------:R-:W-:-:S06]  /*18f70*/  IMAD.MOV R8, RZ, RZ, -R8 ;  /* 0x000000ffff087224 */ /* 0x000fcc00078e0a08 */
        /* <DEDUP_REMOVED lines=9> */
[----:B------:R-:W-:Y:S01]  /*19010*/  ISETP.GE.U32.AND P0, PT, R2, R5, PT ;  /* 0x000000050200720c */ /* 0x000fe20003f06070 */
[----:B------:R-:W-:-:S04]  /*19020*/  IMAD.MOV R2, RZ, RZ, -R3 ;  /* 0x000000ffff027224 */ /* 0x000fc800078e0a03 */
[----:B------:R-:W-:Y:S01]  /*19030*/  IMAD R0, R4, R2, R0 ;  /* 0x0000000204007224 */ /* 0x000fe200078e0200 */
[----:B------:R-:W-:-:S04]  /*19040*/  LOP3.LUT R2, R3, R7, RZ, 0x3c, !PT ;  /* 0x0000000703027212 */ /* 0x000fc800078e3cff */
[----:B------:R-:W-:-:S03]  /*19050*/  ISETP.GE.AND P2, PT, R2, RZ, PT ;  /* 0x000000ff0200720c */ /* 0x000fc60003f46270 */
[----:B------:R-:W-:-:S10]  /*19060*/  @P0 VIADD R6, R6, 0x1 ;  /* 0x0000000106060836 */ /* 0x000fd40000000000 */
[----:B------:R-:W-:Y:S01]  /*19070*/  @!P2 IMAD.MOV R6, RZ, RZ, -R6 ;  /* 0x000000ffff06a224 */ /* 0x000fe200078e0a06 */
[----:B------:R-:W-:-:S05]  /*19080*/  @!P1 LOP3.LUT R6, RZ, R7, RZ, 0x33, !PT ;  /* 0x00000007ff069212 */ /* 0x000fca00078e33ff */
[----:B------:R-:W-:-:S04]  /*19090*/  IMAD.MOV R2, RZ, RZ, -R6 ;  /* 0x000000ffff027224 */ /* 0x000fc800078e0a06 */
[C---:B------:R-:W-:Y:S02]  /*190a0*/  IMAD R2, R7.reuse, R2, R3 ;  /* 0x0000000207027224 */ /* 0x040fe400078e0203 */
[----:B------:R-:W-:-:S04]  /*190b0*/  IMAD R7, R7, 0x1000000, R6 ;  /* 0x0100000007077824 */ /* 0x000fc800078e0206 */
[----:B------:R-:W-:-:S05]  /*190c0*/  IMAD R2, R2, 0x10000, R7 ;  /* 0x0001000002027824 */ /* 0x000fca00078e0207 */
[----:B------:R0:W-:Y:S01]  /*190d0*/  STL [R1+0x8], R2 ;  /* 0x0000080201007387 */ /* 0x0001e20000100800 */
[----:B------:R-:W-:Y:S05]  /*190e0*/  BRA `(.L_x_1372) ;  /* 0x0000000400007947 */ /* 0x000fea0003800000 */
.L_x_1371:
[----:B---3--:R-:W2:Y:S01]  /*190f0*/  LDL R5, [R1+0xc] ;  /* 0x00000c0001057983 */ /* 0x008ea20000100800 */
[----:B0-----:R-:W2:Y:S01]  /*19100*/  LDC.64 R2, c[0x0][0xc90] ;  /* 0x00032400ff027b82 */ /* 0x001ea20000000a00 */
[----:B------:R-:W-:Y:S01]  /*19110*/  ULDC.64 UR4, c[0x0][0x208] ;  /* 0x0000820000047ab9 */ /* 0x000fe20000000a00 */
[----:B--2---:R-:W-:-:S05]  /*19120*/  IMAD.WIDE R2, R5, 0x4, R2 ;  /* 0x0000000405027825 */ /* 0x004fca00078e0202 */
[----:B------:R-:W2:Y:S02]  /*19130*/  LDG.E R6, desc[UR4][R2.64] ;  /* 0x0000000402067981 */ /* 0x000ea4000c1e1900 */
[----:B--2---:R-:W-:-:S05]  /*19140*/  IMAD R5, R4, R6, RZ ;  /* 0x0000000604057224 */ /* 0x004fca00078e02ff */
[----:B------:R-:W-:-:S04]  /*19150*/  IABS R7, R5 ;  /* 0x0000000500077213 */ /* 0x000fc80000000000 */
[----:B------:R-:W0:Y:S08]  /*19160*/  I2F.RP R2, R7 ;  /* 0x0000000700027306 */ /* 0x000e300000209400 */
        /* <DEDUP_REMOVED lines=22> */
[----:B------:R-:W-:Y:S02]  /*192d0*/  IMAD R7, R6, R2, RZ ;  /* 0x0000000206077224 */ /* 0x000fe400078e02ff */
[----:B------:R-:W-:Y:S02]  /*192e0*/  IMAD.MOV R2, RZ, RZ, -R2 ;  /* 0x000000ffff027224 */ /* 0x000fe400078e0a02 */
[----:B------:R-:W-:Y:S02]  /*192f0*/  IMAD.MOV R3, RZ, RZ, -R7 ;  /* 0x000000ffff037224 */ /* 0x000fe400078e0a07 */
[----:B------:R-:W-:-:S03]  /*19300*/  IMAD R0, R5, R2, R0 ;  /* 0x0000000205007224 */ /* 0x000fc600078e0200 */
[----:B------:R-:W-:Y:S02]  /*19310*/  VIADDMNMX R6, R3, R8, R6, PT ;  /* 0x0000000803067246 */ /* 0x000fe40003800106 */
[----:B------:R-:W-:Y:S02]  /*19320*/  IADD3 R7, R7, 0x1000000, R0 ;  /* 0x0100000007077810 */ /* 0x000fe40007ffe000 */
        /* <DEDUP_REMOVED lines=25> */
[----:B------:R-:W-:Y:S02]  /*194c0*/  IMAD R3, R2, R6, R7 ;  /* 0x0000000602037224 */ /* 0x000fe400078e0207 */
[----:B------:R-:W-:-:S03]  /*194d0*/  IMAD.MOV.U32 R0, RZ, RZ, R2 ;  /* 0x000000ffff007224 */ /* 0x000fc600078e0002 */
[----:B------:R1:W-:Y:S04]  /*194e0*/  STL [R1+0x8], R3 ;  /* 0x0000080301007387 */ /* 0x0003e80000100800 */
.L_x_1372:
[----:B-1----:R-:W-:-:S05]  /*194f0*/  LOP3.LUT R3, RZ, R0, RZ, 0x33, !PT ;  /* 0x00000000ff037212 */ /* 0x002fca00078e33ff */
[----:B------:R-:W-:-:S05]  /*19500*/  IMAD.IADD R0, R4, 0x1, R3 ;  /* 0x0000000104007824 */ /* 0x000fca00078e0203 */
[----:B------:R2:W-:Y:S01]  /*19510*/  STL [R1+0x4], R0 ;  /* 0x0000040001007387 */ /* 0x0005e20000100800 */
[----:B------:R-:W-:Y:S05]  /*19520*/  BRA `(.L_x_1373) ;  /* 0x0000000000287947 */ /* 0x000fea0003800000 */
.L_x_1365:
        /* <DEDUP_REMOVED lines=10> */
.L_x_1373:
[----:B-1----:R-:W3:Y:S04]  /*195d0*/  LDL R3, [R1+0x8] ;  /* 0x0000080001037983 */ /* 0x002ee80000100800 */
[----:B0-----:R-:W4:Y:S04]  /*195e0*/  LDL R2, [R1+0xc] ;  /* 0x00000c0001027983 */ /* 0x001f280000100800 */
[----:B------:R-:W5:Y:S04]  /*195f0*/  LDL R5, [R1+0x4] ;  /* 0x0000040001057983 */ /* 0x000f680000100800 */
[----:B------:R-:W5:Y:S01]  /*19600*/  LDL R4, [R1] ;  /* 0x0000000001047983 */ /* 0x000f620000100800 */
[----:B--2---:R-:W0:Y:S01]  /*19610*/  S2R R0, SR_TID.X ;  /* 0x0000000000007919 */ /* 0x004e220000002100 */
[----:B------:R-:W-:Y:S05]  /*19620*/  WARPSYNC.ALL ;  /* 0x0000000000007948 */ /* 0x000fea0003800000 */
[----:B0-----:R-:W-:Y:S01]  /*19630*/  LOP3.LUT R0, R0, 0x1f, RZ, 0xc0, !PT ;  /* 0x0000001f00007812 */ /* 0x001fe200078ec0ff */
[----:B------:R-:W-:Y:S03]  /*19640*/  BAR.SYNC.DEFER_BLOCKING 0x4, 0x180 ;  /* 0x0106000000007b1d */ /* 0x000fe60000010000 */
[----:B------:R-:W-:-:S13]  /*19650*/  ISETP.NE.AND P0, PT, R0, RZ, PT ;  /* 0x000000ff0000720c */ /* 0x000fda0003f05270 */
[----:B------:R-:W-:Y:S01]  /*19660*/  @!P0 MOV R0, 0x400 ;  /* 0x0000040000008802 */ /* 0x000fe20000000f00 */
[----:B---3--:R-:W-:Y:S02]  /*19670*/  IMAD.MOV.U32 R6, RZ, RZ, R3 ;  /* 0x000000ffff067224 */ /* 0x008fe400078e0003 */
[----:B------:R-:W0:Y:S01]  /*19680*/  @!P0 S2R R3, SR_CgaCtaId ;  /* 0x0000000000038919 */ /* 0x000e220000008800 */
[----:B----4-:R-:W-:Y:S01]  /*19690*/  IMAD.MOV.U32 R7, RZ, RZ, R2 ;  /* 0x000000ffff077224 */ /* 0x010fe200078e0002 */
[----:B0-----:R-:W-:-:S05]  /*196a0*/  @!P0 LEA R19, R3, R0, 0x18 ;  /* 0x0000000003138211 */ /* 0x001fca00078ec0ff */
[----:B-----5:R1:W-:Y:S01]  /*196b0*/  @!P0 STS.128 [R19+0x308d0], R4 ;  /* 0x0308d00413008388 */ /* 0x0203e20000000c00 */
[----:B------:R-:W-:Y:S06]  /*196c0*/  BAR.ARV 0x5, 0x180 ;  /* 0x0146000000007b1d */ /* 0x000fec0000002000 */
.L_x_1362:
[----:B---3--:R-:W3:Y:S01]  /*196d0*/  LDL R0, [R1+0xc] ;  /* 0x00000c0001007983 */ /* 0x008ee20000100800 */
[----:B------:R-:W-:Y:S02]  /*196e0*/  ULDC UR4, c[0x0][0xc3c] ;  /* 0x00030f0000047ab9 */ /* 0x000fe40000000800 */
[----:B---3--:R-:W-:-:S13]  /*196f0*/  ISETP.GE.AND P0, PT, R0, UR4, PT ;  /* 0x0000000400007c0c */ /* 0x008fda000bf06270 */
[----:B------:R-:W-:Y:S05]  /*19700*/  @!P0 BRA `(.L_x_1374) ;  /* 0xffffff9c00048947 */ /* 0x000fea000383ffff */
[----:B------:R-:W-:Y:S05]  /*19710*/  BSYNC B8 ;  /* 0x0000000000087941 */ /* 0x000fea0003800000 */
.L_x_1258:
[----:B----4-:R-:W4:Y:S01]  /*19720*/  LDL.LU R0, [R1+0x50] ;  /* 0x0000500001007983 */ /* 0x010f220000300800 */
[----:B------:R-:W-:Y:S01]  /*19730*/  BSSY B0, `(.L_x_1375) ;  /* 0x000000b000007945 */ /* 0x000fe20003800000 */
[----:B01----:R-:W0:Y:S01]  /*19740*/  S2R R5, SR_CgaCtaId ;  /* 0x0000000000057919 */ /* 0x003e220000008800 */
[----:B----4-:R-:W-:-:S05]  /*19750*/  VIADD R0, R0, 0x1 ;  /* 0x0000000100007836 */ /* 0x010fca0000000000 */
        /* <DEDUP_REMOVED lines=8> */
.L_x_1446:
[----:B------:R-:W-:Y:S05]  /*197e0*/  BSYNC B0 ;  /* 0x0000000000007941 */ /* 0x000fea0003800000 */
.L_x_1375:
[----:B------:R-:W-:-:S03]  /*197f0*/  UMOV UR4, 0xffffffff ;  /* 0xffffffff00047882 */ /* 0x000fc60000000000 */
[----:B------:R-:W-:Y:S05]  /*19800*/  BRA.DIV UR4, `(.L_x_1377) ;  /* 0x0000002204787947 */ /* 0x000fea000b800000 */
[----:B------:R-:W1:Y:S02]  /*19810*/  S2R R2, SR_TID.X ;  /* 0x0000000000027919 */ /* 0x000e640000002100 */
[----:B-1----:R-:W-:-:S04]  /*19820*/  SHF.R.U32.HI R2, RZ, 0x5, R2 ;  /* 0x00000005ff027819 */ /* 0x002fc80000011602 */
[----:B------:R-:W-:-:S05]  /*19830*/  LOP3.LUT R2, R2, 0x3, RZ, 0xc0, !PT ;  /* 0x0000000302027812 */ /* 0x000fca00078ec0ff */
[----:B------:R1:W4:Y:S02]  /*19840*/  SHFL.IDX PT, R14, R2, RZ, 0x1f ;  /* 0x00001fff020e7589 */ /* 0x00032400000e0000 */
.L_x_1449:
[----:B----4-:R-:W-:Y:S01]  /*19850*/  ISETP.NE.AND P0, PT, R14, RZ, PT ;  /* 0x000000ff0e00720c */ /* 0x010fe20003f05270 */
[----:B------:R-:W-:-:S12]  /*19860*/  BSSY B0, `(.L_x_1378) ;  /* 0x0000029000007945 */ /* 0x000fd80003800000 */
[----:B------:R-:W-:Y:S05]  /*19870*/  @P0 BRA `(.L_x_1379) ;  /* 0x00000000009c0947 */ /* 0x000fea0003800000 */
[----:B------:R-:W-:-:S03]  /*19880*/  UMOV UR4, 0xffffffff ;  /* 0xffffffff00047882 */ /* 0x000fc60000000000 */
[----:B------:R-:W-:Y:S05]  /*19890*/  BRA.DIV UR4, `(.L_x_1380) ;  /* 0x0000002204887947 */ /* 0x000fea000b800000 */
[----:B------:R-:W-:-:S13]  /*198a0*/  ELECT P6, URZ, PT ;  /* 0x00000000003f782f */ /* 0x000fda00038c0000 */
.L_x_1452:
[----:B------:R-:W-:Y:S05]  /*198b0*/  @!P6 BRA `(.L_x_1379) ;  /* 0x00000000008ce947 */ /* 0x000fea0003800000 */
[----:B-1----:R-:W4:Y:S02]  /*198c0*/  LDL R2, [R1+0x5c] ;  /* 0x00005c0001027983 */ /* 0x002f240000100800 */
[----:B----4-:R-:W-:-:S13]  /*198d0*/  R2UR UR4, R2 ;  /* 0x00000000020472ca */ /* 0x010fda00000e0000 */
[----:B------:R-:W-:-:S06]  /*198e0*/  ULOP3.LUT UR4, UR4, 0x2, URZ, 0xfc, !UPT ;  /* 0x0000000204047892 */ /* 0x000fcc000f8efc3f */
[----:B------:R-:W-:-:S05]  /*198f0*/  IMAD.U32 R2, RZ, RZ, UR4 ;  /* 0x00000004ff027e24 */ /* 0x000fca000f8e00ff */
[----:B------:R-:W-:-:S13]  /*19900*/  ISETP.NE.AND P2, PT, R2, 0x3, PT ;  /* 0x000000030200780c */ /* 0x000fda0003f45270 */
[----:B------:R-:W-:Y:S05]  /*19910*/  @!P2 BRA `(.L_x_1381) ;  /* 0x000000000004a947 */ /* 0x000fea0003800000 */
[----:B------:R-:W-:Y:S01]  /*19920*/  BPT.TRAP 0x1 ;  /* 0x000000040000795c */ /* 0x000fe20000300000 */
.L_x_1381:
[----:B0-----:R-:W4:Y:S04]  /*19930*/  LDL R3, [R1+0x10] ;  /* 0x0000100001037983 */ /* 0x001f280000100800 */
[----:B------:R-:W5:Y:S01]  /*19940*/  LDL.LU R7, [R1+0x14] ;  /* 0x0000140001077983 */ /* 0x000f620000300800 */
[----:B------:R-:W-:-:S04]  /*19950*/  VIADD R2, R0, 0x30840 ;  /* 0x0003084000027836 */ /* 0x000fc80000000000 */
[C---:B----4-:R-:W-:Y:S02]  /*19960*/  IMAD R6, R3.reuse, 0x8, R2 ;  /* 0x0000000803067824 */ /* 0x050fe400078e0202 */
[----:B------:R-:W-:Y:S01]  /*19970*/  VIADD R3, R3, 0x1 ;  /* 0x0000000103037836 */ /* 0x000fe20000000000 */
[----:B-----5:R-:W-:-:S04]  /*19980*/  SHF.L.U32 R5, R7, 0x1f, RZ ;  /* 0x0000001f07057819 */ /* 0x020fc800000006ff */
        /* <DEDUP_REMOVED lines=8> */
.L_x_1453:
[----:B------:R-:W1:Y:S02]  /*19a10*/  SYNCS.PHASECHK.TRANS64.TRYWAIT P0, [R7+URZ], R2 ;  /* 0x00000002070075a7 */ /* 0x000e64000800017f */
[----:B-1----:R-:W-:Y:S05]  /*19a20*/  @!P0 BRA `(.L_x_1383) ;  /* 0x0000002000588947 */ /* 0x002fea0003800000 */
.L_x_1454:
[----:B------:R-:W-:Y:S05]  /*19a30*/  @!P2 BRA `(.L_x_1384) ;  /* 0x000000000004a947 */ /* 0x000fea0003800000 */
[----:B------:R-:W-:Y:S01]  /*19a40*/  BPT.TRAP 0x1 ;  /* 0x000000040000795c */ /* 0x000fe20000300000 */
.L_x_1384:
[----:B------:R-:W4:Y:S01]  /*19a50*/  LDL.LU R4, [R1+0x10] ;  /* 0x0000100001047983 */ /* 0x000f220000300800 */
[----:B------:R-:W-:-:S04]  /*19a60*/  VIADD R0, R0, 0x30860 ;  /* 0x0003086000007836 */ /* 0x000fc80000000000 */
[----:B----4-:R-:W-:-:S04]  /*19a70*/  IMAD R4, R4, 0x8, R0 ;  /* 0x0000000804047824 */ /* 0x010fc800078e0200 */
[----:B------:R-:W4:Y:S02]  /*19a80*/  SYNCS.PHASECHK.TRANS64.TRYWAIT P0, [R4+URZ], R5 ;  /* 0x00000005040075a7 */ /* 0x000f24000800017f */
[----:B----4-:R-:W-:Y:S05]  /*19a90*/  @!P0 BRA `(.L_x_1385) ;  /* 0x0000002000508947 */ /* 0x010fea0003800000 */
.L_x_1455:
[----:B------:R-:W-:-:S07]  /*19aa0*/  IMAD R3, R3, 0x8, R0 ;  /* 0x0000000803037824 */ /* 0x000fce00078e0200 */
.L_x_1386:
[----:B------:R0:W0:Y:S02]  /*19ab0*/  SYNCS.PHASECHK.TRANS64.TRYWAIT P0, [R3+URZ], R2 ;  /* 0x00000002030075a7 */ /* 0x000024000800017f */
[----:B0-----:R-:W-:Y:S05]  /*19ac0*/  @!P0 NANOSLEEP.SYNCS 0x989680 ;  /* 0x009896800000895d */ /* 0x001fea0003900000 */
[----:B------:R-:W0:Y:S02]  /*19ad0*/  @!P0 SYNCS.PHASECHK.TRANS64 P0, [R3+URZ], R2 ;  /* 0x00000002030085a7 */ /* 0x000e24000800007f */
[----:B0-----:R-:W-:Y:S05]  /*19ae0*/  @!P0 BRA `(.L_x_1386) ;  /* 0xfffffffc00f08947 */ /* 0x001fea000383ffff */
.L_x_1379:
[----:B------:R-:W-:Y:S05]  /*19af0*/  BSYNC B0 ;  /* 0x0000000000007941 */ /* 0x000fea0003800000 */
.L_x_1378:
[----:B------:R-:W-:Y:S05]  /*19b00*/  EXIT ;  /* 0x000000000000794d */ /* 0x000fea0003800000 */
.L_x_1157:
[----:B0-----:R-:W-:-:S04]  /*19b10*/  IMAD.U32 R3, RZ, RZ, UR37 ;  /* 0x00000025ff037e24 */ /* 0x001fc8000f8e00ff */
[----:B------:R0:W1:Y:S03]  /*19b20*/  SYNCS.PHASECHK.TRANS64.TRYWAIT P1, [R3+URZ+0x30800], R0 ;  /* 0x03080000030075a7 */ /* 0x000066000802017f */
[----:B-1----:R-:W-:Y:S05]  /*19b30*/  @!P1 NANOSLEEP.SYNCS 0x989680 ;  /* 0x009896800000995d */ /* 0x002fea0003900000 */
[----:B------:R-:W1:Y:S02]  /*19b40*/  @!P1 SYNCS.PHASECHK.TRANS64 P1, [R3+URZ+0x30800], R0 ;  /* 0x03080000030095a7 */ /* 0x000e64000802007f */
[----:B-1----:R-:W-:Y:S05]  /*19b50*/  @!P1 BRA `(.L_x_1157) ;  /* 0xfffffffc00ec9947 */ /* 0x002fea000383ffff */
[----:B------:R-:W-:Y:S05]  /*19b60*/  BRA `(.L_x_1387) ;  /* 0xfffffe8800147947 */ /* 0x000fea000383ffff */
.L_x_1161:
[----:B-1----:R1:W2:Y:S02]  /*19b70*/  SYNCS.PHASECHK.TRANS64.TRYWAIT P2, [R3+URZ+0x30830], R0 ;  /* 0x03083000030075a7 */ /* 0x0022a4000804017f */
[----:B--2---:R-:W-:Y:S05]  /*19b80*/  @!P2 NANOSLEEP.SYNCS 0x989680 ;  /* 0x009896800000a95d */ /* 0x004fea0003900000 */
[----:B------:R-:W2:Y:S02]  /*19b90*/  @!P2 SYNCS.PHASECHK.TRANS64 P2, [R3+URZ+0x30830], R0 ;  /* 0x030830000300a5a7 */ /* 0x000ea4000804007f */
[----:B--2---:R-:W-:Y:S05]  /*19ba0*/  @!P2 BRA `(.L_x_1161) ;  /* 0xfffffffc00f0a947 */ /* 0x004fea000383ffff */
[----:B------:R-:W-:Y:S05]  /*19bb0*/  BRA `(.L_x_1160) ;  /* 0xfffffe88003c7947 */ /* 0x000fea000383ffff */
.L_x_1177:
[----:B-1----:R-:W-:-:S04]  /*19bc0*/  IMAD.U32 R12, RZ, RZ, UR6 ;  /* 0x00000006ff0c7e24 */ /* 0x002fc8000f8e00ff */
[----:B------:R1:W2:Y:S03]  /*19bd0*/  SYNCS.PHASECHK.TRANS64.TRYWAIT P2, [R12+URZ+0x30830], R9 ;  /* 0x030830090c0075a7 */ /* 0x0002a6000804017f */
[----:B--2---:R-:W-:Y:S05]  /*19be0*/  @!P2 NANOSLEEP.SYNCS 0x989680 ;  /* 0x009896800000a95d */ /* 0x004fea0003900000 */
[----:B------:R-:W2:Y:S02]  /*19bf0*/  @!P2 SYNCS.PHASECHK.TRANS64 P2, [R12+URZ+0x30830], R9 ;  /* 0x030830090c00a5a7 */ /* 0x000ea4000804007f */
[----:B--2---:R-:W-:Y:S05]  /*19c00*/  @!P2 BRA `(.L_x_1177) ;  /* 0xfffffffc00eca947 */ /* 0x004fea000383ffff */
[----:B------:R-:W-:Y:S05]  /*19c10*/  BRA `(.L_x_1176) ;  /* 0xfffffeb400507947 */ /* 0x000fea000383ffff */
.L_x_1181:
[----:B01----:R-:W-:-:S04]  /*19c20*/  IMAD.U32 R9, RZ, RZ, UR5 ;  /* 0x00000005ff097e24 */ /* 0x003fc8000f8e00ff */
[----:B------:R0:W1:Y:S03]  /*19c30*/  SYNCS.PHASECHK.TRANS64.TRYWAIT P2, [R9+URZ+0x30850], R0 ;  /* 0x03085000090075a7 */ /* 0x000066000804017f */
[----:B-1----:R-:W-:Y:S05]  /*19c40*/  @!P2 NANOSLEEP.SYNCS 0x989680 ;  /* 0x009896800000a95d */ /* 0x002fea0003900000 */
[----:B------:R-:W1:Y:S02]  /*19c50*/  @!P2 SYNCS.PHASECHK.TRANS64 P2, [R9+URZ+0x30850], R0 ;  /* 0x030850000900a5a7 */ /* 0x000e64000804007f */
[----:B-1----:R-:W-:Y:S05]  /*19c60*/  @!P2 BRA `(.L_x_1181) ;  /* 0xfffffffc00eca947 */ /* 0x002fea000383ffff */
[----:B------:R-:W-:Y:S05]  /*19c70*/  BRA `(.L_x_1180) ;  /* 0xfffffebc00e07947 */ /* 0x000fea000383ffff */
.L_x_1198:
[----:B-1----:R-:W-:-:S04]  /*19c80*/  IMAD.U32 R3, RZ, RZ, UR5 ;  /* 0x00000005ff037e24 */ /* 0x002fc8000f8e00ff */
[----:B------:R1:W2:Y:S03]  /*19c90*/  SYNCS.PHASECHK.TRANS64.TRYWAIT P2, [R3+URZ+0x30830], R2 ;  /* 0x03083002030075a7 */ /* 0x0002a6000804017f */
[----:B--2---:R-:W-:Y:S05]  /*19ca0*/  @!P2 NANOSLEEP.SYNCS 0x989680 ;  /* 0x009896800000a95d */ /* 0x004fea0003900000 */
[----:B------:R-:W2:Y:S02]  /*19cb0*/  @!P2 SYNCS.PHASECHK.TRANS64 P2, [R3+URZ+0x30830], R2 ;  /* 0x030830020300a5a7 */ /* 0x000ea4000804007f */
[----:B--2---:R-:W-:Y:S05]  /*19cc0*/  @!P2 BRA `(.L_x_1198) ;  /* 0xfffffffc00eca947 */ /* 0x004fea000383ffff */
[----:B------:R-:W-:Y:S05]  /*19cd0*/  BRA `(.L_x_1197) ;  /* 0xfffffee800047947 */ /* 0x000fea000383ffff */
.L_x_1202:
[----:B01----:R-:W-:-:S04]  /*19ce0*/  IMAD.U32 R2, RZ, RZ, UR5 ;  /* 0x00000005ff027e24 */ /* 0x003fc8000f8e00ff */
[----:B------:R0:W1:Y:S03]  /*19cf0*/  SYNCS.PHASECHK.TRANS64.TRYWAIT P2, [R2+URZ+0x30850], R0 ;  /* 0x03085000020075a7 */ /* 0x000066000804017f */
[----:B-1----:R-:W-:Y:S05]  /*19d00*/  @!P2 NANOSLEEP.SYNCS 0x989680 ;  /* 0x009896800000a95d */ /* 0x002fea0003900000 */
[----:B------:R-:W1:Y:S02]  /*19d10*/  @!P2 SYNCS.PHASECHK.TRANS64 P2, [R2+URZ+0x30850], R0 ;  /* 0x030850000200a5a7 */ /* 0x000e64000804007f */
[----:B-1----:R-:W-:Y:S05]  /*19d20*/  @!P2 BRA `(.L_x_1202) ;  /* 0xfffffffc00eca947 */ /* 0x002fea000383ffff */
[----:B------:R-:W-:Y:S05]  /*19d30*/  BRA `(.L_x_1201) ;  /* 0xfffffef000947947 */ /* 0x000fea000383ffff */
.L_x_1208:
[----:B-1----:R-:W-:-:S04]  /*19d40*/  IMAD.U32 R3, RZ, RZ, UR5 ;  /* 0x00000005ff037e24 */ /* 0x002fc8000f8e00ff */
[----:B------:R1:W2:Y:S03]  /*19d50*/  SYNCS.PHASECHK.TRANS64.TRYWAIT P2, [R3+URZ+0x30830], R2 ;  /* 0x03083002030075a7 */ /* 0x0002a6000804017f */
[----:B--2---:R-:W-:Y:S05]  /*19d60*/  @!P2 NANOSLEEP.SYNCS 0x989680 ;  /* 0x009896800000a95d */ /* 0x004fea0003900000 */
[----:B------:R-:W2:Y:S02]  /*19d70*/  @!P2 SYNCS.PHASECHK.TRANS64 P2, [R3+URZ+0x30830], R2 ;  /* 0x030830020300a5a7 */ /* 0x000ea4000804007f */
[----:B--2---:R-:W-:Y:S05]  /*19d80*/  @!P2 BRA `(.L_x_1208) ;  /* 0xfffffffc00eca947 */ /* 0x004fea000383ffff */
[----:B------:R-:W-:Y:S05]  /*19d90*/  BRA `(.L_x_1207) ;  /* 0xffffff0400587947 */ /* 0x000fea000383ffff */
.L_x_1212:
[----:B01----:R-:W-:-:S04]  /*19da0*/  IMAD.U32 R2, RZ, RZ, UR5 ;  /* 0x00000005ff027e24 */ /* 0x003fc8000f8e00ff */
[----:B------:R0:W1:Y:S03]  /*19db0*/  SYNCS.PHASECHK.TRANS64.TRYWAIT P2, [R2+URZ+0x30850], R0 ;  /* 0x03085000020075a7 */ /* 0x000066000804017f */
[----:B-1----:R-:W-:Y:S05]  /*19dc0*/  @!P2 NANOSLEEP.SYNCS 0x989680 ;  /* 0x009896800000a95d */ /* 0x002fea0003900000 */
[----:B------:R-:W1:Y:S02]  /*19dd0*/  @!P2 SYNCS.PHASECHK.TRANS64 P2, [R2+URZ+0x30850], R0 ;  /* 0x030850000200a5a7 */ /* 0x000e64000804007f */
[----:B-1----:R-:W-:Y:S05]  /*19de0*/  @!P2 BRA `(.L_x_1212) ;  /* 0xfffffffc00eca947 */ /* 0x002fea000383ffff */
[----:B------:R-:W-:Y:S05]  /*19df0*/  BRA `(.L_x_1211) ;  /* 0xffffff0c00e87947 */ /* 0x000fea000383ffff */
.L_x_1225:
[----:B-1----:R-:W-:-:S04]  /*19e00*/  IMAD.U32 R5, RZ, RZ, UR5 ;  /* 0x00000005ff057e24 */ /* 0x002fc8000f8e00ff */
[----:B------:R1:W2:Y:S03]  /*19e10*/  SYNCS.PHASECHK.TRANS64.TRYWAIT P0, [R5+URZ+0x30850], R0 ;  /* 0x03085000050075a7 */ /* 0x0002a6000800017f */
[----:B--2---:R-:W-:Y:S05]  /*19e20*/  @!P0 NANOSLEEP.SYNCS 0x989680 ;  /* 0x009896800000895d */ /* 0x004fea0003900000 */
[----:B------:R-:W2:Y:S02]  /*19e30*/  @!P0 SYNCS.PHASECHK.TRANS64 P0, [R5+URZ+0x30850], R0 ;  /* 0x03085000050085a7 */ /* 0x000ea4000800007f */
[----:B--2---:R-:W-:Y:S05]  /*19e40*/  @!P0 BRA `(.L_x_1225) ;  /* 0xfffffffc00ec8947 */ /* 0x004fea000383ffff */
[----:B------:R-:W-:Y:S05]  /*19e50*/  BRA `(.L_x_1224) ;  /* 0xffffff3800a87947 */ /* 0x000fea000383ffff */
.L_x_1280:
[----:B-1----:R-:W1:Y:S01]  /*19e60*/  S2R R4, SR_TID.X ;  /* 0x0000000000047919 */ /* 0x002e620000002100 */
[----:B------:R-:W-:Y:S01]  /*19e70*/  BSSY B0, `(.L_x_1388) ;  /* 0x000000a000007945 */ /* 0x000fe20003800000 */
[----:B------:R-:W-:Y:S02]  /*19e80*/  IMAD.MOV.U32 R12, RZ, RZ, RZ ;  /* 0x000000ffff0c7224 */ /* 0x000fe400078e00ff */
[----:B------:R-:W-:Y:S02]  /*19e90*/  IMAD.MOV.U32 R11, RZ, RZ, 0x1f ;  /* 0x0000001fff0b7424 */ /* 0x000fe400078e00ff */
[----:B------:R-:W-:Y:S01]  /*19ea0*/  IMAD.MOV.U32 R15, RZ, RZ, -0x1 ;  /* 0xffffffffff0f7424 */ /* 0x000fe200078e00ff */
[----:B-1----:R-:W-:-:S04]  /*19eb0*/  SHF.R.U32.HI R4, RZ, 0x5, R4 ;  /* 0x00000005ff047819 */ /* 0x002fc80000011604 */
[----:B------:R-:W-:-:S05]  /*19ec0*/  LOP3.LUT R4, R4, 0x3, RZ, 0xc0, !PT ;  /* 0x0000000304047812 */ /* 0x000fca00078ec0ff */
[----:B------:R-:W-:-:S07]  /*19ed0*/  IMAD.MOV.U32 R13, RZ, RZ, R4 ;  /* 0x000000ffff0d7224 */ /* 0x000fce00078e0004 */
[----:B0-2---:R-:W-:Y:S05]  /*19ee0*/  WARPSYNC.COLLECTIVE R15, `(.L_x_1389) ;  /* 0x000000000f087348 */ /* 0x005fea0003c00000 */
[----:B------:R1:W3:Y:S02]  /*19ef0*/  SHFL.IDX P6, R14, R13, R12, R11 ;  /* 0x0000000c0d0e7389 */ /* 0x0002e400000c000b */
[----:B0123--:R-:W-:Y:S01]  /*19f00*/  ENDCOLLECTIVE ;  /* 0x000000000000791b */ /* 0x00ffe20003800000 */
.L_x_1389:
[----:B------:R-:W-:Y:S05]  /*19f10*/  BSYNC B0 ;  /* 0x0000000000007941 */ /* 0x000fea0003800000 */
.L_x_1388:
[----:B------:R-:W-:Y:S05]  /*19f20*/  BRA `(.L_x_1390) ;  /* 0xffffffa400a47947 */ /* 0x000fea000383ffff */
.L_x_1282:
[----:B------:R-:W-:Y:S01]  /*19f30*/  BSSY B0, `(.L_x_1391) ;  /* 0x0000006000007945 */ /* 0x000fe20003800000 */
[----:B------:R-:W-:-:S07]  /*19f40*/  IMAD.MOV.U32 R15, RZ, RZ, -0x1 ;  /* 0xffffffffff0f7424 */ /* 0x000fce00078e00ff */
[----:B012---:R-:W-:Y:S05]  /*19f50*/  WARPSYNC.COLLECTIVE R15, `(.L_x_1392) ;  /* 0x000000000f0c7348 */ /* 0x007fea0003c00000 */
[----:B------:R-:W-:Y:S02]  /*19f60*/  ELECT P6, UR62, PT ;  /* 0x00000000003e782f */ /* 0x000fe400038c0000 */
[----:B------:R-:W-:Y:S01]  /*19f70*/  MOV R14, UR62 ;  /* 0x0000003e000e7c02 */ /* 0x000fe20008000f00 */
[----:B012---:R-:W-:Y:S10]  /*19f80*/  ENDCOLLECTIVE ;  /* 0x000000000000791b */ /* 0x007ff40003800000 */
.L_x_1392:
[----:B------:R-:W-:Y:S05]  /*19f90*/  BSYNC B0 ;  /* 0x0000000000007941 */ /* 0x000fea0003800000 */
.L_x_1391:
[----:B------:R-:W-:Y:S05]  /*19fa0*/  BRA `(.L_x_1393) ;  /* 0xffffffa400a87947 */ /* 0x000fea000383ffff */
.L_x_1284:
[----:B---3--:R3:W4:Y:S02]  /*19fb0*/  SYNCS.PHASECHK.TRANS64.TRYWAIT P0, [R0+URZ+0x30840], R2 ;  /* 0x03084002000075a7 */ /* 0x008724000800017f */
[----:B----4-:R-:W-:Y:S05]  /*19fc0*/  @!P0 NANOSLEEP.SYNCS 0x989680 ;  /* 0x009896800000895d */ /* 0x010fea0003900000 */
[----:B------:R-:W4:Y:S02]  /*19fd0*/  @!P0 SYNCS.PHASECHK.TRANS64 P0, [R0+URZ+0x30840], R2 ;  /* 0x03084002000085a7 */ /* 0x000f24000800007f */
[----:B----4-:R-:W-:Y:S05]  /*19fe0*/  @!P0 BRA `(.L_x_1284) ;  /* 0xfffffffc00f08947 */ /* 0x010fea000383ffff */
[----:B------:R-:W-:Y:S05]  /*19ff0*/  BRA `(.L_x_1394) ;  /* 0xffffffa800107947 */ /* 0x000fea000383ffff */
.L_x_1288:
[----:B------:R-:W2:Y:S01]  /*1a000*/  LDL.LU R11, [R1+0x2c] ;  /* 0x00002c00010b7983 */ /* 0x000ea20000300800 */
[----:B------:R-:W-:Y:S02]  /*1a010*/  IMAD.MOV.U32 R13, RZ, RZ, R3 ;  /* 0x000000ffff0d7224 */ /* 0x000fe400078e0003 */
[----:B------:R-:W-:Y:S01]  /*1a020*/  IMAD.MOV.U32 R12, RZ, RZ, RZ ;  /* 0x000000ffff0c7224 */ /* 0x000fe200078e00ff */
[----:B------:R-:W0:Y:S01]  /*1a030*/  S2R R5, SR_TID.X ;  /* 0x0000000000057919 */ /* 0x000e220000002100 */
[----:B------:R-:W-:Y:S01]  /*1a040*/  IMAD.MOV.U32 R15, RZ, RZ, -0x1 ;  /* 0xffffffffff0f7424 */ /* 0x000fe200078e00ff */
[----:B0-----:R-:W-:-:S04]  /*1a050*/  LOP3.LUT R5, R5, 0x7f, RZ, 0xc0, !PT ;  /* 0x0000007f05057812 */ /* 0x001fc800078ec0ff */
[----:B------:R-:W-:-:S05]  /*1a060*/  SHF.R.U32.HI R5, RZ, 0x3, R5 ;  /* 0x00000003ff057819 */ /* 0x000fca0000011605 */
[----:B------:R-:W-:-:S04]  /*1a070*/  IMAD.IADD R0, R5, 0x1, R9 ;  /* 0x0000000105007824 */ /* 0x000fc800078e0209 */
[----:B------:R-:W-:Y:S02]  /*1a080*/  VIADD R5, R0, 0x10 ;  /* 0x0000001000057836 */ /* 0x000fe40000000000 */
[----:B--2---:R-:W-:Y:S02]  /*1a090*/  IMAD R2, R11, R7, RZ ;  /* 0x000000070b027224 */ /* 0x004fe400078e02ff */
[----:B------:R-:W-:-:S03]  /*1a0a0*/  IMAD.MOV.U32 R11, RZ, RZ, 0x181f ;  /* 0x0000181fff0b7424 */ /* 0x000fc600078e00ff */
[----:B------:R-:W-:-:S13]  /*1a0b0*/  ISETP.GE.AND P3, PT, R0, R2, PT ;  /* 0x000000020000720c */ /* 0x000fda0003f66270 */
[----:B-----5:R-:W-:Y:S05]  /*1a0c0*/  WARPSYNC.COLLECTIVE R15, `(.L_x_1395) ;  /* 0x000000000f087348 */ /* 0x020fea0003c00000 */
[----:B------:R0:W1:Y:S02]  /*1a0d0*/  SHFL.IDX P6, R14, R13, R12, R11 ;  /* 0x0000000c0d0e7389 */ /* 0x00006400000c000b */
[----:B01---5:R-:W-:Y:S01]  /*1a0e0*/  ENDCOLLECTIVE ;  /* 0x000000000000791b */ /* 0x023fe20003800000 */
.L_x_1395:
[----:B------:R-:W-:Y:S02]  /*1a0f0*/  IMAD.MOV.U32 R13, RZ, RZ, R4 ;  /* 0x000000ffff0d7224 */ /* 0x000fe400078e0004 */
[----:B------:R-:W-:-:S07]  /*1a100*/  IMAD.MOV.U32 R6, RZ, RZ, R14 ;  /* 0x000000ffff067224 */ /* 0x000fce00078e000e */
[----:B------:R-:W-:Y:S05]  /*1a110*/  WARPSYNC.COLLECTIVE R15, `(.L_x_1396) ;  /* 0x000000000f087348 */ /* 0x000fea0003c00000 */
[----:B------:R0:W1:Y:S02]  /*1a120*/  SHFL.IDX P6, R14, R13, R12, R11 ;  /* 0x0000000c0d0e7389 */ /* 0x00006400000c000b */
[----:B01----:R-:W-:Y:S01]  /*1a130*/  ENDCOLLECTIVE ;  /* 0x000000000000791b */ /* 0x003fe20003800000 */
.L_x_1396:
[----:B------:R-:W-:Y:S01]  /*1a140*/  ULDC.64 UR4, c[0x0][0x208] ;  /* 0x0000820000047ab9 */ /* 0x000fe20000000a00 */
[----:B------:R-:W-:Y:S02]  /*1a150*/  IMAD.MOV.U32 R13, RZ, RZ, R3 ;  /* 0x000000ffff0d7224 */ /* 0x000fe400078e0003 */
[----:B------:R-:W-:Y:S02]  /*1a160*/  IMAD.MOV.U32 R12, RZ, RZ, 0x1 ;  /* 0x00000001ff0c7424 */ /* 0x000fe400078e00ff */
[----:B------:R-:W-:-:S05]  /*1a170*/  IMAD.MOV.U32 R7, RZ, RZ, R14 ;  /* 0x000000ffff077224 */ /* 0x000fca00078e000e */
        /* <DEDUP_REMOVED lines=15> */
.L_x_1397:
[----:B------:R-:W-:Y:S02]  /*1a270*/  IMAD.MOV.U32 R13, RZ, RZ, R4 ;  /* 0x000000ffff0d7224 */ /* 0x000fe400078e0004 */
[----:B------:R-:W-:-:S07]  /*1a280*/  IMAD.MOV.U32 R9, RZ, RZ, R14 ;  /* 0x000000ffff097224 */ /* 0x000fce00078e000e */
[----:B------:R-:W-:Y:S05]  /*1a290*/  WARPSYNC.COLLECTIVE R15, `(.L_x_1398) ;  /* 0x000000000f087348 */ /* 0x000fea0003c00000 */
[----:B------:R0:W1:Y:S02]  /*1a2a0*/  SHFL.IDX P6, R14, R13, R12, R11 ;  /* 0x0000000c0d0e7389 */ /* 0x00006400000c000b */
[----:B01----:R-:W-:Y:S01]  /*1a2b0*/  ENDCOLLECTIVE ;  /* 0x000000000000791b */ /* 0x003fe20003800000 */
.L_x_1398:
        /* <DEDUP_REMOVED lines=20> */
.L_x_1399:
[----:B------:R-:W-:Y:S02]  /*1a400*/  IMAD.MOV.U32 R13, RZ, RZ, R4 ;  /* 0x000000ffff0d7224 */ /* 0x000fe400078e0004 */
[----:B------:R-:W-:-:S05]  /*1a410*/  IMAD.SHL.U32 R9, R9, 0x8, RZ ;  /* 0x0000000809097824 */ /* 0x000fca00078e00ff */
[----:B------:R-:W-:Y:S01]  /*1a420*/  LOP3.LUT R9, R9, 0x38, RZ, 0xc0, !PT ;  /* 0x0000003809097812 */ /* 0x000fe200078ec0ff */
[----:B------:R-:W-:-:S07]  /*1a430*/  IMAD.MOV.U32 R8, RZ, RZ, R14 ;  /* 0x000000ffff087224 */ /* 0x000fce00078e000e */
[----:B------:R-:W-:Y:S05]  /*1a440*/  WARPSYNC.COLLECTIVE R15, `(.L_x_1400) ;  /* 0x000000000f087348 */ /* 0x000fea0003c00000 */
[----:B------:R0:W1:Y:S02]  /*1a450*/  SHFL.IDX P6, R14, R13, R12, R11 ;  /* 0x0000000c0d0e7389 */ /* 0x00006400000c000b */
[----:B01----:R-:W-:Y:S01]  /*1a460*/  ENDCOLLECTIVE ;  /* 0x000000000000791b */ /* 0x003fe20003800000 */
.L_x_1400:
        /* <DEDUP_REMOVED lines=19> */
.L_x_1401:
[----:B------:R-:W-:Y:S02]  /*1a5a0*/  IMAD.MOV.U32 R13, RZ, RZ, R4 ;  /* 0x000000ffff0d7224 */ /* 0x000fe400078e0004 */
[----:B------:R-:W-:-:S07]  /*1a5b0*/  IMAD.MOV.U32 R6, RZ, RZ, R14 ;  /* 0x000000ffff067224 */ /* 0x000fce00078e000e */
[----:B------:R-:W-:Y:S05]  /*1a5c0*/  WARPSYNC.COLLECTIVE R15, `(.L_x_1402) ;  /* 0x000000000f087348 */ /* 0x000fea0003c00000 */
[----:B------:R0:W1:Y:S02]  /*1a5d0*/  SHFL.IDX P6, R14, R13, R12, R11 ;  /* 0x0000000c0d0e7389 */ /* 0x00006400000c000b */
[----:B01----:R-:W-:Y:S01]  /*1a5e0*/  ENDCOLLECTIVE ;  /* 0x000000000000791b */ /* 0x003fe20003800000 */
.L_x_1402:
        /* <DEDUP_REMOVED lines=19> */
.L_x_1403:
[----:B------:R-:W-:Y:S02]  /*1a720*/  IMAD.MOV.U32 R13, RZ, RZ, R4 ;  /* 0x000000ffff0d7224 */ /* 0x000fe400078e0004 */
[----:B------:R-:W-:-:S07]  /*1a730*/  IMAD.MOV.U32 R6, RZ, RZ, R14 ;  /* 0x000000ffff067224 */ /* 0x000fce00078e000e */
[----:B------:R-:W-:Y:S05]  /*1a740*/  WARPSYNC.COLLECTIVE R15, `(.L_x_1404) ;  /* 0x000000000f087348 */ /* 0x000fea0003c00000 */
[----:B------:R0:W1:Y:S02]  /*1a750*/  SHFL.IDX P6, R14, R13, R12, R11 ;  /* 0x0000000c0d0e7389 */ /* 0x00006400000c000b */
[----:B01----:R-:W-:Y:S01]  /*1a760*/  ENDCOLLECTIVE ;  /* 0x000000000000791b */ /* 0x003fe20003800000 */
.L_x_1404:
        /* <DEDUP_REMOVED lines=19> */
.L_x_1405:
[----:B------:R-:W-:Y:S02]  /*1a8a0*/  IMAD.MOV.U32 R13, RZ, RZ, R4 ;  /* 0x000000ffff0d7224 */ /* 0x000fe400078e0004 */
[----:B------:R-:W-:-:S07]  /*1a8b0*/  IMAD.MOV.U32 R6, RZ, RZ, R14 ;  /* 0x000000ffff067224 */ /* 0x000fce00078e000e */
[----:B------:R-:W-:Y:S05]  /*1a8c0*/  WARPSYNC.COLLECTIVE R15, `(.L_x_1406) ;  /* 0x000000000f087348 */ /* 0x000fea0003c00000 */
[----:B------:R0:W1:Y:S02]  /*1a8d0*/  SHFL.IDX P6, R14, R13, R12, R11 ;  /* 0x0000000c0d0e7389 */ /* 0x00006400000c000b */
[----:B01----:R-:W-:Y:S01]  /*1a8e0*/  ENDCOLLECTIVE ;  /* 0x000000000000791b */ /* 0x003fe20003800000 */
.L_x_1406:
        /* <DEDUP_REMOVED lines=17> */
.L_x_1407:
[----:B------:R-:W-:-:S05]  /*1aa00*/  VIADD R7, R0, 0x60 ;  /* 0x0000006000077836 */ /* 0x000fca0000000000 */
[----:B------:R-:W-:Y:S01]  /*1aa10*/  ISETP.GE.AND P4, PT, R7, R2, PT ;  /* 0x000000020700720c */ /* 0x000fe20003f86270 */
[----:B------:R-:W-:Y:S02]  /*1aa20*/  IMAD.MOV.U32 R13, RZ, RZ, R4 ;  /* 0x000000ffff0d7224 */ /* 0x000fe400078e0004 */
[----:B------:R-:W-:-:S10]  /*1aa30*/  IMAD.MOV.U32 R6, RZ, RZ, R14 ;  /* 0x000000ffff067224 */ /* 0x000fd400078e000e */
[----:B------:R-:W-:Y:S05]  /*1aa40*/  WARPSYNC.COLLECTIVE R15, `(.L_x_1408) ;  /* 0x000000000f087348 */ /* 0x000fea0003c00000 */
[----:B------:R0:W1:Y:S02]  /*1aa50*/  SHFL.IDX P6, R14, R13, R12, R11 ;  /* 0x0000000c0d0e7389 */ /* 0x00006400000c000b */
[----:B01----:R-:W-:Y:S01]  /*1aa60*/  ENDCOLLECTIVE ;  /* 0x000000000000791b */ /* 0x003fe20003800000 */
.L_x_1408:
        /* <DEDUP_REMOVED lines=17> */
.L_x_1409:
[----:B------:R-:W-:Y:S02]  /*1ab80*/  IMAD.MOV.U32 R13, RZ, RZ, R4 ;  /* 0x000000ffff0d7224 */ /* 0x000fe400078e0004 */
[----:B------:R-:W-:-:S07]  /*1ab90*/  IMAD.MOV.U32 R5, RZ, RZ, R14 ;  /* 0x000000ffff057224 */ /* 0x000fce00078e000e */
[----:B------:R-:W-:Y:S05]  /*1aba0*/  WARPSYNC.COLLECTIVE R15, `(.L_x_1410) ;  /* 0x000000000f087348 */ /* 0x000fea0003c00000 */
[----:B------:R0:W1:Y:S02]  /*1abb0*/  SHFL.IDX P6, R14, R13, R12, R11 ;  /* 0x0000000c0d0e7389 */ /* 0x00006400000c000b */
[----:B01----:R-:W-:Y:S01]  /*1abc0*/  ENDCOLLECTIVE ;  /* 0x000000000000791b */ /* 0x003fe20003800000 */
.L_x_1410:
[----:B------:R-:W-:Y:S01]  /*1abd0*/  IMAD.MOV.U32 R3, RZ, RZ, R14 ;  /* 0x000000ffff037224 */ /* 0x000fe200078e000e */
[----:B------:R-:W-:Y:S06]  /*1abe0*/  BRA `(.L_x_1411) ;  /* 0xffffffa800b47947 */ /* 0x000fec000383ffff */
.L_x_1293:
[----:B---3--:R3:W4:Y:S02]  /*1abf0*/  SYNCS.PHASECHK.TRANS64.TRYWAIT P0, [R19+URZ+0x30820], R0 ;  /* 0x03082000130075a7 */ /* 0x008724000800017f */
[----:B----4-:R-:W-:Y:S05]  /*1ac00*/  @!P0 NANOSLEEP.SYNCS 0x989680 ;  /* 0x009896800000895d */ /* 0x010fea0003900000 */
[----:B------:R-:W4:Y:S02]  /*1ac10*/  @!P0 SYNCS.PHASECHK.TRANS64 P0, [R19+URZ+0x30820], R0 ;  /* 0x03082000130085a7 */ /* 0x000f24000800007f */
[----:B----4-:R-:W-:Y:S05]  /*1ac20*/  @!P0 BRA `(.L_x_1293) ;  /* 0xfffffffc00f08947 */ /* 0x010fea000383ffff */
[----:B------:R-:W-:Y:S05]  /*1ac30*/  BRA `(.L_x_1412) ;  /* 0xffffffac00387947 */ /* 0x000fea000383ffff */
.L_x_1302:
[----:B-1----:R1:W2:Y:S02]  /*1ac40*/  SYNCS.PHASECHK.TRANS64.TRYWAIT P0, [R3+URZ+0x30840], R2 ;  /* 0x03084002030075a7 */ /* 0x0022a4000800017f */
[----:B--2---:R-:W-:Y:S05]  /*1ac50*/  @!P0 NANOSLEEP.SYNCS 0x989680 ;  /* 0x009896800000895d */ /* 0x004fea0003900000 */
[----:B------:R-:W2:Y:S02]  /*1ac60*/  @!P0 SYNCS.PHASECHK.TRANS64 P0, [R3+URZ+0x30840], R2 ;  /* 0x03084002030085a7 */ /* 0x000ea4000800007f */
[----:B--2---:R-:W-:Y:S05]  /*1ac70*/  @!P0 BRA `(.L_x_1302) ;  /* 0xfffffffc00f08947 */ /* 0x004fea000383ffff */
[----:B------:R-:W-:Y:S05]  /*1ac80*/  BRA `(.L_x_1413) ;  /* 0xffffffb000307947 */ /* 0x000fea000383ffff */
.L_x_1309:
[----:B0-----:R0:W1:Y:S02]  /*1ac90*/  SYNCS.PHASECHK.TRANS64.TRYWAIT P0, [R3+URZ+0x60], R2 ;  /* 0x00006002030075a7 */ /* 0x001064000800017f */
[----:B-1----:R-:W-:Y:S05]  /*1aca0*/  @!P0 NANOSLEEP.SYNCS 0x989680 ;  /* 0x009896800000895d */ /* 0x002fea0003900000 */
[----:B------:R-:W1:Y:S02]  /*1acb0*/  @!P0 SYNCS.PHASECHK.TRANS64 P0, [R3+URZ+0x60], R2 ;  /* 0x00006002030085a7 */ /* 0x000e64000800007f */
[----:B-1----:R-:W-:Y:S05]  /*1acc0*/  @!P0 BRA `(.L_x_1309) ;  /* 0xfffffffc00f08947 */ /* 0x002fea000383ffff */
[----:B------:R-:W-:Y:S05]  /*1acd0*/  BRA `(.L_x_1414) ;  /* 0xffffffb400487947 */ /* 0x000fea000383ffff */
.L_x_1319:
[----:B-1----:R1:W2:Y:S02]  /*1ace0*/  SYNCS.PHASECHK.TRANS64.TRYWAIT P0, [R3+URZ+0x30840], R2 ;  /* 0x03084002030075a7 */ /* 0x0022a4000800017f */
[----:B--2---:R-:W-:Y:S05]  /*1acf0*/  @!P0 NANOSLEEP.SYNCS 0x989680 ;  /* 0x009896800000895d */ /* 0x004fea0003900000 */
[----:B------:R-:W2:Y:S02]  /*1ad00*/  @!P0 SYNCS.PHASECHK.TRANS64 P0, [R3+URZ+0x30840], R2 ;  /* 0x03084002030085a7 */ /* 0x000ea4000800007f */
[----:B--2---:R-:W-:Y:S05]  /*1ad10*/  @!P0 BRA `(.L_x_1319) ;  /* 0xfffffffc00f08947 */ /* 0x004fea000383ffff */
[----:B------:R-:W-:Y:S05]  /*1ad20*/  BRA `(.L_x_1415) ;  /* 0xffffffbc001c7947 */ /* 0x000fea000383ffff */
.L_x_1326:
[----:B0-----:R0:W1:Y:S02]  /*1ad30*/  SYNCS.PHASECHK.TRANS64.TRYWAIT P0, [R2+URZ+0x60], R3 ;  /* 0x00006003020075a7 */ /* 0x001064000800017f */
[----:B-1----:R-:W-:Y:S05]  /*1ad40*/  @!P0 NANOSLEEP.SYNCS 0x989680 ;  /* 0x009896800000895d */ /* 0x002fea0003900000 */
[----:B------:R-:W1:Y:S02]  /*1ad50*/  @!P0 SYNCS.PHASECHK.TRANS64 P0, [R2+URZ+0x60], R3 ;  /* 0x00006003020085a7 */ /* 0x000e64000800007f */
[----:B-1----:R-:W-:Y:S05]  /*1ad60*/  @!P0 BRA `(.L_x_1326) ;  /* 0xfffffffc00f08947 */ /* 0x002fea000383ffff */
[----:B------:R-:W-:Y:S05]  /*1ad70*/  BRA `(.L_x_1416) ;  /* 0xffffffc000347947 */ /* 0x000fea000383ffff */
.L_x_1336:
[----:B---3--:R3:W4:Y:S02]  /*1ad80*/  SYNCS.PHASECHK.TRANS64.TRYWAIT P0, [R2+URZ+0x30840], R3 ;  /* 0x03084003020075a7 */ /* 0x008724000800017f */
[----:B----4-:R-:W-:Y:S05]  /*1ad90*/  @!P0 NANOSLEEP.SYNCS 0x989680 ;  /* 0x009896800000895d */ /* 0x010fea0003900000 */
[----:B------:R-:W4:Y:S02]  /*1ada0*/  @!P0 SYNCS.PHASECHK.TRANS64 P0, [R2+URZ+0x30840], R3 ;  /* 0x03084003020085a7 */ /* 0x000f24000800007f */
[----:B----4-:R-:W-:Y:S05]  /*1adb0*/  @!P0 BRA `(.L_x_1336) ;  /* 0xfffffffc00f08947 */ /* 0x010fea000383ffff */
[----:B------:R-:W-:Y:S05]  /*1adc0*/  BRA `(.L_x_1417) ;  /* 0xffffffc400d87947 */ /* 0x000fea000383ffff */
.L_x_1343:
[----:B0-----:R0:W1:Y:S02]  /*1add0*/  SYNCS.PHASECHK.TRANS64.TRYWAIT P0, [R2+URZ+0x60], R5 ;  /* 0x00006005020075a7 */ /* 0x001064000800017f */
[----:B-1----:R-:W-:Y:S05]  /*1ade0*/  @!P0 NANOSLEEP.SYNCS 0x989680 ;  /* 0x009896800000895d */ /* 0x002fea0003900000 */
[----:B------:R-:W1:Y:S02]  /*1adf0*/  @!P0 SYNCS.PHASECHK.TRANS64 P0, [R2+URZ+0x60], R5 ;  /* 0x00006005020085a7 */ /* 0x000e64000800007f */
[----:B-1----:R-:W-:Y:S05]  /*1ae00*/  @!P0 BRA `(.L_x_1343) ;  /* 0xfffffffc00f08947 */ /* 0x002fea000383ffff */
[----:B------:R-:W-:Y:S05]  /*1ae10*/  BRA `(.L_x_1418) ;  /* 0xffffffc800f07947 */ /* 0x000fea000383ffff */
.L_x_1355:
[----:B--2---:R2:W3:Y:S02]  /*1ae20*/  SYNCS.PHASECHK.TRANS64.TRYWAIT P0, [R0+URZ+0x30860], R2 ;  /* 0x03086002000075a7 */ /* 0x0044e4000800017f */
[----:B---3--:R-:W-:Y:S05]  /*1ae30*/  @!P0 NANOSLEEP.SYNCS 0x989680 ;  /* 0x009896800000895d */ /* 0x008fea0003900000 */
[----:B------:R-:W3:Y:S02]  /*1ae40*/  @!P0 SYNCS.PHASECHK.TRANS64 P0, [R0+URZ+0x30860], R2 ;  /* 0x03086002000085a7 */ /* 0x000ee4000800007f */
[----:B---3--:R-:W-:Y:S05]  /*1ae50*/  @!P0 BRA `(.L_x_1355) ;  /* 0xfffffffc00f08947 */ /* 0x008fea000383ffff */
[----:B------:R-:W-:Y:S05]  /*1ae60*/  BRA `(.L_x_1419) ;  /* 0xffffffd0007c7947 */ /* 0x000fea000383ffff */
.L_x_1363:
[----:B------:R-:W4:Y:S01]  /*1ae70*/  LDL R3, [R1] ;  /* 0x0000000001037983 */ /* 0x000f220000100800 */
[----:B------:R-:W-:Y:S01]  /*1ae80*/  BSSY B0, `(.L_x_1420) ;  /* 0x0000008000007945 */ /* 0x000fe20003800000 */
[----:B------:R-:W-:Y:S02]  /*1ae90*/  IMAD.MOV.U32 R12, RZ, RZ, RZ ;  /* 0x000000ffff0c7224 */ /* 0x000fe400078e00ff */
[----:B------:R-:W-:Y:S02]  /*1aea0*/  IMAD.MOV.U32 R11, RZ, RZ, 0x1f ;  /* 0x0000001fff0b7424 */ /* 0x000fe400078e00ff */
[----:B------:R-:W-:Y:S02]  /*1aeb0*/  IMAD.MOV.U32 R15, RZ, RZ, -0x1 ;  /* 0xffffffffff0f7424 */ /* 0x000fe400078e00ff */
[----:B----4-:R-:W-:-:S07]  /*1aec0*/  IMAD.MOV.U32 R13, RZ, RZ, R3 ;  /* 0x000000ffff0d7224 */ /* 0x010fce00078e0003 */
[----:B0123--:R-:W-:Y:S05]  /*1aed0*/  WARPSYNC.COLLECTIVE R15, `(.L_x_1421) ;  /* 0x000000000f087348 */ /* 0x00ffea0003c00000 */
[----:B------:R4:W0:Y:S02]  /*1aee0*/  SHFL.IDX P6, R14, R13, R12, R11 ;  /* 0x0000000c0d0e7389 */ /* 0x00082400000c000b */
[----:B01234-:R-:W-:Y:S01]  /*1aef0*/  ENDCOLLECTIVE ;  /* 0x000000000000791b */ /* 0x01ffe20003800000 */
.L_x_1421:
[----:B------:R-:W-:Y:S05]  /*1af00*/  BSYNC B0 ;  /* 0x0000000000007941 */ /* 0x000fea0003800000 */
.L_x_1420:
        /* <DEDUP_REMOVED lines=9> */
.L_x_1422:
        /* <DEDUP_REMOVED lines=26> */
.L_x_1423:
        /* <DEDUP_REMOVED lines=8> */
.L_x_1424:
        /* <DEDUP_REMOVED lines=8> */
.L_x_1425:
        /* <DEDUP_REMOVED lines=8> */
.L_x_1426:
        /* <DEDUP_REMOVED lines=8> */
.L_x_1427:
        /* <DEDUP_REMOVED lines=9> */
.L_x_1428:
[----:B------:R-:W-:Y:S01]  /*1b3d0*/  IMAD.MOV.U32 R10, RZ, RZ, R14 ;  /* 0x000000ffff0a7224 */ /* 0x000fe200078e000e */
[----:B------:R-:W-:Y:S06]  /*1b3e0*/  BRA `(.L_x_1429) ;  /* 0xffffffd400347947 */ /* 0x000fec000383ffff */
.L_x_1366:
        /* <DEDUP_REMOVED lines=8> */
.L_x_1431:
[----:B------:R-:W-:Y:S05]  /*1b470*/  BSYNC B0 ;  /* 0x0000000000007941 */ /* 0x000fea0003800000 */
.L_x_1430:
        /* <DEDUP_REMOVED lines=10> */
.L_x_1432:
        /* <DEDUP_REMOVED lines=8> */
.L_x_1433:
        /* <DEDUP_REMOVED lines=8> */
.L_x_1434:
        /* <DEDUP_REMOVED lines=8> */
.L_x_1435:
        /* <DEDUP_REMOVED lines=9> */
.L_x_1436:
[----:B------:R-:W-:Y:S01]  /*1b730*/  IMAD.MOV.U32 R10, RZ, RZ, R14 ;  /* 0x000000ffff0a7224 */ /* 0x000fe200078e000e */
[----:B------:R-:W-:Y:S06]  /*1b740*/  BRA `(.L_x_1437) ;  /* 0xffffffd4000c7947 */ /* 0x000fec000383ffff */
.L_x_1368:
[----:B------:R-:W-:Y:S01]  /*1b750*/  BSSY B0, `(.L_x_1438) ;  /* 0x0000006000007945 */ /* 0x000fe20003800000 */
[----:B------:R-:W-:Y:S01]  /*1b760*/  PLOP3.LUT P6, PT, P6, PT, PT, 0x8, 0x0 ;  /* 0x000000000000781c */ /* 0x000fe200037ce170 */
[----:B------:R-:W-:-:S12]  /*1b770*/  IMAD.MOV.U32 R15, RZ, RZ, -0x1 ;  /* 0xffffffffff0f7424 */ /* 0x000fd800078e00ff */
[----:B0-----:R-:W-:Y:S05]  /*1b780*/  WARPSYNC.COLLECTIVE R15, `(.L_x_1439) ;  /* 0x000000000f087348 */ /* 0x001fea0003c00000 */
[----:B------:R-:W-:Y:S01]  /*1b790*/  VOTE.ANY R14, PT, P6 ;  /* 0x00000000000e7806 */ /* 0x000fe200030e0100 */
[----:B0-----:R-:W-:Y:S06]  /*1b7a0*/  ENDCOLLECTIVE ;  /* 0x000000000000791b */ /* 0x001fec0003800000 */
.L_x_1439:
[----:B------:R-:W-:Y:S05]  /*1b7b0*/  BSYNC B0 ;  /* 0x0000000000007941 */ /* 0x000fea0003800000 */
.L_x_1438:
[----:B------:R0:W5:Y:S01]  /*1b7c0*/  LDL.LU R16, [R1+0xc] ;  /* 0x00000c0001107983 */ /* 0x0001620000300800 */
[----:B------:R-:W-:Y:S02]  /*1b7d0*/  IMAD.MOV.U32 R3, RZ, RZ, R14 ;  /* 0x000000ffff037224 */ /* 0x000fe400078e000e */
[----:B------:R-:W-:Y:S02]  /*1b7e0*/  IMAD.MOV.U32 R13, RZ, RZ, R5 ;  /* 0x000000ffff0d7224 */ /* 0x000fe400078e0005 */
[----:B------:R-:W1:Y:S01]  /*1b7f0*/  POPC R9, R3 ;  /* 0x0000000300097309 */ /* 0x000e620000000000 */
[----:B------:R-:W-:Y:S02]  /*1b800*/  IMAD.MOV.U32 R11, RZ, RZ, 0x1f ;  /* 0x0000001fff0b7424 */ /* 0x000fe400078e00ff */
[----:B------:R-:W-:Y:S02]  /*1b810*/  IMAD.MOV.U32 R15, RZ, RZ, -0x1 ;  /* 0xffffffffff0f7424 */ /* 0x000fe400078e00ff */
[----:B01----:R-:W-:-:S07]  /*1b820*/  IMAD.MOV.U32 R12, RZ, RZ, R9 ;  /* 0x000000ffff0c7224 */ /* 0x003fce00078e0009 */
[----:B-----5:R-:W-:Y:S05]  /*1b830*/  WARPSYNC.COLLECTIVE R15, `(.L_x_1440) ;  /* 0x000000000f087348 */ /* 0x020fea0003c00000 */
[----:B------:R0:W1:Y:S02]  /*1b840*/  SHFL.IDX P6, R14, R13, R12, R11 ;  /* 0x0000000c0d0e7389 */ /* 0x00006400000c000b */
[----:B01---5:R-:W-:Y:S01]  /*1b850*/  ENDCOLLECTIVE ;  /* 0x000000000000791b */ /* 0x023fe20003800000 */
.L_x_1440:
[----:B------:R-:W-:Y:S02]  /*1b860*/  IMAD.MOV.U32 R13, RZ, RZ, R7 ;  /* 0x000000ffff0d7224 */ /* 0x000fe400078e0007 */
[----:B------:R-:W-:-:S07]  /*1b870*/  IMAD.MOV.U32 R4, RZ, RZ, R14 ;  /* 0x000000ffff047224 */ /* 0x000fce00078e000e */
[----:B------:R-:W-:Y:S05]  /*1b880*/  WARPSYNC.COLLECTIVE R15, `(.L_x_1441) ;  /* 0x000000000f087348 */ /* 0x000fea0003c00000 */
[----:B------:R0:W1:Y:S02]  /*1b890*/  SHFL.IDX P6, R14, R13, R12, R11 ;  /* 0x0000000c0d0e7389 */ /* 0x00006400000c000b */
[----:B01----:R-:W-:Y:S01]  /*1b8a0*/  ENDCOLLECTIVE ;  /* 0x000000000000791b */ /* 0x003fe20003800000 */
.L_x_1441:
[----:B------:R-:W-:Y:S02]  /*1b8b0*/  IMAD.MOV.U32 R7, RZ, RZ, R14 ;  /* 0x000000ffff077224 */ /* 0x000fe400078e000e */
[----:B------:R-:W-:-:S05]  /*1b8c0*/  IMAD.IADD R5, R9, 0x1, R16 ;  /* 0x0000000109057824 */ /* 0x000fca00078e0210 */
[----:B------:R0:W-:Y:S01]  /*1b8d0*/  STL [R1+0xc], R5 ;  /* 0x00000c0501007387 */ /* 0x0001e20000100800 */
[----:B------:R-:W-:Y:S05]  /*1b8e0*/  BRA `(.L_x_1442) ;  /* 0xffffffd000ec7947 */ /* 0x000fea000383ffff */
.L_x_1370:
[----:B------:R-:W-:Y:S01]  /*1b8f0*/  BSSY B0, `(.L_x_1443) ;  /* 0x0000008000007945 */ /* 0x000fe20003800000 */
[----:B------:R-:W-:Y:S02]  /*1b900*/  IMAD.MOV.U32 R13, RZ, RZ, R2 ;  /* 0x000000ffff0d7224 */ /* 0x000fe400078e0002 */
[----:B------:R-:W-:Y:S02]  /*1b910*/  IMAD.MOV.U32 R12, RZ, RZ, R9 ;  /* 0x000000ffff0c7224 */ /* 0x000fe400078e0009 */
[----:B------:R-:W-:Y:S02]  /*1b920*/  IMAD.MOV.U32 R11, RZ, RZ, 0x1f ;  /* 0x0000001fff0b7424 */ /* 0x000fe400078e00ff */
[----:B------:R-:W-:-:S07]  /*1b930*/  IMAD.MOV.U32 R15, RZ, RZ, -0x1 ;  /* 0xffffffffff0f7424 */ /* 0x000fce00078e00ff */
[----:B0-----:R-:W-:Y:S05]  /*1b940*/  WARPSYNC.COLLECTIVE R15, `(.L_x_1444) ;  /* 0x000000000f087348 */ /* 0x001fea0003c00000 */
[----:B------:R1:W2:Y:S02]  /*1b950*/  SHFL.IDX P6, R14, R13, R12, R11 ;  /* 0x0000000c0d0e7389 */ /* 0x0002a400000c000b */
[----:B012---:R-:W-:Y:S01]  /*1b960*/  ENDCOLLECTIVE ;  /* 0x000000000000791b */ /* 0x007fe20003800000 */
.L_x_1444:
[----:B------:R-:W-:Y:S05]  /*1b970*/  BSYNC B0 ;  /* 0x0000000000007941 */ /* 0x000fea0003800000 */
.L_x_1443:
[----:B------:R-:W-:Y:S01]  /*1b980*/  IMAD.MOV.U32 R2, RZ, RZ, R14 ;  /* 0x000000ffff027224 */ /* 0x000fe200078e000e */
[----:B------:R-:W-:Y:S06]  /*1b990*/  BRA `(.L_x_1445) ;  /* 0xffffffd000d87947 */ /* 0x000fec000383ffff */
.L_x_1376:
[----:B0-----:R0:W1:Y:S02]  /*1b9a0*/  SYNCS.PHASECHK.TRANS64.TRYWAIT P0, [R0+URZ+0x30820], R3 ;  /* 0x03082003000075a7 */ /* 0x001064000800017f */
[----:B-1----:R-:W-:Y:S05]  /*1b9b0*/  @!P0 NANOSLEEP.SYNCS 0x989680 ;  /* 0x009896800000895d */ /* 0x002fea0003900000 */
[----:B------:R-:W1:Y:S02]  /*1b9c0*/  @!P0 SYNCS.PHASECHK.TRANS64 P0, [R0+URZ+0x30820], R3 ;  /* 0x03082003000085a7 */ /* 0x000e64000800007f */
[----:B-1----:R-:W-:Y:S05]  /*1b9d0*/  @!P0 BRA `(.L_x_1376) ;  /* 0xfffffffc00f08947 */ /* 0x002fea000383ffff */
[----:B------:R-:W-:Y:S05]  /*1b9e0*/  BRA `(.L_x_1446) ;  /* 0xffffffdc007c7947 */ /* 0x000fea000383ffff */
.L_x_1377:
[----:B------:R-:W1:Y:S01]  /*1b9f0*/  S2R R2, SR_TID.X ;  /* 0x0000000000027919 */ /* 0x000e620000002100 */
[----:B------:R-:W-:Y:S01]  /*1ba00*/  BSSY B0, `(.L_x_1447) ;  /* 0x000000a000007945 */ /* 0x000fe20003800000 */
[----:B------:R-:W-:Y:S02]  /*1ba10*/  IMAD.MOV.U32 R12, RZ, RZ, RZ ;  /* 0x000000ffff0c7224 */ /* 0x000fe400078e00ff */
[----:B---3--:R-:W-:Y:S02]  /*1ba20*/  IMAD.MOV.U32 R11, RZ, RZ, 0x1f ;  /* 0x0000001fff0b7424 */ /* 0x008fe400078e00ff */
[----:B------:R-:W-:Y:S01]  /*1ba30*/  IMAD.MOV.U32 R15, RZ, RZ, -0x1 ;  /* 0xffffffffff0f7424 */ /* 0x000fe200078e00ff */
[----:B-1----:R-:W-:-:S04]  /*1ba40*/  SHF.R.U32.HI R2, RZ, 0x5, R2 ;  /* 0x00000005ff027819 */ /* 0x002fc80000011602 */
[----:B------:R-:W-:-:S05]  /*1ba50*/  LOP3.LUT R2, R2, 0x3, RZ, 0xc0, !PT ;  /* 0x0000000302027812 */ /* 0x000fca00078ec0ff */
[----:B------:R-:W-:-:S07]  /*1ba60*/  IMAD.MOV.U32 R13, RZ, RZ, R2 ;  /* 0x000000ffff0d7224 */ /* 0x000fce00078e0002 */
[----:B0-2---:R-:W-:Y:S05]  /*1ba70*/  WARPSYNC.COLLECTIVE R15, `(.L_x_1448) ;  /* 0x000000000f087348 */ /* 0x005fea0003c00000 */
[----:B------:R1:W3:Y:S02]  /*1ba80*/  SHFL.IDX P6, R14, R13, R12, R11 ;  /* 0x0000000c0d0e7389 */ /* 0x0002e400000c000b */
[----:B0123--:R-:W-:Y:S01]  /*1ba90*/  ENDCOLLECTIVE ;  /* 0x000000000000791b */ /* 0x00ffe20003800000 */
.L_x_1448:
[----:B------:R-:W-:Y:S05]  /*1baa0*/  BSYNC B0 ;  /* 0x0000000000007941 */ /* 0x000fea0003800000 */
.L_x_1447:
[----:B------:R-:W-:Y:S05]  /*1bab0*/  BRA `(.L_x_1449) ;  /* 0xffffffdc00647947 */ /* 0x000fea000383ffff */
.L_x_1380:
[----:B------:R-:W-:Y:S01]  /*1bac0*/  BSSY B1, `(.L_x_1450) ;  /* 0x0000006000017945 */ /* 0x000fe20003800000 */
[----:B------:R-:W-:-:S07]  /*1bad0*/  IMAD.MOV.U32 R15, RZ, RZ, -0x1 ;  /* 0xffffffffff0f7424 */ /* 0x000fce00078e00ff */
[----:B0123--:R-:W-:Y:S05]  /*1bae0*/  WARPSYNC.COLLECTIVE R15, `(.L_x_1451) ;  /* 0x000000000f0c7348 */ /* 0x00ffea0003c00000 */
[----:B------:R-:W-:Y:S02]  /*1baf0*/  ELECT P6, UR62, PT ;  /* 0x00000000003e782f */ /* 0x000fe400038c0000 */
[----:B------:R-:W-:Y:S01]  /*1bb00*/  MOV R14, UR62 ;  /* 0x0000003e000e7c02 */ /* 0x000fe20008000f00 */
[----:B0123--:R-:W-:Y:S10]  /*1bb10*/  ENDCOLLECTIVE ;  /* 0x000000000000791b */ /* 0x00fff40003800000 */
.L_x_1451:
[----:B------:R-:W-:Y:S05]  /*1bb20*/  BSYNC B1 ;  /* 0x0000000000017941 */ /* 0x000fea0003800000 */
.L_x_1450:
[----:B------:R-:W-:Y:S05]  /*1bb30*/  BRA `(.L_x_1452) ;  /* 0xffffffdc005c7947 */ /* 0x000fea000383ffff */
.L_x_1382:
[----:B0-----:R0:W1:Y:S02]  /*1bb40*/  SYNCS.PHASECHK.TRANS64.TRYWAIT P0, [R6+URZ], R5 ;  /* 0x00000005060075a7 */ /* 0x001064000800017f */
[----:B-1----:R-:W-:Y:S05]  /*1bb50*/  @!P0 NANOSLEEP.SYNCS 0x989680 ;  /* 0x009896800000895d */ /* 0x002fea0003900000 */
[----:B------:R-:W1:Y:S02]  /*1bb60*/  @!P0 SYNCS.PHASECHK.TRANS64 P0, [R6+URZ], R5 ;  /* 0x00000005060085a7 */ /* 0x000e64000800007f */
[----:B-1----:R-:W-:Y:S05]  /*1bb70*/  @!P0 BRA `(.L_x_1382) ;  /* 0xfffffffc00f08947 */ /* 0x002fea000383ffff */
[----:B------:R-:W-:Y:S05]  /*1bb80*/  BRA `(.L_x_1453) ;  /* 0xffffffdc00a07947 */ /* 0x000fea000383ffff */
.L_x_1383:
[----:B-1----:R1:W4:Y:S02]  /*1bb90*/  SYNCS.PHASECHK.TRANS64.TRYWAIT P0, [R7+URZ], R2 ;  /* 0x00000002070075a7 */ /* 0x002324000800017f */
[----:B----4-:R-:W-:Y:S05]  /*1bba0*/  @!P0 NANOSLEEP.SYNCS 0x989680 ;  /* 0x009896800000895d */ /* 0x010fea0003900000 */
[----:B------:R-:W4:Y:S02]  /*1bbb0*/  @!P0 SYNCS.PHASECHK.TRANS64 P0, [R7+URZ], R2 ;  /* 0x00000002070085a7 */ /* 0x000f24000800007f */
[----:B----4-:R-:W-:Y:S05]  /*1bbc0*/  @!P0 BRA `(.L_x_1383) ;  /* 0xfffffffc00f08947 */ /* 0x010fea000383ffff */
[----:B------:R-:W-:Y:S05]  /*1bbd0*/  BRA `(.L_x_1454) ;  /* 0xffffffdc00947947 */ /* 0x000fea000383ffff */
.L_x_1385:
[----:B----4-:R4:W0:Y:S02]  /*1bbe0*/  SYNCS.PHASECHK.TRANS64.TRYWAIT P0, [R4+URZ], R5 ;  /* 0x00000005040075a7 */ /* 0x010824000800017f */
[----:B0-----:R-:W-:Y:S05]  /*1bbf0*/  @!P0 NANOSLEEP.SYNCS 0x989680 ;  /* 0x009896800000895d */ /* 0x001fea0003900000 */
[----:B------:R-:W0:Y:S02]  /*1bc00*/  @!P0 SYNCS.PHASECHK.TRANS64 P0, [R4+URZ], R5 ;  /* 0x00000005040085a7 */ /* 0x000e24000800007f */
[----:B0-----:R-:W-:Y:S05]  /*1bc10*/  @!P0 BRA `(.L_x_1385) ;  /* 0xfffffffc00f08947 */ /* 0x001fea000383ffff */
[----:B------:R-:W-:Y:S05]  /*1bc20*/  BRA `(.L_x_1455) ;  /* 0xffffffdc009c7947 */ /* 0x000fea000383ffff */
.L_x_1456:
        /* <DEDUP_REMOVED lines=13> */
.L_x_3026:


//--------------------- .text._ZN7cutlass13device_kernelIN5flash11enable_sm90INS1_16FlashAttnFwdSm90INS1_25CollectiveMainloopFwdSm90ILi2EN4cute5tupleIJNS5_1CILi1EEES8_S8_EEENS6_IJNS7_ILi128EEENS7_ILi96EEENS7_ILi192EEEEEELi192ENS_6half_tEfNS_4arch4Sm90ELb0ELb1ELb0ELb1ELb0ELb1ELb0ELb1ELb1ELb1ELb1ELb0EEENS1_21CollectiveEpilogueFwdINS6_IJSA_SC_SB_EEES9_SE_SG_Li256ELb1ELb1ELb1ELb0EEENS1_36VarlenDynamicPersistentTileSchedulerILi128ELi96ELi256ELi128ELb1ELb1ELb1ELb1ELb0ELb1EEEEEEEEEvNT_6ParamsE --------------------------
	.section	.text._ZN7cutlass13device_kernelIN5flash11enable_sm90INS1_16FlashAttnFwdSm90INS1_25CollectiveMainloopFwdSm90ILi2EN4cute5tupleIJNS5_1CILi1EEES8_S8_EEENS6_IJNS7_ILi128EEENS7_ILi96EEENS7_ILi192EEEEEELi192ENS_6half_tEfNS_4arch4Sm90ELb0ELb1ELb0ELb1ELb0ELb1ELb0ELb1ELb1ELb1ELb1ELb0EEENS1_21CollectiveEpilogueFwdINS6_IJSA_SC_SB_EEES9_SE_SG_Li256ELb1ELb1ELb1ELb0EEENS1_36VarlenDynamicPersistentTileSchedulerILi128ELi96ELi256ELi128ELb1ELb1ELb1ELb1ELb0ELb1EEEEEEEEEvNT_6ParamsE,"ax",@progbits
	.align	128
.text._ZN7cutlass13device_kernelIN5flash11enable_sm90INS1_16FlashAttnFwdSm90INS1_25CollectiveMainloopFwdSm90ILi2EN4cute5tupleIJNS5_1CILi1EEES8_S8_EEENS6_IJNS7_ILi128EEENS7_ILi96EEENS7_ILi192EEEEEELi192ENS_6half_tEfNS_4arch4Sm90ELb0ELb1ELb0ELb1ELb0ELb1ELb0ELb1ELb1ELb1ELb1ELb0EEENS1_21CollectiveEpilogueFwdINS6_IJSA_SC_SB_EEES9_SE_SG_Li256ELb1ELb1ELb1ELb0EEENS1_36VarlenDynamicPersistentTileSchedulerILi128ELi96ELi256ELi128ELb1ELb1ELb1ELb1ELb0ELb1EEEEEEEEEvNT_6ParamsE:
        .type           _ZN7cutlass13device_kernelIN5flash11enable_sm90INS1_16FlashAttnFwdSm90INS1_25CollectiveMainloopFwdSm90ILi2EN4cute5tupleIJNS5_1CILi1EEES8_S8_EEENS6_IJNS7_ILi128EEENS7_ILi96EEENS7_ILi192EEEEEELi192ENS_6half_tEfNS_4arch4Sm90ELb0ELb1ELb0ELb1ELb0ELb1ELb0ELb1ELb1ELb1ELb1ELb0EEENS1_21CollectiveEpilogueFwdINS6_IJSA_SC_SB_EEES9_SE_SG_Li256ELb1ELb1ELb1ELb0EEENS1_36VarlenDynamicPersistentTileSchedulerILi128ELi96ELi256ELi128ELb1ELb1ELb1ELb1ELb0ELb1EEEEEEEEEvNT_6ParamsE,@function
        .size           _ZN7cutlass13device_kernelIN5flash11enable_sm90INS1_16FlashAttnFwdSm90INS1_25CollectiveMainloopFwdSm90ILi2EN4cute5tupleIJNS5_1CILi1EEES8_S8_EEENS6_IJNS7_ILi128EEENS7_ILi96EEENS7_ILi192EEEEEELi192ENS_6half_tEfNS_4arch4Sm90ELb0ELb1ELb0ELb1ELb0ELb1ELb0ELb1ELb1ELb1ELb1ELb0EEENS1_21CollectiveEpilogueFwdINS6_IJSA_SC_SB_EEES9_SE_SG_Li256ELb1ELb1ELb1ELb0EEENS1_36VarlenDynamicPersistentTileSchedulerILi128ELi96ELi256ELi128ELb1ELb1ELb1ELb1ELb0ELb1EEEEEEEEEvNT_6ParamsE,(.L_x_3027 - _ZN7cutlass13device_kernelIN5flash11enable_sm90INS1_16FlashAttnFwdSm90INS1_25CollectiveMainloopFwdSm90ILi2EN4cute5tupleIJNS5_1CILi1EEES8_S8_EEENS6_IJNS7_ILi128EEENS7_ILi96EEENS7_ILi192EEEEEELi192ENS_6half_tEfNS_4arch4Sm90ELb0ELb1ELb0ELb1ELb0ELb1ELb0ELb1ELb1ELb1ELb1ELb0EEENS1_21CollectiveEpilogueFwdINS6_IJSA_SC_SB_EEES9_SE_SG_Li256ELb1ELb1ELb1ELb0EEENS1_36VarlenDynamicPersistentTileSchedulerILi128ELi96ELi256ELi128ELb1ELb1ELb1ELb1ELb0ELb1EEEEEEEEEvNT_6ParamsE)
        .other          _ZN7cutlass13device_kernelIN5flash11enable_sm90INS1_16FlashAttnFwdSm90INS1_25CollectiveMainloopFwdSm90ILi2EN4cute5tupleIJNS5_1CILi1EEES8_S8_EEENS6_IJNS7_ILi128EEENS7_ILi96EEENS7_ILi192EEEEEELi192ENS_6half_tEfNS_4arch4Sm90ELb0ELb1ELb0ELb1ELb0ELb1ELb0ELb1ELb1ELb1ELb1ELb0EEENS1_21CollectiveEpilogueFwdINS6_IJSA_SC_SB_EEES9_SE_SG_Li256ELb1ELb1ELb1ELb0EEENS1_36VarlenDynamicPersistentTileSchedulerILi128ELi96ELi256ELi128ELb1ELb1ELb1ELb1ELb0ELb1EEEEEEEEEvNT_6ParamsE,@"STO_CUDA_ENTRY STV_DEFAULT"
_ZN7cutlass13device_kernelIN5flash11enable_sm90INS1_16FlashAttnFwdSm90INS1_25CollectiveMainloopFwdSm90ILi2EN4cute5tupleIJNS5_1CILi1EEES8_S8_EEENS6_IJNS7_ILi128EEENS7_ILi96EEENS7_ILi192EEEEEELi192ENS_6half_tEfNS_4arch4Sm90ELb0ELb1ELb0ELb1ELb0ELb1ELb0ELb1ELb1ELb1ELb1ELb0EEENS1_21CollectiveEpilogueFwdINS6_IJSA_SC_SB_EEES9_SE_SG_Li256ELb1ELb1ELb1ELb0EEENS1_36VarlenDynamicPersistentTileSchedulerILi128ELi96ELi256ELi128ELb1ELb1ELb1ELb1ELb0ELb1EEEEEEEEEvNT_6ParamsE:
[----:B------:R-:W0:Y:S02]  /*0000*/  LDC R1, c[0x0][0x28] ;  /* 0x00000a00ff017b82 */ /* 0x000e240000000800 */
[----:B0-----:R-:W-:Y:S01]  /*0010*/  VIADD R1, R1, 0xffffff68 ;  /* 0xffffff6801017836 */ /* 0x001fe20000000000 */
[----:B------:R-:W0:Y:S01]  /*0020*/  S2R R6, SR_TID.X ;  /* 0x0000000000067919 */ /* 0x000e220000002100 */
[----:B------:R-:W-:Y:S01]  /*0030*/  ELECT P0, URZ, PT ;  /* 0x00000000003f782f */ /* 0x000fe20003800000 */
[----:B------:R-:W-:Y:S01]  /*0040*/  BSSY B0, `(.L_x_1457) ;  /* 0x0000013000007945 */ /* 0x000fe20003800000 */
[----:B0-----:R-:W-:-:S05]  /*0050*/  SHF.R.U32.HI R0, RZ, 0x5, R6 ;  /* 0x00000005ff007819 */ /* 0x001fca0000011606 */
[----:B------:R-:W0:Y:S02]  /*0060*/  SHFL.IDX PT, R2, R0, RZ, 0x1f ;  /* 0x00001fff00027589 */ /* 0x000e2400000e0000 */
[----:B0-----:R-:W-:-:S13]  /*0070*/  ISETP.EQ.AND P0, PT, R2, RZ, P0 ;  /* 0x000000ff0200720c */ /* 0x001fda0000702270 */
        /* <DEDUP_REMOVED lines=15> */
.L_x_1458:
[----:B------:R-:W-:Y:S05]  /*0170*/  BSYNC B0 ;  /* 0x0000000000007941 */ /* 0x000fea0003800000 */
.L_x_1457:
[----:B------:R-:W-:Y:S01]  /*0180*/  VOTEU.ANY UP0, P0 ;  /* 0x00000000003f7886 */ /* 0x000fe20000000100 */
[----:B------:R-:W0:Y:S01]  /*0190*/  SHFL.IDX PT, R2, R0, RZ, 0x1f ;  /* 0x00001fff00027589 */ /* 0x000e2200000e0000 */
[----:B------:R-:W-:Y:S01]  /*01a0*/  UMOV UR4, 0x80 ;  /* 0x0000008000047882 */ /* 0x000fe20000000000 */
[----:B------:R-:W-:Y:S01]  /*01b0*/  UMOV UR7, 0x100 ;  /* 0x0000010000077882 */ /* 0x000fe20000000000 */
[----:B------:R-:W-:Y:S01]  /*01c0*/  VOTEU.ANY UP1, P0 ;  /* 0x00000000003f7886 */ /* 0x000fe20000020100 */
[----:B------:R-:W1:Y:S01]  /*01d0*/  @UP0 S2UR UR8, SR_CgaCtaId ;  /* 0x00000000000809c3 */ /* 0x000e620000008800 */
[----:B------:R-:W-:Y:S01]  /*01e0*/  @UP0 UMOV UR6, 0x400 ;  /* 0x0000040000060882 */ /* 0x000fe20000000000 */
[----:B------:R-:W-:-:S04]  /*01f0*/  @UP0 UIADD3 UR4, -UR4, 0x100000, URZ ;  /* 0x0010000004040890 */ /* 0x000fc8000fffe13f */
[----:B------:R-:W-:Y:S02]  /*0200*/  @UP0 USHF.L.U32 UR5, UR4, 0xb, URZ ;  /* 0x0000000b04050899 */ /* 0x000fe4000800063f */
[----:B------:R-:W-:Y:S01]  /*0210*/  @UP0 USHF.L.U32 UR4, UR4, 0x1, URZ ;  /* 0x0000000104040899 */ /* 0x000fe2000800063f */
[----:B0-----:R-:W-:Y:S02]  /*0220*/  ISETP.NE.AND P1, PT, R2, RZ, PT ;  /* 0x000000ff0200720c */ /* 0x001fe40003f25270 */
[----:B------:R-:W-:Y:S01]  /*0230*/  SHF.R.U32.HI R2, RZ, 0x7, R6 ;  /* 0x00000007ff027819 */ /* 0x000fe20000011606 */
[----:B-1----:R-:W-:Y:S02]  /*0240*/  @UP0 ULEA UR8, UR8, UR6, 0x18 ;  /* 0x0000000608080291 */ /* 0x002fe4000f8ec03f */
[----:B------:R-:W-:-:S04]  /*0250*/  @UP0 UIADD3 UR6, -UR7, 0x100000, URZ ;  /* 0x0010000007060890 */ /* 0x000fc8000fffe13f */
[----:B------:R-:W-:Y:S02]  /*0260*/  @UP0 USHF.L.U32 UR7, UR6, 0xb, URZ ;  /* 0x0000000b06070899 */ /* 0x000fe4000800063f */
[----:B------:R-:W-:Y:S01]  /*0270*/  @UP0 USHF.L.U32 UR6, UR6, 0x1, URZ ;  /* 0x0000000106060899 */ /* 0x000fe2000800063f */
[----:B------:R-:W-:Y:S01]  /*0280*/  VOTEU.ANY UP0, P0 ;  /* 0x00000000003f7886 */ /* 0x000fe20000000100 */
[----:B------:R-:W0:Y:S04]  /*0290*/  SHFL.IDX PT, R2, R2, RZ, 0x1f ;  /* 0x00001fff02027589 */ /* 0x000e2800000e0000 */
[----:B------:R-:W1:Y:S02]  /*02a0*/  FENCE.VIEW.ASYNC.S ;  /* 0x00000000000073c6 */ /* 0x000e640000000000 */
[----:B-1----:R1:W2:Y:S04]  /*02b0*/  @UP0 SYNCS.EXCH.64 URZ, [UR8+0x30800], UR4 ;  /* 0x03080004083f05b2 */ /* 0x0022a80008000100 */
[----:B------:R1:W3:Y:S01]  /*02c0*/  @UP1 SYNCS.EXCH.64 URZ, [UR8+0x30820], UR6 ;  /* 0x03082006083f15b2 */ /* 0x0002e20008000100 */
[----:B------:R-:W-:Y:S05]  /*02d0*/  @P1 BRA `(.L_x_1459) ;  /* 0x0000000000481947 */ /* 0x000fea0003800000 */
[----:B-1----:R-:W1:Y:S01]  /*02e0*/  S2UR UR5, SR_CgaCtaId ;  /* 0x00000000000579c3 */ /* 0x002e620000008800 */
[----:B------:R-:W-:Y:S01]  /*02f0*/  UMOV UR4, 0x400 ;  /* 0x0000040000047882 */ /* 0x000fe20000000000 */
[----:B------:R-:W-:Y:S01]  /*0300*/  UMOV UR6, 0x1 ;  /* 0x0000000100067882 */ /* 0x000fe20000000000 */
[----:B------:R-:W-:Y:S01]  /*0310*/  UMOV UR7, 0x2 ;  /* 0x0000000200077882 */ /* 0x000fe20000000000 */
[----:B------:R-:W-:Y:S01]  /*0320*/  ELECT P0, URZ, PT ;  /* 0x00000000003f782f */ /* 0x000fe20003800000 */
[----:B-1----:R-:W-:Y:S02]  /*0330*/  ULEA UR8, UR5, UR4, 0x18 ;  /* 0x0000000405087291 */ /* 0x002fe4000f8ec03f */
[----:B------:R-:W-:-:S04]  /*0340*/  UIADD3 UR4, -UR6, 0x100000, URZ ;  /* 0x0010000006047890 */ /* 0x000fc8000fffe13f */
[----:B------:R-:W-:Y:S02]  /*0350*/  USHF.L.U32 UR5, UR4, 0xb, URZ ;  /* 0x0000000b04057899 */ /* 0x000fe4000800063f */
[----:B------:R-:W-:Y:S02]  /*0360*/  USHF.L.U32 UR4, UR4, 0x1, URZ ;  /* 0x0000000104047899 */ /* 0x000fe4000800063f */
[----:B------:R-:W-:-:S04]  /*0370*/  UIADD3 UR6, -UR7, 0x100000, URZ ;  /* 0x0010000007067890 */ /* 0x000fc8000fffe13f */
[----:B------:R-:W-:Y:S02]  /*0380*/  USHF.L.U32 UR7, UR6, 0xb, URZ ;  /* 0x0000000b06077899 */ /* 0x000fe4000800063f */
[----:B------:R-:W-:Y:S01]  /*0390*/  USHF.L.U32 UR6, UR6, 0x1, URZ ;  /* 0x0000000106067899 */ /* 0x000fe2000800063f */
[----:B------:R-:W1:Y:S03]  /*03a0*/  FENCE.VIEW.ASYNC.S ;  /* 0x00000000000073c6 */ /* 0x000e660000000000 */
[----:B-1----:R4:W1:Y:S08]  /*03b0*/  SYNCS.EXCH.64 URZ, [UR8+0x30830], UR4 ;  /* 0x03083004083f75b2 */ /* 0x0028700008000100 */
[----:B------:R4:W0:Y:S01]  /*03c0*/  SYNCS.EXCH.64 URZ, [UR8+0x30840], UR6 ;  /* 0x03084006083f75b2 */ /* 0x0008220008000100 */
[----:B------:R4:W0:Y:S01]  /*03d0*/  SYNCS.EXCH.64 URZ, [UR8+0x30838], UR4 ;  /* 0x03083804083f75b2 */ /* 0x0008220008000100 */
[----:B------:R4:W0:Y:S02]  /*03e0*/  SYNCS.EXCH.64 URZ, [UR8+0x30848], UR6 ;  /* 0x03084806083f75b2 */ /* 0x0008240008000100 */
[----:B----4-:R-:W-:Y:S01]  /*03f0*/  NOP ;  /* 0x0000000000007918 */ /* 0x010fe20000000000 */
.L_x_1459:
[----:B------:R-:W4:Y:S01]  /*0400*/  SHFL.IDX PT, R3, R0, RZ, 0x1f ;  /* 0x00001fff00037589 */ /* 0x000f2200000e0000 */
[----:B------:R-:W-:Y:S01]  /*0410*/  NOP ;  /* 0x0000000000007918 */ /* 0x000fe20000000000 */
[----:B----4-:R-:W-:-:S13]  /*0420*/  ISETP.NE.AND P0, PT, R3, RZ, PT ;  /* 0x000000ff0300720c */ /* 0x010fda0003f05270 */
        /* <DEDUP_REMOVED lines=19> */
.L_x_1460:
[----:B------:R-:W4:Y:S01]  /*0560*/  SHFL.IDX PT, R3, R0, RZ, 0x1f ;  /* 0x00001fff00037589 */ /* 0x000f2200000e0000 */
[----:B------:R-:W-:Y:S01]  /*0570*/  NOP ;  /* 0x0000000000007918 */ /* 0x000fe20000000000 */
[----:B----4-:R-:W-:-:S13]  /*0580*/  ISETP.NE.AND P0, PT, R3, RZ, PT ;  /* 0x000000ff0300720c */ /* 0x010fda0003f05270 */
[----:B------:R-:W-:Y:S05]  /*0590*/  @P0 BRA `(.L_x_1461) ;  /* 0x0000000000380947 */ /* 0x000fea0003800000 */
[----:B-1----:R-:W1:Y:S01]  /*05a0*/  S2UR UR5, SR_CgaCtaId ;  /* 0x00000000000579c3 */ /* 0x002e620000008800 */
[----:B------:R-:W-:Y:S01]  /*05b0*/  UMOV UR4, 0x400 ;  /* 0x0000040000047882 */ /* 0x000fe20000000000 */
[----:B------:R-:W-:Y:S01]  /*05c0*/  UMOV UR7, 0x1 ;  /* 0x0000000100077882 */ /* 0x000fe20000000000 */
[----:B------:R-:W-:Y:S01]  /*05d0*/  ELECT P0, URZ, PT ;  /* 0x00000000003f782f */ /* 0x000fe20003800000 */
[----:B-1----:R-:W-:Y:S02]  /*05e0*/  ULEA UR6, UR5, UR4, 0x18 ;  /* 0x0000000405067291 */ /* 0x002fe4000f8ec03f */
[----:B------:R-:W-:-:S04]  /*05f0*/  UIADD3 UR4, -UR7, 0x100000, URZ ;  /* 0x0010000007047890 */ /* 0x000fc8000fffe13f */
[----:B------:R-:W-:Y:S02]  /*0600*/  USHF.L.U32 UR5, UR4, 0xb, URZ ;  /* 0x0000000b04057899 */ /* 0x000fe4000800063f */
[----:B------:R-:W-:Y:S01]  /*0610*/  USHF.L.U32 UR4, UR4, 0x1, URZ ;  /* 0x0000000104047899 */ /* 0x000fe2000800063f */
[----:B------:R-:W1:Y:S11]  /*0620*/  FENCE.VIEW.ASYNC.S ;  /* 0x00000000000073c6 */ /* 0x000e760000000000 */
[----:B-1----:R4:W1:Y:S01]  /*0630*/  SYNCS.EXCH.64 URZ, [UR6+0x30870], UR4 ;  /* 0x03087004063f75b2 */ /* 0x0028620008000100 */
[----:B------:R4:W0:Y:S01]  /*0640*/  SYNCS.EXCH.64 URZ, [UR6+0x30880], UR4 ;  /* 0x03088004063f75b2 */ /* 0x0008220008000100 */
[----:B------:R4:W0:Y:S01]  /*0650*/  SYNCS.EXCH.64 URZ, [UR6+0x30878], UR4 ;  /* 0x03087804063f75b2 */ /* 0x0008220008000100 */
[----:B------:R4:W0:Y:S02]  /*0660*/  SYNCS.EXCH.64 URZ, [UR6+0x30888], UR4 ;  /* 0x03088804063f75b2 */ /* 0x0008240008000100 */
[----:B----4-:R-:W-:Y:S01]  /*0670*/  NOP ;  /* 0x0000000000007918 */ /* 0x010fe20000000000 */
.L_x_1461:
        /* <DEDUP_REMOVED lines=22> */
.L_x_1462:
        /* <DEDUP_REMOVED lines=22> */
.L_x_1463:
[----:B0-----:R-:W-:Y:S01]  /*0940*/  ISETP.NE.AND P0, PT, R2, RZ, PT ;  /* 0x000000ff0200720c */ /* 0x001fe20003f05270 */
[----:B------:R-:W-:Y:S01]  /*0950*/  IMAD.MOV.U32 R2, RZ, RZ, 0x1 ;  /* 0x00000001ff027424 */ /* 0x000fe200078e00ff */
[----:B------:R-:W-:Y:S01]  /*0960*/  NOP ;  /* 0x0000000000007918 */ /* 0x000fe20000000000 */
[----:B------:R-:W-:Y:S01]  /*0970*/  ULDC.64 UR46, c[0x0][0x208] ;  /* 0x00008200002e7ab9 */ /* 0x000fe20000000a00 */
[----:B------:R-:W-:Y:S02]  /*0980*/  BSSY B9, `(.L_x_1464) ;  /* 0x0002bb8000097945 */ /* 0x000fe40003800000 */
[----:B------:R-:W-:-:S05]  /*0990*/  SEL R2, R2, 0x2, !P0 ;  /* 0x0000000202027807 */ /* 0x000fca0004000000 */
[----:B------:R0:W-:Y:S01]  /*09a0*/  STL [R1+0x64], R2 ;  /* 0x0000640201007387 */ /* 0x0001e20000100800 */
[----:B-123--:R-:W-:Y:S06]  /*09b0*/  BAR.SYNC.DEFER_BLOCKING 0x0 ;  /* 0x0000000000007b1d */ /* 0x00efec0000010000 */
[----:B------:R-:W-:Y:S05]  /*09c0*/  @!P0 BRA `(.L_x_1465) ;  /* 0x0000022400448947 */ /* 0x000fea0003800000 */
.L_x_1466:
        /* <DEDUP_REMOVED lines=17> */
[----:B------:R-:W-:Y:S01]  /*0ae0*/  MOV R219, RZ ;  /* 0x000000ff00db7202 */ /* 0x000fe20000000f00 */
[----:B------:R-:W-:Y:S02]  /*0af0*/  VIADD R221, R16, 0x12400 ;  /* 0x0001240010dd7836 */ /* 0x000fe40000000000 */
[----:B------:R-:W-:Y:S01]  /*0b00*/  IMAD.MOV.U32 R17, RZ, RZ, RZ ;  /* 0x000000ffff117224 */ /* 0x000fe200078e00ff */
[----:B------:R-:W-:Y:S01]  /*0b10*/  SHF.R.S32.HI R3, RZ, 0x1f, R6 ;  /* 0x0000001fff037819 */ /* 0x000fe20000011406 */
[----:B------:R-:W-:Y:S02]  /*0b20*/  IMAD.MOV.U32 R202, RZ, RZ, RZ ;  /* 0x000000ffffca7224 */ /* 0x000fe400078e00ff */
[----:B------:R-:W-:Y:S01]  /*0b30*/  IMAD.MOV.U32 R194, RZ, RZ, RZ ;  /* 0x000000ffffc27224 */ /* 0x000fe200078e00ff */
[CC--:B------:R-:W-:Y:S01]  /*0b40*/  LEA.HI R0, R3.reuse, R6.reuse, RZ, 0x7 ;  /* 0x0000000603007211 */ /* 0x0c0fe200078f38ff */
[----:B------:R-:W-:Y:S01]  /*0b50*/  IMAD.MOV.U32 R19, RZ, RZ, RZ ;  /* 0x000000ffff137224 */ /* 0x000fe200078e00ff */
[----:B0-----:R-:W-:-:S02]  /*0b60*/  LEA.HI R2, R3, R6, RZ, 0x4 ;  /* 0x0000000603027211 */ /* 0x001fc400078f20ff */
[----:B------:R-:W-:Y:S02]  /*0b70*/  LOP3.LUT R5, R0, 0xffffff80, RZ, 0xc0, !PT ;  /* 0xffffff8000057812 */ /* 0x000fe400078ec0ff */
[----:B------:R-:W-:-:S03]  /*0b80*/  SHF.R.S32.HI R7, RZ, 0x4, R2 ;  /* 0x00000004ff077819 */ /* 0x000fc60000011402 */
[----:B------:R-:W-:Y:S01]  /*0b90*/  IMAD.IADD R14, R6, 0x1, -R5 ;  /* 0x00000001060e7824 */ /* 0x000fe200078e0a05 */
[----:B------:R-:W-:-:S04]  /*0ba0*/  LEA.HI R4, R2, R7, RZ, 0x1 ;  /* 0x0000000702047211 */ /* 0x000fc800078f08ff */
[----:B------:R-:W-:Y:S01]  /*0bb0*/  SHF.R.S32.HI R9, RZ, 0x1f, R14 ;  /* 0x0000001fff097819 */ /* 0x000fe2000001140e */
[----:B------:R-:W-:Y:S01]  /*0bc0*/  STL [R1+0x4c], R14 ;  /* 0x00004c0e01007387 */ /* 0x000fe20000100800 */
[----:B------:R-:W-:Y:S02]  /*0bd0*/  LOP3.LUT R4, R4, 0x1ffffffe, RZ, 0xc0, !PT ;  /* 0x1ffffffe04047812 */ /* 0x000fe400078ec0ff */
[CC--:B------:R-:W-:Y:S02]  /*0be0*/  LEA.HI R10, R9.reuse, R14.reuse, RZ, 0x2 ;  /* 0x0000000e090a7211 */ /* 0x0c0fe400078f10ff */
[----:B------:R-:W-:Y:S01]  /*0bf0*/  LEA.HI R9, R9, R14, RZ, 0x5 ;  /* 0x0000000e09097211 */ /* 0x000fe200078f28ff */
[----:B------:R-:W-:Y:S01]  /*0c00*/  IMAD.IADD R7, R7, 0x1, -R4 ;  /* 0x0000000107077824 */ /* 0x000fe200078e0a04 */
[--C-:B------:R-:W-:Y:S02]  /*0c10*/  SHF.R.S32.HI R8, RZ, 0x2, R10.reuse ;  /* 0x00000002ff087819 */ /* 0x100fe4000001140a */
[----:B------:R-:W-:-:S02]  /*0c20*/  SHF.R.S32.HI R5, RZ, 0x1f, R10 ;  /* 0x0000001fff057819 */ /* 0x000fc4000001140a */
[----:B------:R-:W-:Y:S02]  /*0c30*/  LEA.HI R4, R3, R6, RZ, 0x5 ;  /* 0x0000000603047211 */ /* 0x000fe400078f28ff */
[----:B------:R-:W-:Y:S02]  /*0c40*/  LEA.HI R5, R5, R8, RZ, 0x3 ;  /* 0x0000000805057211 */ /* 0x000fe400078f18ff */
[----:B------:R-:W-:Y:S02]  /*0c50*/  SHF.R.S32.HI R4, RZ, 0x5, R4 ;  /* 0x00000005ff047819 */ /* 0x000fe40000011404 */
[----:B------:R-:W-:Y:S02]  /*0c60*/  LOP3.LUT R11, R5, 0xfffffff8, RZ, 0xc0, !PT ;  /* 0xfffffff8050b7812 */ /* 0x000fe400078ec0ff */
[----:B------:R-:W-:Y:S01]  /*0c70*/  SHF.R.S32.HI R5, RZ, 0x7, R0 ;  /* 0x00000007ff057819 */ /* 0x000fe20000011400 */
[----:B------:R-:W-:Y:S01]  /*0c80*/  IMAD.SHL.U32 R211, R4, 0x200, RZ ;  /* 0x0000020004d37824 */ /* 0x000fe200078e00ff */
[----:B------:R-:W-:Y:S01]  /*0c90*/  SHF.R.S32.HI R9, RZ, 0x5, R9 ;  /* 0x00000005ff097819 */ /* 0x000fe20000011409 */
[----:B------:R-:W-:Y:S01]  /*0ca0*/  IMAD.IADD R12, R8, 0x1, -R11 ;  /* 0x00000001080c7824 */ /* 0x000fe200078e0a0b */
[----:B------:R-:W-:-:S02]  /*0cb0*/  LEA.HI R8, R0, R5, RZ, 0x1 ;  /* 0x0000000500087211 */ /* 0x000fc400078f08ff */
[----:B------:R-:W-:Y:S01]  /*0cc0*/  LEA.HI R0, R3, R6, RZ, 0x2 ;  /* 0x0000000603007211 */ /* 0x000fe200078f10ff */
[----:B------:R-:W-:Y:S01]  /*0cd0*/  IMAD R9, R9, 0x10, R12 ;  /* 0x0000001009097824 */ /* 0x000fe200078e020c */
[----:B------:R-:W-:Y:S02]  /*0ce0*/  LOP3.LUT R8, R8, 0x3fffffe, RZ, 0xc0, !PT ;  /* 0x03fffffe08087812 */ /* 0x000fe400078ec0ff */
[----:B------:R-:W-:Y:S02]  /*0cf0*/  SHF.R.S32.HI R195, RZ, 0x2, R0 ;  /* 0x00000002ffc37819 */ /* 0x000fe40000011400 */
[----:B------:R-:W-:Y:S01]  /*0d00*/  LOP3.LUT R3, R2, 0x3fffff0, RZ, 0xc0, !PT ;  /* 0x03fffff002037812 */ /* 0x000fe200078ec0ff */
[----:B------:R-:W-:Y:S01]  /*0d10*/  IMAD.IADD R8, R5, 0x1, -R8 ;  /* 0x0000000105087824 */ /* 0x000fe200078e0a08 */
[----:B------:R-:W-:Y:S01]  /*0d20*/  LOP3.LUT R5, R0, 0xfffffffc, RZ, 0xc0, !PT ;  /* 0xfffffffc00057812 */ /* 0x000fe200078ec0ff */
[----:B------:R-:W-:Y:S01]  /*0d30*/  VIADD R220, R195, 0x40 ;  /* 0x00000040c3dc7836 */ /* 0x000fe20000000000 */
[----:B------:R-:W-:Y:S01]  /*0d40*/  SHF.R.S32.HI R0, RZ, 0x1f, R0 ;  /* 0x0000001fff007819 */ /* 0x000fe20000011400 */
[----:B------:R-:W-:Y:S01]  /*0d50*/  IMAD.IADD R3, R6, 0x1, -R3 ;  /* 0x0000000106037824 */ /* 0x000fe200078e0a03 */
[----:B------:R-:W-:Y:S01]  /*0d60*/  LOP3.LUT R10, R10, 0x7ffffffc, RZ, 0xc0, !PT ;  /* 0x7ffffffc0a0a7812 */ /* 0x000fe200078ec0ff */
[----:B------:R-:W-:Y:S01]  /*0d70*/  IMAD.IADD R5, R6, 0x1, -R5 ;  /* 0x0000000106057824 */ /* 0x000fe200078e0a05 */
[----:B------:R-:W-:Y:S01]  /*0d80*/  LEA.HI R0, R0, R195, RZ, 0x3 ;  /* 0x000000c300007211 */ /* 0x000fe200078f18ff */
[----:B------:R-:W-:Y:S01]  /*0d90*/  IMAD R2, R4, 0x10, R3 ;  /* 0x0000001004027824 */ /* 0x000fe200078e0203 */
[----:B------:R-:W-:Y:S01]  /*0da0*/  SHF.R.S32.HI R3, RZ, 0x1f, R220 ;  /* 0x0000001fff037819 */ /* 0x000fe200000114dc */
[----:B------:R-:W-:Y:S01]  /*0db0*/  IMAD.SHL.U32 R207, R220, 0x40, RZ ;  /* 0x00000040dccf7824 */ /* 0x000fe200078e00ff */
[----:B------:R-:W-:Y:S01]  /*0dc0*/  LOP3.LUT R0, R0, 0xfffffff8, RZ, 0xc0, !PT ;  /* 0xfffffff800007812 */ /* 0x000fe200078ec0ff */
[----:B------:R-:W-:Y:S01]  /*0dd0*/  IMAD R7, R2, 0x8, R7 ;  /* 0x0000000802077824 */ /* 0x000fe200078e0207 */
[----:B------:R-:W-:Y:S01]  /*0de0*/  LEA.HI R2, R5, R5, RZ, 0x1 ;  /* 0x0000000505027211 */ /* 0x000fe200078f08ff */
[----:B------:R-:W-:Y:S01]  /*0df0*/  IMAD.IADD R10, R14, 0x1, -R10 ;  /* 0x000000010e0a7824 */ /* 0x000fe200078e0a0a */
[----:B------:R-:W-:Y:S01]  /*0e00*/  LEA.HI R3, R3, R220, RZ, 0x3 ;  /* 0x000000dc03037211 */ /* 0x000fe200078f18ff */
[----:B------:R-:W-:Y:S01]  /*0e10*/  IMAD.IADD R0, R195, 0x1, -R0 ;  /* 0x00000001c3007824 */ /* 0x000fe200078e0a00 */
[----:B------:R-:W-:Y:S01]  /*0e20*/  LOP3.LUT R2, R2, 0x1ffffffe, RZ, 0xc0, !PT ;  /* 0x1ffffffe02027812 */ /* 0x000fe200078ec0ff */
[----:B------:R-:W-:Y:S01]  /*0e30*/  IMAD R13, R8, 0x40, R9 ;  /* 0x00000040080d7824 */ /* 0x000fe200078e0209 */
[----:B------:R-:W-:Y:S01]  /*0e40*/  LOP3.LUT R207, R207, 0x1c0, RZ, 0xc0, !PT ;  /* 0x000001c0cfcf7812 */ /* 0x000fe200078ec0ff */
[----:B------:R-:W-:-:S02]  /*0e50*/  IMAD.SHL.U32 R0, R0, 0x40, RZ ;  /* 0x0000004000007824 */ /* 0x000fc400078e00ff */
[----:B------:R-:W-:Y:S01]  /*0e60*/  IMAD.SHL.U32 R201, R10, 0x2, RZ ;  /* 0x000000020ac97824 */ /* 0x000fe200078e00ff */
[----:B------:R-:W-:Y:S01]  /*0e70*/  STL [R1+0x68], R13 ;  /* 0x0000680d01007387 */ /* 0x000fe20000100800 */
[----:B------:R-:W-:Y:S01]  /*0e80*/  IMAD.SHL.U32 R22, R5, 0x8, RZ ;  /* 0x0000000805167824 */ /* 0x000fe200078e00ff */
[----:B------:R-:W-:Y:S01]  /*0e90*/  LOP3.LUT R209, R0, 0x1c0, RZ, 0xc0, !PT ;  /* 0x000001c000d17812 */ /* 0x000fe200078ec0ff */
[----:B------:R-:W-:Y:S01]  /*0ea0*/  IMAD.SHL.U32 R0, R7, 0x8, RZ ;  /* 0x0000000807007824 */ /* 0x000fe200078e00ff */
[----:B------:R-:W-:Y:S01]  /*0eb0*/  SHF.R.U32.HI R4, RZ, 0x3, R207 ;  /* 0x00000003ff047819 */ /* 0x000fe200000116cf */
[----:B------:R-:W-:Y:S01]  /*0ec0*/  IMAD.IADD R2, R5, 0x1, -R2 ;  /* 0x0000000105027824 */ /* 0x000fe200078e0a02 */
[----:B------:R-:W-:Y:S01]  /*0ed0*/  IADD3 R235, R201, 0x38, RZ ;  /* 0x00000038c9eb7810 */ /* 0x000fe20007ffe0ff */
[----:B------:R-:W-:Y:S01]  /*0ee0*/  IMAD.SHL.U32 R192, R5, 0x4, RZ ;  /* 0x0000000405c07824 */ /* 0x000fe200078e00ff */
[----:B------:R0:W-:Y:S01]  /*0ef0*/  STL [R1+0x6c], R0 ;  /* 0x00006c0001007387 */ /* 0x0001e20000100800 */
[----:B------:R-:W-:Y:S01]  /*0f00*/  IMAD.SHL.U32 R3, R3, 0x40, RZ ;  /* 0x0000004003037824 */ /* 0x000fe200078e00ff */
[----:B------:R-:W-:Y:S01]  /*0f10*/  SHF.R.U32.HI R210, RZ, 0x3, R209 ;  /* 0x00000003ffd27819 */ /* 0x000fe200000116d1 */
[C---:B------:R-:W-:Y:S01]  /*0f20*/  VIADD R5, R201.reuse, 0x10 ;  /* 0x00000010c9057836 */ /* 0x040fe20000000000 */
[----:B------:R-:W-:Y:S01]  /*0f30*/  IADD3 R205, R192, 0x30, RZ ;  /* 0x00000030c0cd7810 */ /* 0x000fe20007ffe0ff */
[----:B------:R-:W-:Y:S01]  /*0f40*/  VIADD R4, R201, 0x18 ;  /* 0x00000018c9047836 */ /* 0x000fe20000000000 */
[----:B------:R-:W-:Y:S01]  /*0f50*/  LOP3.LUT R212, R3, 0xfffffe00, RZ, 0xc0, !PT ;  /* 0xfffffe0003d47812 */ /* 0x000fe200078ec0ff */
[C---:B------:R-:W-:Y:S01]  /*0f60*/  VIADD R237, R201.reuse, 0x28 ;  /* 0x00000028c9ed7836 */ /* 0x040fe20000000000 */
[----:B------:R-:W-:Y:S01]  /*0f70*/  SHF.R.S32.HI R3, RZ, 0x1f, R5 ;  /* 0x0000001fff037819 */ /* 0x000fe20000011405 */
[C---:B------:R-:W-:Y:S01]  /*0f80*/  VIADD R236, R201.reuse, 0x30 ;  /* 0x00000030c9ec7836 */ /* 0x040fe20000000000 */
[----:B------:R-:W-:Y:S01]  /*0f90*/  SHF.R.S32.HI R5, RZ, 0x1f, R4 ;  /* 0x0000001fff057819 */ /* 0x000fe20000011404 */
[C---:B0-----:R-:W-:Y:S01]  /*0fa0*/  VIADD R0, R201.reuse, 0x20 ;  /* 0x00000020c9007836 */ /* 0x041fe20000000000 */
[----:B------:R-:W-:Y:S01]  /*0fb0*/  SHF.R.S32.HI R3, RZ, 0x1f, R237 ;  /* 0x0000001fff037819 */ /* 0x000fe200000114ed */
[----:B------:R-:W-:-:S02]  /*0fc0*/  VIADD R234, R201, 0x40 ;  /* 0x00000040c9ea7836 */ /* 0x000fc40000000000 */
        /* <DEDUP_REMOVED lines=30> */
[----:B------:R-:W-:-:S02]  /*11b0*/  IMAD.IADD R198, R192, 0x1, R204 ;  /* 0x00000001c0c67824 */ /* 0x000fc400078e02cc */
[----:B------:R-:W-:Y:S02]  /*11c0*/  IMAD.IADD R199, R192, 0x1, R203 ;  /* 0x00000001c0c77824 */ /* 0x000fe400078e02cb */
[----:B------:R-:W-:Y:S02]  /*11d0*/  VIADD R222, R201, 0x98 ;  /* 0x00000098c9de7836 */ /* 0x000fe40000000000 */
[----:B------:R-:W-:Y:S01]  /*11e0*/  IMAD R215, R2, 0x8, R13 ;  /* 0x0000000802d77824 */ /* 0x000fe200078e020d */
[----:B--2---:R-:W-:-:S07]  /*11f0*/  LOP3.LUT R200, R15, 0x1, RZ, 0xfc, !PT ;  /* 0x000000010fc87812 */ /* 0x004fce00078efcff */
.L_x_1760:
[----:B------:R-:W-:Y:S01]  /*1200*/  ULDC.64 UR4, c[0x0][0xa28] ;  /* 0x00028a0000047ab9 */ /* 0x000fe20000000a00 */
[----:B0-234-:R-:W0:Y:S01]  /*1210*/  LDC.64 R4, c[0x0][0xa08] ;  /* 0x00028200ff047b82 */ /* 0x01de220000000a00 */
[----:B------:R-:W-:Y:S01]  /*1220*/  ISETP.NE.U32.AND P0, PT, RZ, UR4, PT ;  /* 0x00000004ff007c0c */ /* 0x000fe2000bf05070 */
[----:B------:R-:W-:Y:S01]  /*1230*/  IMAD.MOV.U32 R10, RZ, RZ, RZ ;  /* 0x000000ffff0a7224 */ /* 0x000fe200078e00ff */
[----:B------:R-:W-:Y:S01]  /*1240*/  MOV R122, RZ ;  /* 0x000000ff007a7202 */ /* 0x000fe20000000f00 */
[----:B------:R-:W-:Y:S01]  /*1250*/  ULDC.64 UR6, c[0x0][0xa20] ;  /* 0x0002880000067ab9 */ /* 0x000fe20000000a00 */
[----:B------:R-:W-:Y:S01]  /*1260*/  ISETP.NE.AND.EX P0, PT, RZ, UR5, PT, P0 ;  /* 0x00000005ff007c0c */ /* 0x000fe2000bf05300 */
[----:B------:R-:W-:Y:S02]  /*1270*/  ULDC.64 UR4, c[0x0][0xa18] ;  /* 0x0002860000047ab9 */ /* 0x000fe40000000a00 */
[----:B------:R-:W-:-:S04]  /*1280*/  ISETP.NE.U32.AND P1, PT, RZ, UR4, PT ;  /* 0x00000004ff007c0c */ /* 0x000fc8000bf25070 */
[----:B------:R-:W-:Y:S01]  /*1290*/  ISETP.NE.AND.EX P1, PT, RZ, UR5, PT, P1 ;  /* 0x00000005ff007c0c */ /* 0x000fe2000bf25310 */
[----:B------:R-:W-:Y:S02]  /*12a0*/  ULDC.64 UR4, c[0x0][0xa08] ;  /* 0x0002820000047ab9 */ /* 0x000fe40000000a00 */
[----:B------:R-:W-:-:S03]  /*12b0*/  ISETP.NE.U32.AND P3, PT, RZ, UR4, PT ;  /* 0x00000004ff007c0c */ /* 0x000fc6000bf65070 */
[----:B------:R-:W1:Y:S01]  /*12c0*/  @P0 LDC.64 R2, c[0x0][0xa28] ;  /* 0x00028a00ff020b82 */ /* 0x000e620000000a00 */
[----:B------:R-:W-:Y:S01]  /*12d0*/  ISETP.NE.AND.EX P3, PT, RZ, UR5, PT, P3 ;  /* 0x00000005ff007c0c */ /* 0x000fe2000bf65330 */
[----:B0-----:R-:W-:-:S06]  /*12e0*/  IMAD.WIDE R8, R59, 0x4, R4 ;  /* 0x000000043b087825 */ /* 0x001fcc00078e0204 */
[----:B------:R-:W0:Y:S01]  /*12f0*/  @P1 LDC.64 R6, c[0x0][0xa18] ;  /* 0x00028600ff061b82 */ /* 0x000e220000000a00 */
[----:B------:R-:W-:Y:S02]  /*1300*/  ULDC UR4, c[0x0][0x288] ;  /* 0x0000a20000047ab9 */ /* 0x000fe40000000800 */
[----:B------:R-:W-:Y:S01]  /*1310*/  IMAD.U32 R196, RZ, RZ, UR4 ;  /* 0x00000004ffc47e24 */ /* 0x000fe2000f8e00ff */
[----:B------:R-:W-:Y:S02]  /*1320*/  ULDC.64 UR4, c[0x0][0x418] ;  /* 0x0001060000047ab9 */ /* 0x000fe40000000a00 */
[----:B------:R-:W5:Y:S01]  /*1330*/  @P3 LDG.E R122, desc[UR46][R8.64] ;  /* 0x0000002e087a3981 */ /* 0x000f62000c1e1900 */
[----:B------:R-:W-:Y:S01]  /*1340*/  ISETP.NE.U32.AND P2, PT, RZ, UR6, PT ;  /* 0x00000006ff007c0c */ /* 0x000fe2000bf45070 */
[----:B-1----:R-:W-:-:S04]  /*1350*/  @P0 IMAD.WIDE R2, R59, 0x4, R2 ;  /* 0x000000043b020825 */ /* 0x002fc800078e0202 */
[----:B0-----:R-:W-:Y:S01]  /*1360*/  @P1 IMAD.WIDE R4, R59, 0x4, R6 ;  /* 0x000000043b041825 */ /* 0x001fe200078e0206 */
[----:B------:R-:W-:Y:S01]  /*1370*/  UISETP.NE.U32.AND UP0, UPT, UR4, URZ, UPT ;  /* 0x0000003f0400728c */ /* 0x000fe2000bf05070 */
[----:B------:R0:W5:Y:S02]  /*1380*/  @P0 LDG.E R10, desc[UR46][R2.64] ;  /* 0x0000002e020a0981 */ /* 0x000164000c1e1900 */
[----:B------:R-:W-:Y:S02]  /*1390*/  ULDC UR4, c[0x0][0x424] ;  /* 0x0001090000047ab9 */ /* 0x000fe40000000800 */
[----:B------:R1:W5:Y:S01]  /*13a0*/  @P1 LDG.E R196, desc[UR46][R4.64] ;  /* 0x0000002e04c41981 */ /* 0x000362000c1e1900 */
[----:B------:R-:W-:Y:S01]  /*13b0*/  UISETP.NE.AND.EX UP0, UPT, UR5, URZ, UPT, UP0 ;  /* 0x0000003f0500728c */ /* 0x000fe2000bf05300 */
[C---:B------:R-:W-:Y:S02]  /*13c0*/  LOP3.LUT R0, R58.reuse, 0xff0000, RZ, 0xc0, !PT ;  /* 0x00ff00003a007812 */ /* 0x040fe400078ec0ff */
[----:B------:R-:W-:Y:S01]  /*13d0*/  ULDC UR5, c[0x0][0x2f0] ;  /* 0x0000bc0000057ab9 */ /* 0x000fe20000000800 */
[----:B------:R-:W-:Y:S01]  /*13e0*/  USEL UR4, UR4, 0x1, UP0 ;  /* 0x0000000104047887 */ /* 0x000fe20008000000 */
[----:B0-----:R-:W-:-:S02]  /*13f0*/  LOP3.LUT R2, R58, 0xff000000, RZ, 0xc0, !PT ;  /* 0xff0000003a027812 */ /* 0x001fc400078ec0ff */
[----:B------:R-:W-:Y:S01]  /*1400*/  ISETP.NE.AND.EX P2, PT, RZ, UR7, PT, P2 ;  /* 0x00000007ff007c0c */ /* 0x000fe2000bf45320 */
[----:B------:R-:W-:Y:S01]  /*1410*/  UIMAD UR4, UR4, UR5, URZ ;  /* 0x00000005040472a4 */ /* 0x000fe2000f8e023f */
[----:B------:R-:W-:Y:S02]  /*1420*/  SHF.R.U32.HI R3, RZ, 0x8, R2 ;  /* 0x00000008ff037819 */ /* 0x000fe40000011602 */
[----:B------:R-:W-:Y:S01]  /*1430*/  ULDC UR5, c[0x0][0x348] ;  /* 0x0000d20000057ab9 */ /* 0x000fe20000000800 */
[----:B------:R-:W-:Y:S01]  /*1440*/  LOP3.LUT R216, R58, 0xffff, RZ, 0xc0, !PT ;  /* 0x0000ffff3ad87812 */ /* 0x000fe200078ec0ff */
[----:B------:R-:W-:Y:S01]  /*1450*/  IMAD.MOV.U32 R218, RZ, RZ, R59 ;  /* 0x000000ffffda7224 */ /* 0x000fe200078e003b */
[----:B------:R-:W-:Y:S01]  /*1460*/  LEA.HI R217, R0, R3, RZ, 0x10 ;  /* 0x0000000300d97211 */ /* 0x000fe200078f80ff */
[----:B-1----:R-:W-:Y:S06]  /*1470*/  @P1 BRA `(.L_x_1468) ;  /* 0x0000000000241947 */ /* 0x002fec0003800000 */
        /* <DEDUP_REMOVED lines=9> */
.L_x_1468:
[----:B------:R-:W-:Y:S02]  /*1510*/  IMAD.U32 R2, RZ, RZ, UR5 ;  /* 0x00000005ff027e24 */ /* 0x000fe4000f8e00ff */
[----:B------:R-:W-:Y:S01]  /*1520*/  IMAD.U32 R25, RZ, RZ, UR4 ;  /* 0x00000004ff197e24 */ /* 0x000fe2000f8e00ff */
[----:B------:R-:W-:Y:S06]  /*1530*/  @!P2 BRA `(.L_x_1469) ;  /* 0x000000000010a947 */ /* 0x000fec0003800000 */
[----:B------:R-:W0:Y:S02]  /*1540*/  LDC.64 R4, c[0x0][0xa20] ;  /* 0x00028800ff047b82 */ /* 0x000e240000000a00 */
[----:B0-----:R-:W-:-:S05]  /*1550*/  IMAD.WIDE R4, R59, 0x4, R4 ;  /* 0x000000043b047825 */ /* 0x001fca00078e0204 */
[----:B------:R0:W5:Y:S01]  /*1560*/  LDG.E R25, desc[UR46][R4.64] ;  /* 0x0000002e04197981 */ /* 0x000162000c1e1900 */
[----:B------:R-:W-:Y:S05]  /*1570*/  BRA `(.L_x_1470) ;  /* 0x0000000000107947 */ /* 0x000fea0003800000 */
.L_x_1469:
[----:B------:R-:W-:Y:S05]  /*1580*/  @!P3 BRA `(.L_x_1470) ;  /* 0x00000000000cb947 */ /* 0x000fea0003800000 */
[----:B------:R-:W2:Y:S04]  /*1590*/  LDG.E R0, desc[UR46][R8.64] ;  /* 0x0000002e08007981 */ /* 0x000ea8000c1e1900 */
[----:B------:R-:W2:Y:S02]  /*15a0*/  LDG.E R25, desc[UR46][R8.64+0x4] ;  /* 0x0000042e08197981 */ /* 0x000ea4000c1e1900 */
[----:B--2---:R-:W-:-:S07]  /*15b0*/  IMAD.IADD R25, R25, 0x1, -R0 ;  /* 0x0000000119197824 */ /* 0x004fce00078e0a00 */
.L_x_1470:
[----:B------:R-:W-:Y:S01]  /*15c0*/  ULDC.64 UR4, c[0x0][0xa10] ;  /* 0x0002840000047ab9 */ /* 0x000fe20000000a00 */
[----:B0-----:R-:W0:Y:S01]  /*15d0*/  LDC R4, c[0x0][0x448] ;  /* 0x00011200ff047b82 */ /* 0x001e220000000800 */
[----:B------:R-:W-:-:S04]  /*15e0*/  ISETP.NE.U32.AND P0, PT, RZ, UR4, PT ;  /* 0x00000004ff007c0c */ /* 0x000fc8000bf05070 */
[----:B------:R-:W-:Y:S01]  /*15f0*/  ISETP.NE.AND.EX P0, PT, RZ, UR5, PT, P0 ;  /* 0x00000005ff007c0c */ /* 0x000fe2000bf05300 */
[----:B------:R-:W-:Y:S02]  /*1600*/  ULDC.64 UR4, c[0x0][0xa30] ;  /* 0x00028c0000047ab9 */ /* 0x000fe40000000a00 */
[----:B------:R-:W-:-:S04]  /*1610*/  ISETP.NE.U32.AND P1, PT, RZ, UR4, PT ;  /* 0x00000004ff007c0c */ /* 0x000fc8000bf25070 */
[----:B------:R-:W-:-:S06]  /*1620*/  ISETP.NE.AND.EX P1, PT, RZ, UR5, PT, P1 ;  /* 0x00000005ff007c0c */ /* 0x000fcc000bf25310 */
[----:B------:R-:W1:Y:S08]  /*1630*/  @P0 LDC.64 R6, c[0x0][0xa10] ;  /* 0x00028400ff060b82 */ /* 0x000e700000000a00 */
[----:B------:R-:W2:Y:S01]  /*1640*/  @P1 LDC.64 R8, c[0x0][0xa30] ;  /* 0x00028c00ff081b82 */ /* 0x000ea20000000a00 */
[----:B-1----:R-:W-:-:S05]  /*1650*/  @P0 IMAD.WIDE R6, R59, 0x4, R6 ;  /* 0x000000043b060825 */ /* 0x002fca00078e0206 */
[----:B------:R-:W3:Y:S04]  /*1660*/  @P0 LDG.E R0, desc[UR46][R6.64] ;  /* 0x0000002e06000981 */ /* 0x000ee8000c1e1900 */
[----:B------:R-:W3:Y:S01]  /*1670*/  @P0 LDG.E R3, desc[UR46][R6.64+0x4] ;  /* 0x0000042e06030981 */ /* 0x000ee2000c1e1900 */
[----:B-----5:R-:W-:Y:S02]  /*1680*/  IMAD.MOV.U32 R146, RZ, RZ, R25 ;  /* 0x000000ffff927224 */ /* 0x020fe400078e0019 */
[----:B--2---:R-:W-:-:S05]  /*1690*/  @P1 IMAD.WIDE R8, R59, 0x4, R8 ;  /* 0x000000043b081825 */ /* 0x004fca00078e0208 */
[----:B------:R1:W5:Y:S01]  /*16a0*/  @P1 LDG.E R146, desc[UR46][R8.64] ;  /* 0x0000002e08921981 */ /* 0x000362000c1e1900 */
[----:B0-----:R-:W-:Y:S01]  /*16b0*/  ISETP.NE.AND P1, PT, R4, 0x1, PT ;  /* 0x000000010400780c */ /* 0x001fe20003f25270 */
[----:B------:R-:W-:Y:S01]  /*16c0*/  IMAD.SHL.U32 R213, R57, 0x80, RZ ;  /* 0x0000008039d57824 */ /* 0x000fe200078e00ff */
[----:B------:R-:W0:Y:S01]  /*16d0*/  LDC.64 R4, c[0x0][0x9e0] ;  /* 0x00027800ff047b82 */ /* 0x000e220000000a00 */
[----:B------:R-:W-:-:S10]  /*16e0*/  IMAD.IADD R11, R25, 0x1, -R10 ;  /* 0x00000001190b7824 */ /* 0x000fd400078e0a0a */
[----:B------:R-:W2:Y:S08]  /*16f0*/  @P1 LDC R12, c[0x0][0x44c] ;  /* 0x00011300ff0c1b82 */ /* 0x000eb00000000800 */
[----:B------:R-:W4:Y:S01]  /*1700*/  @P1 LDC R14, c[0x0][0x450] ;  /* 0x00011400ff0e1b82 */ /* 0x000f220000000800 */
[----:B0-----:R-:W-:Y:S01]  /*1710*/  ISETP.GE.AND P2, PT, R5, 0x1, PT ;  /* 0x000000010500780c */ /* 0x001fe20003f46270 */
[----:B---3--:R-:W-:-:S02]  /*1720*/  @P0 IMAD.IADD R2, R3, 0x1, -R0 ;  /* 0x0000000103020824 */ /* 0x008fc400078e0a00 */
[----:B------:R-:W-:Y:S02]  /*1730*/  VIADD R3, R213, 0x7f ;  /* 0x0000007fd5037836 */ /* 0x000fe40000000000 */
[----:B------:R-:W-:Y:S02]  /*1740*/  IMAD.IADD R197, R11, 0x1, R2 ;  /* 0x000000010bc57824 */ /* 0x000fe400078e0202 */
[----:B--2---:R-:W-:-:S04]  /*1750*/  @P1 IMAD.HI.U32 R7, R3, R12, RZ ;  /* 0x0000000c03071227 */ /* 0x004fc800078e00ff */
[C---:B------:R-:W-:Y:S02]  /*1760*/  VIADD R0, R197.reuse, 0x5f ;  /* 0x0000005fc5007836 */ /* 0x040fe40000000000 */
[----:B------:R-:W-:Y:S01]  /*1770*/  IMAD.MOV.U32 R6, RZ, RZ, R3 ;  /* 0x000000ffff067224 */ /* 0x000fe200078e0003 */
[----:B----4-:R-:W-:Y:S01]  /*1780*/  @P1 SHF.R.U32.HI R6, RZ, R14, R7 ;  /* 0x0000000eff061219 */ /* 0x010fe20000011607 */
[----:B------:R-:W-:Y:S01]  /*1790*/  IMAD.HI R0, R0, 0x2aaaaaab, RZ ;  /* 0x2aaaaaab00007827 */ /* 0x000fe200078e02ff */
[----:B------:R-:W-:-:S04]  /*17a0*/  IADD3 R7, R197, 0x1, -R196 ;  /* 0x00000001c5077810 */ /* 0x000fc80007ffe8c4 */
[----:B-1----:R-:W-:Y:S02]  /*17b0*/  IADD3 R9, R7, R6, RZ ;  /* 0x0000000607097210 */ /* 0x002fe40007ffe0ff */
[----:B------:R-:W-:-:S03]  /*17c0*/  SHF.R.U32.HI R3, RZ, 0x1f, R0 ;  /* 0x0000001fff037819 */ /* 0x000fc60000011600 */
[----:B------:R-:W-:Y:S01]  /*17d0*/  IMAD.IADD R4, R9, 0x1, R4 ;  /* 0x0000000109047824 */ /* 0x000fe200078e0204 */
[----:B------:R-:W-:Y:S01]  /*17e0*/  LEA.HI.SX32 R150, R0, R3, 0x1c ;  /* 0x0000000300967211 */ /* 0x000fe200078fe2ff */
[----:B------:R-:W-:Y:S06]  /*17f0*/  @!P2 BRA `(.L_x_1471) ;  /* 0x000000000048a947 */ /* 0x000fec0003800000 */
[C---:B------:R-:W-:Y:S01]  /*1800*/  ISETP.GT.AND P0, PT, R9.reuse, RZ, PT ;  /* 0x000000ff0900720c */ /* 0x040fe20003f04270 */
[----:B------:R-:W-:Y:S01]  /*1810*/  BSSY B0, `(.L_x_1472) ;  /* 0x000000e000007945 */ /* 0x000fe20003800000 */
[----:B------:R-:W-:-:S11]  /*1820*/  VIADD R0, R9, 0xffffffff ;  /* 0xffffffff09007836 */ /* 0x000fd60000000000 */
[----:B------:R-:W-:Y:S05]  /*1830*/  @P0 BRA `(.L_x_1473) ;  /* 0x00000000001c0947 */ /* 0x000fea0003800000 */
[----:B------:R-:W-:Y:S01]  /*1840*/  ISETP.NE.AND P0, PT, R5, 0x1, PT ;  /* 0x000000010500780c */ /* 0x000fe20003f05270 */
[----:B------:R-:W-:-:S12]  /*1850*/  IMAD.MOV R3, RZ, RZ, -R9 ;  /* 0x000000ffff037224 */ /* 0x000fd800078e0a09 */
[----:B------:R-:W0:Y:S02]  /*1860*/  @P0 LDC.64 R6, c[0x0][0x9e8] ;  /* 0x00027a00ff060b82 */ /* 0x000e240000000a00 */
[----:B0-----:R-:W-:-:S05]  /*1870*/  @P0 IMAD.HI.U32 R0, R3, R6, RZ ;  /* 0x0000000603000227 */ /* 0x001fca00078e00ff */
[----:B------:R-:W-:-:S04]  /*1880*/  @P0 SHF.R.U32.HI R3, RZ, R7, R0 ;  /* 0x00000007ff030219 */ /* 0x000fc80000011600 */
[----:B------:R-:W-:Y:S01]  /*1890*/  LOP3.LUT R0, RZ, R3, RZ, 0x33, !PT ;  /* 0x00000003ff007212 */ /* 0x000fe200078e33ff */
[----:B------:R-:W-:Y:S06]  /*18a0*/  BRA `(.L_x_1474) ;  /* 0x0000000000107947 */ /* 0x000fec0003800000 */
.L_x_1473:
[----:B------:R-:W-:-:S13]  /*18b0*/  ISETP.NE.AND P0, PT, R5, 0x1, PT ;  /* 0x000000010500780c */ /* 0x000fda0003f05270 */
[----:B------:R-:W0:Y:S02]  /*18c0*/  @P0 LDC.64 R6, c[0x0][0x9e8] ;  /* 0x00027a00ff060b82 */ /* 0x000e240000000a00 */
[----:B0-----:R-:W-:-:S05]  /*18d0*/  @P0 IMAD.HI.U32 R6, R0, R6, RZ ;  /* 0x0000000600060227 */ /* 0x001fca00078e00ff */
[----:B------:R-:W-:-:S07]  /*18e0*/  @P0 SHF.R.U32.HI R0, RZ, R7, R6 ;  /* 0x00000007ff000219 */ /* 0x000fce0000011606 */
.L_x_1474:
[----:B------:R-:W-:Y:S05]  /*18f0*/  BSYNC B0 ;  /* 0x0000000000007941 */ /* 0x000fea0003800000 */
.L_x_1472:
[----:B------:R-:W-:-:S05]  /*1900*/  IMAD R3, R0, R5, R5 ;  /* 0x0000000500037224 */ /* 0x000fca00078e0205 */
[----:B------:R-:W-:-:S07]  /*1910*/  VIMNMX R4, R4, R3, PT ;  /* 0x0000000304047248 */ /* 0x000fce0003fe0100 */
.L_x_1471:
[----:B------:R-:W0:Y:S01]  /*1920*/  @P1 LDC R6, c[0x0][0x44c] ;  /* 0x00011300ff061b82 */ /* 0x000e220000000800 */
[----:B------:R-:W-:Y:S01]  /*1930*/  VIADD R4, R4, 0x5f ;  /* 0x0000005f04047836 */ /* 0x000fe20000000000 */
[----:B------:R-:W-:Y:S01]  /*1940*/  ULDC UR4, c[0x0][0x9dc] ;  /* 0x0002770000047ab9 */ /* 0x000fe20000000800 */
[----:B------:R-:W-:Y:S02]  /*1950*/  IMAD.MOV.U32 R0, RZ, RZ, R213 ;  /* 0x000000ffff007224 */ /* 0x000fe400078e00d5 */
[----:B------:R-:W-:-:S03]  /*1960*/  IMAD.HI R4, R4, 0x2aaaaaab, RZ ;  /* 0x2aaaaaab04047827 */ /* 0x000fc600078e02ff */
[----:B------:R-:W1:Y:S01]  /*1970*/  @P1 LDC R7, c[0x0][0x450] ;  /* 0x00011400ff071b82 */ /* 0x000e620000000800 */
[----:B------:R-:W-:Y:S01]  /*1980*/  IMAD.IADD R151, R197, 0x1, -R196 ;  /* 0x00000001c5977824 */ /* 0x000fe200078e0ac4 */
[----:B------:R-:W-:-:S04]  /*1990*/  SHF.R.U32.HI R3, RZ, 0x1f, R4 ;  /* 0x0000001fff037819 */ /* 0x000fc80000011604 */
[----:B------:R-:W-:-:S04]  /*19a0*/  LEA.HI.SX32 R3, R4, R3, 0x1c ;  /* 0x0000000304037211 */ /* 0x000fc800078fe2ff */
[----:B------:R-:W-:Y:S01]  /*19b0*/  VIMNMX R8, R150, R3, PT ;  /* 0x0000000396087248 */ /* 0x000fe20003fe0100 */
[----:B0-----:R-:W-:-:S05]  /*19c0*/  @P1 IMAD.HI.U32 R6, R213, R6, RZ ;  /* 0x00000006d5061227 */ /* 0x001fca00078e00ff */
[----:B-1----:R-:W-:-:S05]  /*19d0*/  @P1 SHF.R.U32.HI R0, RZ, R7, R6 ;  /* 0x00000007ff001219 */ /* 0x002fca0000011606 */
[----:B------:R-:W-:-:S04]  /*19e0*/  IMAD.IADD R0, R151, 0x1, R0 ;  /* 0x0000000197007824 */ /* 0x000fc800078e0200 */
[----:B------:R-:W-:Y:S01]  /*19f0*/  VIADD R3, R0, -UR4 ;  /* 0x8000000400037c36 */ /* 0x000fe20008000000 */
[----:B------:R-:W-:Y:S06]  /*1a00*/  @!P2 BRA `(.L_x_1475) ;  /* 0x000000000044a947 */ /* 0x000fec0003800000 */
[----:B------:R-:W-:Y:S01]  /*1a10*/  ISETP.GT.AND P0, PT, R0, -0x1, PT ;  /* 0xffffffff0000780c */ /* 0x000fe20003f04270 */
[----:B------:R-:W-:-:S12]  /*1a20*/  BSSY B0, `(.L_x_1476) ;  /* 0x000000d000007945 */ /* 0x000fd80003800000 */
[----:B------:R-:W-:Y:S05]  /*1a30*/  @P0 BRA `(.L_x_1477) ;  /* 0x00000000001c0947 */ /* 0x000fea0003800000 */
[----:B------:R-:W-:Y:S02]  /*1a40*/  ISETP.NE.AND P0, PT, R5, 0x1, PT ;  /* 0x000000010500780c */ /* 0x000fe40003f05270 */
[----:B------:R-:W-:-:S11]  /*1a50*/  LOP3.LUT R7, RZ, R0, RZ, 0x33, !PT ;  /* 0x00000000ff077212 */ /* 0x000fd600078e33ff */
[----:B------:R-:W0:Y:S02]  /*1a60*/  @P0 LDC.64 R12, c[0x0][0x9e8] ;  /* 0x00027a00ff0c0b82 */ /* 0x000e240000000a00 */
[----:B0-----:R-:W-:-:S05]  /*1a70*/  @P0 IMAD.HI.U32 R0, R7, R12, RZ ;  /* 0x0000000c07000227 */ /* 0x001fca00078e00ff */
[----:B------:R-:W-:-:S04]  /*1a80*/  @P0 SHF.R.U32.HI R7, RZ, R13, R0 ;  /* 0x0000000dff070219 */ /* 0x000fc80000011600 */
[----:B------:R-:W-:Y:S01]  /*1a90*/  LOP3.LUT R0, RZ, R7, RZ, 0x33, !PT ;  /* 0x00000007ff007212 */ /* 0x000fe200078e33ff */
[----:B------:R-:W-:Y:S06]  /*1aa0*/  BRA `(.L_x_1478) ;  /* 0x0000000000107947 */ /* 0x000fec0003800000 */
.L_x_1477:
[----:B------:R-:W-:-:S13]  /*1ab0*/  ISETP.NE.AND P0, PT, R5, 0x1, PT ;  /* 0x000000010500780c */ /* 0x000fda0003f05270 */
[----:B------:R-:W0:Y:S02]  /*1ac0*/  @P0 LDC.64 R6, c[0x0][0x9e8] ;  /* 0x00027a00ff060b82 */ /* 0x000e240000000a00 */
[----:B0-----:R-:W-:-:S05]  /*1ad0*/  @P0 IMAD.HI.U32 R4, R0, R6, RZ ;  /* 0x0000000600040227 */ /* 0x001fca00078e00ff */
[----:B------:R-:W-:-:S07]  /*1ae0*/  @P0 SHF.R.U32.HI R0, RZ, R7, R4 ;  /* 0x00000007ff000219 */ /* 0x000fce0000011604 */
.L_x_1478:
[----:B------:R-:W-:Y:S05]  /*1af0*/  BSYNC B0 ;  /* 0x0000000000007941 */ /* 0x000fea0003800000 */
.L_x_1476:
[----:B------:R-:W-:-:S05]  /*1b00*/  IMAD R0, R0, R5, RZ ;  /* 0x0000000500007224 */ /* 0x000fca00078e02ff */
[----:B------:R-:W-:-:S07]  /*1b10*/  VIMNMX R3, R3, R0, !PT ;  /* 0x0000000003037248 */ /* 0x000fce0007fe0100 */
.L_x_1475:
[----:B------:R-:W-:Y:S01]  /*1b20*/  IMAD.HI R3, R3, 0x2aaaaaab, RZ ;  /* 0x2aaaaaab03037827 */ /* 0x000fe200078e02ff */
[----:B------:R-:W-:Y:S01]  /*1b30*/  BSSY B0, `(.L_x_1479) ;  /* 0x0000028000007945 */ /* 0x000fe20003800000 */
[----:B------:R-:W-:Y:S02]  /*1b40*/  LOP3.LUT R223, R217, 0xff, RZ, 0xc0, !PT ;  /* 0x000000ffd9df7812 */ /* 0x000fe400078ec0ff */
[----:B------:R-:W-:Y:S02]  /*1b50*/  SHF.R.U32.HI R217, RZ, 0x10, R217 ;  /* 0x00000010ffd97819 */ /* 0x000fe400000116d9 */
[----:B------:R-:W-:-:S04]  /*1b60*/  SHF.R.U32.HI R0, RZ, 0x1f, R3 ;  /* 0x0000001fff007819 */ /* 0x000fc80000011603 */
[----:B------:R-:W-:-:S04]  /*1b70*/  LEA.HI.SX32 R0, R3, R0, 0x1c ;  /* 0x0000000003007211 */ /* 0x000fc800078fe2ff */
[----:B------:R-:W-:Y:S01]  /*1b80*/  VIMNMX R9, RZ, R0, !PT ;  /* 0x00000000ff097248 */ /* 0x000fe20007fe0100 */
[----:B------:R-:W-:-:S03]  /*1b90*/  IMAD.MOV.U32 R0, RZ, RZ, RZ ;  /* 0x000000ffff007224 */ /* 0x000fc600078e00ff */
[----:B------:R-:W-:-:S13]  /*1ba0*/  ISETP.GT.AND P0, PT, R8, R9, PT ;  /* 0x000000090800720c */ /* 0x000fda0003f04270 */
[----:B------:R-:W-:Y:S05]  /*1bb0*/  @!P0 BRA `(.L_x_1480) ;  /* 0x00000000007c8947 */ /* 0x000fea0003800000 */
[----:B------:R-:W-:Y:S01]  /*1bc0*/  ISETP.NE.AND P0, PT, R217, RZ, PT ;  /* 0x000000ffd900720c */ /* 0x000fe20003f05270 */
[----:B------:R-:W-:-:S03]  /*1bd0*/  ULDC UR4, c[0x0][0x9f0] ;  /* 0x00027c0000047ab9 */ /* 0x000fc60000000800 */
[----:B------:R-:W-:-:S04]  /*1be0*/  SEL R13, R217, UR4, P0 ;  /* 0x00000004d90d7c07 */ /* 0x000fc80008000000 */
[-C--:B------:R-:W-:Y:S02]  /*1bf0*/  IABS R6, R13.reuse ;  /* 0x0000000d00067213 */ /* 0x080fe40000000000 */
[----:B------:R-:W-:Y:S02]  /*1c00*/  IADD3 R0, R13, -0x1, R8 ;  /* 0xffffffff0d007810 */ /* 0x000fe40007ffe008 */
[----:B------:R-:W0:Y:S01]  /*1c10*/  I2F.RP R3, R6 ;  /* 0x0000000600037306 */ /* 0x000e220000209400 */
[----:B------:R-:W-:Y:S02]  /*1c20*/  IABS R12, R13 ;  /* 0x0000000d000c7213 */ /* 0x000fe40000000000 */
[----:B------:R-:W-:-:S05]  /*1c30*/  IMAD.IADD R0, R0, 0x1, -R9 ;  /* 0x0000000100007824 */ /* 0x000fca00078e0a09 */
[----:B------:R-:W-:Y:S02]  /*1c40*/  IABS R10, R0 ;  /* 0x00000000000a7213 */ /* 0x000fe40000000000 */
[----:B------:R-:W-:-:S04]  /*1c50*/  LOP3.LUT R0, R0, R13, RZ, 0x3c, !PT ;  /* 0x0000000d00007212 */ /* 0x000fc800078e3cff */
[----:B------:R-:W-:Y:S01]  /*1c60*/  ISETP.GE.AND P2, PT, R0, RZ, PT ;  /* 0x000000ff0000720c */ /* 0x000fe20003f46270 */
[----:B0-----:R-:W0:Y:S02]  /*1c70*/  MUFU.RCP R3, R3 ;  /* 0x0000000300037308 */ /* 0x001e240000001000 */
[----:B0-----:R-:W-:Y:S02]  /*1c80*/  VIADD R4, R3, 0xffffffe ;  /* 0x0ffffffe03047836 */ /* 0x001fe40000000000 */
[----:B------:R-:W-:-:S04]  /*1c90*/  IMAD.MOV R3, RZ, RZ, -R12 ;  /* 0x000000ffff037224 */ /* 0x000fc800078e0a0c */
[----:B------:R0:W1:Y:S02]  /*1ca0*/  F2I.FTZ.U32.TRUNC.NTZ R5, R4 ;  /* 0x0000000400057305 */ /* 0x000064000021f000 */
[----:B0-----:R-:W-:Y:S02]  /*1cb0*/  IMAD.MOV.U32 R4, RZ, RZ, RZ ;  /* 0x000000ffff047224 */ /* 0x001fe400078e00ff */
[----:B-1----:R-:W-:-:S04]  /*1cc0*/  IMAD.MOV R7, RZ, RZ, -R5 ;  /* 0x000000ffff077224 */ /* 0x002fc800078e0a05 */
[----:B------:R-:W-:-:S04]  /*1cd0*/  IMAD R7, R7, R6, RZ ;  /* 0x0000000607077224 */ /* 0x000fc800078e02ff */
[----:B------:R-:W-:Y:S01]  /*1ce0*/  IMAD.HI.U32 R5, R5, R7, R4 ;  /* 0x0000000705057227 */ /* 0x000fe200078e0004 */
[----:B------:R-:W-:-:S05]  /*1cf0*/  MOV R4, R10 ;  /* 0x0000000a00047202 */ /* 0x000fca0000000f00 */
        /* <DEDUP_REMOVED lines=8> */
[----:B------:R-:W-:-:S04]  /*1d80*/  IMAD.MOV.U32 R0, RZ, RZ, R5 ;  /* 0x000000ffff007224 */ /* 0x000fc800078e0005 */
[----:B------:R-:W-:Y:S01]  /*1d90*/  @!P2 IMAD.MOV R0, RZ, RZ, -R0 ;  /* 0x000000ffff00a224 */ /* 0x000fe200078e0a00 */
[----:B------:R-:W-:-:S07]  /*1da0*/  @!P1 LOP3.LUT R0, RZ, R13, RZ, 0x33, !PT ;  /* 0x0000000dff009212 */ /* 0x000fce00078e33ff */
.L_x_1480:
[----:B------:R-:W-:Y:S05]  /*1db0*/  BSYNC B0 ;  /* 0x0000000000007941 */ /* 0x000fea0003800000 */
.L_x_1479:
[----:B------:R-:W-:Y:S01]  /*1dc0*/  IMAD R3, R223, R0, R9 ;  /* 0x00000000df037224 */ /* 0x000fe200078e0209 */
[----:B------:R-:W-:-:S04]  /*1dd0*/  PLOP3.LUT P2, PT, PT, PT, PT, 0x80, 0x0 ;  /* 0x000000000000781c */ /* 0x000fc80003f4f070 */
[C---:B------:R-:W-:Y:S01]  /*1de0*/  VIADDMNMX R0, R3.reuse, R0, R8, PT ;  /* 0x0000000003007246 */ /* 0x040fe20003800108 */
[----:B------:R-:W-:-:S04]  /*1df0*/  IMAD R3, R3, 0x60, -R11 ;  /* 0x0000006003037824 */ /* 0x000fc800078e0a0b */
[----:B------:R-:W-:Y:S01]  /*1e00*/  IMAD R5, R0, 0x60, -R11 ;  /* 0x0000006000057824 */ /* 0x000fe200078e0a0b */
[----:B------:R-:W-:-:S04]  /*1e10*/  VIMNMX R3, RZ, R3, !PT ;  /* 0x00000003ff037248 */ /* 0x000fc80007fe0100 */
[----:B------:R-:W-:Y:S01]  /*1e20*/  VIMNMX R0, R5, R2, PT ;  /* 0x0000000205007248 */ /* 0x000fe20003fe0100 */
[----:B------:R-:W-:-:S03]  /*1e30*/  IMAD.WIDE.U32 R4, R3, -0x55555555, RZ ;  /* 0xaaaaaaab03047825 */ /* 0x000fc600078e00ff */
[----:B------:R-:W-:Y:S02]  /*1e40*/  ISETP.GT.AND P0, PT, R0, R3, PT ;  /* 0x000000030000720c */ /* 0x000fe40003f04270 */
[----:B------:R-:W-:-:S05]  /*1e50*/  SHF.R.U32.HI R131, RZ, 0x6, R5 ;  /* 0x00000006ff837819 */ /* 0x000fca0000011605 */
[----:B------:R-:W-:-:S06]  /*1e60*/  IMAD.MOV.U32 R24, RZ, RZ, R131 ;  /* 0x000000ffff187224 */ /* 0x000fcc00078e0083 */
[----:B------:R-:W-:-:S04]  /*1e70*/  @P0 VIADD R0, R0, 0x5f ;  /* 0x0000005f00000836 */ /* 0x000fc80000000000 */
[----:B------:R-:W-:-:S05]  /*1e80*/  @P0 IMAD.HI R0, R0, 0x2aaaaaab, RZ ;  /* 0x2aaaaaab00000827 */ /* 0x000fca00078e02ff */
[----:B------:R-:W-:-:S04]  /*1e90*/  @P0 SHF.R.U32.HI R3, RZ, 0x1f, R0 ;  /* 0x0000001fff030819 */ /* 0x000fc80000011600 */
[----:B------:R-:W-:-:S04]  /*1ea0*/  @P0 LEA.HI.SX32 R24, R0, R3, 0x1c ;  /* 0x0000000300180211 */ /* 0x000fc800078fe2ff */
[----:B------:R-:W-:-:S13]  /*1eb0*/  ISETP.GT.AND P0, PT, R24, R131, PT ;  /* 0x000000831800720c */ /* 0x000fda0003f04270 */
[----:B------:R-:W-:Y:S05]  /*1ec0*/  @!P0 BRA `(.L_x_1481) ;  /* 0x0000008800c48947 */ /* 0x000fea0003800000 */
[----:B------:R-:W-:Y:S01]  /*1ed0*/  VIADD R0, R16, 0x1e400 ;  /* 0x0001e40010007836 */ /* 0x000fe20000000000 */
[----:B------:R-:W-:Y:S04]  /*1ee0*/  BSSY B6, `(.L_x_1482) ;  /* 0x0000013000067945 */ /* 0x000fe80003800000 */
[----:B------:R-:W-:-:S13]  /*1ef0*/  LOP3.LUT P0, RZ, R0, 0x3ff, RZ, 0xc0, !PT ;  /* 0x000003ff00ff7812 */ /* 0x000fda000780c0ff */
        /* <DEDUP_REMOVED lines=16> */
[----:B-1---5:R-:W-:Y:S05]  /*2000*/  CALL.ABS.NOINC R14 ;  /* 0x000000000e007343 */ /* 0x022fea0003c00000 */
.L_x_1483:
[----:B------:R-:W-:Y:S05]  /*2010*/  BSYNC B6 ;  /* 0x0000000000067941 */ /* 0x000fea0003800000 */
.L_x_1482:
        /* <DEDUP_REMOVED lines=19> */
[----:B-1---5:R-:W-:Y:S05]  /*2150*/  CALL.ABS.NOINC R14 ;  /* 0x000000000e007343 */ /* 0x022fea0003c00000 */
.L_x_1485:
[----:B------:R-:W-:Y:S05]  /*2160*/  BSYNC B6 ;  /* 0x0000000000067941 */ /* 0x000fea0003800000 */
.L_x_1484:
[----:B------:R-:W-:Y:S01]  /*2170*/  ULDC.64 UR4, c[0x0][0x9f8] ;  /* 0x00027e0000047ab9 */ /* 0x000fe20000000a00 */
[----:B------:R-:W0:Y:S01]  /*2180*/  S2R R3, SR_TID.X ;  /* 0x0000000000037919 */ /* 0x000e220000002100 */
[----:B------:R-:W-:Y:S01]  /*2190*/  ISETP.NE.U32.AND P0, PT, RZ, UR4, PT ;  /* 0x00000004ff007c0c */ /* 0x000fe2000bf05070 */
[----:B------:R-:W-:Y:S01]  /*21a0*/  ULDC UR6, c[0x0][0x2f4] ;  /* 0x0000bd0000067ab9 */ /* 0x000fe20000000800 */
[----:B------:R-:W1:Y:S01]  /*21b0*/  LDC.64 R100, c[0x0][0x300] ;  /* 0x0000c000ff647b82 */ /* 0x000e620000000a00 */
[----:B------:R-:W-:Y:S01]  /*21c0*/  VIADD R0, R22, 0x60 ;  /* 0x0000006016007836 */ /* 0x000fe20000000000 */
[----:B------:R-:W-:Y:S01]  /*21d0*/  ISETP.NE.AND.EX P0, PT, RZ, UR5, PT, P0 ;  /* 0x00000005ff007c0c */ /* 0x000fe2000bf05300 */
[----:B------:R-:W-:Y:S01]  /*21e0*/  IMAD.IADD R122, R122, 0x1, R25 ;  /* 0x000000017a7a7824 */ /* 0x000fe200078e0219 */
[----:B------:R-:W-:Y:S01]  /*21f0*/  ISETP.GE.AND P1, PT, R198, UR6, PT ;  /* 0x00000006c6007c0c */ /* 0x000fe2000bf26270 */
[----:B------:R-:W-:Y:S01]  /*2200*/  ULDC.64 UR4, c[0x0][0x330] ;  /* 0x0000cc0000047ab9 */ /* 0x000fe20000000a00 */
[----:B------:R-:W-:Y:S01]  /*2210*/  SHF.R.S32.HI R23, RZ, 0x1f, R22 ;  /* 0x0000001fff177819 */ /* 0x000fe20000011416 */
[----:B------:R-:W-:Y:S01]  /*2220*/  ULDC.64 UR8, c[0x0][0xa08] ;  /* 0x0002820000087ab9 */ /* 0x000fe20000000a00 */
[----:B------:R-:W2:Y:S08]  /*2230*/  LDC.64 R94, c[0x0][0x3f8] ;  /* 0x0000fe00ff5e7b82 */ /* 0x000eb00000000a00 */
[----:B------:R-:W3:Y:S01]  /*2240*/  @P0 LDC.64 R4, c[0x0][0x9f8] ;  /* 0x00027e00ff040b82 */ /* 0x000ee20000000a00 */
[----:B------:R-:W-:-:S07]  /*2250*/  SHF.R.S32.HI R147, RZ, 0x1f, R195 ;  /* 0x0000001fff937819 */ /* 0x000fce00000114c3 */
[----:B------:R-:W4:Y:S08]  /*2260*/  LDC R25, c[0x0][0x3f4] ;  /* 0x0000fd00ff197b82 */ /* 0x000f300000000800 */
[----:B------:R-:W1:Y:S01]  /*2270*/  LDC.64 R88, c[0x0][0x408] ;  /* 0x00010200ff587b82 */ /* 0x000e620000000a00 */
[----:B---3--:R-:W-:-:S05]  /*2280*/  @P0 IMAD.WIDE R4, R59, 0x4, R4 ;  /* 0x000000043b040825 */ /* 0x008fca00078e0204 */
[----:B------:R3:W4:Y:S01]  /*2290*/  @P0 LDG.E R59, desc[UR46][R4.64] ;  /* 0x0000002e043b0981 */ /* 0x000722000c1e1900 */
[----:B------:R-:W-:Y:S01]  /*22a0*/  SEL R6, RZ, 0xffffffff, P1 ;  /* 0xffffffffff067807 */ /* 0x000fe20000800000 */
[----:B------:R-:W-:Y:S01]  /*22b0*/  IMAD.WIDE.U32 R102, R216, UR4, R22 ;  /* 0x00000004d8667c25 */ /* 0x000fe2000f8e0016 */
[----:B------:R-:W-:Y:S01]  /*22c0*/  ISETP.GE.AND P0, PT, R22, UR6, PT ;  /* 0x0000000616007c0c */ /* 0x000fe2000bf06270 */
[----:B------:R-:W4:Y:S01]  /*22d0*/  S2R R175, SR_TID.X ;  /* 0x0000000000af7919 */ /* 0x000f220000002100 */
[----:B0-----:R-:W-:Y:S01]  /*22e0*/  IADD3 R7, R3, -0x80, RZ ;  /* 0xffffff8003077810 */ /* 0x001fe20007ffe0ff */
[----:B------:R-:W-:Y:S01]  /*22f0*/  IMAD R103, R216, UR5, R103 ;  /* 0x00000005d8677c24 */ /* 0x000fe2000f8e0267 */
[----:B------:R-:W-:Y:S01]  /*2300*/  SEL R3, RZ, 0x1, P0 ;  /* 0x00000001ff037807 */ /* 0x000fe20000000000 */
[----:B------:R-:W-:Y:S01]  /*2310*/  ULDC.64 UR4, c[0x0][0x308] ;  /* 0x0000c20000047ab9 */ /* 0x000fe20000000a00 */
[----:B------:R-:W-:Y:S01]  /*2320*/  ISETP.GE.AND P0, PT, R199, UR6, PT ;  /* 0x00000006c7007c0c */ /* 0x000fe2000bf06270 */
[----:B---3--:R-:W-:Y:S01]  /*2330*/  IMAD.SHL.U32 R4, R6, 0x2, RZ ;  /* 0x0000000206047824 */ /* 0x008fe200078e00ff */
[----:B------:R-:W-:Y:S01]  /*2340*/  ISETP.GE.AND P1, PT, R0, UR6, PT ;  /* 0x0000000600007c0c */ /* 0x000fe2000bf26270 */
[----:B--2---:R-:W-:Y:S01]  /*2350*/  IMAD.WIDE.U32 R96, R195, R94, R22 ;  /* 0x0000005ec3607225 */ /* 0x004fe200078e0016 */
[----:B------:R-:W-:-:S02]  /*2360*/  SHF.R.S32.HI R6, RZ, 0x1f, R7 ;  /* 0x0000001fff067819 */ /* 0x000fc40000011407 */
[----:B------:R-:W-:Y:S01]  /*2370*/  LOP3.LUT R3, R4, 0x2, R3, 0xe2, !PT ;  /* 0x0000000204037812 */ /* 0x000fe200078ee203 */
[----:B-1----:R-:W-:Y:S01]  /*2380*/  IMAD.WIDE.U32 R90, R195, R88, R22 ;  /* 0x00000058c35a7225 */ /* 0x002fe200078e0016 */
[----:B------:R-:W-:Y:S02]  /*2390*/  SEL R4, RZ, 0x4, P0 ;  /* 0x00000004ff047807 */ /* 0x000fe40000000000 */
[----:B------:R-:W-:Y:S01]  /*23a0*/  SEL R5, RZ, 0x8, P1 ;  /* 0x00000008ff057807 */ /* 0x000fe20000800000 */
[----:B------:R-:W-:Y:S01]  /*23b0*/  IMAD.SHL.U32 R111, R94, 0x40, RZ ;  /* 0x000000405e6f7824 */ /* 0x000fe200078e00ff */
[----:B------:R-:W-:Y:S01]  /*23c0*/  SHF.R.S32.HI R8, RZ, 0x1f, R122 ;  /* 0x0000001fff087819 */ /* 0x000fe2000001147a */
[----:B----4-:R-:W-:Y:S01]  /*23d0*/  IMAD.SHL.U32 R130, R25, 0x2, RZ ;  /* 0x0000000219827824 */ /* 0x010fe200078e00ff */
[----:B------:R-:W-:Y:S01]  /*23e0*/  LOP3.LUT R13, R5, R3, R4, 0xfe, !PT ;  /* 0x00000003050d7212 */ /* 0x000fe200078efe04 */
[----:B------:R-:W-:Y:S01]  /*23f0*/  VIADD R3, R22, 0x80 ;  /* 0x0000008016037836 */ /* 0x000fe20000000000 */
[----:B------:R-:W-:Y:S01]  /*2400*/  LEA.HI R9, R6, R7, RZ, 0x2 ;  /* 0x0000000706097211 */ /* 0x000fe200078f10ff */
[-C--:B------:R-:W-:Y:S01]  /*2410*/  IMAD R6, R8, R100.reuse, RZ ;  /* 0x0000006408067224 */ /* 0x080fe200078e02ff */
[----:B------:R-:W-:Y:S01]  /*2420*/  SHF.R.S32.HI R193, RZ, 0x1f, R192 ;  /* 0x0000001fffc17819 */ /* 0x000fe200000114c0 */
[----:B------:R-:W-:Y:S01]  /*2430*/  IMAD.WIDE.U32 R4, R122, R100, RZ ;  /* 0x000000647a047225 */ /* 0x000fe200078e00ff */
[----:B------:R-:W-:-:S02]  /*2440*/  ISETP.GE.AND P0, PT, R3, UR6, PT ;  /* 0x0000000603007c0c */ /* 0x000fc4000bf06270 */
[----:B------:R-:W-:Y:S01]  /*2450*/  SHF.R.S32.HI R10, RZ, 0x1f, R9 ;  /* 0x0000001fff0a7819 */ /* 0x000fe20000011409 */
[----:B------:R-:W-:Y:S01]  /*2460*/  IMAD R7, R122, R101, R6 ;  /* 0x000000657a077224 */ /* 0x000fe200078e0206 */
[----:B------:R-:W-:Y:S01]  /*2470*/  SEL R6, RZ, 0x10, P0 ;  /* 0x00000010ff067807 */ /* 0x000fe20000000000 */
[----:B------:R-:W-:Y:S01]  /*2480*/  IMAD.WIDE.U32 R98, R195, R94, R192 ;  /* 0x0000005ec3627225 */ /* 0x000fe200078e00c0 */
[----:B------:R-:W-:Y:S02]  /*2490*/  ISETP.NE.U32.AND P0, PT, RZ, UR8, PT ;  /* 0x00000008ff007c0c */ /* 0x000fe4000bf05070 */
[----:B------:R-:W-:Y:S01]  /*24a0*/  LEA.HI R10, R10, R195, RZ, 0x3 ;  /* 0x000000c30a0a7211 */ /* 0x000fe200078f18ff */
[----:B------:R-:W-:Y:S01]  /*24b0*/  IMAD.IADD R5, R5, 0x1, R7 ;  /* 0x0000000105057824 */ /* 0x000fe200078e0207 */
[----:B------:R-:W-:Y:S01]  /*24c0*/  LOP3.LUT R13, R13, R6, RZ, 0xfc, !PT ;  /* 0x000000060d0d7212 */ /* 0x000fe200078efcff */
[----:B------:R-:W-:Y:S01]  /*24d0*/  IMAD.WIDE.U32 R92, R195, R88, R192 ;  /* 0x00000058c35c7225 */ /* 0x000fe200078e00c0 */
[----:B------:R-:W-:-:S02]  /*24e0*/  ISETP.NE.AND.EX P0, PT, RZ, UR9, PT, P0 ;  /* 0x00000009ff007c0c */ /* 0x000fc4000bf05300 */
[----:B------:R-:W-:Y:S01]  /*24f0*/  LOP3.LUT R10, R10, 0xfffffff8, RZ, 0xc0, !PT ;  /* 0xfffffff80a0a7812 */ /* 0x000fe200078ec0ff */
[----:B------:R-:W-:Y:S01]  /*2500*/  IMAD.WIDE.U32 R4, R216, UR4, R4 ;  /* 0x00000004d8047c25 */ /* 0x000fe2000f8e0004 */
[----:B------:R-:W-:Y:S02]  /*2510*/  LOP3.LUT R18, R18, 0xfffffffb, RZ, 0xc0, !PT ;  /* 0xfffffffb12127812 */ /* 0x000fe400078ec0ff */
[----:B------:R-:W-:Y:S01]  /*2520*/  ISETP.GE.AND P2, PT, R199, R25, PT ;  /* 0x00000019c700720c */ /* 0x000fe20003f46270 */
[----:B------:R-:W-:Y:S01]  /*2530*/  IMAD R5, R216, UR5, R5 ;  /* 0x00000005d8057c24 */ /* 0x000fe2000f8e0205 */
[----:B------:R-:W-:Y:S01]  /*2540*/  ULDC.64 UR4, c[0x0][0x310] ;  /* 0x0000c40000047ab9 */ /* 0x000fe20000000a00 */
[----:B------:R-:W-:Y:S01]  /*2550*/  IMAD.IADD R132, R195, 0x1, -R10 ;  /* 0x00000001c3847824 */ /* 0x000fe200078e0a0a */
[----:B------:R-:W-:Y:S01]  /*2560*/  SHF.R.U32.HI R29, RZ, 0x3, R207 ;  /* 0x00000003ff1d7819 */ /* 0x000fe200000116cf */
[----:B------:R-:W-:Y:S01]  /*2570*/  IMAD R133, R101, 0x60, RZ ;  /* 0x0000006065857824 */ /* 0x000fe200078e02ff */
[----:B------:R-:W-:Y:S01]  /*2580*/  SHF.L.U64.HI R110, R94, 0x6, R95 ;  /* 0x000000065e6e7819 */ /* 0x000fe2000001025f */
[----:B------:R-:W-:Y:S01]  /*2590*/  IMAD.SHL.U32 R137, R100, 0x40, RZ ;  /* 0x0000004064897824 */ /* 0x000fe200078e00ff */
[----:B------:R-:W-:Y:S01]  /*25a0*/  LOP3.LUT P1, RZ, R132, 0x4, RZ, 0xc0, !PT ;  /* 0x0000000484ff7812 */ /* 0x000fe2000782c0ff */
[----:B------:R-:W-:Y:S01]  /*25b0*/  IMAD R135, R89, 0x60, RZ ;  /* 0x0000006059877824 */ /* 0x000fe200078e02ff */
[----:B------:R-:W-:Y:S01]  /*25c0*/  IADD3 R122, P3, R195, R122, RZ ;  /* 0x0000007ac37a7210 */ /* 0x000fe20007f7e0ff */
[----:B------:R-:W-:Y:S01]  /*25d0*/  IMAD.SHL.U32 R109, R88, 0x40, RZ ;  /* 0x00000040586d7824 */ /* 0x000fe200078e00ff */
[----:B------:R-:W-:-:S02]  /*25e0*/  SHF.L.U64.HI R136, R100, 0x6, R101 ;  /* 0x0000000664887819 */ /* 0x000fc40000010265 */
[----:B------:R-:W-:Y:S01]  /*25f0*/  SHF.L.U64.HI R108, R88, 0x6, R89 ;  /* 0x00000006586c7819 */ /* 0x000fe20000010259 */
[----:B------:R-:W-:Y:S01]  /*2600*/  IMAD.X R123, R8, 0x1, R147, P3 ;  /* 0x00000001087b7824 */ /* 0x000fe200018e0693 */
[----:B------:R-:W-:Y:S02]  /*2610*/  SHF.R.S32.HI R149, RZ, 0x1f, R220 ;  /* 0x0000001fff957819 */ /* 0x000fe400000114dc */
[----:B------:R-:W-:-:S03]  /*2620*/  LEA.HI R175, R175, 0x8, RZ, 0x19 ;  /* 0x00000008afaf7811 */ /* 0x000fc600078fc8ff */
[----:B------:R-:W-:Y:S02]  /*2630*/  @P1 LOP3.LUT R18, R18, 0x4, RZ, 0xfc, !PT ;  /* 0x0000000412121812 */ /* 0x000fe400078efcff */
[----:B------:R-:W-:Y:S02]  /*2640*/  ISETP.GE.AND P1, PT, R198, R25, PT ;  /* 0x00000019c600720c */ /* 0x000fe40003f26270 */
[----:B------:R-:W-:-:S04]  /*2650*/  LOP3.LUT R18, R18, 0xfffffffe, RZ, 0xc0, !PT ;  /* 0xfffffffe12127812 */ /* 0x000fc800078ec0ff */
[----:B------:R-:W-:Y:S02]  /*2660*/  @P2 LOP3.LUT R18, R18, 0x1, RZ, 0xfc, !PT ;  /* 0x0000000112122812 */ /* 0x000fe400078efcff */
[----:B------:R-:W-:Y:S02]  /*2670*/  SHF.R.S32.HI R6, RZ, 0x1f, R59 ;  /* 0x0000001fff067819 */ /* 0x000fe4000001143b */
[----:B------:R-:W-:Y:S02]  /*2680*/  SEL R27, R59, RZ, !P0 ;  /* 0x000000ff3b1b7207 */ /* 0x000fe40004000000 */
[----:B------:R-:W-:Y:S01]  /*2690*/  SEL R9, R6, RZ, !P0 ;  /* 0x000000ff06097207 */ /* 0x000fe20004000000 */
[----:B------:R-:W-:Y:S02]  /*26a0*/  IMAD R6, R147, R94, RZ ;  /* 0x0000005e93067224 */ /* 0x000fe400078e02ff */
[----:B------:R-:W-:-:S04]  /*26b0*/  IMAD.WIDE.U32 R104, R27, UR4, R4 ;  /* 0x000000041b687c25 */ /* 0x000fc8000f8e0004 */
[----:B------:R-:W-:Y:S02]  /*26c0*/  IMAD R10, R9, UR4, RZ ;  /* 0x00000004090a7c24 */ /* 0x000fe4000f8e02ff */
[-C--:B------:R-:W-:Y:S02]  /*26d0*/  IMAD R4, R147, R100.reuse, RZ ;  /* 0x0000006493047224 */ /* 0x080fe400078e02ff */
[----:B------:R-:W-:Y:S02]  /*26e0*/  IMAD R11, R195, R95, R6 ;  /* 0x0000005fc30b7224 */ /* 0x000fe400078e0206 */
[----:B------:R-:W-:Y:S01]  /*26f0*/  IMAD R15, R27, UR5, R10 ;  /* 0x000000051b0f7c24 */ /* 0x000fe2000f8e020a */
[----:B------:R-:W-:Y:S01]  /*2700*/  ULDC.64 UR4, c[0x0][0x338] ;  /* 0x0000ce0000047ab9 */ /* 0x000fe20000000a00 */
[----:B------:R-:W-:-:S04]  /*2710*/  IMAD.WIDE.U32 R6, R195, R100, R22 ;  /* 0x00000064c3067225 */ /* 0x000fc800078e0016 */
[----:B------:R-:W-:Y:S01]  /*2720*/  IMAD R21, R195, R101, R4 ;  /* 0x00000065c3157224 */ /* 0x000fe200078e0204 */
[----:B------:R-:W-:Y:S01]  /*2730*/  IADD3 R5, P0, R104, R6, RZ ;  /* 0x0000000668057210 */ /* 0x000fe20007f1e0ff */
[----:B------:R-:W-:Y:S02]  /*2740*/  IMAD.IADD R4, R105, 0x1, R15 ;  /* 0x0000000169047824 */ /* 0x000fe400078e020f */
[----:B------:R-:W-:Y:S01]  /*2750*/  IMAD R10, R9, UR4, RZ ;  /* 0x00000004090a7c24 */ /* 0x000fe2000f8e02ff */
[----:B------:R-:W-:Y:S01]  /*2760*/  SEL R9, R25, RZ, P1 ;  /* 0x000000ff19097207 */ /* 0x000fe20000800000 */
[C---:B------:R-:W-:Y:S01]  /*2770*/  IMAD.WIDE.U32 R102, R27.reuse, UR4, R102 ;  /* 0x000000041b667c25 */ /* 0x040fe2000f8e0066 */
[----:B------:R-:W-:Y:S02]  /*2780*/  IADD3.X R6, R4, R7, R21, P0, !PT ;  /* 0x0000000704067210 */ /* 0x000fe400007fe415 */
[----:B------:R-:W-:Y:S01]  /*2790*/  ISETP.GE.AND P0, PT, R22, R25, PT ;  /* 0x000000191600720c */ /* 0x000fe20003f06270 */
[----:B------:R-:W-:-:S02]  /*27a0*/  IMAD R27, R27, UR5, R10 ;  /* 0x000000051b1b7c24 */ /* 0x000fc4000f8e020a */
[----:B------:R-:W-:Y:S01]  /*27b0*/  IMAD R10, R147, R88, RZ ;  /* 0x00000058930a7224 */ /* 0x000fe200078e02ff */
[----:B------:R-:W-:Y:S01]  /*27c0*/  SEL R7, R25, RZ, P0 ;  /* 0x000000ff19077207 */ /* 0x000fe20000000000 */
[----:B------:R-:W-:Y:S02]  /*27d0*/  IMAD.IADD R99, R99, 0x1, R11 ;  /* 0x0000000163637824 */ /* 0x000fe400078e020b */
[----:B------:R-:W-:Y:S02]  /*27e0*/  IMAD.IADD R97, R11, 0x1, R97 ;  /* 0x000000010b617824 */ /* 0x000fe400078e0261 */
[----:B------:R-:W-:Y:S01]  /*27f0*/  IMAD R11, R195, R89, R10 ;  /* 0x00000059c30b7224 */ /* 0x000fe200078e020a */
[----:B------:R-:W-:Y:S01]  /*2800*/  SEL R10, R25, RZ, P2 ;  /* 0x000000ff190a7207 */ /* 0x000fe20001000000 */
[----:B------:R-:W-:Y:S02]  /*2810*/  IMAD.IADD R7, R22, 0x1, R7 ;  /* 0x0000000116077824 */ /* 0x000fe400078e0207 */
[----:B------:R-:W-:-:S02]  /*2820*/  IMAD.IADD R9, R198, 0x1, R9 ;  /* 0x00000001c6097824 */ /* 0x000fc400078e0209 */
[----:B------:R-:W-:Y:S01]  /*2830*/  IMAD.IADD R15, R199, 0x1, R10 ;  /* 0x00000001c70f7824 */ /* 0x000fe200078e020a */
[----:B------:R-:W-:Y:S01]  /*2840*/  SHF.R.S32.HI R10, RZ, 0x1f, R7 ;  /* 0x0000001fff0a7819 */ /* 0x000fe20000011407 */
[----:B------:R-:W-:Y:S01]  /*2850*/  IMAD.IADD R93, R93, 0x1, R11 ;  /* 0x000000015d5d7824 */ /* 0x000fe200078e020b */
[----:B------:R-:W-:Y:S01]  /*2860*/  SHF.R.S32.HI R14, RZ, 0x1f, R9 ;  /* 0x0000001fff0e7819 */ /* 0x000fe20000011409 */
[----:B------:R-:W-:Y:S01]  /*2870*/  IMAD.IADD R91, R11, 0x1, R91 ;  /* 0x000000010b5b7824 */ /* 0x000fe200078e025b */
[-C--:B------:R-:W-:Y:S01]  /*2880*/  LEA.HI R12, R10, R7.reuse, RZ, 0x3 ;  /* 0x000000070a0c7211 */ /* 0x080fe200078f18ff */
[-C--:B-----5:R-:W-:Y:S01]  /*2890*/  IMAD.WIDE.U32 R98, R146, R94.reuse, R98 ;  /* 0x0000005e92627225 */ /* 0x0a0fe200078e0062 */
[----:B------:R-:W-:Y:S02]  /*28a0*/  LEA.HI R7, R10, R7, RZ, 0x6 ;  /* 0x000000070a077211 */ /* 0x000fe400078f30ff */
[-C--:B------:R-:W-:Y:S01]  /*28b0*/  LEA.HI R10, R14, R9.reuse, RZ, 0x6 ;  /* 0x000000090e0a7211 */ /* 0x080fe200078f30ff */
[----:B------:R-:W-:Y:S01]  /*28c0*/  IMAD.WIDE.U32 R96, R146, R94, R96 ;  /* 0x0000005e92607225 */ /* 0x000fe200078e0060 */
[----:B------:R-:W-:-:S02]  /*28d0*/  LEA.HI R20, R14, R9, RZ, 0x3 ;  /* 0x000000090e147211 */ /* 0x000fc400078f18ff */
[----:B------:R-:W-:Y:S01]  /*28e0*/  SHF.R.S32.HI R9, RZ, 0x6, R7 ;  /* 0x00000006ff097819 */ /* 0x000fe20000011407 */
[C---:B------:R-:W-:Y:S01]  /*28f0*/  IMAD.WIDE.U32 R92, R146.reuse, R88, R92 ;  /* 0x00000058925c7225 */ /* 0x040fe200078e005c */
[--C-:B------:R-:W-:Y:S02]  /*2900*/  LOP3.LUT R7, R209, 0x38, R12.reuse, 0xf8, !PT ;  /* 0x00000038d1077812 */ /* 0x100fe400078ef80c */
[----:B------:R-:W-:Y:S01]  /*2910*/  LOP3.LUT R14, R207, 0x38, R12, 0xf8, !PT ;  /* 0x00000038cf0e7812 */ /* 0x000fe200078ef80c */
[C---:B------:R-:W-:Y:S01]  /*2920*/  IMAD R144, R9.reuse, 0x1800, R211 ;  /* 0x0000180009907824 */ /* 0x040fe200078e02d3 */
[----:B------:R-:W-:Y:S01]  /*2930*/  SHF.R.S32.HI R26, RZ, 0x1f, R15 ;  /* 0x0000001fff1a7819 */ /* 0x000fe2000001140f */
[----:B------:R-:W-:Y:S01]  /*2940*/  IMAD R142, R9, 0x1800, R212 ;  /* 0x00001800098e7824 */ /* 0x000fe200078e02d4 */
[----:B------:R-:W-:Y:S01]  /*2950*/  LOP3.LUT R7, R7, R210, RZ, 0x3c, !PT ;  /* 0x000000d207077212 */ /* 0x000fe200078e3cff */
[----:B------:R-:W-:Y:S01]  /*2960*/  IMAD.WIDE.U32 R90, R146, R88, R90 ;  /* 0x00000058925a7225 */ /* 0x000fe200078e005a */
[----:B------:R-:W-:-:S02]  /*2970*/  LOP3.LUT R9, R14, R29, RZ, 0x3c, !PT ;  /* 0x0000001d0e097212 */ /* 0x000fc400078e3cff */
[-C--:B------:R-:W-:Y:S01]  /*2980*/  LEA.HI R28, R26, R15.reuse, RZ, 0x3 ;  /* 0x0000000f1a1c7211 */ /* 0x080fe200078f18ff */
[----:B------:R-:W-:Y:S01]  /*2990*/  IMAD.IADD R144, R144, 0x1, R7 ;  /* 0x0000000190907824 */ /* 0x000fe200078e0207 */
[----:B------:R-:W-:Y:S01]  /*29a0*/  SHF.R.S32.HI R10, RZ, 0x6, R10 ;  /* 0x00000006ff0a7819 */ /* 0x000fe2000001140a */
[----:B------:R-:W-:Y:S01]  /*29b0*/  IMAD.IADD R142, R142, 0x1, R9 ;  /* 0x000000018e8e7824 */ /* 0x000fe200078e0209 */
[----:B------:R-:W-:Y:S01]  /*29c0*/  LOP3.LUT R9, R207, 0x38, R20, 0xf8, !PT ;  /* 0x00000038cf097812 */ /* 0x000fe200078ef814 */
[----:B------:R-:W-:Y:S01]  /*29d0*/  IMAD.WIDE.U32 R100, R100, 0x60, RZ ;  /* 0x0000006064647825 */ /* 0x000fe200078e00ff */
[----:B------:R-:W-:Y:S02]  /*29e0*/  LOP3.LUT R7, R209, 0x38, R28, 0xf8, !PT ;  /* 0x00000038d1077812 */ /* 0x000fe400078ef81c */
[----:B------:R-:W-:Y:S01]  /*29f0*/  LEA.HI R15, R26, R15, RZ, 0x6 ;  /* 0x0000000f1a0f7211 */ /* 0x000fe200078f30ff */
[C---:B------:R-:W-:Y:S01]  /*2a00*/  IMAD R143, R10.reuse, 0x1800, R211 ;  /* 0x000018000a8f7824 */ /* 0x040fe200078e02d3 */
[----:B------:R-:W-:Y:S01]  /*2a10*/  LOP3.LUT R9, R9, R29, RZ, 0x3c, !PT ;  /* 0x0000001d09097212 */ /* 0x000fe200078e3cff */
[----:B------:R-:W-:Y:S01]  /*2a20*/  IMAD R140, R10, 0x1800, R212 ;  /* 0x000018000a8c7824 */ /* 0x000fe200078e02d4 */
[----:B------:R-:W-:Y:S01]  /*2a30*/  LOP3.LUT R10, R7, R210, RZ, 0x3c, !PT ;  /* 0x000000d2070a7212 */ /* 0x000fe200078e3cff */
[----:B------:R-:W-:Y:S01]  /*2a40*/  IMAD.IADD R133, R101, 0x1, R133 ;  /* 0x0000000165857824 */ /* 0x000fe200078e0285 */
[----:B------:R-:W-:Y:S01]  /*2a50*/  SHF.R.S32.HI R7, RZ, 0x1f, R146 ;  /* 0x0000001fff077819 */ /* 0x000fe20000011492 */
[----:B------:R-:W-:Y:S01]  /*2a60*/  IMAD.IADD R140, R140, 0x1, R9 ;  /* 0x000000018c8c7824 */ /* 0x000fe200078e0209 */
[----:B------:R-:W-:Y:S01]  /*2a70*/  SHF.R.S32.HI R15, RZ, 0x6, R15 ;  /* 0x00000006ff0f7819 */ /* 0x000fe2000001140f */
[----:B------:R-:W-:Y:S01]  /*2a80*/  IMAD.IADD R26, R103, 0x1, R27 ;  /* 0x00000001671a7824 */ /* 0x000fe200078e021b */
[----:B------:R-:W-:Y:S01]  /*2a90*/  LOP3.LUT R11, R209, 0x38, R20, 0xf8, !PT ;  /* 0x00000038d10b7812 */ /* 0x000fe200078ef814 */
[----:B------:R-:W-:Y:S01]  /*2aa0*/  IMAD R9, R7, R94, RZ ;  /* 0x0000005e07097224 */ /* 0x000fe200078e02ff */
[----:B------:R-:W-:Y:S01]  /*2ab0*/  SHF.R.S32.HI R119, RZ, 0x3, R12 ;  /* 0x00000003ff777819 */ /* 0x000fe2000001140c */
[----:B------:R-:W-:Y:S01]  /*2ac0*/  IMAD R141, R15, 0x1800, R211 ;  /* 0x000018000f8d7824 */ /* 0x000fe200078e02d3 */
[----:B------:R-:W-:Y:S01]  /*2ad0*/  LOP3.LUT R14, R11, R210, RZ, 0x3c, !PT ;  /* 0x000000d20b0e7212 */ /* 0x000fe200078e3cff */
[----:B------:R-:W-:Y:S01]  /*2ae0*/  IMAD R139, R15, 0x1800, R212 ;  /* 0x000018000f8b7824 */ /* 0x000fe200078e02d4 */
[----:B------:R-:W-:Y:S01]  /*2af0*/  LOP3.LUT R11, R207, 0x38, R28, 0xf8, !PT ;  /* 0x00000038cf0b7812 */ /* 0x000fe200078ef81c */
[----:B------:R-:W-:Y:S01]  /*2b00*/  IMAD R15, R146, R95, R9 ;  /* 0x0000005f920f7224 */ /* 0x000fe200078e0209 */
[----:B------:R-:W-:Y:S01]  /*2b10*/  IADD3 R143, R143, R14, RZ ;  /* 0x0000000e8f8f7210 */ /* 0x000fe20007ffe0ff */
[----:B------:R-:W-:Y:S01]  /*2b20*/  IMAD R9, R7, R88, RZ ;  /* 0x0000005807097224 */ /* 0x000fe200078e02ff */
[----:B------:R-:W-:Y:S01]  /*2b30*/  LOP3.LUT R14, R11, R29, RZ, 0x3c, !PT ;  /* 0x0000001d0b0e7212 */ /* 0x000fe200078e3cff */
[----:B------:R-:W-:Y:S01]  /*2b40*/  VIADD R7, R22, 0xa0 ;  /* 0x000000a016077836 */ /* 0x000fe20000000000 */
[----:B------:R-:W-:Y:S01]  /*2b50*/  IADD3 R8, R15, R97, RZ ;  /* 0x000000610f087210 */ /* 0x000fe20007ffe0ff */
[----:B------:R-:W-:Y:S01]  /*2b60*/  IMAD R11, R95, 0x60, RZ ;  /* 0x000000605f0b7824 */ /* 0x000fe200078e02ff */
[----:B------:R-:W-:Y:S01]  /*2b70*/  SHF.R.S32.HI R118, RZ, 0x3, R20 ;  /* 0x00000003ff767819 */ /* 0x000fe20000011414 */
[----:B------:R-:W-:Y:S01]  /*2b80*/  IMAD.IADD R139, R139, 0x1, R14 ;  /* 0x000000018b8b7824 */ /* 0x000fe200078e020e */
[----:B------:R-:W-:Y:S01]  /*2b90*/  ISETP.GE.AND P2, PT, R7, UR6, PT ;  /* 0x0000000607007c0c */ /* 0x000fe2000bf46270 */
[----:B------:R-:W-:Y:S01]  /*2ba0*/  IMAD R21, R146, R89, R9 ;  /* 0x0000005992157224 */ /* 0x000fe200078e0209 */
[----:B------:R-:W-:Y:S01]  /*2bb0*/  LOP3.LUT R9, R209, 0x18, R22, 0xf8, !PT ;  /* 0x00000018d1097812 */ /* 0x000fe200078ef816 */
[----:B------:R-:W-:Y:S01]  /*2bc0*/  IMAD.WIDE.U32 R94, R94, 0x60, RZ ;  /* 0x000000605e5e7825 */ /* 0x000fe200078e00ff */
[----:B------:R-:W-:-:S02]  /*2bd0*/  SEL R14, RZ, 0x20, P2 ;  /* 0x00000020ff0e7807 */ /* 0x000fc40001000000 */
[----:B------:R-:W-:Y:S01]  /*2be0*/  LOP3.LUT R138, R9, R210, RZ, 0x3c, !PT ;  /* 0x000000d2098a7212 */ /* 0x000fe200078e3cff */
[----:B------:R-:W-:Y:S01]  /*2bf0*/  IMAD.IADD R141, R141, 0x1, R10 ;  /* 0x000000018d8d7824 */ /* 0x000fe200078e020a */
[----:B------:R-:W-:Y:S01]  /*2c00*/  LOP3.LUT R10, R12, 0xfffffff8, RZ, 0xc0, !PT ;  /* 0xfffffff80c0a7812 */ /* 0x000fe200078ec0ff */
[----:B------:R-:W-:Y:S01]  /*2c10*/  IMAD.IADD R134, R95, 0x1, R11 ;  /* 0x000000015f867824 */ /* 0x000fe200078e020b */
[----:B------:R-:W-:Y:S01]  /*2c20*/  LOP3.LUT R25, R13, R14, RZ, 0xfc, !PT ;  /* 0x0000000e0d197212 */ /* 0x000fe200078efcff */
[----:B------:R-:W-:Y:S01]  /*2c30*/  IMAD.WIDE.U32 R88, R88, 0x60, RZ ;  /* 0x0000006058587825 */ /* 0x000fe200078e00ff */
[----:B------:R-:W-:Y:S02]  /*2c40*/  LOP3.LUT R11, R20, 0xfffffff8, RZ, 0xc0, !PT ;  /* 0xfffffff8140b7812 */ /* 0x000fe400078ec0ff */
[----:B------:R-:W-:Y:S01]  /*2c50*/  LOP3.LUT R12, R28, 0xfffffff8, RZ, 0xc0, !PT ;  /* 0xfffffff81c0c7812 */ /* 0x000fe200078ec0ff */
[----:B------:R-:W-:Y:S01]  /*2c60*/  IMAD.IADD R107, R99, 0x1, R15 ;  /* 0x00000001636b7824 */ /* 0x000fe200078e020f */
        /* <DEDUP_REMOVED lines=8> */
[----:B------:R-:W-:-:S02]  /*2cf0*/  SHF.R.S32.HI R117, RZ, 0x3, R28 ;  /* 0x00000003ff757819 */ /* 0x000fc4000001141c */
[----:B------:R-:W-:Y:S02]  /*2d00*/  LOP3.LUT R13, R13, 0x1, RZ, 0xc0, !PT ;  /* 0x000000010d0d7812 */ /* 0x000fe400078ec0ff */
[----:B------:R-:W-:Y:S02]  /*2d10*/  SHF.R.S32.HI R116, RZ, 0x1f, R10 ;  /* 0x0000001fff747819 */ /* 0x000fe4000001140a */
[----:B------:R-:W-:Y:S02]  /*2d20*/  SHF.R.S32.HI R115, RZ, 0x1f, R11 ;  /* 0x0000001fff737819 */ /* 0x000fe4000001140b */
[----:B------:R-:W-:Y:S02]  /*2d30*/  SHF.R.S32.HI R114, RZ, 0x1f, R12 ;  /* 0x0000001fff727819 */ /* 0x000fe4000001140c */
[----:B------:R-:W-:-:S07]  /*2d40*/  LOP3.LUT R25, R25, 0x20, RZ, 0xc0, !PT ;  /* 0x0000002019197812 */ /* 0x000fce00078ec0ff */
.L_x_1585:
[----:B0-----:R-:W0:Y:S01]  /*2d50*/  LDC.64 R112, c[0x0][0x2e8] ;  /* 0x0000ba00ff707b82 */ /* 0x001e220000000a00 */
[----:B------:R-:W-:Y:S01]  /*2d60*/  VIADD R37, R24, 0xffffffff ;  /* 0xffffffff18257836 */ /* 0x000fe20000000000 */
[----:B------:R-:W-:Y:S01]  /*2d70*/  LOP3.LUT P5, RZ, R132, 0x4, RZ, 0xc0, !PT ;  /* 0x0000000484ff7812 */ /* 0x000fe200078ac0ff */
[----:B------:R-:W-:Y:S05]  /*2d80*/  YIELD ;  /* 0x0000000000007946 */ /* 0x000fea0003800000 */
[----:B------:R-:W1:Y:S01]  /*2d90*/  LDC R121, c[0x0][0x3f4] ;  /* 0x0000fd00ff797b82 */ /* 0x000e620000000800 */
[----:B------:R-:W-:Y:S01]  /*2da0*/  SHF.R.S32.HI R36, RZ, 0x1f, R37 ;  /* 0x0000001fff247819 */ /* 0x000fe20000011425 */
[-C--:B------:R-:W-:Y:S01]  /*2db0*/  IMAD R27, R133, R37.reuse, RZ ;  /* 0x00000025851b7224 */ /* 0x080fe200078e02ff */
[----:B------:R-:W-:Y:S01]  /*2dc0*/  LOP3.LUT R18, R18, 0xfffffffd, RZ, 0xc0, !PT ;  /* 0xfffffffd12127812 */ /* 0x000fe200078ec0ff */
[----:B------:R-:W-:Y:S01]  /*2dd0*/  IMAD.WIDE.U32 R124, R100, R37, RZ ;  /* 0x00000025647c7225 */ /* 0x000fe200078e00ff */
[----:B------:R-:W-:Y:S03]  /*2de0*/  BSSY B0, `(.L_x_1486) ;  /* 0x0000754000007945 */ /* 0x000fe60003800000 */
[----:B------:R-:W-:Y:S01]  /*2df0*/  IMAD R27, R36, R100, R27 ;  /* 0x00000064241b7224 */ /* 0x000fe200078e021b */
[----:B------:R-:W-:-:S02]  /*2e00*/  IADD3 R24, P2, P3, R5, R124, R137 ;  /* 0x0000007c05187210 */ /* 0x000fc40007b5e089 */
[----:B--23--:R-:W-:Y:S01]  /*2e10*/  IADD3 R29, P4, R5, R124, RZ ;  /* 0x0000007c051d7210 */ /* 0x00cfe20007f9e0ff */
[----:B------:R-:W-:Y:S02]  /*2e20*/  IMAD.IADD R80, R125, 0x1, R27 ;  /* 0x000000017d507824 */ /* 0x000fe400078e021b */
[----:B------:R-:W-:Y:S02]  /*2e30*/  IMAD R27, R17, 0x4800, R138 ;  /* 0x00004800111b7824 */ /* 0x000fe400078e028a */
[----:B------:R-:W-:Y:S01]  /*2e40*/  IMAD.X R30, R80, 0x1, R6, P4 ;  /* 0x00000001501e7824 */ /* 0x000fe200020e0606 */
[----:B------:R-:W-:Y:S02]  /*2e50*/  IADD3.X R28, R6, R80, R136, P2, P3 ;  /* 0x00000050061c7210 */ /* 0x000fe400017e6488 */
[----:B0-----:R-:W-:Y:S02]  /*2e60*/  LEA R32, P2, R24, R112, 0x1 ;  /* 0x0000007018207211 */ /* 0x001fe400078408ff */
[----:B------:R-:W-:-:S02]  /*2e70*/  ISETP.GT.AND P3, PT, R37, R131, PT ;  /* 0x000000832500720c */ /* 0x000fc40003f64270 */
[----:B------:R-:W-:Y:S01]  /*2e80*/  LEA.HI.X R33, R24, R113, R28, 0x1, P2 ;  /* 0x0000007118217211 */ /* 0x000fe200010f0c1c */
[----:B------:R-:W-:Y:S01]  /*2e90*/  IMAD.MOV.U32 R24, RZ, RZ, R37 ;  /* 0x000000ffff187224 */ /* 0x000fe200078e0025 */
[----:B-1----:R-:W-:Y:S02]  /*2ea0*/  ISETP.GE.AND P2, PT, R121, 0x1, PT ;  /* 0x000000017900780c */ /* 0x002fe40003f46270 */
[----:B------:R-:W-:-:S04]  /*2eb0*/  LEA R34, P4, R29, R112, 0x1 ;  /* 0x000000701d227211 */ /* 0x000fc800078808ff */
[----:B------:R-:W-:Y:S01]  /*2ec0*/  LEA.HI.X R35, R29, R113, R30, 0x1, P4 ;  /* 0x000000711d237211 */ /* 0x000fe200020f0c1e */
[C---:B------:R-:W-:Y:S02]  /*2ed0*/  VIADD R29, R27.reuse, 0x20 ;  /* 0x000000201b1d7836 */ /* 0x040fe40000000000 */
[C---:B------:R-:W-:Y:S01]  /*2ee0*/  @P5 VIADD R29, R27.reuse, 0xffffffe0 ;  /* 0xffffffe01b1d5836 */ /* 0x040fe20000000000 */
[----:B------:R-:W-:Y:S01]  /*2ef0*/  @P3 LOP3.LUT R18, R18, 0x2, RZ, 0xfc, !PT ;  /* 0x0000000212123812 */ /* 0x000fe200078efcff */
[--C-:B------:R-:W-:Y:S02]  /*2f00*/  IMAD R27, R27, 0x2, R120.reuse ;  /* 0x000000021b1b7824 */ /* 0x100fe400078e0278 */
[----:B------:R-:W-:Y:S01]  /*2f10*/  IMAD R84, R29, 0x2, R120 ;  /* 0x000000021d547824 */ /* 0x000fe200078e0278 */
[----:B------:R-:W-:Y:S06]  /*2f20*/  @!P2 BRA `(.L_x_1487) ;  /* 0x000000700028a947 */ /* 0x000fec0003800000 */
[----:B------:R-:W-:Y:S01]  /*2f30*/  ULDC.U8 UR4, c[0x0][0x410] ;  /* 0x0001040000047ab9 */ /* 0x000fe20000000000 */
[-C--:B------:R-:W-:Y:S01]  /*2f40*/  IMAD R29, R134, R37.reuse, RZ ;  /* 0x00000025861d7224 */ /* 0x080fe200078e02ff */
[----:B------:R-:W-:Y:S01]  /*2f50*/  ISETP.NE.AND P2, PT, RZ, UR4, PT ;  /* 0x00000004ff007c0c */ /* 0x000fe2000bf45270 */
[-C--:B------:R-:W-:Y:S02]  /*2f60*/  IMAD R31, R135, R37.reuse, RZ ;  /* 0x00000025871f7224 */ /* 0x080fe400078e02ff */
        /* <DEDUP_REMOVED lines=25> */
[----:B------:R-:W-:Y:S01]  /*3100*/  IADD3 R29, P2, R98, R78, RZ ;  /* 0x0000004e621d7210 */ /* 0x000fe20007f5e0ff */
[----:B------:R-:W-:Y:S01]  /*3110*/  ULDC.64 UR4, c[0x0][0x3e8] ;  /* 0x0000fa0000047ab9 */ /* 0x000fe20000000a00 */
[----:B------:R-:W-:Y:S02]  /*3120*/  CS2R R112, SRZ ;  /* 0x0000000000707805 */ /* 0x000fe4000001ff00 */
[----:B------:R-:W-:Y:S01]  /*3130*/  CS2R R124, SRZ ;  /* 0x00000000007c7805 */ /* 0x000fe2000001ff00 */
[----:B------:R-:W-:Y:S01]  /*3140*/  IMAD.X R30, R86, 0x1, R107, P2 ;  /* 0x00000001561e7824 */ /* 0x000fe200010e066b */
[----:B------:R-:W-:-:S04]  /*3150*/  LEA R28, P2, R29, UR4, 0x1 ;  /* 0x000000041d1c7c11 */ /* 0x000fc8000f8408ff */
[----:B------:R-:W-:Y:S01]  /*3160*/  LEA.HI.X R29, R29, UR5, R30, 0x1, P2 ;  /* 0x000000051d1d7c11 */ /* 0x000fe200090f0c1e */
[----:B------:R-:W-:Y:S01]  /*3170*/  ULDC.64 UR4, c[0x0][0x400] ;  /* 0x0001000000047ab9 */ /* 0x000fe20000000a00 */
[----:B------:R-:W-:-:S04]  /*3180*/  IADD3 R31, P2, R92, R76, RZ ;  /* 0x0000004c5c1f7210 */ /* 0x000fc80007f5e0ff */
[----:B------:R-:W-:Y:S02]  /*3190*/  IADD3.X R38, R87, R106, RZ, P2, !PT ;  /* 0x0000006a57267210 */ /* 0x000fe400017fe4ff */
        /* <DEDUP_REMOVED lines=30> */
.L_x_1490:
[----:B------:R-:W-:Y:S05]  /*3380*/  BSYNC B1 ;  /* 0x0000000000017941 */ /* 0x000fea0003800000 */
.L_x_1489:
        /* <DEDUP_REMOVED lines=12> */
[----:B-----5:R-:W-:Y:S01]  /*3450*/  IMAD.MOV.U32 R127, RZ, RZ, R60 ;  /* 0x000000ffff7f7224 */ /* 0x020fe200078e003c */
[----:B------:R-:W-:Y:S01]  /*3460*/  CS2R R58, SRZ ;  /* 0x00000000003a7805 */ /* 0x000fe2000001ff00 */
[----:B------:R-:W-:Y:S01]  /*3470*/  IMAD.MOV.U32 R126, RZ, RZ, R61 ;  /* 0x000000ffff7e7224 */ /* 0x000fe200078e003d */
[----:B------:R-:W-:Y:S06]  /*3480*/  @P4 BRA `(.L_x_1492) ;  /* 0x0000000000a04947 */ /* 0x000fec0003800000 */
[----:B------:R-:W-:Y:S01]  /*3490*/  IADD3 R78, P2, P5, R98, R78, R111 ;  /* 0x0000004e624e7210 */ /* 0x000fe20007d5e06f */
[----:B------:R-:W-:Y:S01]  /*34a0*/  ULDC.64 UR4, c[0x0][0x3e8] ;  /* 0x0000fa0000047ab9 */ /* 0x000fe20000000a00 */
[----:B------:R-:W-:Y:S02]  /*34b0*/  CS2R R56, SRZ ;  /* 0x0000000000387805 */ /* 0x000fe4000001ff00 */
[----:B------:R-:W-:Y:S02]  /*34c0*/  CS2R R58, SRZ ;  /* 0x00000000003a7805 */ /* 0x000fe4000001ff00 */
[----:B0-----:R-:W-:Y:S02]  /*34d0*/  IADD3.X R29, R107, R86, R110, P2, P5 ;  /* 0x000000566b1d7210 */ /* 0x001fe400017ea46e */
[----:B------:R-:W-:-:S04]  /*34e0*/  IADD3 R76, P2, P5, R92, R76, R109 ;  /* 0x0000004c5c4c7210 */ /* 0x000fc80007d5e06d */
        /* <DEDUP_REMOVED lines=34> */
.L_x_1492:
[----:B------:R-:W-:Y:S05]  /*3710*/  BSYNC B1 ;  /* 0x0000000000017941 */ /* 0x000fea0003800000 */
.L_x_1491:
[----:B01----:R-:W-:Y:S01]  /*3720*/  IMAD.MOV.U32 R28, RZ, RZ, R64 ;  /* 0x000000ffff1c7224 */ /* 0x003fe200078e0040 */
[----:B------:R-:W-:Y:S01]  /*3730*/  PRMT R156, R127, 0x5410, R126 ;  /* 0x000054107f9c7816 */ /* 0x000fe2000000007e */
[----:B------:R-:W-:Y:S01]  /*3740*/  IMAD.MOV.U32 R29, RZ, RZ, R65 ;  /* 0x000000ffff1d7224 */ /* 0x000fe200078e0041 */
[----:B------:R-:W-:Y:S01]  /*3750*/  ISETP.NE.AND P2, PT, R200, 0x3, PT ;  /* 0x00000003c800780c */ /* 0x000fe20003f45270 */
[----:B------:R-:W-:Y:S01]  /*3760*/  IMAD.MOV.U32 R31, RZ, RZ, R73 ;  /* 0x000000ffff1f7224 */ /* 0x000fe200078e0049 */
[----:B------:R-:W-:Y:S01]  /*3770*/  PRMT R160, R160, 0x5410, R28 ;  /* 0x00005410a0a07816 */ /* 0x000fe2000000001c */
[----:B------:R-:W-:Y:S01]  /*3780*/  IMAD.MOV.U32 R28, RZ, RZ, R68 ;  /* 0x000000ffff1c7224 */ /* 0x000fe200078e0044 */
[----:B------:R-:W-:Y:S01]  /*3790*/  PRMT R158, R158, 0x5410, R29 ;  /* 0x000054109e9e7816 */ /* 0x000fe2000000001d */
[----:B------:R-:W-:Y:S01]  /*37a0*/  IMAD.MOV.U32 R29, RZ, RZ, R69 ;  /* 0x000000ffff1d7224 */ /* 0x000fe200078e0045 */
[----:B------:R-:W-:Y:S01]  /*37b0*/  PRMT R163, R31, 0x7610, R163 ;  /* 0x000076101fa37816 */ /* 0x000fe200000000a3 */
[----:B------:R-:W-:-:S02]  /*37c0*/  IMAD.MOV.U32 R30, RZ, RZ, R72 ;  /* 0x000000ffff1e7224 */ /* 0x000fc400078e0048 */
[----:B------:R-:W-:Y:S01]  /*37d0*/  IMAD.MOV.U32 R31, RZ, RZ, R113 ;  /* 0x000000ffff1f7224 */ /* 0x000fe200078e0071 */
[----:B------:R-:W-:Y:S01]  /*37e0*/  PRMT R161, R29, 0x5410, R28 ;  /* 0x000054101da17816 */ /* 0x000fe2000000001c */
[----:B------:R-:W-:Y:S01]  /*37f0*/  IMAD.MOV.U32 R28, RZ, RZ, R80 ;  /* 0x000000ffff1c7224 */ /* 0x000fe200078e0050 */
[----:B------:R-:W-:Y:S01]  /*3800*/  PRMT R162, R162, 0x5410, R30 ;  /* 0x00005410a2a27816 */ /* 0x000fe2000000001e */
[----:B------:R-:W-:Y:S02]  /*3810*/  IMAD.MOV.U32 R29, RZ, RZ, R81 ;  /* 0x000000ffff1d7224 */ /* 0x000fe400078e0051 */
[----:B------:R-:W-:Y:S01]  /*3820*/  IMAD.MOV.U32 R30, RZ, RZ, R112 ;  /* 0x000000ffff1e7224 */ /* 0x000fe200078e0070 */
[----:B------:R-:W-:Y:S01]  /*3830*/  PRMT R163, R163, 0x5410, R28 ;  /* 0x00005410a3a37816 */ /* 0x000fe2000000001c */
[----:B------:R-:W-:Y:S01]  /*3840*/  IMAD.MOV.U32 R28, RZ, RZ, R67 ;  /* 0x000000ffff1c7224 */ /* 0x000fe200078e0043 */
[----:B------:R-:W-:Y:S02]  /*3850*/  PRMT R164, R29, 0x7610, R164 ;  /* 0x000076101da47816 */ /* 0x000fe400000000a4 */
[----:B------:R-:W-:-:S02]  /*3860*/  MOV R29, R66 ;  /* 0x00000042001d7202 */ /* 0x000fc40000000f00 */
[----:B------:R-:W-:Y:S01]  /*3870*/  PRMT R159, R28, 0x7610, R159 ;  /* 0x000076101c9f7816 */ /* 0x000fe2000000009f */
[----:B------:R-:W-:Y:S01]  /*3880*/  IMAD.MOV.U32 R28, RZ, RZ, R74 ;  /* 0x000000ffff1c7224 */ /* 0x000fe200078e004a */
[----:B------:R-:W-:Y:S01]  /*3890*/  PRMT R160, R29, 0x7610, R160 ;  /* 0x000076101da07816 */ /* 0x000fe200000000a0 */
[----:B------:R-:W-:Y:S01]  /*38a0*/  IMAD.MOV.U32 R29, RZ, RZ, R75 ;  /* 0x000000ffff1d7224 */ /* 0x000fe200078e004b */
[----:B------:R-:W-:Y:S01]  /*38b0*/  PRMT R152, R30, 0x5410, R31 ;  /* 0x000054101e987816 */ /* 0x000fe2000000001f */
[----:B------:R-:W-:Y:S02]  /*38c0*/  IMAD.MOV.U32 R31, RZ, RZ, R62 ;  /* 0x000000ffff1f7224 */ /* 0x000fe400078e003e */
[----:B------:R-:W-:Y:S01]  /*38d0*/  IMAD.MOV.U32 R30, RZ, RZ, R63 ;  /* 0x000000ffff1e7224 */ /* 0x000fe200078e003f */
[----:B------:R-:W-:Y:S01]  /*38e0*/  PRMT R165, R28, 0x5410, R29 ;  /* 0x000054101ca57816 */ /* 0x000fe2000000001d */
[----:B------:R-:W-:Y:S02]  /*38f0*/  IMAD.MOV.U32 R28, RZ, RZ, R82 ;  /* 0x000000ffff1c7224 */ /* 0x000fe400078e0052 */
[----:B------:R-:W-:Y:S01]  /*3900*/  IMAD.MOV.U32 R29, RZ, RZ, R83 ;  /* 0x000000ffff1d7224 */ /* 0x000fe200078e0053 */
[----:B------:R-:W-:Y:S01]  /*3910*/  PRMT R157, R31, 0x5410, R30 ;  /* 0x000054101f9d7816 */ /* 0x000fe2000000001e */
[----:B------:R-:W-:-:S02]  /*3920*/  IMAD.MOV.U32 R30, RZ, RZ, R70 ;  /* 0x000000ffff1e7224 */ /* 0x000fc400078e0046 */
[----:B------:R-:W-:Y:S01]  /*3930*/  IMAD.MOV.U32 R31, RZ, RZ, R71 ;  /* 0x000000ffff1f7224 */ /* 0x000fe200078e0047 */
[----:B------:R-:W-:Y:S01]  /*3940*/  PRMT R166, R28, 0x5410, R29 ;  /* 0x000054101ca67816 */ /* 0x000fe2000000001d */
[----:B-----5:R-:W-:Y:S01]  /*3950*/  IMAD.MOV.U32 R29, RZ, RZ, R40 ;  /* 0x000000ffff1d7224 */ /* 0x020fe200078e0028 */
[----:B------:R-:W-:Y:S01]  /*3960*/  PRMT R164, R164, 0x5410, R30 ;  /* 0x00005410a4a47816 */ /* 0x000fe2000000001e */
[----:B------:R-:W-:Y:S01]  /*3970*/  IMAD.MOV.U32 R28, RZ, RZ, R41 ;  /* 0x000000ffff1c7224 */ /* 0x000fe200078e0029 */
[----:B------:R-:W-:Y:S01]  /*3980*/  PRMT R162, R31, 0x7610, R162 ;  /* 0x000076101fa27816 */ /* 0x000fe200000000a2 */
        /* <DEDUP_REMOVED lines=8> */
[----:B------:R-:W-:Y:S02]  /*3a10*/  IMAD.MOV.U32 R29, RZ, RZ, R48 ;  /* 0x000000ffff1d7224 */ /* 0x000fe400078e0030 */
[----:B------:R-:W-:Y:S02]  /*3a20*/  IMAD.MOV.U32 R28, RZ, RZ, R49 ;  /* 0x000000ffff1c7224 */ /* 0x000fe400078e0031 */
[----:B------:R-:W-:-:S03]  /*3a30*/  IMAD.MOV.U32 R30, RZ, RZ, R37 ;  /* 0x000000ffff1e7224 */ /* 0x000fc600078e0025 */
[----:B------:R-:W-:Y:S01]  /*3a40*/  PRMT R128, R29, 0x5410, R28 ;  /* 0x000054101d807816 */ /* 0x000fe2000000001c */
[----:B------:R-:W-:Y:S01]  /*3a50*/  IMAD.MOV.U32 R29, RZ, RZ, R52 ;  /* 0x000000ffff1d7224 */ /* 0x000fe200078e0034 */
[----:B------:R-:W-:Y:S01]  /*3a60*/  PRMT R76, R31, 0x5410, R30 ;  /* 0x000054101f4c7816 */ /* 0x000fe2000000001e */
[----:B------:R-:W-:-:S05]  /*3a70*/  IMAD.MOV.U32 R28, RZ, RZ, R53 ;  /* 0x000000ffff1c7224 */ /* 0x000fca00078e0035 */
[----:B------:R-:W-:Y:S01]  /*3a80*/  PRMT R153, R29, 0x5410, R28 ;  /* 0x000054101d997816 */ /* 0x000fe2000000001c */
[----:B------:R-:W-:Y:S02]  /*3a90*/  IMAD.MOV.U32 R29, RZ, RZ, R56 ;  /* 0x000000ffff1d7224 */ /* 0x000fe400078e0038 */
        /* <DEDUP_REMOVED lines=18> */
[----:B------:R-:W-:-:S03]  /*3bc0*/  IMAD.MOV.U32 R29, RZ, RZ, R59 ;  /* 0x000000ffff1d7224 */ /* 0x000fc600078e003b */
[----:B------:R-:W-:Y:S02]  /*3bd0*/  PRMT R158, R28, 0x7610, R158 ;  /* 0x000076101c9e7816 */ /* 0x000fe4000000009e */
[----:B------:R-:W-:Y:S01]  /*3be0*/  PRMT R159, R159, 0x5410, R29 ;  /* 0x000054109f9f7816 */ /* 0x000fe2000000001d */
[----:B------:R-:W-:Y:S06]  /*3bf0*/  @!P2 BRA `(.L_x_1493) ;  /* 0x000000000004a947 */ /* 0x000fec0003800000 */
[----:B------:R-:W-:Y:S01]  /*3c00*/  BPT.TRAP 0x1 ;  /* 0x000000040000795c */ /* 0x000fe20000300000 */
.L_x_1493:
[----:B------:R-:W-:Y:S01]  /*3c10*/  IMAD R86, R17, 0x8, R16 ;  /* 0x0000000811567824 */ /* 0x000fe200078e0210 */
[----:B------:R-:W-:Y:S01]  /*3c20*/  SHF.L.U32 R87, R202, 0x1f, RZ ;  /* 0x0000001fca577819 */ /* 0x000fe200000006ff */
[----:B------:R-:W-:Y:S03]  /*3c30*/  BSSY B1, `(.L_x_1494) ;  /* 0x0000003000017945 */ /* 0x000fe60003800000 */
[----:B------:R-:W0:Y:S02]  /*3c40*/  SYNCS.PHASECHK.TRANS64.TRYWAIT P5, [R86+URZ+0x30890], R87 ;  /* 0x03089057560075a7 */ /* 0x000e2400080a017f */
[----:B0-----:R-:W-:Y:S05]  /*3c50*/  @!P5 BRA `(.L_x_1495) ;  /* 0x000002880030d947 */ /* 0x001fea0003800000 */
.L_x_1947:
[----:B------:R-:W-:Y:S05]  /*3c60*/  BSYNC B1 ;  /* 0x0000000000017941 */ /* 0x000fea0003800000 */
.L_x_1494:
        /* <DEDUP_REMOVED lines=9> */
[--C-:B------:R-:W-:Y:S02]  /*3d00*/  SHF.R.U64 R145, R112, 0x10, R113.reuse ;  /* 0x0000001070917819 */ /* 0x100fe40000001271 */
[----:B------:R-:W-:Y:S01]  /*3d10*/  SHF.R.U32.HI R112, RZ, 0x10, R113 ;  /* 0x00000010ff707819 */ /* 0x000fe20000011671 */
[----:B--2---:R-:W-:Y:S01]  /*3d20*/  IMAD.MOV.U32 R113, RZ, RZ, R29 ;  /* 0x000000ffff717224 */ /* 0x004fe200078e001d */
[--C-:B------:R-:W-:Y:S01]  /*3d30*/  SHF.R.U64 R148, R124, 0x10, R125.reuse ;  /* 0x000000107c947819 */ /* 0x100fe2000000127d */
[----:B------:R-:W-:Y:S01]  /*3d40*/  HADD2.F32 R145, -RZ, R145.H0_H0 ;  /* 0x20000091ff917230 */ /* 0x000fe20000004100 */
[----:B------:R-:W-:Y:S02]  /*3d50*/  SHF.R.U32.HI R124, RZ, 0x10, R125 ;  /* 0x00000010ff7c7819 */ /* 0x000fe4000001167d */
[----:B------:R-:W-:Y:S02]  /*3d60*/  HADD2.F32 R125, -RZ, R113.H1_H1 ;  /* 0x30000071ff7d7230 */ /* 0x000fe40000004100 */
[----:B------:R-:W-:-:S02]  /*3d70*/  HADD2.F32 R29, -RZ, R148.H0_H0 ;  /* 0x20000094ff1d7230 */ /* 0x000fc40000004100 */
[----:B------:R-:W-:Y:S02]  /*3d80*/  HADD2.F32 R148, -RZ, R113.H0_H0 ;  /* 0x20000071ff947230 */ /* 0x000fe40000004100 */
[----:B------:R-:W-:Y:S02]  /*3d90*/  HADD2.F32 R124, -RZ, R124.H0_H0 ;  /* 0x2000007cff7c7230 */ /* 0x000fe40000004100 */
[-C--:B------:R-:W-:Y:S01]  /*3da0*/  FMUL.FTZ R113, R125, R29.reuse ;  /* 0x0000001d7d717220 */ /* 0x080fe20000410000 */
[----:B------:R-:W-:-:S03]  /*3db0*/  FMUL.FTZ R29, R148, R29 ;  /* 0x0000001d941d7220 */ /* 0x000fc60000410000 */
[-C--:B------:R-:W-:Y:S01]  /*3dc0*/  FFMA.FTZ R113, R148, R145.reuse, -R113 ;  /* 0x0000009194717223 */ /* 0x080fe20000010871 */
[----:B------:R-:W-:Y:S02]  /*3dd0*/  IMAD.MOV.U32 R148, RZ, RZ, R28 ;  /* 0x000000ffff947224 */ /* 0x000fe400078e001c */
[----:B------:R-:W-:Y:S01]  /*3de0*/  FFMA.FTZ R29, R125, R145, R29 ;  /* 0x000000917d1d7223 */ /* 0x000fe2000001001d */
[----:B------:R-:W-:Y:S02]  /*3df0*/  IMAD.MOV.U32 R125, RZ, RZ, R31 ;  /* 0x000000ffff7d7224 */ /* 0x000fe400078e001f */
[----:B------:R-:W-:Y:S02]  /*3e00*/  HADD2.F32 R145, -RZ, R112.H0_H0 ;  /* 0x20000070ff917230 */ /* 0x000fe40000004100 */
[----:B------:R-:W-:Y:S01]  /*3e10*/  HADD2.F32 R28, -RZ, R148.H1_H1 ;  /* 0x30000094ff1c7230 */ /* 0x000fe20000004100 */
[----:B------:R-:W-:Y:S01]  /*3e20*/  F2FP.F16.F32.PACK_AB R29, R29, R113 ;  /* 0x000000711d1d723e */ /* 0x000fe200000000ff */
[----:B------:R-:W-:-:S02]  /*3e30*/  HADD2.F32 R31, -RZ, R125.H1_H1 ;  /* 0x3000007dff1f7230 */ /* 0x000fc40000004100 */
[----:B------:R-:W-:Y:S02]  /*3e40*/  HADD2.F32 R125, -RZ, R125.H0_H0 ;  /* 0x2000007dff7d7230 */ /* 0x000fe40000004100 */
[----:B------:R-:W-:Y:S02]  /*3e50*/  HADD2.F32 R148, -RZ, R148.H0_H0 ;  /* 0x20000094ff947230 */ /* 0x000fe40000004100 */
[-C--:B------:R-:W-:Y:S01]  /*3e60*/  FMUL.FTZ R112, R31, R124.reuse ;  /* 0x0000007c1f707220 */ /* 0x080fe20000410000 */
[----:B------:R-:W-:-:S03]  /*3e70*/  FMUL.FTZ R124, R125, R124 ;  /* 0x0000007c7d7c7220 */ /* 0x000fc60000410000 */
[-C--:B------:R-:W-:Y:S01]  /*3e80*/  FFMA.FTZ R112, R125, R145.reuse, -R112 ;  /* 0x000000917d707223 */ /* 0x080fe20000010870 */
[----:B------:R-:W-:Y:S01]  /*3e90*/  FFMA.FTZ R31, R31, R145, R124 ;  /* 0x000000911f1f7223 */ /* 0x000fe2000001007c */
[----:B------:R-:W-:Y:S02]  /*3ea0*/  HADD2.F32 R145, -RZ, R167.H0_H0 ;  /* 0x200000a7ff917230 */ /* 0x000fe40000004100 */
[----:B------:R-:W-:Y:S02]  /*3eb0*/  HADD2.F32 R124, -RZ, R152.H0_H0 ;  /* 0x20000098ff7c7230 */ /* 0x000fe40000004100 */
[----:B------:R-:W-:Y:S01]  /*3ec0*/  F2FP.F16.F32.PACK_AB R31, R31, R112 ;  /* 0x000000701f1f723e */ /* 0x000fe200000000ff */
[-C--:B------:R-:W-:Y:S01]  /*3ed0*/  FMUL.FTZ R125, R28, R145.reuse ;  /* 0x000000911c7d7220 */ /* 0x080fe20000410000 */
[----:B------:R-:W-:-:S03]  /*3ee0*/  FMUL.FTZ R145, R148, R145 ;  /* 0x0000009194917220 */ /* 0x000fc60000410000 */
[-C--:B------:R-:W-:Y:S01]  /*3ef0*/  FFMA.FTZ R125, R148, R124.reuse, -R125 ;  /* 0x0000007c947d7223 */ /* 0x080fe2000001087d */
[----:B------:R-:W-:Y:S01]  /*3f00*/  FFMA.FTZ R28, R28, R124, R145 ;  /* 0x0000007c1c1c7223 */ /* 0x000fe20000010091 */
[----:B------:R-:W-:Y:S02]  /*3f10*/  HADD2.F32 R124, -RZ, R167.H1_H1 ;  /* 0x300000a7ff7c7230 */ /* 0x000fe40000004100 */
[----:B------:R-:W-:Y:S02]  /*3f20*/  HADD2.F32 R145, -RZ, R30.H1_H1 ;  /* 0x3000001eff917230 */ /* 0x000fe40000004100 */
        /* <DEDUP_REMOVED lines=8> */
.L_x_1501:
[----:B------:R-:W-:Y:S05]  /*3fb0*/  BSYNC B3 ;  /* 0x0000000000037941 */ /* 0x000fea0003800000 */
.L_x_1500:
[----:B--2---:R1:W-:Y:S02]  /*3fc0*/  STG.E.128 desc[UR46][R34.64], R28 ;  /* 0x0000001c22007986 */ /* 0x0043e4000c101d2e */
.L_x_1499:
[----:B------:R-:W-:Y:S05]  /*3fd0*/  BSYNC B2 ;  /* 0x0000000000027941 */ /* 0x000fea0003800000 */
.L_x_1498:
        /* <DEDUP_REMOVED lines=33> */
[----:B------:R-:W-:Y:S02]  /*41f0*/  IMAD.MOV.U32 R80, RZ, RZ, R30 ;  /* 0x000000ffff507224 */ /* 0x000fe400078e001e */
[----:B------:R-:W-:-:S02]  /*4200*/  HADD2.F32 R30, -RZ, R81.H1_H1 ;  /* 0x30000051ff1e7230 */ /* 0x000fc40000004100 */
[----:B------:R-:W-:Y:S02]  /*4210*/  HADD2.F32 R31, -RZ, R81.H0_H0 ;  /* 0x20000051ff1f7230 */ /* 0x000fe40000004100 */
[----:B------:R-:W-:Y:S02]  /*4220*/  HADD2.F32 R81, -RZ, R163.H1_H1 ;  /* 0x300000a3ff517230 */ /* 0x000fe40000004100 */
[-C--:B------:R-:W-:Y:S01]  /*4230*/  FMUL.FTZ R83, R30, R82.reuse ;  /* 0x000000521e537220 */ /* 0x080fe20000410000 */
[----:B------:R-:W-:-:S03]  /*4240*/  FMUL.FTZ R82, R31, R82 ;  /* 0x000000521f527220 */ /* 0x000fc60000410000 */
[-C--:B------:R-:W-:Y:S01]  /*4250*/  FFMA.FTZ R31, R31, R81.reuse, -R83 ;  /* 0x000000511f1f7223 */ /* 0x080fe20000010853 */
[----:B------:R-:W-:Y:S01]  /*4260*/  FFMA.FTZ R30, R30, R81, R82 ;  /* 0x000000511e1e7223 */ /* 0x000fe20000010052 */
[--C-:B------:R-:W-:Y:S02]  /*4270*/  HADD2.F32 R82, -RZ, R80.reuse.H0_H0 ;  /* 0x20000050ff527230 */ /* 0x100fe40000004100 */
        /* <DEDUP_REMOVED lines=13> */
.L_x_1505:
[----:B------:R-:W-:Y:S05]  /*4350*/  BSYNC B3 ;  /* 0x0000000000037941 */ /* 0x000fea0003800000 */
.L_x_1504:
[----:B--2---:R2:W-:Y:S02]  /*4360*/  STG.E.128 desc[UR46][R34.64+0x40], R28 ;  /* 0x0000401c22007986 */ /* 0x0045e4000c101d2e */
.L_x_1503:
[----:B------:R-:W-:Y:S05]  /*4370*/  BSYNC B2 ;  /* 0x0000000000027941 */ /* 0x000fea0003800000 */
.L_x_1502:
        /* <DEDUP_REMOVED lines=55> */
.L_x_1509:
[----:B------:R-:W-:Y:S05]  /*46f0*/  BSYNC B3 ;  /* 0x0000000000037941 */ /* 0x000fea0003800000 */
.L_x_1508:
[----:B--2---:R3:W-:Y:S02]  /*4700*/  STG.E.128 desc[UR46][R34.64+0x80], R28 ;  /* 0x0000801c22007986 */ /* 0x0047e4000c101d2e */
.L_x_1507:
[----:B------:R-:W-:Y:S05]  /*4710*/  BSYNC B2 ;  /* 0x0000000000027941 */ /* 0x000fea0003800000 */
.L_x_1506:
[----:B------:R-:W-:Y:S01]  /*4720*/  ISETP.NE.AND P3, PT, R20, RZ, PT ;  /* 0x000000ff1400720c */ /* 0x000fe20003f65270 */
[----:B------:R-:W-:-:S12]  /*4730*/  BSSY B2, `(.L_x_1510) ;  /* 0x0000033000027945 */ /* 0x000fd80003800000 */
[----:B------:R-:W-:Y:S05]  /*4740*/  @!P3 BRA `(.L_x_1511) ;  /* 0x0000000000c4b947 */ /* 0x000fea0003800000 */
[----:B-123--:R1:W2:Y:S01]  /*4750*/  LDS.128 R28, [R84+0x21000] ;  /* 0x02100000541c7984 */ /* 0x00e2a20000000c00 */
[----:B------:R-:W-:Y:S01]  /*4760*/  ISETP.GE.AND P3, PT, R205, R121, PT ;  /* 0x00000079cd00720c */ /* 0x000fe20003f66270 */
[----:B------:R-:W-:-:S12]  /*4770*/  BSSY B3, `(.L_x_1512) ;  /* 0x000002d000037945 */ /* 0x000fd80003800000 */
[----:B-1----:R-:W-:Y:S05]  /*4780*/  @P3 BRA `(.L_x_1513) ;  /* 0x0000000000ac3947 */ /* 0x002fea0003800000 */
[----:B------:R-:W-:Y:S01]  /*4790*/  SHF.R.U64 R70, R70, 0x10, R71 ;  /* 0x0000001046467819 */ /* 0x000fe20000001247 */
[----:B--2---:R-:W-:Y:S01]  /*47a0*/  HADD2.F32 R75, -RZ, R31.H0_H0 ;  /* 0x2000001fff4b7230 */ /* 0x004fe20000004100 */
[----:B------:R-:W-:Y:S01]  /*47b0*/  SHF.R.U64 R68, R68, 0x10, R69 ;  /* 0x0000001044447819 */ /* 0x000fe20000001245 */
[----:B------:R-:W-:Y:S01]  /*47c0*/  HADD2.F32 R80, -RZ, R161.H0_H0 ;  /* 0x200000a1ff507230 */ /* 0x000fe20000004100 */
[----:B------:R-:W-:Y:S01]  /*47d0*/  SHF.R.U32.HI R71, RZ, 0x10, R71 ;  /* 0x00000010ff477819 */ /* 0x000fe20000011647 */
[----:B------:R-:W-:Y:S01]  /*47e0*/  HADD2.F32 R72, -RZ, R70.H0_H0 ;  /* 0x20000046ff487230 */ /* 0x000fe20000004100 */
[----:B------:R-:W-:Y:S01]  /*47f0*/  SHF.R.U32.HI R69, RZ, 0x10, R69 ;  /* 0x00000010ff457819 */ /* 0x000fe20000011645 */
[--C-:B------:R-:W-:Y:S02]  /*4800*/  HADD2.F32 R70, -RZ, R29.reuse.H1_H1 ;  /* 0x3000001dff467230 */ /* 0x100fe40000004100 */
[----:B------:R-:W-:Y:S02]  /*4810*/  HADD2.F32 R29, -RZ, R29.H0_H0 ;  /* 0x2000001dff1d7230 */ /* 0x000fe40000004100 */
[----:B------:R-:W-:-:S02]  /*4820*/  HADD2.F32 R73, -RZ, R68.H0_H0 ;  /* 0x20000044ff497230 */ /* 0x000fc40000004100 */
[CC--:B------:R-:W-:Y:S01]  /*4830*/  FMUL.FTZ R74, R70.reuse, R72.reuse ;  /* 0x00000048464a7220 */ /* 0x0c0fe20000410000 */
[----:B------:R-:W-:Y:S02]  /*4840*/  HADD2.F32 R68, -RZ, R71.H0_H0 ;  /* 0x20000047ff447230 */ /* 0x000fe40000004100 */
[C---:B------:R-:W-:Y:S01]  /*4850*/  FMUL.FTZ R72, R29.reuse, R72 ;  /* 0x000000481d487220 */ /* 0x040fe20000410000 */
[----:B------:R-:W-:Y:S02]  /*4860*/  HADD2.F32 R71, -RZ, R31.H1_H1 ;  /* 0x3000001fff477230 */ /* 0x000fe40000004100 */
[-C--:B------:R-:W-:Y:S01]  /*4870*/  FFMA.FTZ R29, R29, R73.reuse, -R74 ;  /* 0x000000491d1d7223 */ /* 0x080fe2000001084a */
[----:B------:R-:W-:Y:S02]  /*4880*/  HADD2.F32 R74, -RZ, R69.H0_H0 ;  /* 0x20000045ff4a7230 */ /* 0x000fe40000004100 */
[----:B------:R-:W-:Y:S01]  /*4890*/  FFMA.FTZ R31, R70, R73, R72 ;  /* 0x00000049461f7223 */ /* 0x000fe20000010048 */
[-C--:B------:R-:W-:Y:S01]  /*48a0*/  FMUL.FTZ R72, R75, R68.reuse ;  /* 0x000000444b487220 */ /* 0x080fe20000410000 */
[----:B------:R-:W-:Y:S01]  /*48b0*/  FMUL.FTZ R69, R71, R68 ;  /* 0x0000004447457220 */ /* 0x000fe20000410000 */
[----:B------:R-:W-:-:S02]  /*48c0*/  HADD2.F32 R70, -RZ, R28.H1_H1 ;  /* 0x3000001cff467230 */ /* 0x000fc40000004100 */
[-C--:B------:R-:W-:Y:S01]  /*48d0*/  FFMA.FTZ R71, R71, R74.reuse, R72 ;  /* 0x0000004a47477223 */ /* 0x080fe20000010048 */
[----:B------:R-:W-:Y:S01]  /*48e0*/  FFMA.FTZ R68, R75, R74, -R69 ;  /* 0x0000004a4b447223 */ /* 0x000fe20000010845 */
[----:B------:R-:W-:Y:S01]  /*48f0*/  HADD2.F32 R69, -RZ, R164.H1_H1 ;  /* 0x300000a4ff457230 */ /* 0x000fe20000004100 */
[----:B------:R-:W-:Y:S01]  /*4900*/  F2FP.F16.F32.PACK_AB R29, R31, R29 ;  /* 0x0000001d1f1d723e */ /* 0x000fe200000000ff */
[----:B------:R-:W-:Y:S02]  /*4910*/  HADD2.F32 R72, -RZ, R161.H1_H1 ;  /* 0x300000a1ff487230 */ /* 0x000fe40000004100 */
[----:B------:R-:W-:Y:S02]  /*4920*/  HADD2.F32 R74, -RZ, R28.H0_H0 ;  /* 0x2000001cff4a7230 */ /* 0x000fe40000004100 */
[----:B------:R-:W-:Y:S01]  /*4930*/  FMUL.FTZ R75, R70, R69 ;  /* 0x00000045464b7220 */ /* 0x000fe20000410000 */
[----:B------:R-:W-:Y:S01]  /*4940*/  HADD2.F32 R28, -RZ, R162.H0_H0 ;  /* 0x200000a2ff1c7230 */ /* 0x000fe20000004100 */
[----:B------:R-:W-:Y:S01]  /*4950*/  F2FP.F16.F32.PACK_AB R68, R71, R68 ;  /* 0x000000444744723e */ /* 0x000fe200000000ff */
[----:B------:R-:W-:-:S02]  /*4960*/  HADD2.F32 R73, -RZ, R30.H1_H1 ;  /* 0x3000001eff497230 */ /* 0x000fc40000004100 */
[C---:B------:R-:W-:Y:S01]  /*4970*/  FMUL.FTZ R69, R74.reuse, R69 ;  /* 0x000000454a457220 */ /* 0x040fe20000410000 */
[----:B------:R-:W-:Y:S02]  /*4980*/  HADD2.F32 R30, -RZ, R30.H0_H0 ;  /* 0x2000001eff1e7230 */ /* 0x000fe40000004100 */
[----:B------:R-:W-:Y:S01]  /*4990*/  FFMA.FTZ R75, R74, R72, -R75 ;  /* 0x000000484a4b7223 */ /* 0x000fe2000001084b */
[----:B------:R-:W-:Y:S02]  /*49a0*/  IMAD.MOV.U32 R31, RZ, RZ, R68 ;  /* 0x000000ffff1f7224 */ /* 0x000fe400078e0044 */
[----:B------:R-:W-:Y:S01]  /*49b0*/  FMUL.FTZ R74, R73, R28 ;  /* 0x0000001c494a7220 */ /* 0x000fe20000410000 */
[----:B------:R-:W-:Y:S01]  /*49c0*/  FFMA.FTZ R69, R70, R72, R69 ;  /* 0x0000004846457223 */ /* 0x000fe20000010045 */
[C---:B------:R-:W-:Y:S02]  /*49d0*/  FMUL.FTZ R28, R30.reuse, R28 ;  /* 0x0000001c1e1c7220 */ /* 0x040fe40000410000 */
[----:B------:R-:W-:-:S02]  /*49e0*/  FFMA.FTZ R74, R30, R80, -R74 ;  /* 0x000000501e4a7223 */ /* 0x000fc4000001084a */
[----:B------:R-:W-:Y:S01]  /*49f0*/  FFMA.FTZ R28, R73, R80, R28 ;  /* 0x00000050491c7223 */ /* 0x000fe2000001001c */
[----:B------:R-:W-:-:S04]  /*4a00*/  F2FP.F16.F32.PACK_AB R69, R69, R75 ;  /* 0x0000004b4545723e */ /* 0x000fc800000000ff */
[----:B------:R-:W-:Y:S01]  /*4a10*/  F2FP.F16.F32.PACK_AB R74, R28, R74 ;  /* 0x0000004a1c4a723e */ /* 0x000fe200000000ff */
[----:B------:R-:W-:-:S04]  /*4a20*/  IMAD.MOV.U32 R28, RZ, RZ, R69 ;  /* 0x000000ffff1c7224 */ /* 0x000fc800078e0045 */
[----:B------:R-:W-:-:S07]  /*4a30*/  IMAD.MOV.U32 R30, RZ, RZ, R74 ;  /* 0x000000ffff1e7224 */ /* 0x000fce00078e004a */
.L_x_1513:
[----:B------:R-:W-:Y:S05]  /*4a40*/  BSYNC B3 ;  /* 0x0000000000037941 */ /* 0x000fea0003800000 */
.L_x_1512:
[----:B--2---:R4:W-:Y:S02]  /*4a50*/  STG.E.128 desc[UR46][R34.64+0xc0], R28 ;  /* 0x0000c01c22007986 */ /* 0x0049e4000c101d2e */
.L_x_1511:
[----:B------:R-:W-:Y:S05]  /*4a60*/  BSYNC B2 ;  /* 0x0000000000027941 */ /* 0x000fea0003800000 */
.L_x_1510:
        /* <DEDUP_REMOVED lines=51> */
.L_x_1517:
[----:B------:R-:W-:Y:S05]  /*4da0*/  BSYNC B3 ;  /* 0x0000000000037941 */ /* 0x000fea0003800000 */
.L_x_1516:
[----:B--2---:R1:W-:Y:S02]  /*4db0*/  STG.E.128 desc[UR46][R34.64+0x100], R28 ;  /* 0x0001001c22007986 */ /* 0x0043e4000c101d2e */
.L_x_1515:
[----:B------:R-:W-:Y:S05]  /*4dc0*/  BSYNC B2 ;  /* 0x0000000000027941 */ /* 0x000fea0003800000 */
.L_x_1514:
        /* <DEDUP_REMOVED lines=23> */
[----:B------:R-:W-:Y:S02]  /*4f40*/  HADD2.F32 R60, -RZ, R28.H1_H1 ;  /* 0x3000001cff3c7230 */ /* 0x000fe40000004100 */
[C---:B------:R-:W-:Y:S01]  /*4f50*/  FMUL.FTZ R63, R31.reuse, R63 ;  /* 0x0000003f1f3f7220 */ /* 0x040fe20000410000 */
[----:B------:R-:W-:Y:S01]  /*4f60*/  FFMA.FTZ R62, R31, R66, -R62 ;  /* 0x000000421f3e7223 */ /* 0x000fe2000001083e */
[----:B------:R-:W-:-:S02]  /*4f70*/  HADD2.F32 R31, -RZ, R157.H0_H0 ;  /* 0x2000009dff1f7230 */ /* 0x000fc40000004100 */
[----:B------:R-:W-:Y:S02]  /*4f80*/  HADD2.F32 R28, -RZ, R28.H0_H0 ;  /* 0x2000001cff1c7230 */ /* 0x000fe40000004100 */
[----:B------:R-:W-:Y:S01]  /*4f90*/  FFMA.FTZ R63, R65, R66, R63 ;  /* 0x00000042413f7223 */ /* 0x000fe2000001003f */
[----:B------:R-:W-:Y:S02]  /*4fa0*/  HADD2.F32 R157, -RZ, R157.H1_H1 ;  /* 0x3000009dff9d7230 */ /* 0x000fe40000004100 */
[-C--:B------:R-:W-:Y:S01]  /*4fb0*/  FMUL.FTZ R65, R60, R31.reuse ;  /* 0x0000001f3c417220 */ /* 0x080fe20000410000 */
[--C-:B------:R-:W-:Y:S02]  /*4fc0*/  HADD2.F32 R64, -RZ, R30.reuse.H1_H1 ;  /* 0x3000001eff407230 */ /* 0x100fe40000004100 */
[----:B------:R-:W-:Y:S01]  /*4fd0*/  FMUL.FTZ R66, R28, R31 ;  /* 0x0000001f1c427220 */ /* 0x000fe20000410000 */
[----:B------:R-:W-:Y:S01]  /*4fe0*/  HADD2.F32 R30, -RZ, R30.H0_H0 ;  /* 0x2000001eff1e7230 */ /* 0x000fe20000004100 */
[----:B------:R-:W-:Y:S01]  /*4ff0*/  F2FP.F16.F32.PACK_AB R62, R63, R62 ;  /* 0x0000003e3f3e723e */ /* 0x000fe200000000ff */
[----:B------:R-:W-:-:S02]  /*5000*/  HADD2.F32 R29, -RZ, R156.H0_H0 ;  /* 0x2000009cff1d7230 */ /* 0x000fc40000004100 */
[-C--:B------:R-:W-:Y:S01]  /*5010*/  FMUL.FTZ R31, R64, R157.reuse ;  /* 0x0000009d401f7220 */ /* 0x080fe20000410000 */
[----:B------:R-:W-:Y:S02]  /*5020*/  HADD2.F32 R156, -RZ, R156.H1_H1 ;  /* 0x3000009cff9c7230 */ /* 0x000fe40000004100 */
[----:B------:R-:W-:Y:S01]  /*5030*/  FMUL.FTZ R157, R30, R157 ;  /* 0x0000009d1e9d7220 */ /* 0x000fe20000410000 */
[-C--:B------:R-:W-:Y:S01]  /*5040*/  FFMA.FTZ R65, R28, R29.reuse, -R65 ;  /* 0x0000001d1c417223 */ /* 0x080fe20000010841 */
[----:B------:R-:W-:Y:S01]  /*5050*/  FFMA.FTZ R66, R60, R29, R66 ;  /* 0x0000001d3c427223 */ /* 0x000fe20000010042 */
[-C--:B------:R-:W-:Y:S01]  /*5060*/  FFMA.FTZ R31, R30, R156.reuse, -R31 ;  /* 0x0000009c1e1f7223 */ /* 0x080fe2000001081f */
[----:B------:R-:W-:Y:S01]  /*5070*/  FFMA.FTZ R64, R64, R156, R157 ;  /* 0x0000009c40407223 */ /* 0x000fe2000001009d */
[----:B------:R-:W-:Y:S02]  /*5080*/  F2FP.F16.F32.PACK_AB R29, R67, R61 ;  /* 0x0000003d431d723e */ /* 0x000fe400000000ff */
[----:B------:R-:W-:-:S02]  /*5090*/  F2FP.F16.F32.PACK_AB R28, R66, R65 ;  /* 0x00000041421c723e */ /* 0x000fc400000000ff */
[----:B------:R-:W-:Y:S01]  /*50a0*/  F2FP.F16.F32.PACK_AB R30, R64, R31 ;  /* 0x0000001f401e723e */ /* 0x000fe200000000ff */
[----:B------:R-:W-:-:S07]  /*50b0*/  IMAD.MOV.U32 R31, RZ, RZ, R62 ;  /* 0x000000ffff1f7224 */ /* 0x000fce00078e003e */
.L_x_1519:
[----:B------:R-:W-:Y:S05]  /*50c0*/  BSYNC B2 ;  /* 0x0000000000027941 */ /* 0x000fea0003800000 */
.L_x_1518:
[----:B--2---:R1:W-:Y:S02]  /*50d0*/  STG.E.128 desc[UR46][R34.64+0x140], R28 ;  /* 0x0001401c22007986 */ /* 0x0043e4000c101d2e */
.L_x_1497:
[----:B------:R-:W-:Y:S05]  /*50e0*/  BSYNC B1 ;  /* 0x0000000000017941 */ /* 0x000fea0003800000 */
.L_x_1496:
        /* <DEDUP_REMOVED lines=17> */
[----:B------:R-:W-:Y:S01]  /*5200*/  FMUL.FTZ R62, R31, R58 ;  /* 0x0000003a1f3e7220 */ /* 0x000fe20000410000 */
[----:B------:R-:W-:-:S02]  /*5210*/  HADD2.F32 R57, -RZ, R35.H1_H1 ;  /* 0x30000023ff397230 */ /* 0x000fc40000004100 */
[----:B------:R-:W-:Y:S01]  /*5220*/  FMUL.FTZ R58, R29, R58 ;  /* 0x0000003a1d3a7220 */ /* 0x000fe20000410000 */
[----:B------:R-:W-:Y:S02]  /*5230*/  HADD2.F32 R35, -RZ, R35.H0_H0 ;  /* 0x20000023ff237230 */ /* 0x000fe40000004100 */
[----:B------:R-:W-:Y:S02]  /*5240*/  HADD2.F32 R34, -RZ, R34.H0_H0 ;  /* 0x20000022ff227230 */ /* 0x000fe40000004100 */
[-C--:B------:R-:W-:Y:S01]  /*5250*/  FMUL.FTZ R64, R57, R60.reuse ;  /* 0x0000003c39407220 */ /* 0x080fe20000410000 */
[----:B------:R-:W-:Y:S02]  /*5260*/  HADD2.F32 R56, -RZ, R56.H0_H0 ;  /* 0x20000038ff387230 */ /* 0x000fe40000004100 */
[----:B------:R-:W-:Y:S01]  /*5270*/  FMUL.FTZ R60, R35, R60 ;  /* 0x0000003c233c7220 */ /* 0x000fe20000410000 */
[----:B------:R-:W-:Y:S02]  /*5280*/  HADD2.F32 R158, -RZ, R158.H0_H0 ;  /* 0x2000009eff9e7230 */ /* 0x000fe40000004100 */
[-C--:B------:R-:W-:Y:S01]  /*5290*/  FFMA.FTZ R29, R29, R34.reuse, -R62 ;  /* 0x000000221d1d7223 */ /* 0x080fe2000001083e */
[----:B------:R-:W-:Y:S01]  /*52a0*/  FFMA.FTZ R34, R31, R34, R58 ;  /* 0x000000221f227223 */ /* 0x000fe2000001003a */
[-C--:B------:R-:W-:Y:S01]  /*52b0*/  FFMA.FTZ R31, R35, R56.reuse, -R64 ;  /* 0x00000038231f7223 */ /* 0x080fe20000010840 */
[----:B------:R-:W-:Y:S01]  /*52c0*/  FFMA.FTZ R56, R57, R56, R60 ;  /* 0x0000003839387223 */ /* 0x000fe2000001003c */
[----:B------:R-:W-:-:S02]  /*52d0*/  HADD2.F32 R35, -RZ, R28.H1_H1 ;  /* 0x3000001cff237230 */ /* 0x000fc40000004100 */
[----:B------:R-:W-:Y:S01]  /*52e0*/  HADD2.F32 R57, -RZ, R30.H1_H1 ;  /* 0x3000001eff397230 */ /* 0x000fe20000004100 */
[----:B------:R-:W-:Y:S01]  /*52f0*/  F2FP.F16.F32.PACK_AB R29, R34, R29 ;  /* 0x0000001d221d723e */ /* 0x000fe200000000ff */
[----:B------:R-:W-:Y:S02]  /*5300*/  HADD2.F32 R159, -RZ, R159.H1_H1 ;  /* 0x3000009fff9f7230 */ /* 0x000fe40000004100 */
[----:B------:R-:W-:Y:S01]  /*5310*/  FMUL.FTZ R59, R35, R158 ;  /* 0x0000009e233b7220 */ /* 0x000fe20000410000 */
[----:B------:R-:W-:Y:S01]  /*5320*/  HADD2.F32 R28, -RZ, R28.H0_H0 ;  /* 0x2000001cff1c7230 */ /* 0x000fe20000004100 */
[----:B------:R-:W-:Y:S01]  /*5330*/  F2FP.F16.F32.PACK_AB R31, R56, R31 ;  /* 0x0000001f381f723e */ /* 0x000fe200000000ff */
        /* <DEDUP_REMOVED lines=12> */
.L_x_1524:
[----:B------:R-:W-:Y:S05]  /*5400*/  BSYNC B2 ;  /* 0x0000000000027941 */ /* 0x000fea0003800000 */
.L_x_1523:
[----:B--2---:R1:W-:Y:S02]  /*5410*/  STG.E.128 desc[UR46][R32.64], R28 ;  /* 0x0000001c20007986 */ /* 0x0043e4000c101d2e */
.L_x_1522:
[----:B------:R-:W-:Y:S05]  /*5420*/  BSYNC B1 ;  /* 0x0000000000017941 */ /* 0x000fea0003800000 */
.L_x_1521:
        /* <DEDUP_REMOVED lines=10> */
[----:B------:R-:W-:Y:S01]  /*54d0*/  IMAD.MOV.U32 R34, RZ, RZ, R28 ;  /* 0x000000ffff227224 */ /* 0x000fe200078e001c */
[--C-:B------:R-:W-:Y:S01]  /*54e0*/  SHF.R.U64 R53, R54, 0x10, R55.reuse ;  /* 0x0000001036357819 */ /* 0x100fe20000001237 */
[--C-:B------:R-:W-:Y:S01]  /*54f0*/  HADD2.F32 R31, -RZ, R29.reuse.H1_H1 ;  /* 0x3000001dff1f7230 */ /* 0x100fe20000004100 */
[----:B------:R-:W-:Y:S01]  /*5500*/  SHF.R.U32.HI R56, RZ, 0x10, R55 ;  /* 0x00000010ff387819 */ /* 0x000fe20000011637 */
[----:B------:R-:W-:Y:S02]  /*5510*/  HADD2.F32 R28, -RZ, R29.H0_H0 ;  /* 0x2000001dff1c7230 */ /* 0x000fe40000004100 */
[----:B------:R-:W-:Y:S02]  /*5520*/  HADD2.F32 R53, -RZ, R53.H0_H0 ;  /* 0x20000035ff357230 */ /* 0x000fe40000004100 */
[----:B------:R-:W-:-:S02]  /*5530*/  HADD2.F32 R56, -RZ, R56.H0_H0 ;  /* 0x20000038ff387230 */ /* 0x000fc40000004100 */
[--C-:B------:R-:W-:Y:S02]  /*5540*/  HADD2.F32 R29, -RZ, R35.reuse.H1_H1 ;  /* 0x30000023ff1d7230 */ /* 0x100fe40000004100 */
[-C--:B------:R-:W-:Y:S01]  /*5550*/  FMUL.FTZ R55, R31, R53.reuse ;  /* 0x000000351f377220 */ /* 0x080fe20000410000 */
[----:B------:R-:W-:Y:S02]  /*5560*/  HADD2.F32 R35, -RZ, R35.H0_H0 ;  /* 0x20000023ff237230 */ /* 0x000fe40000004100 */
[C---:B------:R-:W-:Y:S01]  /*5570*/  FMUL.FTZ R58, R28.reuse, R53 ;  /* 0x000000351c3a7220 */ /* 0x040fe20000410000 */
[----:B------:R-:W-:Y:S02]  /*5580*/  HADD2.F32 R52, -RZ, R52.H0_H0 ;  /* 0x20000034ff347230 */ /* 0x000fe40000004100 */
[-C--:B------:R-:W-:Y:S01]  /*5590*/  FMUL.FTZ R60, R29, R56.reuse ;  /* 0x000000381d3c7220 */ /* 0x080fe20000410000 */
[----:B------:R-:W-:Y:S02]  /*55a0*/  HADD2.F32 R54, -RZ, R57.H0_H0 ;  /* 0x20000039ff367230 */ /* 0x000fe40000004100 */
[----:B------:R-:W-:Y:S01]  /*55b0*/  FMUL.FTZ R56, R35, R56 ;  /* 0x0000003823387220 */ /* 0x000fe20000410000 */
[-C--:B------:R-:W-:Y:S01]  /*55c0*/  FFMA.FTZ R28, R28, R52.reuse, -R55 ;  /* 0x000000341c1c7223 */ /* 0x080fe20000010837 */
[----:B------:R-:W-:-:S02]  /*55d0*/  FFMA.FTZ R55, R31, R52, R58 ;  /* 0x000000341f377223 */ /* 0x000fc4000001003a */
[-C--:B------:R-:W-:Y:S01]  /*55e0*/  FFMA.FTZ R59, R29, R54.reuse, R56 ;  /* 0x000000361d3b7223 */ /* 0x080fe20000010038 */
[--C-:B------:R-:W-:Y:S02]  /*55f0*/  HADD2.F32 R52, -RZ, R155.reuse.H0_H0 ;  /* 0x2000009bff347230 */ /* 0x100fe40000004100 */
[----:B------:R-:W-:Y:S01]  /*5600*/  FFMA.FTZ R60, R35, R54, -R60 ;  /* 0x00000036233c7223 */ /* 0x000fe2000001083c */
[----:B------:R-:W-:Y:S02]  /*5610*/  HADD2.F32 R29, -RZ, R34.H1_H1 ;  /* 0x30000022ff1d7230 */ /* 0x000fe40000004100 */
[----:B------:R-:W-:Y:S02]  /*5620*/  HADD2.F32 R31, -RZ, R30.H1_H1 ;  /* 0x3000001eff1f7230 */ /* 0x000fe40000004100 */
[----:B------:R-:W-:Y:S02]  /*5630*/  HADD2.F32 R155, -RZ, R155.H1_H1 ;  /* 0x3000009bff9b7230 */ /* 0x000fe40000004100 */
[----:B------:R-:W-:Y:S01]  /*5640*/  FMUL.FTZ R53, R29, R52 ;  /* 0x000000341d357220 */ /* 0x000fe20000410000 */
[----:B------:R-:W-:-:S02]  /*5650*/  HADD2.F32 R34, -RZ, R34.H0_H0 ;  /* 0x20000022ff227230 */ /* 0x000fc40000004100 */
[----:B------:R-:W-:Y:S02]  /*5660*/  HADD2.F32 R30, -RZ, R30.H0_H0 ;  /* 0x2000001eff1e7230 */ /* 0x000fe40000004100 */
        /* <DEDUP_REMOVED lines=13> */
.L_x_1528:
[----:B------:R-:W-:Y:S05]  /*5740*/  BSYNC B2 ;  /* 0x0000000000027941 */ /* 0x000fea0003800000 */
.L_x_1527:
[----:B--2---:R1:W-:Y:S02]  /*5750*/  STG.E.128 desc[UR46][R32.64+0x40], R28 ;  /* 0x0000401c20007986 */ /* 0x0043e4000c101d2e */
.L_x_1526:
[----:B------:R-:W-:Y:S05]  /*5760*/  BSYNC B1 ;  /* 0x0000000000017941 */ /* 0x000fea0003800000 */
.L_x_1525:
        /* <DEDUP_REMOVED lines=48> */
.L_x_1532:
[----:B------:R-:W-:Y:S05]  /*5a70*/  BSYNC B2 ;  /* 0x0000000000027941 */ /* 0x000fea0003800000 */
.L_x_1531:
[----:B--2---:R1:W-:Y:S02]  /*5a80*/  STG.E.128 desc[UR46][R32.64+0x80], R28 ;  /* 0x0000801c20007986 */ /* 0x0043e4000c101d2e */
.L_x_1530:
[----:B------:R-:W-:Y:S05]  /*5a90*/  BSYNC B1 ;  /* 0x0000000000017941 */ /* 0x000fea0003800000 */
.L_x_1529:
        /* <DEDUP_REMOVED lines=48> */
.L_x_1536:
[----:B------:R-:W-:Y:S05]  /*5da0*/  BSYNC B2 ;  /* 0x0000000000027941 */ /* 0x000fea0003800000 */
.L_x_1535:
[----:B--2---:R1:W-:Y:S02]  /*5db0*/  STG.E.128 desc[UR46][R32.64+0xc0], R28 ;  /* 0x0000c01c20007986 */ /* 0x0043e4000c101d2e */
.L_x_1534:
[----:B------:R-:W-:Y:S05]  /*5dc0*/  BSYNC B1 ;  /* 0x0000000000017941 */ /* 0x000fea0003800000 */
.L_x_1533:
        /* <DEDUP_REMOVED lines=36> */
[--C-:B------:R-:W-:Y:S02]  /*6010*/  HADD2.F32 R31, -RZ, R78.reuse.H1_H1 ;  /* 0x3000004eff1f7230 */ /* 0x100fe40000004100 */
[----:B------:R-:W-:Y:S01]  /*6020*/  FMUL.FTZ R40, R28, R40 ;  /* 0x000000281c287220 */ /* 0x000fe20000410000 */
        /* <DEDUP_REMOVED lines=10> */
.L_x_1540:
[----:B------:R-:W-:Y:S05]  /*60d0*/  BSYNC B2 ;  /* 0x0000000000027941 */ /* 0x000fea0003800000 */
.L_x_1539:
[----:B--2---:R1:W-:Y:S02]  /*60e0*/  STG.E.128 desc[UR46][R32.64+0x100], R28 ;  /* 0x0001001c20007986 */ /* 0x0043e4000c101d2e */
.L_x_1538:
[----:B------:R-:W-:Y:S05]  /*60f0*/  BSYNC B1 ;  /* 0x0000000000017941 */ /* 0x000fea0003800000 */
.L_x_1537:
[----:B------:R-:W-:-:S13]  /*6100*/  ISETP.NE.AND P3, PT, R25, RZ, PT ;  /* 0x000000ff1900720c */ /* 0x000fda0003f65270 */
        /* <DEDUP_REMOVED lines=46> */
.L_x_1542:
[----:B------:R-:W-:Y:S05]  /*63f0*/  BSYNC B1 ;  /* 0x0000000000017941 */ /* 0x000fea0003800000 */
.L_x_1541:
[----:B--2---:R1:W-:Y:S01]  /*6400*/  STG.E.128 desc[UR46][R32.64+0x140], R28 ;  /* 0x0001401c20007986 */ /* 0x0043e2000c101d2e */
[----:B------:R-:W-:Y:S05]  /*6410*/  BRA `(.L_x_1520) ;  /* 0x0000003c00c07947 */ /* 0x000fea0003800000 */
.L_x_1488:
        /* <DEDUP_REMOVED lines=22> */
[----:B------:R-:W-:Y:S02]  /*6580*/  LEA R52, P2, R28, UR4, 0x1 ;  /* 0x000000041c347c11 */ /* 0x000fe4000f8408ff */
[----:B------:R-:W-:-:S02]  /*6590*/  CS2R R48, SRZ ;  /* 0x0000000000307805 */ /* 0x000fc4000001ff00 */
[----:B------:R-:W-:Y:S01]  /*65a0*/  LEA.HI.X R53, R28, UR5, R29, 0x1, P2 ;  /* 0x000000051c357c11 */ /* 0x000fe200090f0c1d */
[----:B------:R-:W-:Y:S01]  /*65b0*/  ULDC.64 UR4, c[0x0][0x400] ;  /* 0x0001000000047ab9 */ /* 0x000fe20000000a00 */
[----:B------:R-:W-:-:S05]  /*65c0*/  IADD3 R28, P2, R90, R76, RZ ;  /* 0x0000004c5a1c7210 */ /* 0x000fca0007f5e0ff */
[----:B------:R-:W-:Y:S01]  /*65d0*/  IMAD.X R29, R87, 0x1, R9, P2 ;  /* 0x00000001571d7824 */ /* 0x000fe200010e0609 */
        /* <DEDUP_REMOVED lines=19> */
.L_x_1544:
[----:B------:R-:W-:Y:S05]  /*6710*/  BSYNC B1 ;  /* 0x0000000000017941 */ /* 0x000fea0003800000 */
.L_x_1543:
[----:B------:R-:W-:Y:S01]  /*6720*/  ISETP.GE.AND P3, PT, R220, R85, PT ;  /* 0x00000055dc00720c */ /* 0x000fe20003f66270 */
[----:B------:R-:W-:Y:S01]  /*6730*/  BSSY B1, `(.L_x_1545) ;  /* 0x000002e000017945 */ /* 0x000fe20003800000 */
[----:B0-----:R-:W-:Y:S02]  /*6740*/  CS2R R52, SRZ ;  /* 0x0000000000347805 */ /* 0x001fe4000001ff00 */
        /* <DEDUP_REMOVED lines=44> */
.L_x_1546:
[----:B------:R-:W-:Y:S05]  /*6a10*/  BSYNC B1 ;  /* 0x0000000000017941 */ /* 0x000fea0003800000 */
.L_x_1545:
[----:B0-----:R-:W-:Y:S01]  /*6a20*/  IMAD.MOV.U32 R77, RZ, RZ, R29 ;  /* 0x000000ffff4d7224 */ /* 0x001fe200078e001d */
        /* <DEDUP_REMOVED lines=32> */
[----:B------:R-:W-:-:S02]  /*6c30*/  PRMT R178, R178, 0x5410, R76 ;  /* 0x00005410b2b27816 */ /* 0x000fc4000000004c */
[----:B------:R-:W-:Y:S01]  /*6c40*/  PRMT R174, R174, 0x5410, R78 ;  /* 0x00005410aeae7816 */ /* 0x000fe2000000004e */
[----:B------:R-:W-:Y:S01]  /*6c50*/  IMAD.MOV.U32 R78, RZ, RZ, R51 ;  /* 0x000000ffff4e7224 */ /* 0x000fe200078e0033 */
[----:B------:R-:W-:Y:S02]  /*6c60*/  MOV R76, R45 ;  /* 0x0000002d004c7202 */ /* 0x000fe40000000f00 */
[----:B------:R-:W-:Y:S01]  /*6c70*/  PRMT R177, R177, 0x5410, R79 ;  /* 0x00005410b1b17816 */ /* 0x000fe2000000004f */
[----:B-----5:R-:W-:Y:S01]  /*6c80*/  IMAD.MOV.U32 R79, RZ, RZ, R54 ;  /* 0x000000ffff4f7224 */ /* 0x020fe200078e0036 */
[----:B------:R-:W-:Y:S01]  /*6c90*/  PRMT R181, R76, 0x5410, R77 ;  /* 0x000054104cb57816 */ /* 0x000fe2000000004d */
[----:B------:R-:W-:Y:S01]  /*6ca0*/  IMAD.MOV.U32 R77, RZ, RZ, R48 ;  /* 0x000000ffff4d7224 */ /* 0x000fe200078e0030 */
        /* <DEDUP_REMOVED lines=8> */
[----:B------:R-:W-:-:S04]  /*6d30*/  PRMT R161, R78, 0x7610, R161 ;  /* 0x000076104ea17816 */ /* 0x000fc800000000a1 */
        /* <DEDUP_REMOVED lines=31> */
[----:B------:R-:W-:Y:S06]  /*6f30*/  @!P2 BRA `(.L_x_1547) ;  /* 0x000000000004a947 */ /* 0x000fec0003800000 */
[----:B------:R-:W-:Y:S01]  /*6f40*/  BPT.TRAP 0x1 ;  /* 0x000000040000795c */ /* 0x000fe20000300000 */
.L_x_1547:
[----:B------:R-:W-:Y:S01]  /*6f50*/  LEA R86, R17, R16, 0x3 ;  /* 0x0000001011567211 */ /* 0x000fe200078e18ff */
[----:B------:R-:W0:Y:S01]  /*6f60*/  LDC R145, c[0x0][0x2f4] ;  /* 0x0000bd00ff917b82 */ /* 0x000e220000000800 */
[----:B------:R-:W-:Y:S01]  /*6f70*/  SHF.L.U32 R87, R202, 0x1f, RZ ;  /* 0x0000001fca577819 */ /* 0x000fe200000006ff */
[----:B------:R-:W-:Y:S01]  /*6f80*/  BSSY B1, `(.L_x_1548) ;  /* 0x0000005000017945 */ /* 0x000fe20003800000 */
[----:B------:R-:W-:Y:S02]  /*6f90*/  IMAD.MOV.U32 R125, RZ, RZ, R80 ;  /* 0x000000ffff7d7224 */ /* 0x000fe400078e0050 */
[----:B------:R-:W1:Y:S03]  /*6fa0*/  SYNCS.PHASECHK.TRANS64.TRYWAIT P5, [R86+URZ+0x30890], R87 ;  /* 0x03089057560075a7 */ /* 0x000e6600080a017f */
[----:B------:R-:W2:Y:S01]  /*6fb0*/  LDC.64 R126, c[0x0][0x300] ;  /* 0x0000c000ff7e7b82 */ /* 0x000ea20000000a00 */
[----:B-1----:R-:W-:Y:S05]  /*6fc0*/  @!P5 BRA `(.L_x_1549) ;  /* 0x000002540068d947 */ /* 0x002fea0003800000 */
.L_x_1948:
[----:B------:R-:W-:Y:S05]  /*6fd0*/  BSYNC B1 ;  /* 0x0000000000017941 */ /* 0x000fea0003800000 */
.L_x_1548:
        /* <DEDUP_REMOVED lines=41> */
[----:B------:R-:W-:Y:S02]  /*7270*/  HADD2.F32 R37, -RZ, R37.H0_H0 ;  /* 0x20000025ff257230 */ /* 0x000fe40000004100 */
[C---:B------:R-:W-:Y:S01]  /*7280*/  FMUL.FTZ R161, R165.reuse, R161 ;  /* 0x000000a1a5a17220 */ /* 0x040fe20000410000 */
[----:B------:R-:W-:Y:S02]  /*7290*/  HADD2.F32 R38, -RZ, R38.H0_H0 ;  /* 0x20000026ff267230 */ /* 0x000fe40000004100 */
[-C--:B------:R-:W-:Y:S01]  /*72a0*/  FFMA.FTZ R81, R165, R164.reuse, -R81 ;  /* 0x000000a4a5517223 */ /* 0x080fe20000010851 */
[----:B------:R-:W-:Y:S01]  /*72b0*/  FFMA.FTZ R77, R77, R164, R161 ;  /* 0x000000a44d4d7223 */ /* 0x000fe200000100a1 */
[--C-:B------:R-:W-:Y:S02]  /*72c0*/  SHF.R.U32.HI R164, RZ, 0x10, R49.reuse ;  /* 0x00000010ffa47819 */ /* 0x100fe40000011631 */
[----:B------:R-:W-:Y:S01]  /*72d0*/  SHF.R.U64 R161, R48, 0x10, R49 ;  /* 0x0000001030a17819 */ /* 0x000fe20000001231 */
[----:B------:R-:W-:-:S02]  /*72e0*/  HADD2.F32 R48, -RZ, R163.H1_H1 ;  /* 0x300000a3ff307230 */ /* 0x000fc40000004100 */
[----:B------:R-:W-:Y:S02]  /*72f0*/  HADD2.F32 R164, -RZ, R164.H0_H0 ;  /* 0x200000a4ffa47230 */ /* 0x000fe40000004100 */
[----:B------:R-:W-:Y:S02]  /*7300*/  HADD2.F32 R49, -RZ, R162.H1_H1 ;  /* 0x300000a2ff317230 */ /* 0x000fe40000004100 */
[----:B------:R-:W-:Y:S02]  /*7310*/  HADD2.F32 R161, -RZ, R161.H0_H0 ;  /* 0x200000a1ffa17230 */ /* 0x000fe40000004100 */
[-C--:B------:R-:W-:Y:S01]  /*7320*/  FMUL.FTZ R162, R48, R164.reuse ;  /* 0x000000a430a27220 */ /* 0x080fe20000410000 */
[----:B------:R-:W-:-:S03]  /*7330*/  FMUL.FTZ R164, R49, R164 ;  /* 0x000000a431a47220 */ /* 0x000fc60000410000 */
[-C--:B------:R-:W-:Y:S01]  /*7340*/  FFMA.FTZ R49, R49, R37.reuse, -R162 ;  /* 0x0000002531317223 */ /* 0x080fe200000108a2 */
[----:B------:R-:W-:Y:S02]  /*7350*/  HADD2.F32 R162, -RZ, R180.H0_H0 ;  /* 0x200000b4ffa27230 */ /* 0x000fe40000004100 */
[----:B------:R-:W-:Y:S01]  /*7360*/  FFMA.FTZ R37, R48, R37, R164 ;  /* 0x0000002530257223 */ /* 0x000fe200000100a4 */
[----:B------:R-:W-:Y:S02]  /*7370*/  IMAD.MOV.U32 R48, RZ, RZ, R79 ;  /* 0x000000ffff307224 */ /* 0x000fe400078e004f */
[----:B------:R-:W-:Y:S01]  /*7380*/  HADD2.F32 R164, -RZ, R182.H0_H0 ;  /* 0x200000b6ffa47230 */ /* 0x000fe20000004100 */
[----:B------:R-:W-:Y:S01]  /*7390*/  F2FP.F16.F32.PACK_AB R49, R49, R81 ;  /* 0x000000513131723e */ /* 0x000fe200000000ff */
[----:B------:R-:W-:Y:S01]  /*73a0*/  HADD2.F32 R79, -RZ, R83.H0_H0 ;  /* 0x20000053ff4f7230 */ /* 0x000fe20000004100 */
[----:B------:R-:W-:Y:S01]  /*73b0*/  F2FP.F16.F32.PACK_AB R37, R37, R77 ;  /* 0x0000004d2525723e */ /* 0x000fe200000000ff */
[----:B------:R-:W-:-:S02]  /*73c0*/  HADD2.F32 R163, -RZ, R48.H0_H0 ;  /* 0x20000030ffa37230 */ /* 0x000fc40000004100 */
[----:B------:R-:W-:Y:S02]  /*73d0*/  HADD2.F32 R48, -RZ, R48.H1_H1 ;  /* 0x30000030ff307230 */ /* 0x000fe40000004100 */
[----:B------:R-:W-:Y:S01]  /*73e0*/  FMUL.FTZ R165, R79, R164 ;  /* 0x000000a44fa57220 */ /* 0x000fe20000410000 */
[----:B------:R-:W-:Y:S02]  /*73f0*/  IMAD.MOV.U32 R77, RZ, RZ, R49 ;  /* 0x000000ffff4d7224 */ /* 0x000fe400078e0031 */
[----:B------:R-:W-:Y:S02]  /*7400*/  IMAD.MOV.U32 R81, RZ, RZ, R37 ;  /* 0x000000ffff517224 */ /* 0x000fe400078e0025 */
[C---:B------:R-:W-:Y:S01]  /*7410*/  FFMA.FTZ R165, R163.reuse, R162, -R165 ;  /* 0x000000a2a3a57223 */ /* 0x040fe200000108a5 */
[----:B------:R-:W-:Y:S01]  /*7420*/  FMUL.FTZ R163, R163, R164 ;  /* 0x000000a4a3a37220 */ /* 0x000fe20000410000 */
[----:B------:R-:W-:-:S03]  /*7430*/  HADD2.F32 R164, -RZ, R182.H1_H1 ;  /* 0x300000b6ffa47230 */ /* 0x000fc60000004100 */
[----:B------:R-:W-:Y:S01]  /*7440*/  FFMA.FTZ R163, R79, R162, R163 ;  /* 0x000000a24fa37223 */ /* 0x000fe200000100a3 */
[----:B------:R-:W-:Y:S02]  /*7450*/  SHF.R.U32.HI R79, RZ, 0x10, R39 ;  /* 0x00000010ff4f7819 */ /* 0x000fe40000011627 */
[--C-:B------:R-:W-:Y:S01]  /*7460*/  SHF.R.U64 R39, R50, 0x10, R51.reuse ;  /* 0x0000001032277819 */ /* 0x100fe20000001233 */
[----:B------:R-:W-:Y:S01]  /*7470*/  HADD2.F32 R50, -RZ, R83.H1_H1 ;  /* 0x30000053ff327230 */ /* 0x000fe20000004100 */
[----:B------:R-:W-:Y:S01]  /*7480*/  SHF.R.U32.HI R51, RZ, 0x10, R51 ;  /* 0x00000010ff337819 */ /* 0x000fe20000011633 */
[----:B------:R-:W-:Y:S02]  /*7490*/  HADD2.F32 R83, -RZ, R79.H0_H0 ;  /* 0x2000004fff537230 */ /* 0x000fe40000004100 */
[----:B------:R-:W-:Y:S02]  /*74a0*/  HADD2.F32 R39, -RZ, R39.H0_H0 ;  /* 0x20000027ff277230 */ /* 0x000fe40000004100 */
[----:B------:R-:W-:-:S05]  /*74b0*/  HADD2.F32 R51, -RZ, R51.H0_H0 ;  /* 0x20000033ff337230 */ /* 0x000fca0000004100 */
[----:B------:R-:W-:-:S04]  /*74c0*/  FMUL.FTZ R79, R50, R51 ;  /* 0x00000033324f7220 */ /* 0x000fc80000410000 */
[C---:B------:R-:W-:Y:S01]  /*74d0*/  FFMA.FTZ R79, R48.reuse, R83, -R79 ;  /* 0x00000053304f7223 */ /* 0x040fe2000001084f */
[----:B------:R-:W-:Y:S01]  /*74e0*/  FMUL.FTZ R48, R48, R51 ;  /* 0x0000003330307220 */ /* 0x000fe20000410000 */
[----:B------:R-:W-:-:S03]  /*74f0*/  HADD2.F32 R51, -RZ, R180.H1_H1 ;  /* 0x300000b4ff337230 */ /* 0x000fc60000004100 */
[----:B------:R-:W-:Y:S01]  /*7500*/  FFMA.FTZ R48, R50, R83, R48 ;  /* 0x0000005332307223 */ /* 0x000fe20000010030 */
[----:B------:R-:W-:Y:S01]  /*7510*/  HADD2.F32 R50, -RZ, R80.H0_H0 ;  /* 0x20000050ff327230 */ /* 0x000fe20000004100 */
[----:B------:R-:W-:Y:S01]  /*7520*/  F2FP.F16.F32.PACK_AB R79, R79, R165 ;  /* 0x000000a54f4f723e */ /* 0x000fe200000000ff */
[--C-:B------:R-:W-:Y:S02]  /*7530*/  HADD2.F32 R83, -RZ, R76.reuse.H0_H0 ;  /* 0x2000004cff537230 */ /* 0x100fe40000004100 */
[----:B------:R-:W-:Y:S02]  /*7540*/  HADD2.F32 R76, -RZ, R76.H1_H1 ;  /* 0x3000004cff4c7230 */ /* 0x000fe40000004100 */
[-C--:B------:R-:W-:Y:S01]  /*7550*/  FMUL.FTZ R162, R50, R164.reuse ;  /* 0x000000a432a27220 */ /* 0x080fe20000410000 */
[----:B------:R-:W-:Y:S01]  /*7560*/  F2FP.F16.F32.PACK_AB R48, R48, R163 ;  /* 0x000000a33030723e */ /* 0x000fe200000000ff */
[C---:B------:R-:W-:Y:S02]  /*7570*/  FMUL.FTZ R164, R83.reuse, R164 ;  /* 0x000000a453a47220 */ /* 0x040fe40000410000 */
[----:B------:R-:W-:-:S02]  /*7580*/  FFMA.FTZ R162, R83, R51, -R162 ;  /* 0x0000003353a27223 */ /* 0x000fc400000108a2 */
[----:B------:R-:W-:Y:S01]  /*7590*/  FFMA.FTZ R164, R50, R51, R164 ;  /* 0x0000003332a47223 */ /* 0x000fe200000100a4 */
[----:B------:R-:W-:Y:S02]  /*75a0*/  HADD2.F32 R50, -RZ, R80.H1_H1 ;  /* 0x30000050ff327230 */ /* 0x000fe40000004100 */
[----:B------:R-:W-:Y:S02]  /*75b0*/  HADD2.F32 R51, -RZ, R36.H0_H0 ;  /* 0x20000024ff337230 */ /* 0x000fe40000004100 */
[--C-:B------:R-:W-:Y:S02]  /*75c0*/  HADD2.F32 R80, -RZ, R78.reuse.H0_H0 ;  /* 0x2000004eff507230 */ /* 0x100fe40000004100 */
[-C--:B------:R-:W-:Y:S01]  /*75d0*/  FMUL.FTZ R36, R50, R161.reuse ;  /* 0x000000a132247220 */ /* 0x080fe20000410000 */
[C---:B------:R-:W-:Y:S01]  /*75e0*/  FMUL.FTZ R161, R76.reuse, R161 ;  /* 0x000000a14ca17220 */ /* 0x040fe20000410000 */
[----:B------:R-:W-:Y:S02]  /*75f0*/  HADD2.F32 R78, -RZ, R78.H1_H1 ;  /* 0x3000004eff4e7230 */ /* 0x000fe40000004100 */
[-C--:B------:R-:W-:Y:S01]  /*7600*/  FFMA.FTZ R36, R76, R51.reuse, -R36 ;  /* 0x000000334c247223 */ /* 0x080fe20000010824 */
[----:B------:R-:W-:Y:S01]  /*7610*/  FFMA.FTZ R50, R50, R51, R161 ;  /* 0x0000003332327223 */ /* 0x000fe200000100a1 */
[----:B------:R-:W-:-:S02]  /*7620*/  HADD2.F32 R161, -RZ, R181.H1_H1 ;  /* 0x300000b5ffa17230 */ /* 0x000fc40000004100 */
[--C-:B------:R-:W-:Y:S01]  /*7630*/  HADD2.F32 R51, -RZ, R82.reuse.H0_H0 ;  /* 0x20000052ff337230 */ /* 0x100fe20000004100 */
[----:B------:R-:W-:Y:S01]  /*7640*/  F2FP.F16.F32.PACK_AB R36, R36, R162 ;  /* 0x000000a22424723e */ /* 0x000fe200000000ff */
[----:B------:R-:W-:Y:S01]  /*7650*/  HADD2.F32 R76, -RZ, R179.H1_H1 ;  /* 0x300000b3ff4c7230 */ /* 0x000fe20000004100 */
[----:B------:R-:W-:Y:S01]  /*7660*/  F2FP.F16.F32.PACK_AB R50, R50, R164 ;  /* 0x000000a43232723e */ /* 0x000fe200000000ff */
[----:B------:R-:W-:Y:S02]  /*7670*/  HADD2.F32 R82, -RZ, R82.H1_H1 ;  /* 0x30000052ff527230 */ /* 0x000fe40000004100 */
[-C--:B------:R-:W-:Y:S01]  /*7680*/  FMUL.FTZ R83, R51, R161.reuse ;  /* 0x000000a133537220 */ /* 0x080fe20000410000 */
[----:B------:R-:W-:-:S03]  /*7690*/  FMUL.FTZ R161, R80, R161 ;  /* 0x000000a150a17220 */ /* 0x000fc60000410000 */
[-C--:B------:R-:W-:Y:S01]  /*76a0*/  FFMA.FTZ R83, R80, R76.reuse, -R83 ;  /* 0x0000004c50537223 */ /* 0x080fe20000010853 */
[----:B------:R-:W-:Y:S01]  /*76b0*/  FFMA.FTZ R161, R51, R76, R161 ;  /* 0x0000004c33a17223 */ /* 0x000fe200000100a1 */
[-C--:B------:R-:W-:Y:S01]  /*76c0*/  FMUL.FTZ R51, R82, R39.reuse ;  /* 0x0000002752337220 */ /* 0x080fe20000410000 */
[C---:B------:R-:W-:Y:S01]  /*76d0*/  FMUL.FTZ R39, R78.reuse, R39 ;  /* 0x000000274e277220 */ /* 0x040fe20000410000 */
[----:B------:R-:W-:Y:S02]  /*76e0*/  IMAD.MOV.U32 R76, RZ, RZ, R36 ;  /* 0x000000ffff4c7224 */ /* 0x000fe400078e0024 */
[-C--:B------:R-:W-:Y:S01]  /*76f0*/  FFMA.FTZ R51, R78, R38.reuse, -R51 ;  /* 0x000000264e337223 */ /* 0x080fe20000010833 */
[----:B------:R-:W-:Y:S01]  /*7700*/  FFMA.FTZ R39, R82, R38, R39 ;  /* 0x0000002652277223 */ /* 0x000fe20000010027 */
[----:B------:R-:W-:-:S03]  /*7710*/  IMAD.MOV.U32 R80, RZ, RZ, R50 ;  /* 0x000000ffff507224 */ /* 0x000fc600078e0032 */
[----:B------:R-:W-:Y:S01]  /*7720*/  F2FP.F16.F32.PACK_AB R51, R51, R83 ;  /* 0x000000533333723e */ /* 0x000fe200000000ff */
[----:B------:R-:W-:Y:S01]  /*7730*/  IMAD.MOV.U32 R83, RZ, RZ, R48 ;  /* 0x000000ffff537224 */ /* 0x000fe200078e0030 */
[----:B------:R-:W-:-:S03]  /*7740*/  F2FP.F16.F32.PACK_AB R39, R39, R161 ;  /* 0x000000a12727723e */ /* 0x000fc600000000ff */
[----:B------:R-:W-:Y:S01]  /*7750*/  IMAD.MOV.U32 R78, RZ, RZ, R51 ;  /* 0x000000ffff4e7224 */ /* 0x000fe200078e0033 */
[----:B------:R-:W-:-:S07]  /*7760*/  MOV R82, R39 ;  /* 0x0000002700527202 */ /* 0x000fce0000000f00 */
.L_x_1555:
[----:B------:R-:W-:Y:S05]  /*7770*/  BSYNC B3 ;  /* 0x0000000000037941 */ /* 0x000fea0003800000 */
.L_x_1554:
        /* <DEDUP_REMOVED lines=12> */
.L_x_1553:
[----:B------:R-:W-:Y:S05]  /*7840*/  BSYNC B2 ;  /* 0x0000000000027941 */ /* 0x000fea0003800000 */
.L_x_1552:
        /* <DEDUP_REMOVED lines=109> */
[----:B------:R-:W-:Y:S01]  /*7f20*/  F2FP.F16.F32.PACK_AB R45, R45, R48 ;  /* 0x000000302d2d723e */ /* 0x000fe200000000ff */
[----:B------:R-:W-:Y:S01]  /*7f30*/  IMAD.MOV.U32 R48, RZ, RZ, R80 ;  /* 0x000000ffff307224 */ /* 0x000fe200078e0050 */
[----:B------:R-:W-:-:S03]  /*7f40*/  F2FP.F16.F32.PACK_AB R35, R35, R77 ;  /* 0x0000004d2323723e */ /* 0x000fc600000000ff */
[----:B------:R-:W-:Y:S02]  /*7f50*/  IMAD.MOV.U32 R38, RZ, RZ, R45 ;  /* 0x000000ffff267224 */ /* 0x000fe400078e002d */
[----:B------:R-:W-:-:S07]  /*7f60*/  IMAD.MOV.U32 R50, RZ, RZ, R35 ;  /* 0x000000ffff327224 */ /* 0x000fce00078e0023 */
.L_x_1559:
[----:B------:R-:W-:Y:S05]  /*7f70*/  BSYNC B3 ;  /* 0x0000000000037941 */ /* 0x000fea0003800000 */
.L_x_1558:
        /* <DEDUP_REMOVED lines=12> */
.L_x_1557:
[----:B------:R-:W-:Y:S05]  /*8040*/  BSYNC B2 ;  /* 0x0000000000027941 */ /* 0x000fea0003800000 */
.L_x_1556:
[----:B------:R-:W-:-:S13]  /*8050*/  ISETP.NE.AND P4, PT, R15, RZ, PT ;  /* 0x000000ff0f00720c */ /* 0x000fda0003f85270 */
[----:B------:R-:W-:Y:S05]  /*8060*/  @!P4 BRA `(.L_x_1551) ;  /* 0x0000000400f8c947 */ /* 0x000fea0003800000 */
[----:B------:R-:W-:Y:S01]  /*8070*/  LOP3.LUT P6, RZ, R18, 0x1, RZ, 0xc0, !PT ;  /* 0x0000000112ff7812 */ /* 0x000fe200078cc0ff */
[----:B------:R-:W-:Y:S01]  /*8080*/  BSSY B2, `(.L_x_1560) ;  /* 0x0000072000027945 */ /* 0x000fe20003800000 */
[----:B------:R-:W-:Y:S02]  /*8090*/  IADD3 R44, P4, P5, R104, R128, R12 ;  /* 0x00000080682c7210 */ /* 0x000fe40007d9e00c */
[----:B---3--:R-:W-:Y:S02]  /*80a0*/  SEL R32, R130, R148, !P6 ;  /* 0x0000009482207207 */ /* 0x008fe40007000000 */
[----:B------:R-:W-:Y:S02]  /*80b0*/  IADD3.X R45, R4, R152, R114, P4, P5 ;  /* 0x00000098042d7210 */ /* 0x000fe400027ea472 */
[----:B------:R-:W-:Y:S02]  /*80c0*/  SHF.R.S32.HI R33, RZ, 0x1f, R32 ;  /* 0x0000001fff217819 */ /* 0x000fe40000011420 */
[----:B------:R-:W-:-:S02]  /*80d0*/  ISETP.GE.AND P4, PT, R199, R121, PT ;  /* 0x00000079c700720c */ /* 0x000fc40003f86270 */
        /* <DEDUP_REMOVED lines=11> */
[----:B--2---:R-:W-:Y:S02]  /*8190*/  IMAD R36, R17, 0x4800, R33 ;  /* 0x0000480011247824 */ /* 0x004fe400078e0221 */
[--C-:B------:R-:W-:Y:S02]  /*81a0*/  IMAD R32, R32, 0x2, R16.reuse ;  /* 0x0000000220207824 */ /* 0x100fe400078e0210 */
[----:B------:R-:W-:-:S04]  /*81b0*/  IMAD R36, R36, 0x2, R16 ;  /* 0x0000000224247824 */ /* 0x000fc800078e0210 */
[----:B------:R-:W0:Y:S04]  /*81c0*/  LDS.128 R32, [R32+0x1e400] ;  /* 0x01e4000020207984 */ /* 0x000e280000000c00 */
[----:B------:R-:W2:Y:S01]  /*81d0*/  LDS.128 R36, [R36+0x1e400] ;  /* 0x01e4000024247984 */ /* 0x000ea20000000c00 */
[----:B------:R-:W-:Y:S05]  /*81e0*/  @P4 BRA `(.L_x_1561) ;  /* 0x00000004006c4947 */ /* 0x000fea0003800000 */
[----:B--2---:R-:W-:Y:S01]  /*81f0*/  IMAD.MOV.U32 R49, RZ, RZ, R37 ;  /* 0x000000ffff317224 */ /* 0x004fe200078e0025 */
[----:B------:R-:W-:Y:S01]  /*8200*/  SHF.R.U64 R40, R40, 0x10, R41 ;  /* 0x0000001028287819 */ /* 0x000fe20000001229 */
[----:B0-----:R-:W-:Y:S01]  /*8210*/  IMAD.MOV.U32 R37, RZ, RZ, R33 ;  /* 0x000000ffff257224 */ /* 0x001fe200078e0021 */
[----:B------:R-:W-:Y:S01]  /*8220*/  SHF.R.U64 R28, R28, 0x10, R29 ;  /* 0x000000101c1c7819 */ /* 0x000fe2000000121d */
[--C-:B------:R-:W-:Y:S01]  /*8230*/  HADD2.F32 R50, -RZ, R174.reuse.H1_H1 ;  /* 0x300000aeff327230 */ /* 0x100fe20000004100 */
[----:B------:R-:W-:Y:S01]  /*8240*/  SHF.R.U64 R42, R42, 0x10, R43 ;  /* 0x000000102a2a7819 */ /* 0x000fe2000000122b */
[----:B------:R-:W-:Y:S01]  /*8250*/  HADD2.F32 R47, -RZ, R49.H0_H0 ;  /* 0x20000031ff2f7230 */ /* 0x000fe20000004100 */
[----:B------:R-:W-:Y:S01]  /*8260*/  SHF.R.U64 R30, R30, 0x10, R31 ;  /* 0x000000101e1e7819 */ /* 0x000fe2000000121f */
[----:B------:R-:W-:Y:S02]  /*8270*/  HADD2.F32 R48, -RZ, R37.H0_H0 ;  /* 0x20000025ff307230 */ /* 0x000fe40000004100 */
[----:B------:R-:W-:-:S02]  /*8280*/  HADD2.F32 R33, -RZ, R174.H0_H0 ;  /* 0x200000aeff217230 */ /* 0x000fc40000004100 */
[CC--:B------:R-:W-:Y:S01]  /*8290*/  FMUL.FTZ R51, R47.reuse, R50.reuse ;  /* 0x000000322f337220 */ /* 0x0c0fe20000410000 */
[----:B------:R-:W-:Y:S02]  /*82a0*/  HADD2.F32 R37, -RZ, R37.H1_H1 ;  /* 0x30000025ff257230 */ /* 0x000fe40000004100 */
[C---:B------:R-:W-:Y:S01]  /*82b0*/  FMUL.FTZ R50, R48.reuse, R50 ;  /* 0x0000003230327220 */ /* 0x040fe20000410000 */
[----:B------:R-:W-:Y:S02]  /*82c0*/  HADD2.F32 R76, -RZ, R173.H1_H1 ;  /* 0x300000adff4c7230 */ /* 0x000fe40000004100 */
[-C--:B------:R-:W-:Y:S01]  /*82d0*/  FFMA.FTZ R48, R48, R33.reuse, -R51 ;  /* 0x0000002130307223 */ /* 0x080fe20000010833 */
[----:B------:R-:W-:Y:S02]  /*82e0*/  HADD2.F32 R40, -RZ, R40.H0_H0 ;  /* 0x20000028ff287230 */ /* 0x000fe40000004100 */
[----:B------:R-:W-:Y:S01]  /*82f0*/  FFMA.FTZ R47, R47, R33, R50 ;  /* 0x000000212f2f7223 */ /* 0x000fe20000010032 */
[----:B------:R-:W-:Y:S01]  /*8300*/  SHF.R.U32.HI R50, RZ, 0x10, R41 ;  /* 0x00000010ff327819 */ /* 0x000fe20000011629 */
[----:B------:R-:W-:Y:S01]  /*8310*/  HADD2.F32 R33, -RZ, R49.H1_H1 ;  /* 0x30000031ff217230 */ /* 0x000fe20000004100 */
[----:B------:R-:W-:Y:S01]  /*8320*/  SHF.R.U32.HI R49, RZ, 0x10, R29 ;  /* 0x00000010ff317819 */ /* 0x000fe2000001161d */
[----:B------:R-:W-:-:S02]  /*8330*/  HADD2.F32 R41, -RZ, R32.H0_H0 ;  /* 0x20000020ff297230 */ /* 0x000fc40000004100 */
[----:B------:R-:W-:Y:S02]  /*8340*/  HADD2.F32 R50, -RZ, R50.H0_H0 ;  /* 0x20000032ff327230 */ /* 0x000fe40000004100 */
[----:B------:R-:W-:Y:S02]  /*8350*/  HADD2.F32 R49, -RZ, R49.H0_H0 ;  /* 0x20000031ff317230 */ /* 0x000fe40000004100 */
[----:B------:R-:W-:Y:S02]  /*8360*/  HADD2.F32 R32, -RZ, R32.H1_H1 ;  /* 0x30000020ff207230 */ /* 0x000fe40000004100 */
[-C--:B------:R-:W-:Y:S01]  /*8370*/  FMUL.FTZ R51, R33, R50.reuse ;  /* 0x0000003221337220 */ /* 0x080fe20000410000 */
[C---:B------:R-:W-:Y:S01]  /*8380*/  FMUL.FTZ R50, R37.reuse, R50 ;  /* 0x0000003225327220 */ /* 0x040fe20000410000 */
[----:B------:R-:W-:Y:S02]  /*8390*/  HADD2.F32 R28, -RZ, R28.H0_H0 ;  /* 0x2000001cff1c7230 */ /* 0x000fe40000004100 */
[-C--:B------:R-:W-:Y:S01]  /*83a0*/  FFMA.FTZ R37, R37, R49.reuse, -R51 ;  /* 0x0000003125257223 */ /* 0x080fe20000010833 */
[----:B------:R-:W-:Y:S01]  /*83b0*/  FFMA.FTZ R33, R33, R49, R50 ;  /* 0x0000003121217223 */ /* 0x000fe20000010032 */
[----:B------:R-:W-:-:S02]  /*83c0*/  IMAD.MOV.U32 R49, RZ, RZ, R39 ;  /* 0x000000ffff317224 */ /* 0x000fc400078e0027 */
[----:B------:R-:W-:Y:S01]  /*83d0*/  HADD2.F32 R39, -RZ, R35.H0_H0 ;  /* 0x20000023ff277230 */ /* 0x000fe20000004100 */
[----:B------:R-:W-:Y:S01]  /*83e0*/  F2FP.F16.F32.PACK_AB R37, R37, R48 ;  /* 0x000000302525723e */ /* 0x000fe200000000ff */
[----:B------:R-:W-:Y:S01]  /*83f0*/  HADD2.F32 R51, -RZ, R173.H0_H0 ;  /* 0x200000adff337230 */ /* 0x000fe20000004100 */
[----:B------:R-:W-:Y:S01]  /*8400*/  F2FP.F16.F32.PACK_AB R47, R33, R47 ;  /* 0x0000002f212f723e */ /* 0x000fe200000000ff */
[--C-:B------:R-:W-:Y:S02]  /*8410*/  HADD2.F32 R50, -RZ, R49.reuse.H0_H0 ;  /* 0x20000031ff327230 */ /* 0x100fe40000004100 */
[----:B------:R-:W-:Y:S02]  /*8420*/  HADD2.F32 R49, -RZ, R49.H1_H1 ;  /* 0x30000031ff317230 */ /* 0x000fe40000004100 */
[----:B------:R-:W-:Y:S02]  /*8430*/  HADD2.F32 R35, -RZ, R35.H1_H1 ;  /* 0x30000023ff237230 */ /* 0x000fe40000004100 */
[-C--:B------:R-:W-:Y:S01]  /*8440*/  FMUL.FTZ R77, R50, R76.reuse ;  /* 0x0000004c324d7220 */ /* 0x080fe20000410000 */
[----:B------:R-:W-:Y:S01]  /*8450*/  FMUL.FTZ R76, R39, R76 ;  /* 0x0000004c274c7220 */ /* 0x000fe20000410000 */
[----:B------:R-:W-:-:S02]  /*8460*/  HADD2.F32 R42, -RZ, R42.H0_H0 ;  /* 0x2000002aff2a7230 */ /* 0x000fc40000004100 */
[-C--:B------:R-:W-:Y:S01]  /*8470*/  FFMA.FTZ R39, R39, R51.reuse, -R77 ;  /* 0x0000003327277223 */ /* 0x080fe2000001084d */
[----:B------:R-:W-:Y:S01]  /*8480*/  FFMA.FTZ R76, R50, R51, R76 ;  /* 0x00000033324c7223 */ /* 0x000fe2000001004c */
[----:B------:R-:W-:Y:S01]  /*8490*/  SHF.R.U32.HI R50, RZ, 0x10, R43 ;  /* 0x00000010ff327819 */ /* 0x000fe2000001162b */
[----:B------:R-:W-:Y:S01]  /*84a0*/  HADD2.F32 R30, -RZ, R30.H0_H0 ;  /* 0x2000001eff1e7230 */ /* 0x000fe20000004100 */
[----:B------:R-:W-:Y:S01]  /*84b0*/  SHF.R.U32.HI R51, RZ, 0x10, R31 ;  /* 0x00000010ff337819 */ /* 0x000fe2000001161f */
[----:B------:R-:W-:Y:S02]  /*84c0*/  IMAD.MOV.U32 R33, RZ, RZ, R37 ;  /* 0x000000ffff217224 */ /* 0x000fe400078e0025 */
[----:B------:R-:W-:Y:S02]  /*84d0*/  HADD2.F32 R50, -RZ, R50.H0_H0 ;  /* 0x20000032ff327230 */ /* 0x000fe40000004100 */
[----:B------:R-:W-:Y:S02]  /*84e0*/  HADD2.F32 R51, -RZ, R51.H0_H0 ;  /* 0x20000033ff337230 */ /* 0x000fe40000004100 */
[----:B------:R-:W-:-:S02]  /*84f0*/  IMAD.MOV.U32 R37, RZ, RZ, R47 ;  /* 0x000000ffff257224 */ /* 0x000fc400078e002f */
[-C--:B------:R-:W-:Y:S01]  /*8500*/  FMUL.FTZ R77, R49, R50.reuse ;  /* 0x00000032314d7220 */ /* 0x080fe20000410000 */
[----:B------:R-:W-:-:S03]  /*8510*/  FMUL.FTZ R50, R35, R50 ;  /* 0x0000003223327220 */ /* 0x000fc60000410000 */
[-C--:B------:R-:W-:Y:S01]  /*8520*/  FFMA.FTZ R77, R35, R51.reuse, -R77 ;  /* 0x00000033234d7223 */ /* 0x080fe2000001084d */
[--C-:B------:R-:W-:Y:S02]  /*8530*/  HADD2.F32 R35, -RZ, R36.reuse.H0_H0 ;  /* 0x20000024ff237230 */ /* 0x100fe40000004100 */
[----:B------:R-:W-:Y:S01]  /*8540*/  FFMA.FTZ R50, R49, R51, R50 ;  /* 0x0000003331327223 */ /* 0x000fe20000010032 */
[----:B------:R-:W-:Y:S02]  /*8550*/  HADD2.F32 R36, -RZ, R36.H1_H1 ;  /* 0x30000024ff247230 */ /* 0x000fe40000004100 */
[--C-:B------:R-:W-:Y:S01]  /*8560*/  HADD2.F32 R49, -RZ, R172.reuse.H1_H1 ;  /* 0x300000acff317230 */ /* 0x100fe20000004100 */
[----:B------:R-:W-:Y:S01]  /*8570*/  F2FP.F16.F32.PACK_AB R39, R77, R39 ;  /* 0x000000274d27723e */ /* 0x000fe200000000ff */
[----:B------:R-:W-:Y:S02]  /*8580*/  HADD2.F32 R51, -RZ, R171.H1_H1 ;  /* 0x300000abff337230 */ /* 0x000fe40000004100 */
[-C--:B------:R-:W-:Y:S01]  /*8590*/  FMUL.FTZ R29, R36, R40.reuse ;  /* 0x00000028241d7220 */ /* 0x080fe20000410000 */
[C---:B------:R-:W-:Y:S01]  /*85a0*/  FMUL.FTZ R40, R32.reuse, R40 ;  /* 0x0000002820287220 */ /* 0x040fe20000410000 */
[-C--:B------:R-:W-:Y:S01]  /*85b0*/  FMUL.FTZ R78, R35, R49.reuse ;  /* 0x00000031234e7220 */ /* 0x080fe20000410000 */
[----:B------:R-:W-:Y:S01]  /*85c0*/  FMUL.FTZ R49, R41, R49 ;  /* 0x0000003129317220 */ /* 0x000fe20000410000 */
[-C--:B------:R-:W-:Y:S01]  /*85d0*/  FFMA.FTZ R29, R32, R28.reuse, -R29 ;  /* 0x0000001c201d7223 */ /* 0x080fe2000001081d */
[----:B------:R-:W-:Y:S01]  /*85e0*/  FFMA.FTZ R40, R36, R28, R40 ;  /* 0x0000001c24287223 */ /* 0x000fe20000010028 */
[----:B------:R-:W-:-:S02]  /*85f0*/  HADD2.F32 R172, -RZ, R172.H0_H0 ;  /* 0x200000acffac7230 */ /* 0x000fc40000004100 */
[-C--:B------:R-:W-:Y:S01]  /*8600*/  FFMA.FTZ R49, R35, R51.reuse, R49 ;  /* 0x0000003323317223 */ /* 0x080fe20000010031 */
[----:B------:R-:W-:Y:S02]  /*8610*/  HADD2.F32 R28, -RZ, R38.H0_H0 ;  /* 0x20000026ff1c7230 */ /* 0x000fe40000004100 */
[----:B------:R-:W-:Y:S01]  /*8620*/  FFMA.FTZ R78, R41, R51, -R78 ;  /* 0x00000033294e7223 */ /* 0x000fe2000001084e */
[----:B------:R-:W-:Y:S01]  /*8630*/  HADD2.F32 R32, -RZ, R34.H0_H0 ;  /* 0x20000022ff207230 */ /* 0x000fe20000004100 */
[----:B------:R-:W-:Y:S01]  /*8640*/  F2FP.F16.F32.PACK_AB R50, R50, R76 ;  /* 0x0000004c3232723e */ /* 0x000fe200000000ff */
[----:B------:R-:W-:Y:S02]  /*8650*/  HADD2.F32 R171, -RZ, R171.H0_H0 ;  /* 0x200000abffab7230 */ /* 0x000fe40000004100 */
[-C--:B------:R-:W-:Y:S01]  /*8660*/  FMUL.FTZ R35, R28, R172.reuse ;  /* 0x000000ac1c237220 */ /* 0x080fe20000410000 */
[----:B------:R-:W-:Y:S02]  /*8670*/  HADD2.F32 R38, -RZ, R38.H1_H1 ;  /* 0x30000026ff267230 */ /* 0x000fe40000004100 */
[----:B------:R-:W-:Y:S01]  /*8680*/  FMUL.FTZ R172, R32, R172 ;  /* 0x000000ac20ac7220 */ /* 0x000fe20000410000 */
[----:B------:R-:W-:-:S02]  /*8690*/  HADD2.F32 R34, -RZ, R34.H1_H1 ;  /* 0x30000022ff227230 */ /* 0x000fc40000004100 */
[-C--:B------:R-:W-:Y:S01]  /*86a0*/  FFMA.FTZ R35, R32, R171.reuse, -R35 ;  /* 0x000000ab20237223 */ /* 0x080fe20000010823 */
[----:B------:R-:W-:Y:S01]  /*86b0*/  F2FP.F16.F32.PACK_AB R29, R29, R78 ;  /* 0x0000004e1d1d723e */ /* 0x000fe200000000ff */
[----:B------:R-:W-:Y:S01]  /*86c0*/  FFMA.FTZ R172, R28, R171, R172 ;  /* 0x000000ab1cac7223 */ /* 0x000fe200000100ac */
[-C--:B------:R-:W-:Y:S01]  /*86d0*/  FMUL.FTZ R28, R38, R42.reuse ;  /* 0x0000002a261c7220 */ /* 0x080fe20000410000 */
[----:B------:R-:W-:Y:S01]  /*86e0*/  FMUL.FTZ R42, R34, R42 ;  /* 0x0000002a222a7220 */ /* 0x000fe20000410000 */
[----:B------:R-:W-:Y:S01]  /*86f0*/  F2FP.F16.F32.PACK_AB R40, R40, R49 ;  /* 0x000000312828723e */ /* 0x000fe200000000ff */
[----:B------:R-:W-:Y:S02]  /*8700*/  IMAD.MOV.U32 R32, RZ, RZ, R29 ;  /* 0x000000ffff207224 */ /* 0x000fe400078e001d */
[-C--:B------:R-:W-:Y:S01]  /*8710*/  FFMA.FTZ R28, R34, R30.reuse, -R28 ;  /* 0x0000001e221c7223 */ /* 0x080fe2000001081c */
[----:B------:R-:W-:Y:S01]  /*8720*/  FFMA.FTZ R42, R38, R30, R42 ;  /* 0x0000001e262a7223 */ /* 0x000fe2000001002a */
[----:B------:R-:W-:-:S03]  /*8730*/  IMAD.MOV.U32 R36, RZ, RZ, R40 ;  /* 0x000000ffff247224 */ /* 0x000fc600078e0028 */
[----:B------:R-:W-:Y:S02]  /*8740*/  F2FP.F16.F32.PACK_AB R35, R28, R35 ;  /* 0x000000231c23723e */ /* 0x000fe400000000ff */
[----:B------:R-:W-:-:S03]  /*8750*/  F2FP.F16.F32.PACK_AB R42, R42, R172 ;  /* 0x000000ac2a2a723e */ /* 0x000fc600000000ff */
[----:B------:R-:W-:Y:S02]  /*8760*/  IMAD.MOV.U32 R34, RZ, RZ, R35 ;  /* 0x000000ffff227224 */ /* 0x000fe400078e0023 */
[----:B------:R-:W-:Y:S01]  /*8770*/  IMAD.MOV.U32 R35, RZ, RZ, R39 ;  /* 0x000000ffff237224 */ /* 0x000fe200078e0027 */
[----:B------:R-:W-:Y:S01]  /*8780*/  MOV R39, R50 ;  /* 0x0000003200277202 */ /* 0x000fe20000000f00 */
[----:B------:R-:W-:-:S07]  /*8790*/  IMAD.MOV.U32 R38, RZ, RZ, R42 ;  /* 0x000000ffff267224 */ /* 0x000fce00078e002a */
.L_x_1561:
[----:B------:R-:W-:Y:S05]  /*87a0*/  BSYNC B2 ;  /* 0x0000000000027941 */ /* 0x000fea0003800000 */
.L_x_1560:
        /* <DEDUP_REMOVED lines=10> */
.L_x_1551:
[----:B------:R-:W-:Y:S05]  /*8850*/  BSYNC B1 ;  /* 0x0000000000017941 */ /* 0x000fea0003800000 */
.L_x_1550:
[-C--:B0-2---:R-:W-:Y:S02]  /*8860*/  IMAD R28, R149, R126.reuse, RZ ;  /* 0x0000007e951c7224 */ /* 0x085fe400078e02ff */
[----:B------:R-:W-:-:S04]  /*8870*/  IMAD.WIDE.U32 R124, R220, R126, R124 ;  /* 0x0000007edc7c7225 */ /* 0x000fc800078e007c */
[----:B------:R-:W-:Y:S01]  /*8880*/  IMAD R127, R220, R127, R28 ;  /* 0x0000007fdc7f7224 */ /* 0x000fe200078e021c */
[----:B------:R-:W-:Y:S06]  /*8890*/  @P3 BRA `(.L_x_1520) ;  /* 0x0000001800a03947 */ /* 0x000fec0003800000 */
[----:B------:R-:W-:Y:S01]  /*88a0*/  ISETP.NE.AND P3, PT, R13, RZ, PT ;  /* 0x000000ff0d00720c */ /* 0x000fe20003f65270 */
[----:B------:R-:W-:Y:S01]  /*88b0*/  BSSY B1, `(.L_x_1562) ;  /* 0x0000077000017945 */ /* 0x000fe20003800000 */
[----:B------:R-:W-:-:S11]  /*88c0*/  IMAD.IADD R40, R125, 0x1, R127 ;  /* 0x000000017d287824 */ /* 0x000fd600078e027f */
[----:B------:R-:W-:Y:S05]  /*88d0*/  @!P3 BRA `(.L_x_1563) ;  /* 0x0000000400d0b947 */ /* 0x000fea0003800000 */
[----:B------:R-:W-:Y:S01]  /*88e0*/  SEL R30, R130, R148, !P0 ;  /* 0x00000094821e7207 */ /* 0x000fe20004000000 */
[----:B------:R-:W-:Y:S01]  /*88f0*/  BSSY B2, `(.L_x_1564) ;  /* 0x0000070000027945 */ /* 0x000fe20003800000 */
[----:B------:R-:W-:Y:S02]  /*8900*/  IADD3 R29, P3, P4, R104, R124, R10 ;  /* 0x0000007c681d7210 */ /* 0x000fe40007c7e00a */
[----:B------:R-:W-:Y:S02]  /*8910*/  SHF.R.S32.HI R31, RZ, 0x1f, R30 ;  /* 0x0000001fff1f7819 */ /* 0x000fe4000001141e */
[----:B------:R-:W-:Y:S02]  /*8920*/  IADD3.X R28, R4, R40, R116, P3, P4 ;  /* 0x00000028041c7210 */ /* 0x000fe40001fe8474 */
[----:B------:R-:W-:Y:S02]  /*8930*/  LEA.HI R30, R31, R30, RZ, 0x4 ;  /* 0x0000001e1f1e7211 */ /* 0x000fe400078f20ff */
[----:B---3--:R-:W-:-:S02]  /*8940*/  SHF.R.U32.HI R34, RZ, 0x3, R207 ;  /* 0x00000003ff227819 */ /* 0x008fc400000116cf */
[----:B------:R-:W-:-:S05]  /*8950*/  LEA.HI.SX32 R31, R30, R119, 0x1c ;  /* 0x000000771e1f7211 */ /* 0x000fca00078fe2ff */
[----:B------:R-:W-:-:S05]  /*8960*/  IMAD.SHL.U32 R30, R31, 0x8, RZ ;  /* 0x000000081f1e7824 */ /* 0x000fca00078e00ff */
[----:B------:R-:W-:-:S13]  /*8970*/  ISETP.GE.AND P3, PT, R30, R145, PT ;  /* 0x000000911e00720c */ /* 0x000fda0003f66270 */
[--C-:B------:R-:W-:Y:S02]  /*8980*/  @!P3 SHF.R.S32.HI R33, RZ, 0x1f, R30.reuse ;  /* 0x0000001fff21b819 */ /* 0x100fe4000001141e */
[--C-:B------:R-:W-:Y:S02]  /*8990*/  @!P3 IADD3 R32, P4, P5, R104, R124, R30.reuse ;  /* 0x0000007c6820b210 */ /* 0x100fe40007d9e01e */
[----:B------:R-:W-:Y:S02]  /*89a0*/  LOP3.LUT R30, R207, 0x38, R30, 0xf8, !PT ;  /* 0x00000038cf1e7812 */ /* 0x000fe400078ef81e */
[----:B------:R-:W-:Y:S02]  /*89b0*/  @!P3 IADD3.X R33, R4, R40, R33, P4, P5 ;  /* 0x000000280421b210 */ /* 0x000fe400027ea421 */
[----:B------:R-:W-:-:S04]  /*89c0*/  LEA R36, P4, R29, R112, 0x1 ;  /* 0x000000701d247211 */ /* 0x000fc800078808ff */
[----:B------:R-:W-:Y:S02]  /*89d0*/  LEA.HI.X R37, R29, R113, R28, 0x1, P4 ;  /* 0x000000711d257211 */ /* 0x000fe400020f0c1c */
[----:B------:R-:W-:Y:S02]  /*89e0*/  SHF.R.S32.HI R28, RZ, 0x1f, R31 ;  /* 0x0000001fff1c7819 */ /* 0x000fe4000001141f */
[----:B------:R-:W-:Y:S02]  /*89f0*/  @!P3 LEA R38, P4, R32, R112, 0x1 ;  /* 0x000000702026b211 */ /* 0x000fe400078808ff */
[----:B------:R-:W-:Y:S02]  /*8a00*/  LEA.HI R28, R28, R31, RZ, 0x3 ;  /* 0x0000001f1c1c7211 */ /* 0x000fe400078f18ff */
[----:B------:R-:W-:Y:S02]  /*8a10*/  @!P3 LEA.HI.X R39, R32, R113, R33, 0x1, P4 ;  /* 0x000000712027b211 */ /* 0x000fe400020f0c21 */
[----:B------:R-:W-:-:S02]  /*8a20*/  SHF.R.S32.HI R29, RZ, 0x3, R28 ;  /* 0x00000003ff1d7819 */ /* 0x000fc4000001141c */
[----:B------:R-:W-:-:S03]  /*8a30*/  ISETP.GE.AND P4, PT, R22, R121, PT ;  /* 0x000000791600720c */ /* 0x000fc60003f86270 */
        /* <DEDUP_REMOVED lines=18> */
[----:B------:R-:W-:Y:S01]  /*8b60*/  SHF.R.U64 R44, R74, 0x10, R75 ;  /* 0x000000104a2c7819 */ /* 0x000fe2000000124b */
[----:B------:R-:W-:Y:S02]  /*8b70*/  HADD2.F32 R45, -RZ, R168.H1_H1 ;  /* 0x300000a8ff2d7230 */ /* 0x000fe40000004100 */
[----:B------:R-:W-:Y:S01]  /*8b80*/  FMUL.FTZ R49, R47, R46 ;  /* 0x0000002e2f317220 */ /* 0x000fe20000410000 */
[----:B------:R-:W-:-:S02]  /*8b90*/  HADD2.F32 R72, -RZ, R72.H0_H0 ;  /* 0x20000048ff487230 */ /* 0x000fc40000004100 */
[C---:B------:R-:W-:Y:S01]  /*8ba0*/  FMUL.FTZ R50, R33.reuse, R46 ;  /* 0x0000002e21327220 */ /* 0x040fe20000410000 */
[----:B------:R-:W-:Y:S01]  /*8bb0*/  HADD2.F32 R29, -RZ, R29.H1_H1 ;  /* 0x3000001dff1d7230 */ /* 0x000fe20000004100 */
[----:B------:R-:W-:Y:S01]  /*8bc0*/  SHF.R.U32.HI R74, RZ, 0x10, R75 ;  /* 0x00000010ff4a7819 */ /* 0x000fe2000001164b */
[-C--:B------:R-:W-:Y:S01]  /*8bd0*/  FFMA.FTZ R49, R33, R45.reuse, -R49 ;  /* 0x0000002d21317223 */ /* 0x080fe20000010831 */
[----:B------:R-:W-:Y:S01]  /*8be0*/  FFMA.FTZ R50, R47, R45, R50 ;  /* 0x0000002d2f327223 */ /* 0x000fe20000010032 */
[--C-:B------:R-:W-:Y:S01]  /*8bf0*/  SHF.R.U64 R43, R62, 0x10, R63.reuse ;  /* 0x000000103e2b7819 */ /* 0x100fe2000000123f */
[----:B------:R-:W-:Y:S02]  /*8c00*/  HADD2.F32 R60, -RZ, R60.H0_H0 ;  /* 0x2000003cff3c7230 */ /* 0x000fe40000004100 */
[----:B------:R-:W-:Y:S01]  /*8c10*/  FMUL.FTZ R46, R48, R72 ;  /* 0x00000048302e7220 */ /* 0x000fe20000410000 */
[--C-:B------:R-:W-:Y:S01]  /*8c20*/  HADD2.F32 R45, -RZ, R35.reuse.H0_H0 ;  /* 0x20000023ff2d7230 */ /* 0x100fe20000004100 */
[----:B------:R-:W-:Y:S01]  /*8c30*/  SHF.R.U32.HI R62, RZ, 0x10, R63 ;  /* 0x00000010ff3e7819 */ /* 0x000fe2000001163f */
[----:B------:R-:W-:-:S02]  /*8c40*/  HADD2.F32 R47, -RZ, R35.H1_H1 ;  /* 0x30000023ff2f7230 */ /* 0x000fc40000004100 */
[C---:B------:R-:W-:Y:S01]  /*8c50*/  FMUL.FTZ R72, R29.reuse, R72 ;  /* 0x000000481d487220 */ /* 0x040fe20000410000 */
[----:B------:R-:W-:Y:S02]  /*8c60*/  HADD2.F32 R33, -RZ, R169.H1_H1 ;  /* 0x300000a9ff217230 */ /* 0x000fe40000004100 */
[-C--:B------:R-:W-:Y:S01]  /*8c70*/  FFMA.FTZ R46, R29, R60.reuse, -R46 ;  /* 0x0000003c1d2e7223 */ /* 0x080fe2000001082e */
[--C-:B------:R-:W-:Y:S02]  /*8c80*/  HADD2.F32 R35, -RZ, R31.reuse.H0_H0 ;  /* 0x2000001fff237230 */ /* 0x100fe40000004100 */
[----:B------:R-:W-:Y:S01]  /*8c90*/  FFMA.FTZ R72, R48, R60, R72 ;  /* 0x0000003c30487223 */ /* 0x000fe20000010048 */
        /* <DEDUP_REMOVED lines=12> */
[----:B------:R-:W-:Y:S01]  /*8d60*/  FFMA.FTZ R51, R45, R29, R51 ;  /* 0x0000001d2d337223 */ /* 0x000fe20000010033 */
[----:B------:R-:W-:Y:S02]  /*8d70*/  HADD2.F32 R29, -RZ, R28.H0_H0 ;  /* 0x2000001cff1d7230 */ /* 0x000fe40000004100 */
[----:B------:R-:W-:Y:S01]  /*8d80*/  FFMA.FTZ R74, R47, R62, R74 ;  /* 0x0000003e2f4a7223 */ /* 0x000fe2000001004a */
[----:B------:R-:W-:Y:S02]  /*8d90*/  HADD2.F32 R32, -RZ, R32.H1_H1 ;  /* 0x30000020ff207230 */ /* 0x000fe40000004100 */
[----:B------:R-:W-:Y:S02]  /*8da0*/  HADD2.F32 R170, -RZ, R170.H0_H0 ;  /* 0x200000aaffaa7230 */ /* 0x000fe40000004100 */
[----:B------:R-:W-:Y:S02]  /*8db0*/  HADD2.F32 R28, -RZ, R28.H1_H1 ;  /* 0x3000001cff1c7230 */ /* 0x000fe40000004100 */
[----:B------:R-:W-:Y:S01]  /*8dc0*/  FMUL.FTZ R45, R32, R42 ;  /* 0x0000002a202d7220 */ /* 0x000fe20000410000 */
[----:B------:R-:W-:-:S02]  /*8dd0*/  HADD2.F32 R41, -RZ, R41.H0_H0 ;  /* 0x20000029ff297230 */ /* 0x000fc40000004100 */
[----:B------:R-:W-:Y:S01]  /*8de0*/  FMUL.FTZ R35, R31, R170 ;  /* 0x000000aa1f237220 */ /* 0x000fe20000410000 */
[----:B------:R-:W-:Y:S02]  /*8df0*/  HADD2.F32 R168, -RZ, R168.H0_H0 ;  /* 0x200000a8ffa87230 */ /* 0x000fe40000004100 */
[C---:B------:R-:W-:Y:S01]  /*8e00*/  FMUL.FTZ R42, R28.reuse, R42 ;  /* 0x0000002a1c2a7220 */ /* 0x040fe20000410000 */
[C---:B------:R-:W-:Y:S01]  /*8e10*/  FMUL.FTZ R170, R29.reuse, R170 ;  /* 0x000000aa1daa7220 */ /* 0x040fe20000410000 */
[-C--:B------:R-:W-:Y:S01]  /*8e20*/  FFMA.FTZ R28, R28, R41.reuse, -R45 ;  /* 0x000000291c1c7223 */ /* 0x080fe2000001082d */
[----:B------:R-:W-:Y:S02]  /*8e30*/  HADD2.F32 R169, -RZ, R169.H0_H0 ;  /* 0x200000a9ffa97230 */ /* 0x000fe40000004100 */
[-C--:B------:R-:W-:Y:S01]  /*8e40*/  FFMA.FTZ R35, R29, R168.reuse, -R35 ;  /* 0x000000a81d237223 */ /* 0x080fe20000010823 */
[----:B------:R-:W-:Y:S01]  /*8e50*/  FFMA.FTZ R41, R32, R41, R42 ;  /* 0x0000002920297223 */ /* 0x000fe2000001002a */
[----:B------:R-:W-:Y:S01]  /*8e60*/  FFMA.FTZ R170, R31, R168, R170 ;  /* 0x000000a81faa7223 */ /* 0x000fe200000100aa */
[----:B------:R-:W-:Y:S01]  /*8e70*/  HADD2.F32 R44, -RZ, R44.H0_H0 ;  /* 0x2000002cff2c7230 */ /* 0x000fe20000004100 */
[----:B------:R-:W-:Y:S01]  /*8e80*/  F2FP.F16.F32.PACK_AB R51, R74, R51 ;  /* 0x000000334a33723e */ /* 0x000fe200000000ff */
[--C-:B------:R-:W-:Y:S01]  /*8e90*/  HADD2.F32 R42, -RZ, R34.reuse.H0_H0 ;  /* 0x20000022ff2a7230 */ /* 0x100fe20000004100 */
[----:B------:R-:W-:Y:S01]  /*8ea0*/  F2FP.F16.F32.PACK_AB R28, R28, R35 ;  /* 0x000000231c1c723e */ /* 0x000fe200000000ff */
[----:B------:R-:W-:-:S02]  /*8eb0*/  HADD2.F32 R29, -RZ, R34.H1_H1 ;  /* 0x30000022ff1d7230 */ /* 0x000fc40000004100 */
[--C-:B------:R-:W-:Y:S02]  /*8ec0*/  HADD2.F32 R32, -RZ, R30.reuse.H0_H0 ;  /* 0x2000001eff207230 */ /* 0x100fe40000004100 */
[----:B------:R-:W-:Y:S02]  /*8ed0*/  HADD2.F32 R31, -RZ, R30.H1_H1 ;  /* 0x3000001eff1f7230 */ /* 0x000fe40000004100 */
[-C--:B------:R-:W-:Y:S01]  /*8ee0*/  FMUL.FTZ R34, R29, R44.reuse ;  /* 0x0000002c1d227220 */ /* 0x080fe20000410000 */
[----:B------:R-:W-:Y:S02]  /*8ef0*/  HADD2.F32 R167, -RZ, R167.H0_H0 ;  /* 0x200000a7ffa77230 */ /* 0x000fe40000004100 */
[----:B------:R-:W-:Y:S02]  /*8f00*/  HADD2.F32 R30, -RZ, R43.H0_H0 ;  /* 0x2000002bff1e7230 */ /* 0x000fe40000004100 */
[-C--:B------:R-:W-:Y:S01]  /*8f10*/  FMUL.FTZ R43, R42, R169.reuse ;  /* 0x000000a92a2b7220 */ /* 0x080fe20000410000 */
[----:B------:R-:W-:Y:S01]  /*8f20*/  FMUL.FTZ R169, R32, R169 ;  /* 0x000000a920a97220 */ /* 0x000fe20000410000 */
[----:B------:R-:W-:Y:S01]  /*8f30*/  FMUL.FTZ R44, R31, R44 ;  /* 0x0000002c1f2c7220 */ /* 0x000fe20000410000 */
[----:B------:R-:W-:-:S02]  /*8f40*/  IMAD.MOV.U32 R35, RZ, RZ, R51 ;  /* 0x000000ffff237224 */ /* 0x000fc400078e0033 */
[-C--:B------:R-:W-:Y:S01]  /*8f50*/  FFMA.FTZ R43, R32, R167.reuse, -R43 ;  /* 0x000000a7202b7223 */ /* 0x080fe2000001082b */
[-C--:B------:R-:W-:Y:S01]  /*8f60*/  FFMA.FTZ R34, R31, R30.reuse, -R34 ;  /* 0x0000001e1f227223 */ /* 0x080fe20000010822 */
[----:B------:R-:W-:Y:S01]  /*8f70*/  FFMA.FTZ R169, R42, R167, R169 ;  /* 0x000000a72aa97223 */ /* 0x000fe200000100a9 */
[----:B------:R-:W-:Y:S01]  /*8f80*/  FFMA.FTZ R44, R29, R30, R44 ;  /* 0x0000001e1d2c7223 */ /* 0x000fe2000001002c */
[----:B------:R-:W-:Y:S02]  /*8f90*/  F2FP.F16.F32.PACK_AB R31, R33, R48 ;  /* 0x00000030211f723e */ /* 0x000fe400000000ff */
[----:B------:R-:W-:Y:S02]  /*8fa0*/  F2FP.F16.F32.PACK_AB R30, R34, R43 ;  /* 0x0000002b221e723e */ /* 0x000fe400000000ff */
[----:B------:R-:W-:Y:S02]  /*8fb0*/  F2FP.F16.F32.PACK_AB R29, R46, R49 ;  /* 0x000000312e1d723e */ /* 0x000fe400000000ff */
[----:B------:R-:W-:-:S02]  /*8fc0*/  F2FP.F16.F32.PACK_AB R33, R72, R50 ;  /* 0x000000324821723e */ /* 0x000fc400000000ff */
[----:B------:R-:W-:Y:S02]  /*8fd0*/  F2FP.F16.F32.PACK_AB R32, R41, R170 ;  /* 0x000000aa2920723e */ /* 0x000fe400000000ff */
[----:B------:R-:W-:-:S07]  /*8fe0*/  F2FP.F16.F32.PACK_AB R34, R44, R169 ;  /* 0x000000a92c22723e */ /* 0x000fce00000000ff */
.L_x_1565:
[----:B------:R-:W-:Y:S05]  /*8ff0*/  BSYNC B2 ;  /* 0x0000000000027941 */ /* 0x000fea0003800000 */
.L_x_1564:
[----:B0-----:R0:W-:Y:S04]  /*9000*/  STG.E.128 desc[UR46][R36.64], R28 ;  /* 0x0000001c24007986 */ /* 0x0011e8000c101d2e */
[----:B--2---:R0:W-:Y:S02]  /*9010*/  @!P3 STG.E.128 desc[UR46][R38.64], R32 ;  /* 0x000000202600b986 */ /* 0x0041e4000c101d2e */
.L_x_1563:
[----:B------:R-:W-:Y:S05]  /*9020*/  BSYNC B1 ;  /* 0x0000000000017941 */ /* 0x000fea0003800000 */
.L_x_1562:
[----:B------:R-:W-:Y:S01]  /*9030*/  ISETP.NE.AND P3, PT, R14, RZ, PT ;  /* 0x000000ff0e00720c */ /* 0x000fe20003f65270 */
[----:B------:R-:W-:-:S12]  /*9040*/  BSSY B1, `(.L_x_1566) ;  /* 0x0000079000017945 */ /* 0x000fd80003800000 */
[----:B------:R-:W-:Y:S05]  /*9050*/  @!P3 BRA `(.L_x_1567) ;  /* 0x0000000400dcb947 */ /* 0x000fea0003800000 */
[----:B0-----:R-:W-:Y:S01]  /*9060*/  SEL R28, R130, R148, !P1 ;  /* 0x00000094821c7207 */ /* 0x001fe20004800000 */
        /* <DEDUP_REMOVED lines=10> */
[----:B------:R-:W-:-:S04]  /*9110*/  @!P3 IADD3 R28, P4, P5, R104, R124, R33 ;  /* 0x0000007c681cb210 */ /* 0x000fc80007d9e021 */
[----:B------:R-:W-:Y:S02]  /*9120*/  @!P3 IADD3.X R29, R4, R40, R29, P4, P5 ;  /* 0x00000028041db210 */ /* 0x000fe400027ea41d */
[----:B------:R-:W-:-:S04]  /*9130*/  LEA R36, P4, R30, R112, 0x1 ;  /* 0x000000701e247211 */ /* 0x000fc800078808ff */
[----:B------:R-:W-:Y:S02]  /*9140*/  LEA.HI.X R37, R30, R113, R31, 0x1, P4 ;  /* 0x000000711e257211 */ /* 0x000fe400020f0c1f */
[----:B------:R-:W-:-:S04]  /*9150*/  @!P3 LEA R38, P4, R28, R112, 0x1 ;  /* 0x000000701c26b211 */ /* 0x000fc800078808ff */
[----:B------:R-:W-:Y:S02]  /*9160*/  @!P3 LEA.HI.X R39, R28, R113, R29, 0x1, P4 ;  /* 0x000000711c27b211 */ /* 0x000fe400020f0c1d */
[----:B------:R-:W-:Y:S02]  /*9170*/  SHF.R.S32.HI R29, RZ, 0x1f, R32 ;  /* 0x0000001fff1d7819 */ /* 0x000fe40000011420 */
[----:B------:R-:W-:Y:S02]  /*9180*/  LOP3.LUT R28, R207, 0x38, R33, 0xf8, !PT ;  /* 0x00000038cf1c7812 */ /* 0x000fe400078ef821 */
[----:B------:R-:W-:Y:S02]  /*9190*/  LEA.HI R29, R29, R32, RZ, 0x3 ;  /* 0x000000201d1d7211 */ /* 0x000fe400078f18ff */
[----:B------:R-:W-:Y:S02]  /*91a0*/  LOP3.LUT R28, R28, R34, RZ, 0x3c, !PT ;  /* 0x000000221c1c7212 */ /* 0x000fe400078e3cff */
[----:B------:R-:W-:-:S02]  /*91b0*/  SHF.R.S32.HI R29, RZ, 0x3, R29 ;  /* 0x00000003ff1d7819 */ /* 0x000fc4000001141d */
[----:B------:R-:W-:-:S03]  /*91c0*/  ISETP.GE.AND P4, PT, R198, R121, PT ;  /* 0x00000079c600720c */ /* 0x000fc60003f86270 */
[----:B------:R-:W-:-:S04]  /*91d0*/  IMAD R29, R29, 0x1800, R212 ;  /* 0x000018001d1d7824 */ /* 0x000fc800078e02d4 */
        /* <DEDUP_REMOVED lines=12> */
[--C-:B------:R-:W-:Y:S01]  /*92a0*/  SHF.R.U64 R41, R56, 0x10, R57.reuse ;  /* 0x0000001038297819 */ /* 0x100fe20000001239 */
[----:B------:R-:W-:Y:S01]  /*92b0*/  HADD2.F32 R50, -RZ, R166.H1_H1 ;  /* 0x300000a6ff327230 */ /* 0x000fe20000004100 */
[----:B------:R-:W-:Y:S01]  /*92c0*/  SHF.R.U32.HI R56, RZ, 0x10, R57 ;  /* 0x00000010ff387819 */ /* 0x000fe20000011639 */
[--C-:B------:R-:W-:Y:S01]  /*92d0*/  HADD2.F32 R47, -RZ, R45.reuse.H0_H0 ;  /* 0x2000002dff2f7230 */ /* 0x100fe20000004100 */
[----:B------:R-:W-:Y:S01]  /*92e0*/  SHF.R.U64 R44, R70, 0x10, R71 ;  /* 0x00000010462c7819 */ /* 0x000fe20000001247 */
[----:B------:R-:W-:Y:S01]  /*92f0*/  HADD2.F32 R45, -RZ, R45.H1_H1 ;  /* 0x3000002dff2d7230 */ /* 0x000fe20000004100 */
[----:B------:R-:W-:Y:S01]  /*9300*/  SHF.R.U64 R43, R58, 0x10, R59 ;  /* 0x000000103a2b7819 */ /* 0x000fe2000000123b */
[----:B------:R-:W-:-:S02]  /*9310*/  HADD2.F32 R31, -RZ, R29.H0_H0 ;  /* 0x2000001dff1f7230 */ /* 0x000fc40000004100 */
[-C--:B------:R-:W-:Y:S01]  /*9320*/  FMUL.FTZ R60, R47, R50.reuse ;  /* 0x000000322f3c7220 */ /* 0x080fe20000410000 */
[----:B------:R-:W-:Y:S01]  /*9330*/  HADD2.F32 R68, -RZ, R68.H0_H0 ;  /* 0x20000044ff447230 */ /* 0x000fe20000004100 */
[----:B------:R-:W-:Y:S01]  /*9340*/  SHF.R.U32.HI R70, RZ, 0x10, R71 ;  /* 0x00000010ff467819 */ /* 0x000fe20000011647 */
[----:B------:R-:W-:Y:S02]  /*9350*/  HADD2.F32 R46, -RZ, R29.H1_H1 ;  /* 0x3000001dff2e7230 */ /* 0x000fe40000004100 */
[----:B------:R-:W-:Y:S01]  /*9360*/  FMUL.FTZ R50, R31, R50 ;  /* 0x000000321f327220 */ /* 0x000fe20000410000 */
[----:B------:R-:W-:Y:S02]  /*9370*/  HADD2.F32 R48, -RZ, R158.H1_H1 ;  /* 0x3000009eff307230 */ /* 0x000fe40000004100 */
[-C--:B------:R-:W-:Y:S01]  /*9380*/  FMUL.FTZ R49, R45, R68.reuse ;  /* 0x000000442d317220 */ /* 0x080fe20000410000 */
[----:B------:R-:W-:Y:S02]  /*9390*/  HADD2.F32 R56, -RZ, R56.H0_H0 ;  /* 0x20000038ff387230 */ /* 0x000fe40000004100 */
[C---:B------:R-:W-:Y:S01]  /*93a0*/  FMUL.FTZ R68, R46.reuse, R68 ;  /* 0x000000442e447220 */ /* 0x040fe20000410000 */
[----:B------:R-:W-:Y:S01]  /*93b0*/  SHF.R.U32.HI R58, RZ, 0x10, R59 ;  /* 0x00000010ff3a7819 */ /* 0x000fe2000001163b */
[-C--:B------:R-:W-:Y:S01]  /*93c0*/  FFMA.FTZ R31, R31, R48.reuse, -R60 ;  /* 0x000000301f1f7223 */ /* 0x080fe2000001083c */
[----:B------:R-:W-:Y:S01]  /*93d0*/  FFMA.FTZ R29, R47, R48, R50 ;  /* 0x000000302f1d7223 */ /* 0x000fe20000010032 */
[-C--:B------:R-:W-:Y:S01]  /*93e0*/  FFMA.FTZ R46, R46, R56.reuse, -R49 ;  /* 0x000000382e2e7223 */ /* 0x080fe20000010831 */
[----:B------:R-:W-:Y:S01]  /*93f0*/  FFMA.FTZ R48, R45, R56, R68 ;  /* 0x000000382d307223 */ /* 0x000fe20000010044 */
[----:B------:R-:W-:-:S02]  /*9400*/  HADD2.F32 R62, -RZ, R159.H1_H1 ;  /* 0x3000009fff3e7230 */ /* 0x000fc40000004100 */
[--C-:B------:R-:W-:Y:S01]  /*9410*/  HADD2.F32 R45, -RZ, R35.reuse.H0_H0 ;  /* 0x20000023ff2d7230 */ /* 0x100fe20000004100 */
[----:B------:R-:W-:Y:S01]  /*9420*/  F2FP.F16.F32.PACK_AB R31, R46, R31 ;  /* 0x0000001f2e1f723e */ /* 0x000fe200000000ff */
[----:B------:R-:W-:Y:S02]  /*9430*/  HADD2.F32 R56, -RZ, R35.H1_H1 ;  /* 0x30000023ff387230 */ /* 0x000fe40000004100 */
[----:B------:R-:W-:Y:S02]  /*9440*/  HADD2.F32 R35, -RZ, R33.H0_H0 ;  /* 0x20000021ff237230 */ /* 0x000fe40000004100 */
[----:B------:R-:W-:Y:S02]  /*9450*/  HADD2.F32 R49, -RZ, R70.H0_H0 ;  /* 0x20000046ff317230 */ /* 0x000fe40000004100 */
[----:B------:R-:W-:Y:S02]  /*9460*/  HADD2.F32 R60, -RZ, R157.H1_H1 ;  /* 0x3000009dff3c7230 */ /* 0x000fe40000004100 */
[----:B------:R-:W-:-:S02]  /*9470*/  HADD2.F32 R50, -RZ, R33.H1_H1 ;  /* 0x30000021ff327230 */ /* 0x000fc40000004100 */
[-C--:B------:R-:W-:Y:S01]  /*9480*/  FMUL.FTZ R51, R56, R49.reuse ;  /* 0x0000003138337220 */ /* 0x080fe20000410000 */
[----:B------:R-:W-:Y:S02]  /*9490*/  HADD2.F32 R47, -RZ, R58.H0_H0 ;  /* 0x2000003aff2f7230 */ /* 0x000fe40000004100 */
[-C--:B------:R-:W-:Y:S01]  /*94a0*/  FMUL.FTZ R58, R45, R62.reuse ;  /* 0x0000003e2d3a7220 */ /* 0x080fe20000410000 */
[C---:B------:R-:W-:Y:S01]  /*94b0*/  FMUL.FTZ R62, R35.reuse, R62 ;  /* 0x0000003e233e7220 */ /* 0x040fe20000410000 */
[----:B------:R-:W-:Y:S01]  /*94c0*/  FMUL.FTZ R49, R50, R49 ;  /* 0x0000003132317220 */ /* 0x000fe20000410000 */
[----:B------:R-:W-:Y:S02]  /*94d0*/  HADD2.F32 R166, -RZ, R166.H0_H0 ;  /* 0x200000a6ffa67230 */ /* 0x000fe40000004100 */
[-C--:B------:R-:W-:Y:S01]  /*94e0*/  FFMA.FTZ R33, R35, R60.reuse, -R58 ;  /* 0x0000003c23217223 */ /* 0x080fe2000001083a */
[----:B------:R-:W-:Y:S01]  /*94f0*/  FFMA.FTZ R35, R45, R60, R62 ;  /* 0x0000003c2d237223 */ /* 0x000fe2000001003e */
[----:B------:R-:W-:-:S02]  /*9500*/  HADD2.F32 R60, -RZ, R42.H0_H0 ;  /* 0x2000002aff3c7230 */ /* 0x000fc40000004100 */
[-C--:B------:R-:W-:Y:S01]  /*9510*/  FFMA.FTZ R50, R50, R47.reuse, -R51 ;  /* 0x0000002f32327223 */ /* 0x080fe20000010833 */
[----:B------:R-:W-:Y:S02]  /*9520*/  HADD2.F32 R42, -RZ, R28.H0_H0 ;  /* 0x2000001cff2a7230 */ /* 0x000fe40000004100 */
[----:B------:R-:W-:Y:S01]  /*9530*/  FFMA.FTZ R56, R56, R47, R49 ;  /* 0x0000002f38387223 */ /* 0x000fe20000010031 */
[----:B------:R-:W-:Y:S02]  /*9540*/  HADD2.F32 R47, -RZ, R32.H0_H0 ;  /* 0x20000020ff2f7230 */ /* 0x000fe40000004100 */
[----:B------:R-:W-:Y:S01]  /*9550*/  HADD2.F32 R158, -RZ, R158.H0_H0 ;  /* 0x2000009eff9e7230 */ /* 0x000fe20000004100 */
[----:B------:R-:W-:Y:S01]  /*9560*/  F2FP.F16.F32.PACK_AB R50, R50, R33 ;  /* 0x000000213232723e */ /* 0x000fe200000000ff */
[----:B------:R-:W-:Y:S02]  /*9570*/  HADD2.F32 R49, -RZ, R32.H1_H1 ;  /* 0x30000020ff317230 */ /* 0x000fe40000004100 */
[----:B------:R-:W-:Y:S01]  /*9580*/  FMUL.FTZ R32, R42, R166 ;  /* 0x000000a62a207220 */ /* 0x000fe20000410000 */
[----:B------:R-:W-:-:S02]  /*9590*/  HADD2.F32 R58, -RZ, R41.H0_H0 ;  /* 0x20000029ff3a7230 */ /* 0x000fc40000004100 */
[C---:B------:R-:W-:Y:S01]  /*95a0*/  FMUL.FTZ R41, R47.reuse, R166 ;  /* 0x000000a62f297220 */ /* 0x040fe20000410000 */
[----:B------:R-:W-:Y:S02]  /*95b0*/  HADD2.F32 R45, -RZ, R28.H1_H1 ;  /* 0x3000001cff2d7230 */ /* 0x000fe40000004100 */
[----:B------:R-:W-:Y:S01]  /*95c0*/  FFMA.FTZ R32, R47, R158, R32 ;  /* 0x0000009e2f207223 */ /* 0x000fe20000010020 */
[----:B------:R-:W-:Y:S02]  /*95d0*/  HADD2.F32 R47, -RZ, R44.H0_H0 ;  /* 0x2000002cff2f7230 */ /* 0x000fe40000004100 */
[----:B------:R-:W-:Y:S01]  /*95e0*/  FMUL.FTZ R62, R49, R60 ;  /* 0x0000003c313e7220 */ /* 0x000fe20000410000 */
[----:B------:R-:W-:Y:S01]  /*95f0*/  FFMA.FTZ R28, R42, R158, -R41 ;  /* 0x0000009e2a1c7223 */ /* 0x000fe20000010829 */
        /* <DEDUP_REMOVED lines=19> */
[----:B------:R-:W-:Y:S01]  /*9730*/  IMAD.MOV.U32 R29, RZ, RZ, R31 ;  /* 0x000000ffff1d7224 */ /* 0x000fe200078e001f */
[----:B------:R-:W-:Y:S01]  /*9740*/  F2FP.F16.F32.PACK_AB R35, R56, R35 ;  /* 0x000000233823723e */ /* 0x000fe200000000ff */
[----:B------:R-:W-:Y:S01]  /*9750*/  IMAD.MOV.U32 R31, RZ, RZ, R50 ;  /* 0x000000ffff1f7224 */ /* 0x000fe200078e0032 */
[----:B------:R-:W-:-:S02]  /*9760*/  F2FP.F16.F32.PACK_AB R28, R41, R28 ;  /* 0x0000001c291c723e */ /* 0x000fc400000000ff */
[----:B------:R-:W-:Y:S02]  /*9770*/  F2FP.F16.F32.PACK_AB R32, R45, R32 ;  /* 0x000000202d20723e */ /* 0x000fe400000000ff */
[----:B------:R-:W-:Y:S02]  /*9780*/  F2FP.F16.F32.PACK_AB R30, R30, R49 ;  /* 0x000000311e1e723e */ /* 0x000fe400000000ff */
[----:B------:R-:W-:-:S07]  /*9790*/  F2FP.F16.F32.PACK_AB R34, R34, R159 ;  /* 0x0000009f2222723e */ /* 0x000fce00000000ff */
.L_x_1569:
[----:B------:R-:W-:Y:S05]  /*97a0*/  BSYNC B2 ;  /* 0x0000000000027941 */ /* 0x000fea0003800000 */
.L_x_1568:
[----:B0-----:R4:W-:Y:S04]  /*97b0*/  STG.E.128 desc[UR46][R36.64], R28 ;  /* 0x0000001c24007986 */ /* 0x0019e8000c101d2e */
[----:B--2---:R4:W-:Y:S02]  /*97c0*/  @!P3 STG.E.128 desc[UR46][R38.64], R32 ;  /* 0x000000202600b986 */ /* 0x0049e4000c101d2e */
.L_x_1567:
[----:B------:R-:W-:Y:S05]  /*97d0*/  BSYNC B1 ;  /* 0x0000000000017941 */ /* 0x000fea0003800000 */
.L_x_1566:
[----:B------:R-:W-:-:S13]  /*97e0*/  ISETP.NE.AND P3, PT, R15, RZ, PT ;  /* 0x000000ff0f00720c */ /* 0x000fda0003f65270 */
[----:B------:R-:W-:Y:S05]  /*97f0*/  @!P3 BRA `(.L_x_1520) ;  /* 0x0000000800c8b947 */ /* 0x000fea0003800000 */
[----:B------:R-:W-:Y:S01]  /*9800*/  LOP3.LUT P5, RZ, R18, 0x1, RZ, 0xc0, !PT ;  /* 0x0000000112ff7812 */ /* 0x000fe200078ac0ff */
[----:B------:R-:W-:Y:S01]  /*9810*/  BSSY B1, `(.L_x_1570) ;  /* 0x0000071000017945 */ /* 0x000fe20003800000 */
[----:B0---4-:R-:W-:Y:S02]  /*9820*/  SHF.R.U32.HI R31, RZ, 0x3, R207 ;  /* 0x00000003ff1f7819 */ /* 0x011fe400000116cf */
[----:B------:R-:W-:Y:S02]  /*9830*/  SEL R148, R130, R148, !P5 ;  /* 0x0000009482947207 */ /* 0x000fe40006800000 */
[----:B------:R-:W-:Y:S02]  /*9840*/  IADD3 R30, P3, P4, R104, R124, R12 ;  /* 0x0000007c681e7210 */ /* 0x000fe40007c7e00c */
[----:B------:R-:W-:Y:S02]  /*9850*/  SHF.R.S32.HI R29, RZ, 0x1f, R148 ;  /* 0x0000001fff1d7819 */ /* 0x000fe40000011494 */
[----:B---3--:R-:W-:-:S02]  /*9860*/  IADD3.X R33, R4, R40, R114, P3, P4 ;  /* 0x0000002804217210 */ /* 0x008fc40001fe8472 */
[----:B------:R-:W-:Y:S02]  /*9870*/  LEA.HI R148, R29, R148, RZ, 0x4 ;  /* 0x000000941d947211 */ /* 0x000fe400078f20ff */
[----:B------:R-:W-:Y:S02]  /*9880*/  LEA R36, P3, R30, R112, 0x1 ;  /* 0x000000701e247211 */ /* 0x000fe400078608ff */
[----:B------:R-:W-:Y:S02]  /*9890*/  LEA.HI.SX32 R148, R148, R117, 0x1c ;  /* 0x0000007594947211 */ /* 0x000fe400078fe2ff */
[----:B------:R-:W-:Y:S02]  /*98a0*/  LEA.HI.X R37, R30, R113, R33, 0x1, P3 ;  /* 0x000000711e257211 */ /* 0x000fe400018f0c21 */
[----:B------:R-:W-:Y:S02]  /*98b0*/  SHF.R.S32.HI R29, RZ, 0x1f, R148 ;  /* 0x0000001fff1d7819 */ /* 0x000fe40000011494 */
[----:B------:R-:W-:-:S02]  /*98c0*/  SHF.L.U32 R38, R148, 0x3, RZ ;  /* 0x0000000394267819 */ /* 0x000fc400000006ff */
[----:B------:R-:W-:Y:S02]  /*98d0*/  LEA.HI R29, R29, R148, RZ, 0x3 ;  /* 0x000000941d1d7211 */ /* 0x000fe400078f18ff */
[----:B------:R-:W-:Y:S02]  /*98e0*/  LOP3.LUT R28, R207, 0x38, R38, 0xf8, !PT ;  /* 0x00000038cf1c7812 */ /* 0x000fe400078ef826 */
[----:B------:R-:W-:Y:S02]  /*98f0*/  SHF.R.S32.HI R29, RZ, 0x3, R29 ;  /* 0x00000003ff1d7819 */ /* 0x000fe4000001141d */
[----:B------:R-:W-:Y:S02]  /*9900*/  LOP3.LUT R28, R28, R31, RZ, 0x3c, !PT ;  /* 0x0000001f1c1c7212 */ /* 0x000fe400078e3cff */
[----:B------:R-:W-:Y:S01]  /*9910*/  ISETP.GE.AND P3, PT, R199, R121, PT ;  /* 0x00000079c700720c */ /* 0x000fe20003f66270 */
        /* <DEDUP_REMOVED lines=10> */
[----:B------:R-:W-:Y:S01]  /*99c0*/  SHF.R.U32.HI R50, RZ, 0x10, R65 ;  /* 0x00000010ff327819 */ /* 0x000fe20000011641 */
[----:B--2---:R-:W-:Y:S01]  /*99d0*/  IMAD.MOV.U32 R28, RZ, RZ, R33 ;  /* 0x000000ffff1c7224 */ /* 0x004fe200078e0021 */
[--C-:B------:R-:W-:Y:S01]  /*99e0*/  SHF.R.U32.HI R48, RZ, 0x10, R53.reuse ;  /* 0x00000010ff307819 */ /* 0x100fe20000011635 */
[----:B------:R-:W-:Y:S01]  /*99f0*/  IMAD.MOV.U32 R45, RZ, RZ, R32 ;  /* 0x000000ffff2d7224 */ /* 0x000fe200078e0020 */
[----:B------:R-:W-:Y:S01]  /*9a00*/  SHF.R.U64 R41, R52, 0x10, R53 ;  /* 0x0000001034297819 */ /* 0x000fe20000001235 */
[----:B------:R-:W-:Y:S01]  /*9a10*/  IMAD.MOV.U32 R46, RZ, RZ, R35 ;  /* 0x000000ffff2e7224 */ /* 0x000fe200078e0023 */
[----:B------:R-:W-:Y:S01]  /*9a20*/  SHF.R.U32.HI R51, RZ, 0x10, R67 ;  /* 0x00000010ff337819 */ /* 0x000fe20000011643 */
[----:B------:R-:W-:Y:S01]  /*9a30*/  HADD2.F32 R49, -RZ, R156.H1_H1 ;  /* 0x3000009cff317230 */ /* 0x000fe20000004100 */
[--C-:B------:R-:W-:Y:S01]  /*9a40*/  SHF.R.U64 R39, R54, 0x10, R55.reuse ;  /* 0x0000001036277819 */ /* 0x100fe20000001237 */
[--C-:B------:R-:W-:Y:S01]  /*9a50*/  HADD2.F32 R32, -RZ, R28.reuse.H0_H0 ;  /* 0x2000001cff207230 */ /* 0x100fe20000004100 */
[----:B------:R-:W-:Y:S01]  /*9a60*/  SHF.R.U32.HI R54, RZ, 0x10, R55 ;  /* 0x00000010ff367819 */ /* 0x000fe20000011637 */
[----:B------:R-:W-:Y:S01]  /*9a70*/  HADD2.F32 R35, -RZ, R28.H1_H1 ;  /* 0x3000001cff237230 */ /* 0x000fe20000004100 */
[----:B------:R-:W-:Y:S01]  /*9a80*/  SHF.R.U64 R43, R64, 0x10, R65 ;  /* 0x00000010402b7819 */ /* 0x000fe20000001241 */
[----:B------:R-:W-:Y:S01]  /*9a90*/  IMAD.MOV.U32 R33, RZ, RZ, R31 ;  /* 0x000000ffff217224 */ /* 0x000fe200078e001f */
[----:B------:R-:W-:Y:S01]  /*9aa0*/  SHF.R.U64 R42, R66, 0x10, R67 ;  /* 0x00000010422a7819 */ /* 0x000fe20000001243 */
[----:B------:R-:W-:-:S02]  /*9ab0*/  HADD2.F32 R28, -RZ, R29.H0_H0 ;  /* 0x2000001dff1c7230 */ /* 0x000fc40000004100 */
[----:B------:R-:W-:Y:S02]  /*9ac0*/  HADD2.F32 R50, -RZ, R50.H0_H0 ;  /* 0x20000032ff327230 */ /* 0x000fe40000004100 */
[----:B------:R-:W-:Y:S02]  /*9ad0*/  HADD2.F32 R31, -RZ, R29.H1_H1 ;  /* 0x3000001dff1f7230 */ /* 0x000fe40000004100 */
[-C--:B------:R-:W-:Y:S01]  /*9ae0*/  FMUL.FTZ R29, R32, R49.reuse ;  /* 0x00000031201d7220 */ /* 0x080fe20000410000 */
[----:B------:R-:W-:Y:S02]  /*9af0*/  HADD2.F32 R47, -RZ, R154.H1_H1 ;  /* 0x3000009aff2f7230 */ /* 0x000fe40000004100 */
[C---:B------:R-:W-:Y:S01]  /*9b00*/  FMUL.FTZ R49, R28.reuse, R49 ;  /* 0x000000311c317220 */ /* 0x040fe20000410000 */
[----:B------:R-:W-:Y:S02]  /*9b10*/  HADD2.F32 R48, -RZ, R48.H0_H0 ;  /* 0x20000030ff307230 */ /* 0x000fe40000004100 */
[-C--:B------:R-:W-:Y:S01]  /*9b20*/  FMUL.FTZ R52, R35, R50.reuse ;  /* 0x0000003223347220 */ /* 0x080fe20000410000 */
[C---:B------:R-:W-:Y:S01]  /*9b30*/  FMUL.FTZ R50, R31.reuse, R50 ;  /* 0x000000321f327220 */ /* 0x040fe20000410000 */
[-C--:B------:R-:W-:Y:S01]  /*9b40*/  FFMA.FTZ R28, R28, R47.reuse, -R29 ;  /* 0x0000002f1c1c7223 */ /* 0x080fe2000001081d */
[----:B------:R-:W-:Y:S01]  /*9b50*/  FFMA.FTZ R29, R32, R47, R49 ;  /* 0x0000002f201d7223 */ /* 0x000fe20000010031 */
[-C--:B------:R-:W-:Y:S01]  /*9b60*/  FFMA.FTZ R31, R31, R48.reuse, -R52 ;  /* 0x000000301f1f7223 */ /* 0x080fe20000010834 */
[----:B------:R-:W-:Y:S01]  /*9b70*/  FFMA.FTZ R32, R35, R48, R50 ;  /* 0x0000003023207223 */ /* 0x000fe20000010032 */
[----:B------:R-:W-:-:S02]  /*9b80*/  HADD2.F32 R52, -RZ, R155.H1_H1 ;  /* 0x3000009bff347230 */ /* 0x000fc40000004100 */
[--C-:B------:R-:W-:Y:S01]  /*9b90*/  HADD2.F32 R47, -RZ, R46.reuse.H0_H0 ;  /* 0x2000002eff2f7230 */ /* 0x100fe20000004100 */
[----:B------:R-:W-:Y:S01]  /*9ba0*/  F2FP.F16.F32.PACK_AB R31, R31, R28 ;  /* 0x0000001c1f1f723e */ /* 0x000fe200000000ff */
[----:B------:R-:W-:Y:S02]  /*9bb0*/  HADD2.F32 R35, -RZ, R33.H0_H0 ;  /* 0x20000021ff237230 */ /* 0x000fe40000004100 */
[----:B------:R-:W-:Y:S02]  /*9bc0*/  HADD2.F32 R48, -RZ, R46.H1_H1 ;  /* 0x3000002eff307230 */ /* 0x000fe40000004100 */
[----:B------:R-:W-:Y:S02]  /*9bd0*/  HADD2.F32 R51, -RZ, R51.H0_H0 ;  /* 0x20000033ff337230 */ /* 0x000fe40000004100 */
[----:B------:R-:W-:Y:S02]  /*9be0*/  HADD2.F32 R50, -RZ, R153.H1_H1 ;  /* 0x30000099ff327230 */ /* 0x000fe40000004100 */
[----:B------:R-:W-:-:S02]  /*9bf0*/  HADD2.F32 R49, -RZ, R54.H0_H0 ;  /* 0x20000036ff317230 */ /* 0x000fc40000004100 */
[-C--:B------:R-:W-:Y:S01]  /*9c00*/  FMUL.FTZ R54, R47, R52.reuse ;  /* 0x000000342f367220 */ /* 0x080fe20000410000 */
[----:B------:R-:W-:Y:S02]  /*9c10*/  HADD2.F32 R46, -RZ, R33.H1_H1 ;  /* 0x30000021ff2e7230 */ /* 0x000fe40000004100 */
[C---:B------:R-:W-:Y:S01]  /*9c20*/  FMUL.FTZ R52, R35.reuse, R52 ;  /* 0x0000003423347220 */ /* 0x040fe20000410000 */
[-C--:B------:R-:W-:Y:S01]  /*9c30*/  FMUL.FTZ R53, R48, R51.reuse ;  /* 0x0000003330357220 */ /* 0x080fe20000410000 */
[-C--:B------:R-:W-:Y:S01]  /*9c40*/  FFMA.FTZ R33, R35, R50.reuse, -R54 ;  /* 0x0000003223217223 */ /* 0x080fe20000010836 */
[----:B------:R-:W-:Y:S02]  /*9c50*/  HADD2.F32 R156, -RZ, R156.H0_H0 ;  /* 0x2000009cff9c7230 */ /* 0x000fe40000004100 */
[----:B------:R-:W-:Y:S01]  /*9c60*/  FFMA.FTZ R35, R47, R50, R52 ;  /* 0x000000322f237223 */ /* 0x000fe20000010034 */
[C---:B------:R-:W-:Y:S01]  /*9c70*/  FMUL.FTZ R51, R46.reuse, R51 ;  /* 0x000000332e337220 */ /* 0x040fe20000410000 */
[----:B------:R-:W-:Y:S01]  /*9c80*/  FFMA.FTZ R52, R46, R49, -R53 ;  /* 0x000000312e347223 */ /* 0x000fe20000010835 */
[----:B------:R-:W-:-:S02]  /*9c90*/  HADD2.F32 R47, -RZ, R43.H0_H0 ;  /* 0x2000002bff2f7230 */ /* 0x000fc40000004100 */
[--C-:B------:R-:W-:Y:S02]  /*9ca0*/  HADD2.F32 R46, -RZ, R45.reuse.H0_H0 ;  /* 0x2000002dff2e7230 */ /* 0x100fe40000004100 */
[----:B------:R-:W-:Y:S01]  /*9cb0*/  FFMA.FTZ R54, R48, R49, R51 ;  /* 0x0000003130367223 */ /* 0x000fe20000010033 */
[--C-:B------:R-:W-:Y:S01]  /*9cc0*/  HADD2.F32 R43, -RZ, R44.reuse.H0_H0 ;  /* 0x2000002cff2b7230 */ /* 0x100fe20000004100 */
[----:B------:R-:W-:Y:S01]  /*9cd0*/  F2FP.F16.F32.PACK_AB R52, R52, R33 ;  /* 0x000000213434723e */ /* 0x000fe200000000ff */
[----:B------:R-:W-:Y:S02]  /*9ce0*/  HADD2.F32 R45, -RZ, R45.H1_H1 ;  /* 0x3000002dff2d7230 */ /* 0x000fe40000004100 */
[-C--:B------:R-:W-:Y:S01]  /*9cf0*/  FMUL.FTZ R48, R46, R156.reuse ;  /* 0x0000009c2e307220 */ /* 0x080fe20000410000 */
[----:B------:R-:W-:Y:S02]  /*9d00*/  HADD2.F32 R44, -RZ, R44.H1_H1 ;  /* 0x3000002cff2c7230 */ /* 0x000fe40000004100 */
[----:B------:R-:W-:Y:S01]  /*9d10*/  FMUL.FTZ R49, R43, R156 ;  /* 0x0000009c2b317220 */ /* 0x000fe20000410000 */
[----:B------:R-:W-:-:S02]  /*9d20*/  HADD2.F32 R154, -RZ, R154.H0_H0 ;  /* 0x2000009aff9a7230 */ /* 0x000fc40000004100 */
[-C--:B------:R-:W-:Y:S01]  /*9d30*/  FMUL.FTZ R51, R45, R47.reuse ;  /* 0x0000002f2d337220 */ /* 0x080fe20000410000 */
[----:B------:R-:W-:Y:S02]  /*9d40*/  HADD2.F32 R41, -RZ, R41.H0_H0 ;  /* 0x20000029ff297230 */ /* 0x000fe40000004100 */
[C---:B------:R-:W-:Y:S01]  /*9d50*/  FMUL.FTZ R50, R44.reuse, R47 ;  /* 0x0000002f2c327220 */ /* 0x040fe20000410000 */
[----:B------:R-:W-:Y:S02]  /*9d60*/  HADD2.F32 R155, -RZ, R155.H0_H0 ;  /* 0x2000009bff9b7230 */ /* 0x000fe40000004100 */
[----:B------:R-:W-:Y:S01]  /*9d70*/  FFMA.FTZ R48, R43, R154, -R48 ;  /* 0x0000009a2b307223 */ /* 0x000fe20000010830 */
[----:B------:R-:W-:Y:S02]  /*9d80*/  HADD2.F32 R43, -RZ, R42.H0_H0 ;  /* 0x2000002aff2b7230 */ /* 0x000fe40000004100 */
[-C--:B------:R-:W-:Y:S01]  /*9d90*/  FFMA.FTZ R51, R44, R41.reuse, -R51 ;  /* 0x000000292c337223 */ /* 0x080fe20000010833 */
[----:B------:R-:W-:Y:S01]  /*9da0*/  FFMA.FTZ R50, R45, R41, R50 ;  /* 0x000000292d327223 */ /* 0x000fe20000010032 */
[----:B------:R-:W-:-:S02]  /*9db0*/  HADD2.F32 R42, -RZ, R34.H0_H0 ;  /* 0x20000022ff2a7230 */ /* 0x000fc40000004100 */
[----:B------:R-:W-:Y:S01]  /*9dc0*/  FFMA.FTZ R49, R46, R154, R49 ;  /* 0x0000009a2e317223 */ /* 0x000fe20000010031 */
[----:B------:R-:W-:Y:S01]  /*9dd0*/  HADD2.F32 R41, -RZ, R30.H0_H0 ;  /* 0x2000001eff297230 */ /* 0x000fe20000004100 */
[----:B------:R-:W-:Y:S01]  /*9de0*/  F2FP.F16.F32.PACK_AB R33, R32, R29 ;  /* 0x0000001d2021723e */ /* 0x000fe200000000ff */
[----:B------:R-:W-:Y:S02]  /*9df0*/  HADD2.F32 R34, -RZ, R34.H1_H1 ;  /* 0x30000022ff227230 */ /* 0x000fe40000004100 */
[-C--:B------:R-:W-:Y:S01]  /*9e00*/  FMUL.FTZ R44, R42, R155.reuse ;  /* 0x0000009b2a2c7220 */ /* 0x080fe20000410000 */
[----:B------:R-:W-:Y:S02]  /*9e10*/  HADD2.F32 R30, -RZ, R30.H1_H1 ;  /* 0x3000001eff1e7230 */ /* 0x000fe40000004100 */
[----:B------:R-:W-:Y:S01]  /*9e20*/  FMUL.FTZ R155, R41, R155 ;  /* 0x0000009b299b7220 */ /* 0x000fe20000410000 */
[----:B------:R-:W-:Y:S02]  /*9e30*/  HADD2.F32 R153, -RZ, R153.H0_H0 ;  /* 0x20000099ff997230 */ /* 0x000fe40000004100 */
[----:B------:R-:W-:Y:S01]  /*9e40*/  FMUL.FTZ R45, R34, R43 ;  /* 0x0000002b222d7220 */ /* 0x000fe20000410000 */
[----:B------:R-:W-:-:S02]  /*9e50*/  HADD2.F32 R39, -RZ, R39.H0_H0 ;  /* 0x20000027ff277230 */ /* 0x000fc40000004100 */
[----:B------:R-:W-:Y:S01]  /*9e60*/  FMUL.FTZ R43, R30, R43 ;  /* 0x0000002b1e2b7220 */ /* 0x000fe20000410000 */
[----:B------:R-:W-:Y:S02]  /*9e70*/  IMAD.MOV.U32 R29, RZ, RZ, R31 ;  /* 0x000000ffff1d7224 */ /* 0x000fe400078e001f */
[-C--:B------:R-:W-:Y:S01]  /*9e80*/  FFMA.FTZ R44, R41, R153.reuse, -R44 ;  /* 0x00000099292c7223 */ /* 0x080fe2000001082c */
[----:B------:R-:W-:Y:S01]  /*9e90*/  FFMA.FTZ R155, R42, R153, R155 ;  /* 0x000000992a9b7223 */ /* 0x000fe2000001009b */
[-C--:B------:R-:W-:Y:S01]  /*9ea0*/  FFMA.FTZ R45, R30, R39.reuse, -R45 ;  /* 0x000000271e2d7223 */ /* 0x080fe2000001082d */
[----:B------:R-:W-:Y:S01]  /*9eb0*/  FFMA.FTZ R34, R34, R39, R43 ;  /* 0x0000002722227223 */ /* 0x000fe2000001002b */
[----:B------:R-:W-:Y:S01]  /*9ec0*/  F2FP.F16.F32.PACK_AB R35, R54, R35 ;  /* 0x000000233623723e */ /* 0x000fe200000000ff */
[----:B------:R-:W-:Y:S01]  /*9ed0*/  IMAD.MOV.U32 R31, RZ, RZ, R52 ;  /* 0x000000ffff1f7224 */ /* 0x000fe200078e0034 */
[----:B------:R-:W-:Y:S02]  /*9ee0*/  F2FP.F16.F32.PACK_AB R28, R51, R48 ;  /* 0x00000030331c723e */ /* 0x000fe400000000ff */
[----:B------:R-:W-:-:S02]  /*9ef0*/  F2FP.F16.F32.PACK_AB R32, R50, R49 ;  /* 0x000000313220723e */ /* 0x000fc400000000ff */
[----:B------:R-:W-:Y:S02]  /*9f00*/  F2FP.F16.F32.PACK_AB R30, R45, R44 ;  /* 0x0000002c2d1e723e */ /* 0x000fe400000000ff */
[----:B------:R-:W-:-:S07]  /*9f10*/  F2FP.F16.F32.PACK_AB R34, R34, R155 ;  /* 0x0000009b2222723e */ /* 0x000fce00000000ff */
.L_x_1571:
[----:B------:R-:W-:Y:S05]  /*9f20*/  BSYNC B1 ;  /* 0x0000000000017941 */ /* 0x000fea0003800000 */
.L_x_1570:
        /* <DEDUP_REMOVED lines=10> */
.L_x_1487:
[----:B------:R-:W-:-:S13]  /*9fd0*/  ISETP.NE.AND P2, PT, R200, 0x3, PT ;  /* 0x00000003c800780c */ /* 0x000fda0003f45270 */
[----:B------:R-:W-:Y:S05]  /*9fe0*/  @!P2 BRA `(.L_x_1572) ;  /* 0x000000000004a947 */ /* 0x000fea0003800000 */
[----:B------:R-:W-:Y:S01]  /*9ff0*/  BPT.TRAP 0x1 ;  /* 0x000000040000795c */ /* 0x000fe20000300000 */
.L_x_1572:
[----:B------:R-:W-:Y:S01]  /*a000*/  IMAD R86, R17, 0x8, R16 ;  /* 0x0000000811567824 */ /* 0x000fe200078e0210 */
[----:B------:R-:W-:Y:S01]  /*a010*/  SHF.L.U32 R87, R202, 0x1f, RZ ;  /* 0x0000001fca577819 */ /* 0x000fe200000006ff */
[----:B------:R-:W-:Y:S01]  /*a020*/  IMAD R85, R24, -0x60, R2 ;  /* 0xffffffa018557824 */ /* 0x000fe200078e0202 */
[----:B------:R-:W-:Y:S02]  /*a030*/  BSSY B1, `(.L_x_1573) ;  /* 0x0000004000017945 */ /* 0x000fe40003800000 */
[----:B------:R-:W0:Y:S02]  /*a040*/  SYNCS.PHASECHK.TRANS64.TRYWAIT P3, [R86+URZ+0x30890], R87 ;  /* 0x03089057560075a7 */ /* 0x000e24000806017f */
[----:B------:R-:W-:Y:S01]  /*a050*/  VIMNMX R85, R85, 0x60, PT ;  /* 0x0000006055557848 */ /* 0x000fe20003fe0100 */
[----:B0-----:R-:W-:Y:S06]  /*a060*/  @!P3 BRA `(.L_x_1574) ;  /* 0x000002240054b947 */ /* 0x001fec0003800000 */
.L_x_1949:
[----:B------:R-:W-:Y:S05]  /*a070*/  BSYNC B1 ;  /* 0x0000000000017941 */ /* 0x000fea0003800000 */
.L_x_1573:
[----:B------:R-:W-:Y:S01]  /*a080*/  ISETP.GE.AND P3, PT, R195, R85, PT ;  /* 0x00000055c300720c */ /* 0x000fe20003f66270 */
[----:B------:R-:W-:-:S12]  /*a090*/  BSSY B1, `(.L_x_1575) ;  /* 0x0000014000017945 */ /* 0x000fd80003800000 */
[----:B------:R-:W-:Y:S05]  /*a0a0*/  @P3 BRA `(.L_x_1576) ;  /* 0x0000000000483947 */ /* 0x000fea0003800000 */
[----:B------:R-:W-:-:S13]  /*a0b0*/  ISETP.NE.AND P3, PT, R13, RZ, PT ;  /* 0x000000ff0d00720c */ /* 0x000fda0003f65270 */
[----:B------:R-:W1:Y:S04]  /*a0c0*/  @P3 LDS.128 R28, [R27+0x1e000] ;  /* 0x01e000001b1c3984 */ /* 0x000e680000000c00 */
[----:B-1----:R-:W-:Y:S01]  /*a0d0*/  @P3 STG.E.128 desc[UR46][R34.64], R28 ;  /* 0x0000001c22003986 */ /* 0x002fe2000c101d2e */
        /* <DEDUP_REMOVED lines=14> */
[----:B-1----:R1:W-:Y:S02]  /*a1c0*/  @P3 STG.E.128 desc[UR46][R34.64+0x140], R28 ;  /* 0x0001401c22003986 */ /* 0x0023e4000c101d2e */
.L_x_1576:
[----:B------:R-:W-:Y:S05]  /*a1d0*/  BSYNC B1 ;  /* 0x0000000000017941 */ /* 0x000fea0003800000 */
.L_x_1575:
[----:B------:R-:W-:-:S13]  /*a1e0*/  ISETP.GE.AND P3, PT, R220, R85, PT ;  /* 0x00000055dc00720c */ /* 0x000fda0003f66270 */
[----:B------:R-:W-:Y:S05]  /*a1f0*/  @P3 BRA `(.L_x_1520) ;  /* 0x0000000000483947 */ /* 0x000fea0003800000 */
[----:B------:R-:W-:-:S13]  /*a200*/  ISETP.NE.AND P3, PT, R13, RZ, PT ;  /* 0x000000ff0d00720c */ /* 0x000fda0003f65270 */
[----:B-1----:R-:W1:Y:S04]  /*a210*/  @P3 LDS.128 R28, [R27+0x20000] ;  /* 0x020000001b1c3984 */ /* 0x002e680000000c00 */
        /* <DEDUP_REMOVED lines=16> */
.L_x_1520:
[----:B------:R-:W-:Y:S05]  /*a320*/  BSYNC B0 ;  /* 0x0000000000007941 */ /* 0x000fea0003800000 */
.L_x_1486:
        /* <DEDUP_REMOVED lines=17> */
.L_x_1578:
[----:B------:R-:W-:Y:S05]  /*a440*/  BSYNC B0 ;  /* 0x0000000000007941 */ /* 0x000fea0003800000 */
.L_x_1577:
[----:B------:R-:W1:Y:S01]  /*a450*/  SYNCS.PHASECHK.TRANS64.TRYWAIT P2, [R86+URZ+0x308b0], R87 ;  /* 0x0308b057560075a7 */ /* 0x000e62000804017f */
[----:B------:R-:W-:Y:S01]  /*a460*/  ULDC.64 UR44, c[0x0][0x328] ;  /* 0x0000ca00002c7ab9 */ /* 0x000fe20000000a00 */
[----:B------:R-:W-:Y:S01]  /*a470*/  ULDC.64 UR60, c[0x0][0x318] ;  /* 0x0000c600003c7ab9 */ /* 0x000fe20000000a00 */
[----:B------:R-:W-:Y:S04]  /*a480*/  BSSY B0, `(.L_x_1579) ;  /* 0x0000002000007945 */ /* 0x000fe80003800000 */
[----:B-1----:R-:W-:Y:S05]  /*a490*/  @!P2 BRA `(.L_x_1580) ;  /* 0x00000220005ca947 */ /* 0x002fea0003800000 */
.L_x_1950:
[----:B------:R-:W-:Y:S05]  /*a4a0*/  BSYNC B0 ;  /* 0x0000000000007941 */ /* 0x000fea0003800000 */
.L_x_1579:
[----:B------:R-:W-:Y:S01]  /*a4b0*/  ISETP.GE.AND P2, PT, R195, R85, PT ;  /* 0x00000055c300720c */ /* 0x000fe20003f46270 */
[----:B------:R-:W-:Y:S01]  /*a4c0*/  BSSY B0, `(.L_x_1581) ;  /* 0x000001e000007945 */ /* 0x000fe20003800000 */
[----:B------:R-:W-:-:S11]  /*a4d0*/  IMAD.WIDE R32, R24, 0x60, R122 ;  /* 0x0000006018207825 */ /* 0x000fd600078e027a */
[----:B------:R-:W-:Y:S05]  /*a4e0*/  @P2 BRA `(.L_x_1582) ;  /* 0x00000000006c2947 */ /* 0x000fea0003800000 */
[----:B------:R-:W-:Y:S01]  /*a4f0*/  IMAD R31, R33, UR44, RZ ;  /* 0x0000002c211f7c24 */ /* 0x000fe2000f8e02ff */
[----:B------:R-:W-:Y:S01]  /*a500*/  ULDC UR4, c[0x0][0x2f4] ;  /* 0x0000bd0000047ab9 */ /* 0x000fe20000000800 */
[----:B0-----:R-:W-:Y:S02]  /*a510*/  IMAD.MOV.U32 R28, RZ, RZ, R102 ;  /* 0x000000ffff1c7224 */ /* 0x001fe400078e0066 */
[----:B------:R-:W-:Y:S02]  /*a520*/  IMAD.MOV.U32 R29, RZ, RZ, R26 ;  /* 0x000000ffff1d7224 */ /* 0x000fe400078e001a */
[C---:B------:R-:W-:Y:S02]  /*a530*/  IMAD R31, R32.reuse, UR45, R31 ;  /* 0x0000002d201f7c24 */ /* 0x040fe4000f8e021f */
[----:B------:R-:W-:-:S05]  /*a540*/  IMAD.WIDE.U32 R28, R32, UR44, R28 ;  /* 0x0000002c201c7c25 */ /* 0x000fca000f8e001c */
[----:B------:R-:W-:Y:S02]  /*a550*/  IADD3 R29, R29, R31, RZ ;  /* 0x0000001f1d1d7210 */ /* 0x000fe40007ffe0ff */
[----:B------:R-:W-:-:S04]  /*a560*/  LEA R34, P2, R28, UR60, 0x1 ;  /* 0x0000003c1c227c11 */ /* 0x000fc8000f8408ff */
        /* <DEDUP_REMOVED lines=19> */
.L_x_1582:
[----:B------:R-:W-:Y:S05]  /*a6a0*/  BSYNC B0 ;  /* 0x0000000000007941 */ /* 0x000fea0003800000 */
.L_x_1581:
[----:B------:R-:W-:Y:S01]  /*a6b0*/  ISETP.GE.AND P2, PT, R220, R85, PT ;  /* 0x00000055dc00720c */ /* 0x000fe20003f46270 */
[----:B------:R-:W-:-:S12]  /*a6c0*/  BSSY B0, `(.L_x_1583) ;  /* 0x000001f000007945 */ /* 0x000fd80003800000 */
[----:B------:R-:W-:Y:S05]  /*a6d0*/  @P2 BRA `(.L_x_1584) ;  /* 0x0000000000742947 */ /* 0x000fea0003800000 */
[----:B--2---:R-:W-:Y:S01]  /*a6e0*/  IADD3 R31, P2, R32, 0x40, RZ ;  /* 0x00000040201f7810 */ /* 0x004fe20007f5e0ff */
[----:B0-----:R-:W-:Y:S01]  /*a6f0*/  IMAD.MOV.U32 R28, RZ, RZ, R102 ;  /* 0x000000ffff1c7224 */ /* 0x001fe200078e0066 */
[----:B------:R-:W-:Y:S01]  /*a700*/  ULDC UR4, c[0x0][0x2f4] ;  /* 0x0000bd0000047ab9 */ /* 0x000fe20000000800 */
[----:B------:R-:W-:Y:S02]  /*a710*/  IMAD.MOV.U32 R29, RZ, RZ, R26 ;  /* 0x000000ffff1d7224 */ /* 0x000fe400078e001a */
[----:B------:R-:W-:Y:S02]  /*a720*/  IMAD.X R32, RZ, RZ, R33, P2 ;  /* 0x000000ffff207224 */ /* 0x000fe400010e0621 */
[----:B------:R-:W-:-:S04]  /*a730*/  IMAD.WIDE.U32 R28, R31, UR44, R28 ;  /* 0x0000002c1f1c7c25 */ /* 0x000fc8000f8e001c */
[----:B------:R-:W-:-:S04]  /*a740*/  IMAD R32, R32, UR44, RZ ;  /* 0x0000002c20207c24 */ /* 0x000fc8000f8e02ff */
[----:B------:R-:W-:Y:S01]  /*a750*/  IMAD R31, R31, UR45, R32 ;  /* 0x0000002d1f1f7c24 */ /* 0x000fe2000f8e0220 */
[----:B------:R-:W-:-:S03]  /*a760*/  LEA R32, P2, R28, UR60, 0x1 ;  /* 0x0000003c1c207c11 */ /* 0x000fc6000f8408ff */
        /* <DEDUP_REMOVED lines=20> */
.L_x_1584:
[----:B------:R-:W-:Y:S05]  /*a8b0*/  BSYNC B0 ;  /* 0x0000000000007941 */ /* 0x000fea0003800000 */
.L_x_1583:
[----:B------:R-:W-:Y:S01]  /*a8c0*/  @!PT LDS RZ, [RZ] ;  /* 0x00000000fffff984 */ /* 0x000fe20000000800 */
[----:B------:R-:W-:Y:S01]  /*a8d0*/  @!PT LDS RZ, [RZ] ;  /* 0x00000000fffff984 */ /* 0x000fe20000000800 */
[----:B------:R-:W-:Y:S01]  /*a8e0*/  @!PT LDS RZ, [RZ] ;  /* 0x00000000fffff984 */ /* 0x000fe20000000800 */
[----:B------:R-:W-:Y:S01]  /*a8f0*/  @!PT LDS RZ, [RZ] ;  /* 0x00000000fffff984 */ /* 0x000fe20000000800 */
[----:B------:R4:W-:Y:S06]  /*a900*/  MEMBAR.ALL.CTA ;  /* 0x0000000000007992 */ /* 0x0009ec0000008000 */
[----:B----4-:R-:W4:Y:S01]  /*a910*/  FENCE.VIEW.ASYNC.S ;  /* 0x00000000000073c6 */ /* 0x010f220000000000 */
[----:B-1----:R-:W-:Y:S01]  /*a920*/  @!P3 VIADD R86, R86, 0x308c0 ;  /* 0x000308c05656b836 */ /* 0x002fe20000000000 */
[----:B----4-:R1:W-:Y:S01]  /*a930*/  BAR.SYNC.DEFER_BLOCKING R175, 0x80 ;  /* 0x000200af0000751d */ /* 0x0103e20000010000 */
[----:B------:R-:W-:Y:S01]  /*a940*/  LOP3.LUT P4, RZ, R18, 0x2, RZ, 0xc0, !PT ;  /* 0x0000000212ff7812 */ /* 0x000fe2000788c0ff */
[----:B------:R-:W-:-:S02]  /*a950*/  VIADD R17, R17, 0x1 ;  /* 0x0000000111117836 */ /* 0x000fc40000000000 */
[----:B------:R-:W-:Y:S02]  /*a960*/  @!P3 PRMT R86, RZ, 0x654, R86 ;  /* 0x00000654ff56b816 */ /* 0x000fe40000000056 */
[----:B------:R-:W-:Y:S02]  /*a970*/  PLOP3.LUT P2, PT, PT, PT, PT, 0x8, 0x0 ;  /* 0x000000000000781c */ /* 0x000fe40003f4e170 */
[----:B------:R1:W-:Y:S01]  /*a980*/  @!P3 SYNCS.ARRIVE.TRANS64.RED.A1T0 RZ, [R86+URZ], RZ ;  /* 0x000000ff56ffb9a7 */ /* 0x0003e2000810043f */
[----:B------:R-:W-:-:S04]  /*a990*/  ISETP.NE.AND P3, PT, R17, 0x2, PT ;  /* 0x000000021100780c */ /* 0x000fc80003f65270 */
[----:B------:R-:W-:Y:S02]  /*a9a0*/  SEL R27, RZ, 0x1, P3 ;  /* 0x00000001ff1b7807 */ /* 0x000fe40001800000 */
[----:B------:R-:W-:Y:S02]  /*a9b0*/  SEL R17, R17, RZ, P3 ;  /* 0x000000ff11117207 */ /* 0x000fe40001800000 */
[----:B------:R-:W-:Y:S01]  /*a9c0*/  LOP3.LUT R202, R202, R27, RZ, 0x3c, !PT ;  /* 0x0000001bcaca7212 */ /* 0x000fe200078e3cff */
[----:B-1----:R-:W-:Y:S06]  /*a9d0*/  @P4 BRA `(.L_x_1585) ;  /* 0xffffff8000dc4947 */ /* 0x002fec000383ffff */
.L_x_1481:
[----:B------:R-:W1:Y:S01]  /*a9e0*/  LDC R0, c[0x0][0x448] ;  /* 0x00011200ff007b82 */ /* 0x000e620000000800 */
[----:B------:R-:W-:Y:S01]  /*a9f0*/  IADD3 R7, R197, 0x1, -R196 ;  /* 0x00000001c5077810 */ /* 0x000fe20007ffe8c4 */
[----:B------:R-:W-:Y:S06]  /*aa00*/  BSSY B0, `(.L_x_1586) ;  /* 0x000000d000007945 */ /* 0x000fec0003800000 */
[----:B------:R-:W4:Y:S01]  /*aa10*/  LDC.64 R2, c[0x0][0x9e0] ;  /* 0x00027800ff027b82 */ /* 0x000f220000000a00 */
[----:B-1----:R-:W-:Y:S01]  /*aa20*/  ISETP.NE.AND P1, PT, R0, 0x1, PT ;  /* 0x000000010000780c */ /* 0x002fe20003f25270 */
[----:B------:R-:W-:Y:S01]  /*aa30*/  VIADD R0, R213, 0x7f ;  /* 0x0000007fd5007836 */ /* 0x000fe20000000000 */
[----:B----4-:R-:W-:-:S11]  /*aa40*/  ISETP.GE.AND P3, PT, R3, 0x1, PT ;  /* 0x000000010300780c */ /* 0x010fd60003f66270 */
[----:B------:R-:W1:Y:S08]  /*aa50*/  @P1 LDC R5, c[0x0][0x44c] ;  /* 0x00011300ff051b82 */ /* 0x000e700000000800 */
[----:B------:R-:W4:Y:S01]  /*aa60*/  @P1 LDC R4, c[0x0][0x450] ;  /* 0x00011400ff041b82 */ /* 0x000f220000000800 */
[----:B-1----:R-:W-:-:S05]  /*aa70*/  @P1 IMAD.HI.U32 R5, R0, R5, RZ ;  /* 0x0000000500051227 */ /* 0x002fca00078e00ff */
[----:B----4-:R-:W-:-:S05]  /*aa80*/  @P1 SHF.R.U32.HI R0, RZ, R4, R5 ;  /* 0x00000004ff001219 */ /* 0x010fca0000011605 */
[----:B------:R-:W-:Y:S01]  /*aa90*/  IMAD.IADD R5, R7, 0x1, R0 ;  /* 0x0000000107057824 */ /* 0x000fe200078e0200 */
[----:B------:R-:W-:Y:S06]  /*aaa0*/  @P2 BRA `(.L_x_1587) ;  /* 0x0000000000082947 */ /* 0x000fec0003800000 */
[----:B------:R-:W1:Y:S02]  /*aab0*/  FENCE.VIEW.ASYNC.G ;  /* 0x00000000000073c6 */ /* 0x000e640000000100 */
[----:B-1----:R-:W-:Y:S06]  /*aac0*/  BAR.ARV 0xc, 0x180 ;  /* 0x0306000000007b1d */ /* 0x002fec0000002000 */
.L_x_1587:
[----:B------:R-:W-:Y:S05]  /*aad0*/  BSYNC B0 ;  /* 0x0000000000007941 */ /* 0x000fea0003800000 */
.L_x_1586:
[----:B------:R-:W-:Y:S01]  /*aae0*/  IMAD.IADD R2, R5, 0x1, R2 ;  /* 0x0000000105027824 */ /* 0x000fe200078e0202 */
[----:B------:R-:W-:Y:S06]  /*aaf0*/  @!P3 BRA `(.L_x_1588) ;  /* 0x000000000048b947 */ /* 0x000fec0003800000 */
[C---:B------:R-:W-:Y:S01]  /*ab00*/  ISETP.GT.AND P0, PT, R5.reuse, RZ, PT ;  /* 0x000000ff0500720c */ /* 0x040fe20003f04270 */
[----:B------:R-:W-:Y:S01]  /*ab10*/  BSSY B0, `(.L_x_1589) ;  /* 0x000000e000007945 */ /* 0x000fe20003800000 */
[----:B------:R-:W-:-:S11]  /*ab20*/  VIADD R0, R5, 0xffffffff ;  /* 0xffffffff05007836 */ /* 0x000fd60000000000 */
[----:B------:R-:W-:Y:S05]  /*ab30*/  @P0 BRA `(.L_x_1590) ;  /* 0x00000000001c0947 */ /* 0x000fea0003800000 */
[----:B------:R-:W-:Y:S01]  /*ab40*/  ISETP.NE.AND P0, PT, R3, 0x1, PT ;  /* 0x000000010300780c */ /* 0x000fe20003f05270 */
[----:B------:R-:W-:-:S12]  /*ab50*/  IMAD.MOV R5, RZ, RZ, -R5 ;  /* 0x000000ffff057224 */ /* 0x000fd800078e0a05 */
[----:B------:R-:W1:Y:S02]  /*ab60*/  @P0 LDC.64 R6, c[0x0][0x9e8] ;  /* 0x00027a00ff060b82 */ /* 0x000e640000000a00 */
[----:B-1----:R-:W-:-:S05]  /*ab70*/  @P0 IMAD.HI.U32 R0, R5, R6, RZ ;  /* 0x0000000605000227 */ /* 0x002fca00078e00ff */
[----:B------:R-:W-:-:S04]  /*ab80*/  @P0 SHF.R.U32.HI R5, RZ, R7, R0 ;  /* 0x00000007ff050219 */ /* 0x000fc80000011600 */
[----:B------:R-:W-:Y:S01]  /*ab90*/  LOP3.LUT R0, RZ, R5, RZ, 0x33, !PT ;  /* 0x00000005ff007212 */ /* 0x000fe200078e33ff */
[----:B------:R-:W-:Y:S06]  /*aba0*/  BRA `(.L_x_1591) ;  /* 0x0000000000107947 */ /* 0x000fec0003800000 */
.L_x_1590:
[----:B------:R-:W-:-:S13]  /*abb0*/  ISETP.NE.AND P0, PT, R3, 0x1, PT ;  /* 0x000000010300780c */ /* 0x000fda0003f05270 */
[----:B------:R-:W1:Y:S02]  /*abc0*/  @P0 LDC.64 R4, c[0x0][0x9e8] ;  /* 0x00027a00ff040b82 */ /* 0x000e640000000a00 */
[----:B-1----:R-:W-:-:S05]  /*abd0*/  @P0 IMAD.HI.U32 R4, R0, R4, RZ ;  /* 0x0000000400040227 */ /* 0x002fca00078e00ff */
[----:B------:R-:W-:-:S07]  /*abe0*/  @P0 SHF.R.U32.HI R0, RZ, R5, R4 ;  /* 0x00000005ff000219 */ /* 0x000fce0000011604 */
.L_x_1591:
[----:B------:R-:W-:Y:S05]  /*abf0*/  BSYNC B0 ;  /* 0x0000000000007941 */ /* 0x000fea0003800000 */
.L_x_1589:
[----:B------:R-:W-:-:S05]  /*ac00*/  IMAD R5, R0, R3, R3 ;  /* 0x0000000300057224 */ /* 0x000fca00078e0203 */
[----:B------:R-:W-:-:S07]  /*ac10*/  VIMNMX R2, R2, R5, PT ;  /* 0x0000000502027248 */ /* 0x000fce0003fe0100 */
.L_x_1588:
[----:B------:R-:W1:Y:S01]  /*ac20*/  @P1 LDC R0, c[0x0][0x44c] ;  /* 0x00011300ff001b82 */ /* 0x000e620000000800 */
[----:B------:R-:W-:Y:S01]  /*ac30*/  VIADD R2, R2, 0x5f ;  /* 0x0000005f02027836 */ /* 0x000fe20000000000 */
[----:B------:R-:W-:-:S03]  /*ac40*/  ULDC UR4, c[0x0][0x9dc] ;  /* 0x0002770000047ab9 */ /* 0x000fc60000000800 */
[----:B------:R-:W-:-:S03]  /*ac50*/  IMAD.HI R2, R2, 0x2aaaaaab, RZ ;  /* 0x2aaaaaab02027827 */ /* 0x000fc600078e02ff */
[----:B------:R-:W4:Y:S02]  /*ac60*/  @P1 LDC R7, c[0x0][0x450] ;  /* 0x00011400ff071b82 */ /* 0x000f240000000800 */
[----:B------:R-:W-:-:S04]  /*ac70*/  SHF.R.U32.HI R5, RZ, 0x1f, R2 ;  /* 0x0000001fff057819 */ /* 0x000fc80000011602 */
[----:B------:R-:W-:-:S04]  /*ac80*/  LEA.HI.SX32 R5, R2, R5, 0x1c ;  /* 0x0000000502057211 */ /* 0x000fc800078fe2ff */
[----:B------:R-:W-:Y:S01]  /*ac90*/  VIMNMX R9, R150, R5, PT ;  /* 0x0000000596097248 */ /* 0x000fe20003fe0100 */
[----:B-1----:R-:W-:-:S04]  /*aca0*/  @P1 IMAD.HI.U32 R4, R213, R0, RZ ;  /* 0x00000000d5041227 */ /* 0x002fc800078e00ff */
[----:B------:R-:W-:Y:S01]  /*acb0*/  IMAD.MOV.U32 R0, RZ, RZ, R213 ;  /* 0x000000ffff007224 */ /* 0x000fe200078e00d5 */
[----:B----4-:R-:W-:-:S05]  /*acc0*/  @P1 SHF.R.U32.HI R0, RZ, R7, R4 ;  /* 0x00000007ff001219 */ /* 0x010fca0000011604 */
[----:B------:R-:W-:-:S05]  /*acd0*/  IMAD.IADD R0, R151, 0x1, R0 ;  /* 0x0000000197007824 */ /* 0x000fca00078e0200 */
[----:B------:R-:W-:Y:S01]  /*ace0*/  IADD3 R2, R0, -UR4, RZ ;  /* 0x8000000400027c10 */ /* 0x000fe2000fffe0ff */
[----:B------:R-:W-:Y:S06]  /*acf0*/  @!P3 BRA `(.L_x_1592) ;  /* 0x000000000044b947 */ /* 0x000fec0003800000 */
[----:B------:R-:W-:Y:S01]  /*ad00*/  ISETP.GT.AND P0, PT, R0, -0x1, PT ;  /* 0xffffffff0000780c */ /* 0x000fe20003f04270 */
[----:B------:R-:W-:-:S12]  /*ad10*/  BSSY B0, `(.L_x_1593) ;  /* 0x000000d000007945 */ /* 0x000fd80003800000 */
[----:B------:R-:W-:Y:S05]  /*ad20*/  @P0 BRA `(.L_x_1594) ;  /* 0x00000000001c0947 */ /* 0x000fea0003800000 */
[----:B------:R-:W-:Y:S02]  /*ad30*/  ISETP.NE.AND P0, PT, R3, 0x1, PT ;  /* 0x000000010300780c */ /* 0x000fe40003f05270 */
[----:B------:R-:W-:-:S11]  /*ad40*/  LOP3.LUT R5, RZ, R0, RZ, 0x33, !PT ;  /* 0x00000000ff057212 */ /* 0x000fd600078e33ff */
[----:B------:R-:W1:Y:S02]  /*ad50*/  @P0 LDC.64 R6, c[0x0][0x9e8] ;  /* 0x00027a00ff060b82 */ /* 0x000e640000000a00 */
[----:B-1----:R-:W-:-:S05]  /*ad60*/  @P0 IMAD.HI.U32 R0, R5, R6, RZ ;  /* 0x0000000605000227 */ /* 0x002fca00078e00ff */
[----:B------:R-:W-:-:S04]  /*ad70*/  @P0 SHF.R.U32.HI R5, RZ, R7, R0 ;  /* 0x00000007ff050219 */ /* 0x000fc80000011600 */
[----:B------:R-:W-:Y:S01]  /*ad80*/  LOP3.LUT R0, RZ, R5, RZ, 0x33, !PT ;  /* 0x00000005ff007212 */ /* 0x000fe200078e33ff */
[----:B------:R-:W-:Y:S06]  /*ad90*/  BRA `(.L_x_1595) ;  /* 0x0000000000107947 */ /* 0x000fec0003800000 */
.L_x_1594:
[----:B------:R-:W-:-:S13]  /*ada0*/  ISETP.NE.AND P0, PT, R3, 0x1, PT ;  /* 0x000000010300780c */ /* 0x000fda0003f05270 */
[----:B------:R-:W1:Y:S02]  /*adb0*/  @P0 LDC.64 R4, c[0x0][0x9e8] ;  /* 0x00027a00ff040b82 */ /* 0x000e640000000a00 */
[----:B-1----:R-:W-:-:S05]  /*adc0*/  @P0 IMAD.HI.U32 R4, R0, R4, RZ ;  /* 0x0000000400040227 */ /* 0x002fca00078e00ff */
[----:B------:R-:W-:-:S07]  /*add0*/  @P0 SHF.R.U32.HI R0, RZ, R5, R4 ;  /* 0x00000005ff000219 */ /* 0x000fce0000011604 */
.L_x_1595:
[----:B------:R-:W-:Y:S05]  /*ade0*/  BSYNC B0 ;  /* 0x0000000000007941 */ /* 0x000fea0003800000 */
.L_x_1593:
[----:B------:R-:W-:-:S05]  /*adf0*/  IMAD R3, R0, R3, RZ ;  /* 0x0000000300037224 */ /* 0x000fca00078e02ff */
[----:B------:R-:W-:-:S07]  /*ae00*/  VIMNMX R2, R2, R3, !PT ;  /* 0x0000000302027248 */ /* 0x000fce0007fe0100 */
.L_x_1592:
[----:B------:R-:W-:Y:S01]  /*ae10*/  IMAD.HI R2, R2, 0x2aaaaaab, RZ ;  /* 0x2aaaaaab02027827 */ /* 0x000fe200078e02ff */
[----:B------:R-:W-:Y:S03]  /*ae20*/  BSSY B0, `(.L_x_1596) ;  /* 0x0000026000007945 */ /* 0x000fe60003800000 */
[----:B------:R-:W-:Y:S01]  /*ae30*/  IMAD.MOV.U32 R72, RZ, RZ, RZ ;  /* 0x000000ffff487224 */ /* 0x000fe200078e00ff */
[----:B------:R-:W-:-:S04]  /*ae40*/  SHF.R.U32.HI R3, RZ, 0x1f, R2 ;  /* 0x0000001fff037819 */ /* 0x000fc80000011602 */
[----:B------:R-:W-:-:S04]  /*ae50*/  LEA.HI.SX32 R3, R2, R3, 0x1c ;  /* 0x0000000302037211 */ /* 0x000fc800078fe2ff */
[----:B------:R-:W-:-:S04]  /*ae60*/  VIMNMX R214, RZ, R3, !PT ;  /* 0x00000003ffd67248 */ /* 0x000fc80007fe0100 */
[----:B------:R-:W-:-:S13]  /*ae70*/  ISETP.GT.AND P0, PT, R9, R214, PT ;  /* 0x000000d60900720c */ /* 0x000fda0003f04270 */
[----:B------:R-:W-:Y:S05]  /*ae80*/  @!P0 BRA `(.L_x_1597) ;  /* 0x00000000007c8947 */ /* 0x000fea0003800000 */
[----:B------:R-:W-:Y:S01]  /*ae90*/  ISETP.NE.AND P0, PT, R217, RZ, PT ;  /* 0x000000ffd900720c */ /* 0x000fe20003f05270 */
[----:B------:R-:W-:-:S03]  /*aea0*/  ULDC UR4, c[0x0][0x9f0] ;  /* 0x00027c0000047ab9 */ /* 0x000fc60000000800 */
[----:B------:R-:W-:-:S04]  /*aeb0*/  SEL R6, R217, UR4, P0 ;  /* 0x00000004d9067c07 */ /* 0x000fc80008000000 */
[-C--:B------:R-:W-:Y:S02]  /*aec0*/  IABS R5, R6.reuse ;  /* 0x0000000600057213 */ /* 0x080fe40000000000 */
[----:B------:R-:W-:Y:S02]  /*aed0*/  IADD3 R0, R6, -0x1, R9 ;  /* 0xffffffff06007810 */ /* 0x000fe40007ffe009 */
[----:B------:R-:W1:Y:S01]  /*aee0*/  I2F.RP R4, R5 ;  /* 0x0000000500047306 */ /* 0x000e620000209400 */
[----:B------:R-:W-:Y:S02]  /*aef0*/  IABS R10, R6 ;  /* 0x00000006000a7213 */ /* 0x000fe40000000000 */
[----:B------:R-:W-:-:S05]  /*af00*/  IMAD.IADD R0, R0, 0x1, -R214 ;  /* 0x0000000100007824 */ /* 0x000fca00078e0ad6 */
[----:B-1----:R-:W1:Y:S02]  /*af10*/  MUFU.RCP R4, R4 ;  /* 0x0000000400047308 */ /* 0x002e640000001000 */
[----:B-1----:R-:W-:Y:S02]  /*af20*/  VIADD R2, R4, 0xffffffe ;  /* 0x0ffffffe04027836 */ /* 0x002fe40000000000 */
[----:B------:R-:W-:-:S04]  /*af30*/  IMAD.MOV R4, RZ, RZ, -R10 ;  /* 0x000000ffff047224 */ /* 0x000fc800078e0a0a */
[----:B------:R1:W4:Y:S02]  /*af40*/  F2I.FTZ.U32.TRUNC.NTZ R3, R2 ;  /* 0x0000000200037305 */ /* 0x000324000021f000 */
[----:B-1----:R-:W-:Y:S02]  /*af50*/  IMAD.MOV.U32 R2, RZ, RZ, RZ ;  /* 0x000000ffff027224 */ /* 0x002fe400078e00ff */
[----:B----4-:R-:W-:-:S04]  /*af60*/  IMAD.MOV R8, RZ, RZ, -R3 ;  /* 0x000000ffff087224 */ /* 0x010fc800078e0a03 */
[----:B------:R-:W-:Y:S01]  /*af70*/  IMAD R7, R8, R5, RZ ;  /* 0x0000000508077224 */ /* 0x000fe200078e02ff */
[----:B------:R-:W-:Y:S02]  /*af80*/  IABS R8, R0 ;  /* 0x0000000000087213 */ /* 0x000fe40000000000 */
[----:B------:R-:W-:Y:S01]  /*af90*/  LOP3.LUT R0, R0, R6, RZ, 0x3c, !PT ;  /* 0x0000000600007212 */ /* 0x000fe200078e3cff */
[----:B------:R-:W-:-:S03]  /*afa0*/  IMAD.HI.U32 R3, R3, R7, R2 ;  /* 0x0000000703037227 */ /* 0x000fc600078e0002 */
[----:B------:R-:W-:Y:S01]  /*afb0*/  ISETP.GE.AND P2, PT, R0, RZ, PT ;  /* 0x000000ff0000720c */ /* 0x000fe20003f46270 */
[----:B------:R-:W-:-:S04]  /*afc0*/  IMAD.MOV.U32 R2, RZ, RZ, R8 ;  /* 0x000000ffff027224 */ /* 0x000fc800078e0008 */
        /* <DEDUP_REMOVED lines=10> */
[----:B------:R-:W-:-:S07]  /*b070*/  IMAD.MOV.U32 R72, RZ, RZ, R3 ;  /* 0x000000ffff487224 */ /* 0x000fce00078e0003 */
.L_x_1597:
[----:B------:R-:W-:Y:S05]  /*b080*/  BSYNC B0 ;  /* 0x0000000000007941 */ /* 0x000fea0003800000 */
.L_x_1596:
[-C--:B------:R-:W-:Y:S01]  /*b090*/  IMAD R214, R223, R72.reuse, R214 ;  /* 0x00000048dfd67224 */ /* 0x080fe200078e02d6 */
[----:B------:R-:W-:Y:S01]  /*b0a0*/  PLOP3.LUT P0, PT, PT, PT, PT, 0x80, 0x0 ;  /* 0x000000000000781c */ /* 0x000fe20003f0f070 */
[----:B------:R-:W-:Y:S01]  /*b0b0*/  IMAD.MOV.U32 R5, RZ, RZ, RZ ;  /* 0x000000ffff057224 */ /* 0x000fe200078e00ff */
[----:B------:R-:W-:Y:S01]  /*b0c0*/  CS2R R118, SRZ ;  /* 0x0000000000767805 */ /* 0x000fe2000001ff00 */
[----:B------:R-:W-:Y:S01]  /*b0d0*/  IMAD.MOV.U32 R2, RZ, RZ, RZ ;  /* 0x000000ffff027224 */ /* 0x000fe200078e00ff */
[----:B------:R-:W-:Y:S02]  /*b0e0*/  VIADDMNMX R72, R214, R72, R9, PT ;  /* 0x00000048d6487246 */ /* 0x000fe40003800109 */
[----:B------:R-:W-:Y:S02]  /*b0f0*/  CS2R R116, SRZ ;  /* 0x0000000000747805 */ /* 0x000fe4000001ff00 */
[----:B------:R-:W-:Y:S02]  /*b100*/  CS2R R114, SRZ ;  /* 0x0000000000727805 */ /* 0x000fe4000001ff00 */
[----:B------:R-:W-:-:S02]  /*b110*/  CS2R R112, SRZ ;  /* 0x0000000000707805 */ /* 0x000fc4000001ff00 */
[----:B------:R-:W-:Y:S02]  /*b120*/  ISETP.GT.AND P1, PT, R72, R214, PT ;  /* 0x000000d64800720c */ /* 0x000fe40003f24270 */
        /* <DEDUP_REMOVED lines=38> */
[----:B--2---:R-:W-:Y:S02]  /*b390*/  CS2R R34, SRZ ;  /* 0x0000000000227805 */ /* 0x004fe4000001ff00 */
[----:B---3--:R-:W-:Y:S02]  /*b3a0*/  CS2R R32, SRZ ;  /* 0x0000000000207805 */ /* 0x008fe4000001ff00 */
[----:B------:R-:W-:-:S02]  /*b3b0*/  CS2R R30, SRZ ;  /* 0x00000000001e7805 */ /* 0x000fc4000001ff00 */
[----:B0-----:R-:W-:Y:S02]  /*b3c0*/  CS2R R28, SRZ ;  /* 0x00000000001c7805 */ /* 0x001fe4000001ff00 */
[----:B------:R-:W-:Y:S02]  /*b3d0*/  CS2R R26, SRZ ;  /* 0x00000000001a7805 */ /* 0x000fe4000001ff00 */
[----:B------:R-:W-:Y:S01]  /*b3e0*/  CS2R R24, SRZ ;  /* 0x0000000000187805 */ /* 0x000fe2000001ff00 */
[----:B------:R-:W-:Y:S06]  /*b3f0*/  @!P1 BRA `(.L_x_1598) ;  /* 0x0000013c00d49947 */ /* 0x000fec0003800000 */
[----:B------:R-:W0:Y:S01]  /*b400*/  S2R R0, SR_TID.X ;  /* 0x0000000000007919 */ /* 0x000e220000002100 */
[----:B------:R-:W-:Y:S02]  /*b410*/  LOP3.LUT P0, RZ, R221, 0x1bf, RZ, 0xc0, !PT ;  /* 0x000001bfddff7812 */ /* 0x000fe4000780c0ff */
[----:B0-----:R-:W-:-:S04]  /*b420*/  IADD3 R26, R0, -0x80, RZ ;  /* 0xffffff80001a7810 */ /* 0x001fc80007ffe0ff */
[----:B------:R-:W-:-:S04]  /*b430*/  SHF.R.S32.HI R31, RZ, 0x1f, R26 ;  /* 0x0000001fff1f7819 */ /* 0x000fc8000001141a */
[----:B------:R-:W-:-:S04]  /*b440*/  LEA.HI R0, R31, R26, RZ, 0x7 ;  /* 0x0000001a1f007211 */ /* 0x000fc800078f38ff */
[----:B------:R-:W-:-:S05]  /*b450*/  SHF.R.S32.HI R4, RZ, 0x7, R0 ;  /* 0x00000007ff047819 */ /* 0x000fca0000011400 */
[----:B------:R-:W0:Y:S02]  /*b460*/  SHFL.IDX PT, R0, R4, RZ, 0x1f ;  /* 0x00001fff04007589 */ /* 0x000e2400000e0000 */
[----:B0-----:R-:W-:-:S04]  /*b470*/  LEA.HI R2, R0, R0, RZ, 0x1 ;  /* 0x0000000000027211 */ /* 0x001fc800078f08ff */
[----:B------:R-:W-:-:S05]  /*b480*/  LOP3.LUT R3, R2, 0x1e, RZ, 0xc0, !PT ;  /* 0x0000001e02037812 */ /* 0x000fca00078ec0ff */
[----:B------:R-:W-:-:S04]  /*b490*/  IMAD.IADD R0, R0, 0x1, -R3 ;  /* 0x0000000100007824 */ /* 0x000fc800078e0a03 */
[----:B------:R-:W-:-:S05]  /*b4a0*/  IMAD R0, R0, 0x2000, R221 ;  /* 0x0000200000007824 */ /* 0x000fca00078e02dd */
        /* <DEDUP_REMOVED lines=19> */
.L_x_1599:
        /* <DEDUP_REMOVED lines=12> */
.L_x_1603:
[----:B-1----:R1:W2:Y:S02]  /*b6a0*/  SYNCS.PHASECHK.TRANS64.TRYWAIT P0, [R16+URZ+0x30800], R3 ;  /* 0x03080003100075a7 */ /* 0x0022a4000800017f */
[----:B--2---:R-:W-:Y:S05]  /*b6b0*/  @!P0 NANOSLEEP.SYNCS 0x989680 ;  /* 0x009896800000895d */ /* 0x004fea0003900000 */
[----:B------:R-:W2:Y:S02]  /*b6c0*/  @!P0 SYNCS.PHASECHK.TRANS64 P0, [R16+URZ+0x30800], R3 ;  /* 0x03080003100085a7 */ /* 0x000ea4000800007f */
[----:B--2---:R-:W-:Y:S05]  /*b6d0*/  @!P0 BRA `(.L_x_1603) ;  /* 0xfffffffc00f08947 */ /* 0x004fea000383ffff */
.L_x_1602:
[----:B------:R-:W-:Y:S05]  /*b6e0*/  BSYNC B0 ;  /* 0x0000000000007941 */ /* 0x000fea0003800000 */
.L_x_1601:
[----:B------:R-:W-:Y:S05]  /*b6f0*/  BRA `(.L_x_1604) ;  /* 0x0000006c00a87947 */ /* 0x000fea0003800000 */
.L_x_1600:
[----:B------:R-:W-:Y:S01]  /*b700*/  LOP3.LUT P0, RZ, R221, 0x3ff, RZ, 0xc0, !PT ;  /* 0x000003ffddff7812 */ /* 0x000fe2000780c0ff */
[----:B------:R-:W-:Y:S01]  /*b710*/  ULDC.64 UR4, c[0x0][0x3f8] ;  /* 0x0000fe0000047ab9 */ /* 0x000fe20000000a00 */
[----:B-----5:R-:W-:Y:S01]  /*b720*/  SHF.R.S32.HI R0, RZ, 0x1f, R146 ;  /* 0x0000001fff007819 */ /* 0x020fe20000011492 */
[----:B------:R-:W-:Y:S01]  /*b730*/  ULDC.64 UR6, c[0x0][0x408] ;  /* 0x0001020000067ab9 */ /* 0x000fe20000000a00 */
[----:B------:R-:W-:-:S04]  /*b740*/  IMAD.WIDE.U32 R24, R146, UR4, RZ ;  /* 0x0000000492187c25 */ /* 0x000fc8000f8e00ff */
[C---:B------:R-:W-:Y:S02]  /*b750*/  IMAD R3, R0.reuse, UR4, RZ ;  /* 0x0000000400037c24 */ /* 0x040fe4000f8e02ff */
[----:B------:R-:W-:Y:S02]  /*b760*/  IMAD R5, R0, UR6, RZ ;  /* 0x0000000600057c24 */ /* 0x000fe4000f8e02ff */
[C---:B------:R-:W-:Y:S02]  /*b770*/  IMAD R3, R146.reuse, UR5, R3 ;  /* 0x0000000592037c24 */ /* 0x040fe4000f8e0203 */
[C---:B------:R-:W-:Y:S02]  /*b780*/  IMAD R5, R146.reuse, UR7, R5 ;  /* 0x0000000792057c24 */ /* 0x040fe4000f8e0205 */
[----:B------:R-:W-:-:S04]  /*b790*/  IMAD.WIDE.U32 R146, R146, UR6, RZ ;  /* 0x0000000692927c25 */ /* 0x000fc8000f8e00ff */
[----:B------:R-:W-:Y:S02]  /*b7a0*/  IMAD.IADD R27, R3, 0x1, R25 ;  /* 0x00000001031b7824 */ /* 0x000fe400078e0219 */
[----:B------:R-:W-:Y:S01]  /*b7b0*/  IMAD.IADD R29, R5, 0x1, R147 ;  /* 0x00000001051d7824 */ /* 0x000fe200078e0293 */
[----:B------:R-:W-:Y:S06]  /*b7c0*/  @!P0 BRA `(.L_x_1605) ;  /* 0x0000000000408947 */ /* 0x000fec0003800000 */
[----:B------:R-:W-:Y:S01]  /*b7d0*/  MOV R0, 0x0 ;  /* 0x0000000000007802 */ /* 0x000fe20000000f00 */
[----:B------:R-:W-:Y:S01]  /*b7e0*/  ULDC.64 UR4, c[0x4][0xa8] ;  /* 0x01002a0000047ab9 */ /* 0x000fe20000000a00 */
[----:B------:R-:W-:Y:S01]  /*b7f0*/  ULDC.64 UR6, c[0x4][0xb0] ;  /* 0x01002c0000067ab9 */ /* 0x000fe20000000a00 */
[----:B------:R-:W-:Y:S01]  /*b800*/  MOV R4, UR4 ;  /* 0x0000000400047c02 */ /* 0x000fe20008000f00 */
        /* <DEDUP_REMOVED lines=12> */
.L_x_1605:
[----:B------:R-:W-:Y:S01]  /*b8d0*/  ULDC.U8 UR4, c[0x0][0x410] ;  /* 0x0001040000047ab9 */ /* 0x000fe20000000000 */
[----:B------:R-:W-:Y:S01]  /*b8e0*/  BSSY B0, `(.L_x_1606) ;  /* 0x00006c3000007945 */ /* 0x000fe20003800000 */
[----:B------:R-:W-:Y:S01]  /*b8f0*/  ISETP.NE.AND P0, PT, RZ, UR4, PT ;  /* 0x00000004ff007c0c */ /* 0x000fe2000bf05270 */
[----:B------:R-:W-:-:S12]  /*b900*/  IMAD.IADD R8, R195, 0x1, R213 ;  /* 0x00000001c3087824 */ /* 0x000fd800078e02d5 */
[----:B------:R-:W-:Y:S05]  /*b910*/  @!P0 BRA `(.L_x_1607) ;  /* 0x0000003400848947 */ /* 0x000fea0003800000 */
[----:B------:R-:W0:Y:S01]  /*b920*/  LDC R73, c[0x0][0x448] ;  /* 0x00011200ff497b82 */ /* 0x000e220000000800 */
[----:B------:R-:W-:Y:S01]  /*b930*/  LEA.HI R34, R31, R26, RZ, 0x2 ;  /* 0x0000001a1f227211 */ /* 0x000fe200078f10ff */
[----:B------:R-:W-:Y:S01]  /*b940*/  ULDC.64 UR4, c[0x0][0x3f8] ;  /* 0x0000fe0000047ab9 */ /* 0x000fe20000000a00 */
[----:B------:R-:W-:Y:S01]  /*b950*/  ULDC.64 UR6, c[0x0][0x408] ;  /* 0x0001020000067ab9 */ /* 0x000fe20000000a00 */
[----:B------:R-:W-:Y:S01]  /*b960*/  IMAD.MOV.U32 R4, RZ, RZ, R24 ;  /* 0x000000ffff047224 */ /* 0x000fe200078e0018 */
[----:B------:R-:W-:Y:S01]  /*b970*/  LOP3.LUT R3, R34, 0xfffffffc, RZ, 0xc0, !PT ;  /* 0xfffffffc22037812 */ /* 0x000fe200078ec0ff */
[----:B------:R-:W-:Y:S01]  /*b980*/  IMAD.MOV.U32 R6, RZ, RZ, R146 ;  /* 0x000000ffff067224 */ /* 0x000fe200078e0092 */
[----:B------:R-:W-:Y:S02]  /*b990*/  MOV R7, R29 ;  /* 0x0000001d00077202 */ /* 0x000fe40000000f00 */
[----:B------:R-:W-:Y:S01]  /*b9a0*/  SHF.R.S32.HI R64, RZ, 0x1f, R205 ;  /* 0x0000001fff407819 */ /* 0x000fe200000114cd */
[----:B------:R-:W-:Y:S01]  /*b9b0*/  IMAD.IADD R3, R26, 0x1, -R3 ;  /* 0x000000011a037824 */ /* 0x000fe200078e0a03 */
[----:B------:R-:W-:-:S02]  /*b9c0*/  SHF.R.S32.HI R62, RZ, 0x1f, R203 ;  /* 0x0000001fff3e7819 */ /* 0x000fc400000114cb */
[----:B------:R-:W-:Y:S01]  /*b9d0*/  SHF.R.S32.HI R81, RZ, 0x1f, R208 ;  /* 0x0000001fff517819 */ /* 0x000fe200000114d0 */
[----:B------:R-:W-:Y:S01]  /*b9e0*/  IMAD R3, R3, 0x40, R8 ;  /* 0x0000004003037824 */ /* 0x000fe200078e0208 */
[----:B------:R-:W-:Y:S02]  /*b9f0*/  SHF.R.S32.HI R63, RZ, 0x1f, R204 ;  /* 0x0000001fff3f7819 */ /* 0x000fe400000114cc */
[----:B------:R-:W-:Y:S02]  /*ba00*/  SHF.R.S32.HI R65, RZ, 0x1f, R206 ;  /* 0x0000001fff417819 */ /* 0x000fe400000114ce */
[----:B0-----:R-:W-:-:S13]  /*ba10*/  ISETP.NE.AND P0, PT, R73, 0x1, PT ;  /* 0x000000014900780c */ /* 0x001fda0003f05270 */
[----:B------:R-:W0:Y:S08]  /*ba20*/  @P0 LDC R0, c[0x0][0x44c] ;  /* 0x00011300ff000b82 */ /* 0x000e300000000800 */
[----:B------:R-:W1:Y:S01]  /*ba30*/  @P0 LDC R5, c[0x0][0x450] ;  /* 0x00011400ff050b82 */ /* 0x000e620000000800 */
[----:B0-----:R-:W-:-:S05]  /*ba40*/  @P0 IMAD.HI.U32 R0, R3, R0, RZ ;  /* 0x0000000003000227 */ /* 0x001fca00078e00ff */
[----:B-1----:R-:W-:Y:S01]  /*ba50*/  @P0 SHF.R.U32.HI R3, RZ, R5, R0 ;  /* 0x00000005ff030219 */ /* 0x002fe20000011600 */
[----:B------:R-:W-:-:S03]  /*ba60*/  IMAD.MOV.U32 R5, RZ, RZ, R27 ;  /* 0x000000ffff057224 */ /* 0x000fc600078e001b */
[----:B------:R-:W-:Y:S01]  /*ba70*/  SHF.R.S32.HI R0, RZ, 0x1f, R3 ;  /* 0x0000001fff007819 */ /* 0x000fe20000011403 */
[----:B------:R-:W-:-:S04]  /*ba80*/  IMAD.WIDE.U32 R4, R3, UR4, R4 ;  /* 0x0000000403047c25 */ /* 0x000fc8000f8e0004 */
[C---:B------:R-:W-:Y:S02]  /*ba90*/  IMAD R10, R0.reuse, UR4, RZ ;  /* 0x00000004000a7c24 */ /* 0x040fe4000f8e02ff */
[----:B------:R-:W-:Y:S02]  /*baa0*/  IMAD R0, R0, UR6, RZ ;  /* 0x0000000600007c24 */ /* 0x000fe4000f8e02ff */
[C---:B------:R-:W-:Y:S01]  /*bab0*/  IMAD R9, R3.reuse, UR5, R10 ;  /* 0x0000000503097c24 */ /* 0x040fe2000f8e020a */
[----:B------:R-:W-:Y:S01]  /*bac0*/  ULDC.64 UR4, c[0x0][0x3e8] ;  /* 0x0000fa0000047ab9 */ /* 0x000fe20000000a00 */
[----:B------:R-:W-:-:S04]  /*bad0*/  IMAD.WIDE.U32 R6, R3, UR6, R6 ;  /* 0x0000000603067c25 */ /* 0x000fc8000f8e0006 */
[----:B------:R-:W-:Y:S01]  /*bae0*/  IMAD R11, R3, UR7, R0 ;  /* 0x00000007030b7c24 */ /* 0x000fe2000f8e0200 */
[----:B------:R-:W-:Y:S01]  /*baf0*/  ULDC.64 UR6, c[0x0][0x400] ;  /* 0x0001000000067ab9 */ /* 0x000fe20000000a00 */
[----:B------:R-:W-:Y:S01]  /*bb00*/  IMAD.IADD R9, R5, 0x1, R9 ;  /* 0x0000000105097824 */ /* 0x000fe200078e0209 */
[----:B------:R-:W-:Y:S01]  /*bb10*/  LEA R3, P0, R4, UR4, 0x1 ;  /* 0x0000000404037c11 */ /* 0x000fe2000f8008ff */
[----:B------:R-:W-:Y:S01]  /*bb20*/  IMAD.IADD R5, R7, 0x1, R11 ;  /* 0x0000000107057824 */ /* 0x000fe200078e020b */
[----:B------:R-:W-:Y:S01]  /*bb30*/  LEA R0, P1, R6, UR6, 0x1 ;  /* 0x0000000606007c11 */ /* 0x000fe2000f8208ff */
[----:B------:R-:W-:Y:S01]  /*bb40*/  UMOV UR4, 0xffffffff ;  /* 0xffffffff00047882 */ /* 0x000fe20000000000 */
[----:B------:R-:W-:Y:S02]  /*bb50*/  LEA.HI.X R4, R4, UR5, R9, 0x1, P0 ;  /* 0x0000000504047c11 */ /* 0x000fe400080f0c09 */
[----:B------:R-:W-:Y:S01]  /*bb60*/  LEA.HI.X R5, R6, UR7, R5, 0x1, P1 ;  /* 0x0000000706057c11 */ /* 0x000fe200088f0c05 */
[----:B------:R-:W-:Y:S08]  /*bb70*/  BRA.DIV UR4, `(.L_x_1608) ;  /* 0x0000020a04b87947 */ /* 0x000ff0000b800000 */
[----:B------:R0:W1:Y:S04]  /*bb80*/  SHFL.IDX PT, R7, R4, RZ, 0x1c1f ;  /* 0x001c1fff04077589 */ /* 0x00006800000e0000 */
[----:B------:R0:W2:Y:S04]  /*bb90*/  SHFL.IDX PT, R6, R3, RZ, 0x1c1f ;  /* 0x001c1fff03067589 */ /* 0x0000a800000e0000 */
[----:B------:R0:W3:Y:S04]  /*bba0*/  SHFL.IDX PT, R9, R5, RZ, 0x1c1f ;  /* 0x001c1fff05097589 */ /* 0x0000e800000e0000 */
[----:B------:R0:W4:Y:S02]  /*bbb0*/  SHFL.IDX PT, R14, R0, RZ, 0x1c1f ;  /* 0x001c1fff000e7589 */ /* 0x00012400000e0000 */
.L_x_1956:
[----:B------:R-:W-:Y:S01]  /*bbc0*/  IMAD R73, R196, R73, RZ ;  /* 0x00000049c4497224 */ /* 0x000fe200078e02ff */
[----:B------:R-:W-:Y:S01]  /*bbd0*/  BSSY B1, `(.L_x_1609) ;  /* 0x000004f000017945 */ /* 0x000fe20003800000 */
[----:B------:R-:W-:Y:S02]  /*bbe0*/  CS2R R58, SRZ ;  /* 0x00000000003a7805 */ /* 0x000fe4000001ff00 */
[----:B------:R-:W-:Y:S02]  /*bbf0*/  CS2R R54, SRZ ;  /* 0x0000000000367805 */ /* 0x000fe4000001ff00 */
[----:B------:R-:W-:Y:S02]  /*bc00*/  CS2R R50, SRZ ;  /* 0x0000000000327805 */ /* 0x000fe4000001ff00 */
[----:B------:R-:W-:Y:S02]  /*bc10*/  ISETP.GE.AND P0, PT, R8, R73, PT ;  /* 0x000000490800720c */ /* 0x000fe40003f06270 */
        /* <DEDUP_REMOVED lines=10> */
[----:B------:R-:W-:Y:S01]  /*bcc0*/  ULDC UR4, c[0x0][0x3f4] ;  /* 0x0000fd0000047ab9 */ /* 0x000fe20000000800 */
[----:B------:R-:W-:Y:S02]  /*bcd0*/  CS2R R60, SRZ ;  /* 0x00000000003c7805 */ /* 0x000fe4000001ff00 */
[----:B------:R-:W-:Y:S02]  /*bce0*/  ISETP.GE.AND P3, PT, R206, UR4, PT ;  /* 0x00000004ce007c0c */ /* 0x000fe4000bf66270 */
[----:B------:R-:W-:Y:S02]  /*bcf0*/  CS2R R58, SRZ ;  /* 0x00000000003a7805 */ /* 0x000fe4000001ff00 */
[----:B------:R-:W-:Y:S02]  /*bd00*/  ISETP.GE.AND P2, PT, R204, UR4, PT ;  /* 0x00000004cc007c0c */ /* 0x000fe4000bf46270 */
[----:B------:R-:W-:Y:S02]  /*bd10*/  ISETP.GE.AND P1, PT, R205, UR4, PT ;  /* 0x00000004cd007c0c */ /* 0x000fe4000bf26270 */
[----:B------:R-:W-:-:S02]  /*bd20*/  ISETP.GE.AND P0, PT, R203, UR4, PT ;  /* 0x00000004cb007c0c */ /* 0x000fc4000bf06270 */
[----:B------:R-:W-:-:S03]  /*bd30*/  ISETP.GE.AND P4, PT, R192, UR4, PT ;  /* 0x00000004c0007c0c */ /* 0x000fc6000bf86270 */
[C---:B------:R-:W-:Y:S01]  /*bd40*/  @!P3 IMAD.SHL.U32 R31, R206.reuse, 0x2, RZ ;  /* 0x00000002ce1fb824 */ /* 0x040fe200078e00ff */
[----:B------:R-:W-:-:S03]  /*bd50*/  @!P3 SHF.L.U64.HI R10, R206, 0x1, R65 ;  /* 0x00000001ce0ab819 */ /* 0x000fc60000010241 */
[C---:B------:R-:W-:Y:S01]  /*bd60*/  @!P2 IMAD.SHL.U32 R27, R204.reuse, 0x2, RZ ;  /* 0x00000002cc1ba824 */ /* 0x040fe200078e00ff */
[----:B------:R-:W-:Y:S01]  /*bd70*/  @!P2 SHF.L.U64.HI R12, R204, 0x1, R63 ;  /* 0x00000001cc0ca819 */ /* 0x000fe2000001023f */
[----:B------:R-:W-:Y:S01]  /*bd80*/  @!P1 IMAD.SHL.U32 R21, R205, 0x2, RZ ;  /* 0x00000002cd159824 */ /* 0x000fe200078e00ff */
[-C--:B--2---:R-:W-:Y:S01]  /*bd90*/  @!P3 IADD3 R32, P6, R6, R31.reuse, RZ ;  /* 0x0000001f0620b210 */ /* 0x084fe20007fde0ff */
[C---:B------:R-:W-:Y:S01]  /*bda0*/  @!P0 IMAD.SHL.U32 R11, R203.reuse, 0x2, RZ ;  /* 0x00000002cb0b8824 */ /* 0x040fe200078e00ff */
[----:B----4-:R-:W-:Y:S01]  /*bdb0*/  @!P3 IADD3 R30, P5, R14, R31, RZ ;  /* 0x0000001f0e1eb210 */ /* 0x010fe20007fbe0ff */
[----:B---3--:R-:W-:Y:S01]  /*bdc0*/  @!P4 IMAD.MOV.U32 R15, RZ, RZ, R9 ;  /* 0x000000ffff0fc224 */ /* 0x008fe200078e0009 */
[----:B------:R-:W-:Y:S01]  /*bdd0*/  @!P0 SHF.L.U64.HI R42, R203, 0x1, R62 ;  /* 0x00000001cb2a8819 */ /* 0x000fe2000001023e */
[--C-:B-1----:R-:W-:Y:S01]  /*bde0*/  @!P3 IMAD.X R33, R7, 0x1, R10.reuse, P6 ;  /* 0x000000010721b824 */ /* 0x102fe200030e060a */
[-C--:B------:R-:W-:Y:S01]  /*bdf0*/  @!P2 IADD3 R28, P6, R6, R27.reuse, RZ ;  /* 0x0000001b061ca210 */ /* 0x080fe20007fde0ff */
[----:B------:R-:W-:Y:S01]  /*be00*/  @!P3 IMAD.X R31, R9, 0x1, R10, P5 ;  /* 0x00000001091fb824 */ /* 0x000fe200028e060a */
[----:B------:R-:W-:Y:S01]  /*be10*/  @!P1 SHF.L.U64.HI R10, R205, 0x1, R64 ;  /* 0x00000001cd0a9819 */ /* 0x000fe20000010240 */
[----:B------:R-:W-:Y:S01]  /*be20*/  @!P4 IMAD.WIDE R36, R192, 0x2, R6 ;  /* 0x00000002c024c825 */ /* 0x000fe200078e0206 */
[----:B------:R-:W-:-:S03]  /*be30*/  @!P2 IADD3 R26, P5, R14, R27, RZ ;  /* 0x0000001b0e1aa210 */ /* 0x000fc60007fbe0ff */
[--C-:B------:R-:W-:Y:S01]  /*be40*/  @!P2 IMAD.X R29, R7, 0x1, R12.reuse, P6 ;  /* 0x00000001071da824 */ /* 0x100fe200030e060c */
[-C--:B------:R-:W-:Y:S01]  /*be50*/  @!P1 IADD3 R24, P6, R6, R21.reuse, RZ ;  /* 0x0000001506189210 */ /* 0x080fe20007fde0ff */
[----:B------:R-:W-:Y:S01]  /*be60*/  @!P2 IMAD.X R27, R9, 0x1, R12, P5 ;  /* 0x00000001091ba824 */ /* 0x000fe200028e060c */
[----:B------:R-:W-:Y:S01]  /*be70*/  ISETP.GE.AND P5, PT, R208, UR4, PT ;  /* 0x00000004d0007c0c */ /* 0x000fe2000bfa6270 */
[----:B------:R-:W-:Y:S01]  /*be80*/  @!P4 IMAD.WIDE R38, R192, 0x2, R14 ;  /* 0x00000002c026c825 */ /* 0x000fe200078e020e */
[----:B------:R1:W5:Y:S03]  /*be90*/  @!P4 LD.E.64 R60, desc[UR46][R36.64] ;  /* 0x0000002e243cc980 */ /* 0x000366000c101b00 */
[--C-:B------:R-:W-:Y:S01]  /*bea0*/  @!P1 IMAD.X R25, R7, 0x1, R10.reuse, P6 ;  /* 0x0000000107199824 */ /* 0x100fe200030e060a */
[----:B------:R-:W-:Y:S01]  /*beb0*/  @!P1 IADD3 R20, P6, R14, R21, RZ ;  /* 0x000000150e149210 */ /* 0x000fe20007fde0ff */
[----:B------:R2:W5:Y:S04]  /*bec0*/  @!P4 LD.E.64 R58, desc[UR46][R38.64] ;  /* 0x0000002e263ac980 */ /* 0x000568000c101b00 */
[----:B------:R-:W-:Y:S01]  /*bed0*/  @!P1 IMAD.X R21, R9, 0x1, R10, P6 ;  /* 0x0000000109159824 */ /* 0x000fe200030e060a */
[----:B------:R-:W-:-:S02]  /*bee0*/  @!P0 IADD3 R12, P6, R6, R11, RZ ;  /* 0x0000000b060c8210 */ /* 0x000fc40007fde0ff */
[----:B------:R-:W-:-:S03]  /*bef0*/  @!P5 SHF.L.U32 R15, R208, 0x1, RZ ;  /* 0x00000001d00fd819 */ /* 0x000fc600000006ff */
[--C-:B------:R-:W-:Y:S01]  /*bf00*/  @!P0 IMAD.X R13, R7, 0x1, R42.reuse, P6 ;  /* 0x00000001070d8824 */ /* 0x100fe200030e062a */
[----:B------:R-:W-:Y:S02]  /*bf10*/  @!P0 IADD3 R10, P6, R14, R11, RZ ;  /* 0x0000000b0e0a8210 */ /* 0x000fe40007fde0ff */
[----:B------:R-:W-:Y:S02]  /*bf20*/  @!P5 SHF.L.U64.HI R40, R208, 0x1, R81 ;  /* 0x00000001d028d819 */ /* 0x000fe40000010251 */
[-C--:B------:R-:W-:Y:S01]  /*bf30*/  @!P5 IADD3 R6, P4, R6, R15.reuse, RZ ;  /* 0x0000000f0606d210 */ /* 0x080fe20007f9e0ff */
[----:B------:R-:W-:Y:S01]  /*bf40*/  @!P0 IMAD.X R11, R9, 0x1, R42, P6 ;  /* 0x00000001090b8824 */ /* 0x000fe200030e062a */
[----:B------:R-:W-:Y:S02]  /*bf50*/  @!P5 IADD3 R14, P6, R14, R15, RZ ;  /* 0x0000000f0e0ed210 */ /* 0x000fe40007fde0ff */
        /* <DEDUP_REMOVED lines=8> */
[----:B-1----:R-:W-:Y:S02]  /*bfe0*/  CS2R R36, SRZ ;  /* 0x0000000000247805 */ /* 0x002fe4000001ff00 */
[----:B--2---:R-:W-:Y:S01]  /*bff0*/  CS2R R38, SRZ ;  /* 0x0000000000267805 */ /* 0x004fe2000001ff00 */
[--C-:B------:R-:W-:Y:S01]  /*c000*/  @!P5 IMAD.X R7, R7, 0x1, R40.reuse, P4 ;  /* 0x000000010707d824 */ /* 0x100fe200020e0628 */
[----:B------:R1:W5:Y:S01]  /*c010*/  @!P3 LD.E.64 R56, desc[UR46][R32.64] ;  /* 0x0000002e2038b980 */ /* 0x000362000c101b00 */
[----:B------:R-:W-:-:S03]  /*c020*/  @!P5 IMAD.X R15, R9, 0x1, R40, P6 ;  /* 0x00000001090fd824 */ /* 0x000fc600030e0628 */
[----:B------:R1:W5:Y:S04]  /*c030*/  @!P3 LD.E.64 R54, desc[UR46][R30.64] ;  /* 0x0000002e1e36b980 */ /* 0x000368000c101b00 */
[----:B------:R1:W5:Y:S04]  /*c040*/  @!P2 LD.E.64 R52, desc[UR46][R28.64] ;  /* 0x0000002e1c34a980 */ /* 0x000368000c101b00 */
[----:B------:R1:W5:Y:S04]  /*c050*/  @!P2 LD.E.64 R50, desc[UR46][R26.64] ;  /* 0x0000002e1a32a980 */ /* 0x000368000c101b00 */
[----:B------:R1:W5:Y:S04]  /*c060*/  @!P1 LD.E.64 R48, desc[UR46][R24.64] ;  /* 0x0000002e18309980 */ /* 0x000368000c101b00 */
[----:B------:R1:W5:Y:S04]  /*c070*/  @!P1 LD.E.64 R46, desc[UR46][R20.64] ;  /* 0x0000002e142e9980 */ /* 0x000368000c101b00 */
[----:B------:R1:W5:Y:S04]  /*c080*/  @!P0 LD.E.64 R44, desc[UR46][R12.64] ;  /* 0x0000002e0c2c8980 */ /* 0x000368000c101b00 */
[----:B------:R1:W5:Y:S04]  /*c090*/  @!P0 LD.E.64 R42, desc[UR46][R10.64] ;  /* 0x0000002e0a2a8980 */ /* 0x000368000c101b00 */
[----:B------:R1:W5:Y:S04]  /*c0a0*/  @!P5 LD.E.64 R36, desc[UR46][R6.64] ;  /* 0x0000002e0624d980 */ /* 0x000368000c101b00 */
[----:B------:R1:W5:Y:S02]  /*c0b0*/  @!P5 LD.E.64 R38, desc[UR46][R14.64] ;  /* 0x0000002e0e26d980 */ /* 0x000364000c101b00 */
.L_x_1610:
[----:B------:R-:W-:Y:S05]  /*c0c0*/  BSYNC B1 ;  /* 0x0000000000017941 */ /* 0x000fea0003800000 */
.L_x_1609:
[----:B-12--5:R-:W-:Y:S01]  /*c0d0*/  IMAD.MOV.U32 R6, RZ, RZ, R58 ;  /* 0x000000ffff067224 */ /* 0x026fe200078e003a */
[----:B------:R-:W-:Y:S01]  /*c0e0*/  UMOV UR4, 0xffffffff ;  /* 0xffffffff00047882 */ /* 0x000fe20000000000 */
[----:B------:R-:W-:Y:S01]  /*c0f0*/  IMAD.MOV.U32 R7, RZ, RZ, R59 ;  /* 0x000000ffff077224 */ /* 0x000fe200078e003b */
[----:B------:R-:W-:Y:S01]  /*c100*/  CS2R R30, SRZ ;  /* 0x00000000001e7805 */ /* 0x000fe2000001ff00 */
[----:B---3--:R-:W-:Y:S01]  /*c110*/  IMAD.MOV.U32 R9, RZ, RZ, R54 ;  /* 0x000000ffff097224 */ /* 0x008fe200078e0036 */
[----:B------:R-:W-:Y:S01]  /*c120*/  PRMT R88, R6, 0x7610, R88 ;  /* 0x0000761006587816 */ /* 0x000fe20000000058 */
        /* <DEDUP_REMOVED lines=8> */
[----:B------:R-:W-:Y:S02]  /*c1b0*/  IMAD.MOV.U32 R6, RZ, RZ, R42 ;  /* 0x000000ffff067224 */ /* 0x000fe400078e002a */
[----:B------:R-:W-:Y:S01]  /*c1c0*/  IMAD.MOV.U32 R7, RZ, RZ, R43 ;  /* 0x000000ffff077224 */ /* 0x000fe200078e002b */
[----:B------:R-:W-:Y:S01]  /*c1d0*/  PRMT R80, R9, 0x5410, R10 ;  /* 0x0000541009507816 */ /* 0x000fe2000000000a */
[----:B------:R-:W-:Y:S01]  /*c1e0*/  IMAD.MOV.U32 R9, RZ, RZ, R38 ;  /* 0x000000ffff097224 */ /* 0x000fe200078e0026 */
[----:B------:R-:W-:Y:S02]  /*c1f0*/  MOV R10, R39 ;  /* 0x00000027000a7202 */ /* 0x000fe40000000f00 */
        /* <DEDUP_REMOVED lines=19> */
[----:B------:R-:W-:-:S04]  /*c330*/  PRMT R79, R6, 0x5410, R7 ;  /* 0x00005410064f7816 */ /* 0x000fc80000000007 */
[----:B------:R-:W-:Y:S01]  /*c340*/  PRMT R76, R10, 0x5410, R9 ;  /* 0x000054100a4c7816 */ /* 0x000fe20000000009 */
[----:B------:R-:W-:Y:S06]  /*c350*/  BRA.DIV UR4, `(.L_x_1611) ;  /* 0x0000020604307947 */ /* 0x000fec000b800000 */
[----:B------:R1:W2:Y:S04]  /*c360*/  SHFL.IDX PT, R7, R4, 0x1, 0x1c1f ;  /* 0x003c1f0004077f89 */ /* 0x0002a800000e0000 */
[----:B------:R1:W3:Y:S04]  /*c370*/  SHFL.IDX PT, R6, R3, 0x1, 0x1c1f ;  /* 0x003c1f0003067f89 */ /* 0x0002e800000e0000 */
[----:B0-----:R-:W0:Y:S04]  /*c380*/  SHFL.IDX PT, R5, R5, 0x1, 0x1c1f ;  /* 0x003c1f0005057f89 */ /* 0x001e2800000e0000 */
[----:B-1----:R-:W0:Y:S02]  /*c390*/  SHFL.IDX PT, R0, R0, 0x1, 0x1c1f ;  /* 0x003c1f0000007f89 */ /* 0x002e2400000e0000 */
.L_x_1962:
[----:B------:R-:W-:Y:S01]  /*c3a0*/  VIADD R8, R8, 0x40 ;  /* 0x0000004008087836 */ /* 0x000fe20000000000 */
[----:B------:R-:W-:Y:S01]  /*c3b0*/  SHF.R.S32.HI R34, RZ, 0x1f, R34 ;  /* 0x0000001fff227819 */ /* 0x000fe20000011422 */
[----:B------:R-:W-:Y:S01]  /*c3c0*/  BSSY B1, `(.L_x_1612) ;  /* 0x0000056000017945 */ /* 0x000fe20003800000 */
[----:B------:R-:W-:Y:S02]  /*c3d0*/  LOP3.LUT R3, R209, 0x18, R22, 0xf8, !PT ;  /* 0x00000018d1037812 */ /* 0x000fe400078ef816 */
[----:B------:R-:W-:Y:S02]  /*c3e0*/  CS2R R32, SRZ ;  /* 0x0000000000207805 */ /* 0x000fe4000001ff00 */
[----:B------:R-:W-:Y:S02]  /*c3f0*/  LEA.HI R34, R34, R195, RZ, 0x3 ;  /* 0x000000c322227211 */ /* 0x000fe400078f18ff */
[----:B------:R-:W-:Y:S02]  /*c400*/  CS2R R26, SRZ ;  /* 0x00000000001a7805 */ /* 0x000fe4000001ff00 */
[----:B------:R-:W-:-:S02]  /*c410*/  ISETP.GE.AND P1, PT, R8, R73, PT ;  /* 0x000000490800720c */ /* 0x000fc40003f26270 */
[----:B------:R-:W-:Y:S02]  /*c420*/  CS2R R20, SRZ ;  /* 0x0000000000147805 */ /* 0x000fe4000001ff00 */
[----:B------:R-:W-:Y:S02]  /*c430*/  LOP3.LUT R34, R34, 0xfffffff8, RZ, 0xc0, !PT ;  /* 0xfffffff822227812 */ /* 0x000fe400078ec0ff */
[----:B------:R-:W-:Y:S02]  /*c440*/  CS2R R12, SRZ ;  /* 0x00000000000c7805 */ /* 0x000fe4000001ff00 */
[----:B------:R-:W-:Y:S02]  /*c450*/  LOP3.LUT R4, R3, R210, RZ, 0x3c, !PT ;  /* 0x000000d203047212 */ /* 0x000fe400078e3cff */
[----:B------:R-:W-:Y:S02]  /*c460*/  CS2R R8, SRZ ;  /* 0x0000000000087805 */ /* 0x000fe4000001ff00 */
[----:B------:R-:W-:Y:S01]  /*c470*/  CS2R R40, SRZ ;  /* 0x0000000000287805 */ /* 0x000fe2000001ff00 */
[----:B------:R-:W-:Y:S01]  /*c480*/  IMAD.IADD R34, R195, 0x1, -R34 ;  /* 0x00000001c3227824 */ /* 0x000fe200078e0a22 */
[----:B------:R-:W-:-:S02]  /*c490*/  IADD3 R3, R211, R4, RZ ;  /* 0x00000004d3037210 */ /* 0x000fc40007ffe0ff */
[----:B------:R-:W-:Y:S02]  /*c4a0*/  CS2R R28, SRZ ;  /* 0x00000000001c7805 */ /* 0x000fe4000001ff00 */
[----:B------:R-:W-:Y:S02]  /*c4b0*/  CS2R R24, SRZ ;  /* 0x0000000000187805 */ /* 0x000fe4000001ff00 */
[----:B----4-:R-:W-:Y:S02]  /*c4c0*/  CS2R R14, SRZ ;  /* 0x00000000000e7805 */ /* 0x010fe4000001ff00 */
[----:B------:R-:W-:Y:S02]  /*c4d0*/  LOP3.LUT P0, RZ, R34, 0x4, RZ, 0xc0, !PT ;  /* 0x0000000422ff7812 */ /* 0x000fe4000780c0ff */
[----:B------:R-:W-:Y:S01]  /*c4e0*/  CS2R R34, SRZ ;  /* 0x0000000000227805 */ /* 0x000fe2000001ff00 */
[----:B------:R-:W-:Y:S01]  /*c4f0*/  IMAD R3, R3, 0x2, R16 ;  /* 0x0000000203037824 */ /* 0x000fe200078e0210 */
[----:B------:R-:W-:Y:S01]  /*c500*/  CS2R R10, SRZ ;  /* 0x00000000000a7805 */ /* 0x000fe2000001ff00 */
[----:B------:R-:W-:Y:S08]  /*c510*/  @P1 BRA `(.L_x_1613) ;  /* 0x0000000400001947 */ /* 0x000ff00003800000 */
[----:B------:R-:W-:Y:S01]  /*c520*/  ULDC UR4, c[0x0][0x3f4] ;  /* 0x0000fd0000047ab9 */ /* 0x000fe20000000800 */
[----:B------:R-:W-:Y:S02]  /*c530*/  CS2R R40, SRZ ;  /* 0x0000000000287805 */ /* 0x000fe4000001ff00 */
[----:B------:R-:W-:Y:S02]  /*c540*/  ISETP.GE.AND P4, PT, R206, UR4, PT ;  /* 0x00000004ce007c0c */ /* 0x000fe4000bf86270 */
[----:B------:R-:W-:Y:S02]  /*c550*/  CS2R R30, SRZ ;  /* 0x00000000001e7805 */ /* 0x000fe4000001ff00 */
[----:B------:R-:W-:Y:S02]  /*c560*/  ISETP.GE.AND P3, PT, R204, UR4, PT ;  /* 0x00000004cc007c0c */ /* 0x000fe4000bf66270 */
[----:B------:R-:W-:Y:S02]  /*c570*/  ISETP.GE.AND P2, PT, R205, UR4, PT ;  /* 0x00000004cd007c0c */ /* 0x000fe4000bf46270 */
[----:B------:R-:W-:-:S05]  /*c580*/  ISETP.GE.AND P1, PT, R203, UR4, PT ;  /* 0x00000004cb007c0c */ /* 0x000fca000bf26270 */
[C---:B------:R-:W-:Y:S01]  /*c590*/  @!P4 IMAD.SHL.U32 R9, R206.reuse, 0x2, RZ ;  /* 0x00000002ce09c824 */ /* 0x040fe200078e00ff */
[----:B------:R-:W-:-:S03]  /*c5a0*/  @!P4 SHF.L.U64.HI R4, R206, 0x1, R65 ;  /* 0x00000001ce04c819 */ /* 0x000fc60000010241 */
[C---:B------:R-:W-:Y:S01]  /*c5b0*/  @!P3 IMAD.SHL.U32 R71, R204.reuse, 0x2, RZ ;  /* 0x00000002cc47b824 */ /* 0x040fe200078e00ff */
[----:B------:R-:W-:Y:S01]  /*c5c0*/  @!P3 SHF.L.U64.HI R12, R204, 0x1, R63 ;  /* 0x00000001cc0cb819 */ /* 0x000fe2000001023f */
[----:B------:R-:W-:Y:S01]  /*c5d0*/  @!P2 IMAD.SHL.U32 R67, R205, 0x2, RZ ;  /* 0x00000002cd43a824 */ /* 0x000fe200078e00ff */
[-C--:B---3--:R-:W-:Y:S01]  /*c5e0*/  @!P4 IADD3 R10, P5, R6, R9.reuse, RZ ;  /* 0x00000009060ac210 */ /* 0x088fe20007fbe0ff */
[----:B------:R-:W-:Y:S01]  /*c5f0*/  @!P1 IMAD.SHL.U32 R63, R203, 0x2, RZ ;  /* 0x00000002cb3f9824 */ /* 0x000fe200078e00ff */
[----:B0-----:R-:W-:Y:S02]  /*c600*/  @!P4 IADD3 R8, P6, R0, R9, RZ ;  /* 0x000000090008c210 */ /* 0x001fe40007fde0ff */
[----:B------:R-:W-:Y:S01]  /*c610*/  @!P2 SHF.L.U64.HI R14, R205, 0x1, R64 ;  /* 0x00000001cd0ea819 */ /* 0x000fe20000010240 */
[--C-:B--2---:R-:W-:Y:S01]  /*c620*/  @!P4 IMAD.X R11, R7, 0x1, R4.reuse, P5 ;  /* 0x00000001070bc824 */ /* 0x104fe200028e0604 */
[-C--:B------:R-:W-:Y:S01]  /*c630*/  @!P3 IADD3 R74, P5, R6, R71.reuse, RZ ;  /* 0x00000047064ab210 */ /* 0x080fe20007fbe0ff */
[----:B------:R-:W-:Y:S01]  /*c640*/  @!P4 IMAD.X R9, R5, 0x1, R4, P6 ;  /* 0x000000010509c824 */ /* 0x000fe200030e0604 */
[----:B------:R-:W-:-:S02]  /*c650*/  @!P3 IADD3 R70, P6, R0, R71, RZ ;  /* 0x000000470046b210 */ /* 0x000fc40007fde0ff */
[----:B------:R-:W-:Y:S01]  /*c660*/  @!P1 SHF.L.U64.HI R20, R203, 0x1, R62 ;  /* 0x00000001cb149819 */ /* 0x000fe2000001023e */
[--C-:B------:R-:W-:Y:S01]  /*c670*/  @!P3 IMAD.X R75, R7, 0x1, R12.reuse, P5 ;  /* 0x00000001074bb824 */ /* 0x100fe200028e060c */
[-C--:B------:R-:W-:Y:S01]  /*c680*/  @!P2 IADD3 R68, P5, R6, R67.reuse, RZ ;  /* 0x000000430644a210 */ /* 0x080fe20007fbe0ff */
[----:B------:R-:W-:Y:S01]  /*c690*/  @!P3 IMAD.X R71, R5, 0x1, R12, P6 ;  /* 0x000000010547b824 */ /* 0x000fe200030e060c */
[----:B------:R-:W-:-:S03]  /*c6a0*/  @!P2 IADD3 R66, P6, R0, R67, RZ ;  /* 0x000000430042a210 */ /* 0x000fc60007fde0ff */
[--C-:B------:R-:W-:Y:S01]  /*c6b0*/  @!P2 IMAD.X R69, R7, 0x1, R14.reuse, P5 ;  /* 0x000000010745a824 */ /* 0x100fe200028e060e */
[----:B------:R-:W-:Y:S01]  /*c6c0*/  @!P1 IADD3 R64, P5, R6, R63, RZ ;  /* 0x0000003f06409210 */ /* 0x000fe20007fbe0ff */
[----:B------:R-:W-:Y:S01]  /*c6d0*/  @!P2 IMAD.X R67, R5, 0x1, R14, P6 ;  /* 0x000000010543a824 */ /* 0x000fe200030e060e */
[----:B------:R-:W-:-:S03]  /*c6e0*/  ISETP.GE.AND P6, PT, R192, UR4, PT ;  /* 0x00000004c0007c0c */ /* 0x000fc6000bfc6270 */
[----:B------:R-:W-:Y:S01]  /*c6f0*/  @!P1 IMAD.X R65, R7, 0x1, R20, P5 ;  /* 0x0000000107419824 */ /* 0x000fe200028e0614 */
[----:B------:R-:W-:-:S05]  /*c700*/  @!P1 IADD3 R62, P5, R0, R63, RZ ;  /* 0x0000003f003e9210 */ /* 0x000fca0007fbe0ff */
[----:B------:R-:W-:Y:S01]  /*c710*/  @!P1 IMAD.X R63, R5, 0x1, R20, P5 ;  /* 0x00000001053f9824 */ /* 0x000fe200028e0614 */
[----:B------:R-:W-:-:S03]  /*c720*/  ISETP.GE.AND P5, PT, R208, UR4, PT ;  /* 0x00000004d0007c0c */ /* 0x000fc6000bfa6270 */
[----:B------:R-:W-:Y:S02]  /*c730*/  @!P6 IMAD.MOV.U32 R4, RZ, RZ, R0 ;  /* 0x000000ffff04e224 */ /* 0x000fe400078e0000 */
[----:B------:R-:W-:-:S04]  /*c740*/  @!P6 IMAD.WIDE R12, R192, 0x2, R6 ;  /* 0x00000002c00ce825 */ /* 0x000fc800078e0206 */
[----:B------:R-:W-:Y:S01]  /*c750*/  @!P6 IMAD.WIDE R14, R192, 0x2, R4 ;  /* 0x00000002c00ee825 */ /* 0x000fe200078e0204 */
[----:B------:R-:W5:Y:S03]  /*c760*/  @!P6 LD.E.64 R40, desc[UR46][R12.64] ;  /* 0x0000002e0c28e980 */ /* 0x000f66000c101b00 */
[C---:B------:R-:W-:Y:S01]  /*c770*/  @!P5 SHF.L.U32 R21, R208.reuse, 0x1, RZ ;  /* 0x00000001d015d819 */ /* 0x040fe200000006ff */
[----:B------:R0:W5:Y:S01]  /*c780*/  @!P6 LD.E.64 R30, desc[UR46][R14.64] ;  /* 0x0000002e0e1ee980 */ /* 0x000162000c101b00 */
[----:B------:R-:W-:Y:S02]  /*c790*/  @!P5 SHF.L.U64.HI R20, R208, 0x1, R81 ;  /* 0x00000001d014d819 */ /* 0x000fe40000010251 */
[----:B------:R-:W-:Y:S02]  /*c7a0*/  @!P5 IADD3 R6, P6, R6, R21, RZ ;  /* 0x000000150606d210 */ /* 0x000fe40007fde0ff */
[----:B------:R-:W-:-:S02]  /*c7b0*/  CS2R R34, SRZ ;  /* 0x0000000000227805 */ /* 0x000fc4000001ff00 */
[----:B------:R-:W-:Y:S01]  /*c7c0*/  CS2R R32, SRZ ;  /* 0x0000000000207805 */ /* 0x000fe2000001ff00 */
[--C-:B------:R-:W-:Y:S01]  /*c7d0*/  @!P5 IMAD.X R7, R7, 0x1, R20.reuse, P6 ;  /* 0x000000010707d824 */ /* 0x100fe200030e0614 */
[----:B------:R-:W-:Y:S02]  /*c7e0*/  @!P5 IADD3 R4, P6, R0, R21, RZ ;  /* 0x000000150004d210 */ /* 0x000fe40007fde0ff */
[----:B------:R1:W5:Y:S01]  /*c7f0*/  @!P4 LD.E.64 R34, desc[UR46][R10.64] ;  /* 0x0000002e0a22c980 */ /* 0x000362000c101b00 */
[----:B------:R-:W-:Y:S02]  /*c800*/  CS2R R28, SRZ ;  /* 0x00000000001c7805 */ /* 0x000fe4000001ff00 */
[----:B------:R-:W-:Y:S02]  /*c810*/  CS2R R26, SRZ ;  /* 0x00000000001a7805 */ /* 0x000fe4000001ff00 */
[----:B------:R-:W-:Y:S01]  /*c820*/  CS2R R24, SRZ ;  /* 0x0000000000187805 */ /* 0x000fe2000001ff00 */
[----:B------:R-:W-:Y:S01]  /*c830*/  @!P5 IMAD.X R5, R5, 0x1, R20, P6 ;  /* 0x000000010505d824 */ /* 0x000fe200030e0614 */
[----:B------:R2:W5:Y:S01]  /*c840*/  @!P4 LD.E.64 R32, desc[UR46][R8.64] ;  /* 0x0000002e0820c980 */ /* 0x000562000c101b00 */
[----:B------:R-:W-:-:S02]  /*c850*/  CS2R R20, SRZ ;  /* 0x0000000000147805 */ /* 0x000fc4000001ff00 */
[----:B0-----:R-:W-:Y:S02]  /*c860*/  CS2R R14, SRZ ;  /* 0x00000000000e7805 */ /* 0x001fe4000001ff00 */
[----:B------:R-:W-:Y:S01]  /*c870*/  CS2R R12, SRZ ;  /* 0x00000000000c7805 */ /* 0x000fe2000001ff00 */
[----:B------:R4:W5:Y:S01]  /*c880*/  @!P3 LD.E.64 R28, desc[UR46][R74.64] ;  /* 0x0000002e4a1cb980 */ /* 0x000962000c101b00 */
[----:B-1----:R-:W-:-:S03]  /*c890*/  CS2R R10, SRZ ;  /* 0x00000000000a7805 */ /* 0x002fc6000001ff00 */
[----:B------:R4:W5:Y:S01]  /*c8a0*/  @!P3 LD.E.64 R26, desc[UR46][R70.64] ;  /* 0x0000002e461ab980 */ /* 0x000962000c101b00 */
[----:B--2---:R-:W-:-:S03]  /*c8b0*/  CS2R R8, SRZ ;  /* 0x0000000000087805 */ /* 0x004fc6000001ff00 */
[----:B------:R4:W5:Y:S04]  /*c8c0*/  @!P2 LD.E.64 R24, desc[UR46][R68.64] ;  /* 0x0000002e4418a980 */ /* 0x000968000c101b00 */
[----:B------:R4:W5:Y:S04]  /*c8d0*/  @!P2 LD.E.64 R20, desc[UR46][R66.64] ;  /* 0x0000002e4214a980 */ /* 0x000968000c101b00 */
[----:B------:R4:W5:Y:S04]  /*c8e0*/  @!P1 LD.E.64 R14, desc[UR46][R64.64] ;  /* 0x0000002e400e9980 */ /* 0x000968000c101b00 */
[----:B------:R4:W5:Y:S04]  /*c8f0*/  @!P1 LD.E.64 R12, desc[UR46][R62.64] ;  /* 0x0000002e3e0c9980 */ /* 0x000968000c101b00 */
[----:B------:R4:W5:Y:S04]  /*c900*/  @!P5 LD.E.64 R10, desc[UR46][R6.64] ;  /* 0x0000002e060ad980 */ /* 0x000968000c101b00 */
[----:B------:R4:W5:Y:S02]  /*c910*/  @!P5 LD.E.64 R8, desc[UR46][R4.64] ;  /* 0x0000002e0408d980 */ /* 0x000964000c101b00 */
.L_x_1613:
[----:B------:R-:W-:Y:S05]  /*c920*/  BSYNC B1 ;  /* 0x0000000000017941 */ /* 0x000fea0003800000 */
.L_x_1612:
[----:B----4-:R-:W-:Y:S01]  /*c930*/  LEA.HI R4, R219, R219, RZ, 0x1 ;  /* 0x000000dbdb047211 */ /* 0x010fe200078f08ff */
[----:B0----5:R-:W-:Y:S01]  /*c940*/  IMAD.MOV.U32 R5, RZ, RZ, R30 ;  /* 0x000000ffff057224 */ /* 0x021fe200078e001e */
[----:B------:R-:W-:Y:S01]  /*c950*/  VIADDMNMX R73, R73, -R213, 0x80, PT ;  /* 0x0000008049497446 */ /* 0x000fe200038009d5 */
[C---:B---3--:R-:W-:Y:S01]  /*c960*/  VIADD R6, R3.reuse, 0x12400 ;  /* 0x0001240003067836 */ /* 0x048fe20000000000 */
[----:B------:R-:W-:Y:S01]  /*c970*/  LOP3.LUT R4, R4, 0xfffffffe, RZ, 0xc0, !PT ;  /* 0xfffffffe04047812 */ /* 0x000fe200078ec0ff */
[----:B------:R-:W-:Y:S01]  /*c980*/  VIADD R0, R3, 0x12440 ;  /* 0x0001244003007836 */ /* 0x000fe20000000000 */
[----:B------:R-:W-:Y:S01]  /*c990*/  PRMT R74, R5, 0x7610, R74 ;  /* 0x00007610054a7816 */ /* 0x000fe2000000004a */
[----:B------:R-:W-:Y:S01]  /*c9a0*/  IMAD.MOV.U32 R5, RZ, RZ, R31 ;  /* 0x000000ffff057224 */ /* 0x000fe200078e001f */
[----:B------:R-:W-:Y:S01]  /*c9b0*/  BSSY B1, `(.L_x_1614) ;  /* 0x000002a000017945 */ /* 0x000fe20003800000 */
[----:B------:R-:W-:Y:S01]  /*c9c0*/  IMAD.IADD R4, R219, 0x1, -R4 ;  /* 0x00000001db047824 */ /* 0x000fe200078e0a04 */
[----:B------:R-:W-:Y:S01]  /*c9d0*/  ISETP.GE.AND P1, PT, R195, R73, PT ;  /* 0x00000049c300720c */ /* 0x000fe20003f26270 */
[----:B------:R-:W-:Y:S01]  /*c9e0*/  @P0 VIADD R0, R6, 0xffffffc0 ;  /* 0xffffffc006000836 */ /* 0x000fe20000000000 */
[----:B------:R-:W-:Y:S01]  /*c9f0*/  PRMT R74, R74, 0x5410, R5 ;  /* 0x000054104a4a7816 */ /* 0x000fe20000000005 */
[----:B------:R-:W-:Y:S01]  /*ca00*/  IMAD.MOV.U32 R6, RZ, RZ, R32 ;  /* 0x000000ffff067224 */ /* 0x000fe200078e0020 */
[----:B------:R-:W-:Y:S01]  /*ca10*/  SHF.L.U32 R5, R4, 0x1f, RZ ;  /* 0x0000001f04057819 */ /* 0x000fe200000006ff */
[----:B--2---:R-:W-:-:S02]  /*ca20*/  IMAD.MOV.U32 R7, RZ, RZ, R33 ;  /* 0x000000ffff077224 */ /* 0x004fc400078e0021 */
[----:B------:R-:W-:Y:S01]  /*ca30*/  IMAD.MOV.U32 R62, RZ, RZ, R20 ;  /* 0x000000ffff3e7224 */ /* 0x000fe200078e0014 */
[----:B------:R-:W0:Y:S01]  /*ca40*/  SYNCS.PHASECHK.TRANS64.TRYWAIT P0, [R16+URZ+0x30800], R5 ;  /* 0x03080005100075a7 */ /* 0x000e22000800017f */
        /* <DEDUP_REMOVED lines=8> */
[----:B------:R-:W-:Y:S01]  /*cad0*/  PRMT R68, R6, 0x5410, R7 ;  /* 0x0000541006447816 */ /* 0x000fe20000000007 */
[----:B------:R-:W-:Y:S01]  /*cae0*/  IMAD.MOV.U32 R7, RZ, RZ, R13 ;  /* 0x000000ffff077224 */ /* 0x000fe200078e000d */
[----:B------:R-:W-:Y:S01]  /*caf0*/  MOV R6, R12 ;  /* 0x0000000c00067202 */ /* 0x000fe20000000f00 */
        /* <DEDUP_REMOVED lines=19> */
[----:B------:R-:W-:Y:S01]  /*cc30*/  MOV R6, R11 ;  /* 0x0000000b00067202 */ /* 0x000fe20000000f00 */
[----:B0-----:R-:W-:Y:S06]  /*cc40*/  @!P0 BRA `(.L_x_1615) ;  /* 0x000001fc00688947 */ /* 0x001fec0003800000 */
.L_x_1963:
[----:B------:R-:W-:Y:S05]  /*cc50*/  BSYNC B1 ;  /* 0x0000000000017941 */ /* 0x000fea0003800000 */
.L_x_1614:
[----:B------:R-:W-:Y:S01]  /*cc60*/  BSSY B1, `(.L_x_1616) ;  /* 0x0000116000017945 */ /* 0x000fe20003800000 */
[----:B------:R-:W-:-:S03]  /*cc70*/  PRMT R63, R4, 0x5410, R6 ;  /* 0x00005410043f7816 */ /* 0x000fc60000000006 */
[----:B------:R-:W-:Y:S05]  /*cc80*/  @P1 BRA `(.L_x_1617) ;  /* 0x00000010004c1947 */ /* 0x000fea0003800000 */
[----:B0-----:R-:W0:Y:S01]  /*cc90*/  LDC R5, c[0x0][0x3f4] ;  /* 0x0000fd00ff057b82 */ /* 0x001e220000000800 */
        /* <DEDUP_REMOVED lines=9> */
[----:B------:R-:W-:Y:S01]  /*cd30*/  SHF.R.U32.HI R90, RZ, 0x10, R59 ;  /* 0x00000010ff5a7819 */ /* 0x000fe2000001163b */
[--C-:B------:R-:W-:Y:S01]  /*cd40*/  HADD2.F32 R81, -RZ, R88.reuse.H1_H1 ;  /* 0x30000058ff517230 */ /* 0x100fe20000004100 */
[--C-:B------:R-:W-:Y:S01]  /*cd50*/  SHF.R.U32.HI R91, RZ, 0x10, R61.reuse ;  /* 0x00000010ff5b7819 */ /* 0x100fe2000001163d */
[----:B------:R-:W-:Y:S01]  /*cd60*/  HADD2.F32 R89, -RZ, R88.H0_H0 ;  /* 0x20000058ff597230 */ /* 0x000fe20000004100 */
[----:B------:R-:W-:Y:S01]  /*cd70*/  SHF.R.U64 R94, R60, 0x10, R61 ;  /* 0x000000103c5e7819 */ /* 0x000fe2000000123d */
[----:B------:R-:W-:Y:S01]  /*cd80*/  HADD2.F32 R90, -RZ, R90.H0_H0 ;  /* 0x2000005aff5a7230 */ /* 0x000fe20000004100 */
[----:B------:R-:W-:Y:S01]  /*cd90*/  SHF.R.U64 R93, R58, 0x10, R59 ;  /* 0x000000103a5d7819 */ /* 0x000fe2000000123b */
[----:B------:R-:W-:Y:S02]  /*cda0*/  HADD2.F32 R88, -RZ, R91.H0_H0 ;  /* 0x2000005bff587230 */ /* 0x000fe40000004100 */
[----:B0-----:R-:W-:-:S02]  /*cdb0*/  HADD2.F32 R61, -RZ, R7.H1_H1 ;  /* 0x30000007ff3d7230 */ /* 0x001fc40000004100 */
[----:B------:R-:W-:Y:S02]  /*cdc0*/  HADD2.F32 R60, -RZ, R7.H0_H0 ;  /* 0x20000007ff3c7230 */ /* 0x000fe40000004100 */
[--C-:B------:R-:W-:Y:S02]  /*cdd0*/  HADD2.F32 R7, -RZ, R4.reuse.H0_H0 ;  /* 0x20000004ff077230 */ /* 0x100fe40000004100 */
[C---:B------:R-:W-:Y:S01]  /*cde0*/  FMUL.FTZ R91, R61.reuse, R90 ;  /* 0x0000005a3d5b7220 */ /* 0x040fe20000410000 */
[----:B------:R-:W-:Y:S01]  /*cdf0*/  FMUL.FTZ R61, R61, R88 ;  /* 0x000000583d3d7220 */ /* 0x000fe20000410000 */
[----:B------:R-:W-:Y:S02]  /*ce00*/  HADD2.F32 R4, -RZ, R4.H1_H1 ;  /* 0x30000004ff047230 */ /* 0x000fe40000004100 */
[--C-:B------:R-:W-:Y:S02]  /*ce10*/  HADD2.F32 R58, -RZ, R6.reuse.H0_H0 ;  /* 0x20000006ff3a7230 */ /* 0x100fe40000004100 */
[----:B------:R-:W-:Y:S01]  /*ce20*/  FFMA.FTZ R90, R60, R90, R61 ;  /* 0x0000005a3c5a7223 */ /* 0x000fe2000001003d */
[----:B------:R-:W-:-:S02]  /*ce30*/  HADD2.F32 R59, -RZ, R6.H1_H1 ;  /* 0x30000006ff3b7230 */ /* 0x000fc40000004100 */
[----:B------:R-:W-:Y:S01]  /*ce40*/  FFMA.FTZ R91, R60, R88, -R91 ;  /* 0x000000583c5b7223 */ /* 0x000fe2000001085b */
[----:B------:R-:W-:Y:S02]  /*ce50*/  HADD2.F32 R61, -RZ, R87.H1_H1 ;  /* 0x30000057ff3d7230 */ /* 0x000fe40000004100 */
[C---:B------:R-:W-:Y:S01]  /*ce60*/  FMUL.FTZ R92, R4.reuse, R89 ;  /* 0x00000059045c7220 */ /* 0x040fe20000410000 */
[----:B------:R-:W-:Y:S02]  /*ce70*/  HADD2.F32 R6, -RZ, R5.H0_H0 ;  /* 0x20000005ff067230 */ /* 0x000fe40000004100 */
[-C--:B------:R-:W-:Y:S01]  /*ce80*/  FMUL.FTZ R88, R4, R81.reuse ;  /* 0x0000005104587220 */ /* 0x080fe20000410000 */
[----:B------:R-:W-:Y:S02]  /*ce90*/  HADD2.F32 R87, -RZ, R87.H0_H0 ;  /* 0x20000057ff577230 */ /* 0x000fe40000004100 */
[----:B------:R-:W-:Y:S01]  /*cea0*/  FFMA.FTZ R92, R7, R81, -R92 ;  /* 0x00000051075c7223 */ /* 0x000fe2000001085c */
[----:B------:R-:W-:-:S02]  /*ceb0*/  HADD2.F32 R5, -RZ, R5.H1_H1 ;  /* 0x30000005ff057230 */ /* 0x000fc40000004100 */
[----:B------:R-:W-:Y:S01]  /*cec0*/  FFMA.FTZ R89, R7, R89, R88 ;  /* 0x0000005907597223 */ /* 0x000fe20000010058 */
[----:B------:R-:W-:Y:S02]  /*ced0*/  HADD2.F32 R60, -RZ, R93.H0_H0 ;  /* 0x2000005dff3c7230 */ /* 0x000fe40000004100 */
[C---:B------:R-:W-:Y:S01]  /*cee0*/  FMUL.FTZ R81, R59.reuse, R61 ;  /* 0x0000003d3b517220 */ /* 0x040fe20000410000 */
[----:B------:R-:W-:Y:S02]  /*cef0*/  HADD2.F32 R4, -RZ, R94.H0_H0 ;  /* 0x2000005eff047230 */ /* 0x000fe40000004100 */
[-C--:B------:R-:W-:Y:S01]  /*cf00*/  FMUL.FTZ R88, R59, R87.reuse ;  /* 0x000000573b587220 */ /* 0x080fe20000410000 */
[C---:B------:R-:W-:Y:S01]  /*cf10*/  FMUL.FTZ R7, R5.reuse, R60 ;  /* 0x0000003c05077220 */ /* 0x040fe20000410000 */
[C---:B------:R-:W-:Y:S01]  /*cf20*/  FFMA.FTZ R81, R58.reuse, R87, -R81 ;  /* 0x000000573a517223 */ /* 0x040fe20000010851 */
[-C--:B------:R-:W-:Y:S01]  /*cf30*/  FMUL.FTZ R59, R5, R4.reuse ;  /* 0x00000004053b7220 */ /* 0x080fe20000410000 */
[----:B------:R-:W-:Y:S01]  /*cf40*/  FFMA.FTZ R88, R58, R61, R88 ;  /* 0x0000003d3a587223 */ /* 0x000fe20000010058 */
[----:B------:R-:W-:Y:S01]  /*cf50*/  FFMA.FTZ R5, R6, R4, -R7 ;  /* 0x0000000406057223 */ /* 0x000fe20000010807 */
[----:B------:R-:W-:Y:S01]  /*cf60*/  F2FP.F16.F32.PACK_AB R7, R90, R91 ;  /* 0x0000005b5a07723e */ /* 0x000fe200000000ff */
[----:B------:R-:W-:Y:S01]  /*cf70*/  FFMA.FTZ R60, R6, R60, R59 ;  /* 0x0000003c063c7223 */ /* 0x000fe2000001003b */
[----:B------:R-:W-:-:S02]  /*cf80*/  F2FP.F16.F32.PACK_AB R4, R89, R92 ;  /* 0x0000005c5904723e */ /* 0x000fc400000000ff */
[----:B------:R-:W-:Y:S02]  /*cf90*/  F2FP.F16.F32.PACK_AB R6, R88, R81 ;  /* 0x000000515806723e */ /* 0x000fe400000000ff */
[----:B------:R-:W-:-:S05]  /*cfa0*/  F2FP.F16.F32.PACK_AB R5, R60, R5 ;  /* 0x000000053c05723e */ /* 0x000fca00000000ff */
[----:B------:R0:W-:Y:S02]  /*cfb0*/  STS.128 [R3+0x12400], R4 ;  /* 0x0124000403007388 */ /* 0x0001e40000000c00 */
.L_x_1619:
[----:B------:R-:W-:Y:S05]  /*cfc0*/  BSYNC B2 ;  /* 0x0000000000027941 */ /* 0x000fea0003800000 */
.L_x_1618:
[----:B------:R-:W-:Y:S04]  /*cfd0*/  BSSY B2, `(.L_x_1620) ;  /* 0x000002c000027945 */ /* 0x000fe80003800000 */
[----:B------:R-:W-:Y:S05]  /*cfe0*/  @P1 BRA `(.L_x_1621) ;  /* 0x0000000000a81947 */ /* 0x000fea0003800000 */
[----:B0-----:R-:W0:Y:S01]  /*cff0*/  LDS.128 R4, [R0] ;  /* 0x0000000000047984 */ /* 0x001e220000000c00 */
[----:B------:R-:W-:Y:S01]  /*d000*/  SHF.R.U32.HI R59, RZ, 0x10, R57 ;  /* 0x00000010ff3b7819 */ /* 0x000fe20000011639 */
[----:B------:R-:W-:Y:S01]  /*d010*/  HADD2.F32 R58, -RZ, R86.H0_H0 ;  /* 0x20000056ff3a7230 */ /* 0x000fe20000004100 */
[----:B------:R-:W-:Y:S01]  /*d020*/  SHF.R.U32.HI R61, RZ, 0x10, R55 ;  /* 0x00000010ff3d7819 */ /* 0x000fe20000011637 */
[----:B------:R-:W-:Y:S01]  /*d030*/  HADD2.F32 R60, -RZ, R85.H0_H0 ;  /* 0x20000055ff3c7230 */ /* 0x000fe20000004100 */
[----:B------:R-:W-:Y:S01]  /*d040*/  SHF.R.U64 R89, R56, 0x10, R57 ;  /* 0x0000001038597819 */ /* 0x000fe20000001239 */
[----:B------:R-:W-:Y:S01]  /*d050*/  HADD2.F32 R59, -RZ, R59.H0_H0 ;  /* 0x2000003bff3b7230 */ /* 0x000fe20000004100 */
[----:B------:R-:W-:Y:S01]  /*d060*/  SHF.R.U64 R87, R54, 0x10, R55 ;  /* 0x0000001036577819 */ /* 0x000fe20000001237 */
[----:B------:R-:W-:Y:S02]  /*d070*/  HADD2.F32 R61, -RZ, R61.H0_H0 ;  /* 0x2000003dff3d7230 */ /* 0x000fe40000004100 */
[----:B------:R-:W-:-:S02]  /*d080*/  HADD2.F32 R85, -RZ, R85.H1_H1 ;  /* 0x30000055ff557230 */ /* 0x000fc40000004100 */
[----:B------:R-:W-:Y:S02]  /*d090*/  HADD2.F32 R86, -RZ, R86.H1_H1 ;  /* 0x30000056ff567230 */ /* 0x000fe40000004100 */
[--C-:B0-----:R-:W-:Y:S02]  /*d0a0*/  HADD2.F32 R57, -RZ, R7.reuse.H1_H1 ;  /* 0x30000007ff397230 */ /* 0x101fe40000004100 */
[----:B------:R-:W-:Y:S02]  /*d0b0*/  HADD2.F32 R56, -RZ, R7.H0_H0 ;  /* 0x20000007ff387230 */ /* 0x000fe40000004100 */
[--C-:B------:R-:W-:Y:S02]  /*d0c0*/  HADD2.F32 R7, -RZ, R4.reuse.H0_H0 ;  /* 0x20000004ff077230 */ /* 0x100fe40000004100 */
[C---:B------:R-:W-:Y:S01]  /*d0d0*/  FMUL.FTZ R90, R57.reuse, R59 ;  /* 0x0000003b395a7220 */ /* 0x040fe20000410000 */
[----:B------:R-:W-:Y:S02]  /*d0e0*/  HADD2.F32 R4, -RZ, R4.H1_H1 ;  /* 0x30000004ff047230 */ /* 0x000fe40000004100 */
[----:B------:R-:W-:Y:S01]  /*d0f0*/  FMUL.FTZ R81, R57, R61 ;  /* 0x0000003d39517220 */ /* 0x000fe20000410000 */
[----:B------:R-:W-:-:S02]  /*d100*/  HADD2.F32 R54, -RZ, R6.H0_H0 ;  /* 0x20000006ff367230 */ /* 0x000fc40000004100 */
[----:B------:R-:W-:Y:S01]  /*d110*/  FFMA.FTZ R92, R56, R61, R90 ;  /* 0x0000003d385c7223 */ /* 0x000fe2000001005a */
[----:B------:R-:W-:Y:S02]  /*d120*/  HADD2.F32 R55, -RZ, R6.H1_H1 ;  /* 0x30000006ff377230 */ /* 0x000fe40000004100 */
[----:B------:R-:W-:Y:S01]  /*d130*/  FMUL.FTZ R88, R4, R60 ;  /* 0x0000003c04587220 */ /* 0x000fe20000410000 */
[--C-:B------:R-:W-:Y:S02]  /*d140*/  HADD2.F32 R6, -RZ, R5.reuse.H0_H0 ;  /* 0x20000005ff067230 */ /* 0x100fe40000004100 */
[----:B------:R-:W-:Y:S01]  /*d150*/  FFMA.FTZ R81, R56, R59, -R81 ;  /* 0x0000003b38517223 */ /* 0x000fe20000010851 */
[-C--:B------:R-:W-:Y:S01]  /*d160*/  FMUL.FTZ R90, R4, R58.reuse ;  /* 0x0000003a045a7220 */ /* 0x080fe20000410000 */
[----:B------:R-:W-:Y:S02]  /*d170*/  HADD2.F32 R5, -RZ, R5.H1_H1 ;  /* 0x30000005ff057230 */ /* 0x000fe40000004100 */
[----:B------:R-:W-:Y:S01]  /*d180*/  FFMA.FTZ R88, R7, R58, -R88 ;  /* 0x0000003a07587223 */ /* 0x000fe20000010858 */
[----:B------:R-:W-:-:S02]  /*d190*/  HADD2.F32 R56, -RZ, R87.H0_H0 ;  /* 0x20000057ff387230 */ /* 0x000fc40000004100 */
[----:B------:R-:W-:Y:S01]  /*d1a0*/  FFMA.FTZ R57, R7, R60, R90 ;  /* 0x0000003c07397223 */ /* 0x000fe2000001005a */
[----:B------:R-:W-:Y:S02]  /*d1b0*/  HADD2.F32 R4, -RZ, R89.H0_H0 ;  /* 0x20000059ff047230 */ /* 0x000fe40000004100 */
[CC--:B------:R-:W-:Y:S01]  /*d1c0*/  FMUL.FTZ R59, R55.reuse, R85.reuse ;  /* 0x00000055373b7220 */ /* 0x0c0fe20000410000 */
[----:B------:R-:W-:Y:S01]  /*d1d0*/  FMUL.FTZ R58, R55, R86 ;  /* 0x00000056373a7220 */ /* 0x000fe20000410000 */
[C---:B------:R-:W-:Y:S01]  /*d1e0*/  FMUL.FTZ R7, R5.reuse, R56 ;  /* 0x0000003805077220 */ /* 0x040fe20000410000 */
[----:B------:R-:W-:Y:S01]  /*d1f0*/  FMUL.FTZ R55, R5, R4 ;  /* 0x0000000405377220 */ /* 0x000fe20000410000 */
[C---:B------:R-:W-:Y:S01]  /*d200*/  FFMA.FTZ R59, R54.reuse, R86, -R59 ;  /* 0x00000056363b7223 */ /* 0x040fe2000001083b */
[----:B------:R-:W-:Y:S01]  /*d210*/  FFMA.FTZ R58, R54, R85, R58 ;  /* 0x00000055363a7223 */ /* 0x000fe2000001003a */
[C---:B------:R-:W-:Y:S01]  /*d220*/  FFMA.FTZ R5, R6.reuse, R4, -R7 ;  /* 0x0000000406057223 */ /* 0x040fe20000010807 */
[----:B------:R-:W-:Y:S01]  /*d230*/  FFMA.FTZ R56, R6, R56, R55 ;  /* 0x0000003806387223 */ /* 0x000fe20000010037 */
[----:B------:R-:W-:-:S02]  /*d240*/  F2FP.F16.F32.PACK_AB R7, R92, R81 ;  /* 0x000000515c07723e */ /* 0x000fc400000000ff */
[----:B------:R-:W-:Y:S02]  /*d250*/  F2FP.F16.F32.PACK_AB R6, R58, R59 ;  /* 0x0000003b3a06723e */ /* 0x000fe400000000ff */
[----:B------:R-:W-:Y:S02]  /*d260*/  F2FP.F16.F32.PACK_AB R4, R57, R88 ;  /* 0x000000583904723e */ /* 0x000fe400000000ff */
[----:B------:R-:W-:-:S05]  /*d270*/  F2FP.F16.F32.PACK_AB R5, R56, R5 ;  /* 0x000000053805723e */ /* 0x000fca00000000ff */
[----:B------:R1:W-:Y:S02]  /*d280*/  STS.128 [R0], R4 ;  /* 0x0000000400007388 */ /* 0x0003e40000000c00 */
.L_x_1621:
[----:B------:R-:W-:Y:S05]  /*d290*/  BSYNC B2 ;  /* 0x0000000000027941 */ /* 0x000fea0003800000 */
.L_x_1620:
[----:B------:R-:W-:Y:S04]  /*d2a0*/  BSSY B2, `(.L_x_1622) ;  /* 0x000002c000027945 */ /* 0x000fe80003800000 */
[----:B------:R-:W-:Y:S05]  /*d2b0*/  @P2 BRA `(.L_x_1623) ;  /* 0x0000000000a82947 */ /* 0x000fea0003800000 */
[----:B01----:R-:W0:Y:S01]  /*d2c0*/  LDS.128 R4, [R3+0x16400] ;  /* 0x0164000003047984 */ /* 0x003e220000000c00 */
        /* <DEDUP_REMOVED lines=40> */
[----:B------:R2:W-:Y:S02]  /*d550*/  STS.128 [R3+0x16400], R4 ;  /* 0x0164000403007388 */ /* 0x0005e40000000c00 */
.L_x_1623:
[----:B------:R-:W-:Y:S05]  /*d560*/  BSYNC B2 ;  /* 0x0000000000027941 */ /* 0x000fea0003800000 */
.L_x_1622:
[----:B------:R-:W-:Y:S04]  /*d570*/  BSSY B2, `(.L_x_1624) ;  /* 0x000002c000027945 */ /* 0x000fe80003800000 */
[----:B------:R-:W-:Y:S05]  /*d580*/  @P3 BRA `(.L_x_1625) ;  /* 0x0000000000a83947 */ /* 0x000fea0003800000 */
[----:B012---:R-:W0:Y:S01]  /*d590*/  LDS.128 R4, [R0+0x4000] ;  /* 0x0040000000047984 */ /* 0x007e220000000c00 */
[----:B------:R-:W-:Y:S01]  /*d5a0*/  SHF.R.U32.HI R51, RZ, 0x10, R49 ;  /* 0x00000010ff337819 */ /* 0x000fe20000011631 */
[----:B------:R-:W-:Y:S01]  /*d5b0*/  HADD2.F32 R50, -RZ, R82.H0_H0 ;  /* 0x20000052ff327230 */ /* 0x000fe20000004100 */
[----:B------:R-:W-:Y:S01]  /*d5c0*/  SHF.R.U32.HI R53, RZ, 0x10, R47 ;  /* 0x00000010ff357819 */ /* 0x000fe2000001162f */
[--C-:B------:R-:W-:Y:S01]  /*d5d0*/  HADD2.F32 R52, -RZ, R80.reuse.H0_H0 ;  /* 0x20000050ff347230 */ /* 0x100fe20000004100 */
        /* <DEDUP_REMOVED lines=24> */
[C---:B------:R-:W-:Y:S01]  /*d760*/  FMUL.FTZ R51, R47.reuse, R80 ;  /* 0x000000502f337220 */ /* 0x040fe20000410000 */
        /* <DEDUP_REMOVED lines=12> */
.L_x_1625:
[----:B------:R-:W-:Y:S05]  /*d830*/  BSYNC B2 ;  /* 0x0000000000027941 */ /* 0x000fea0003800000 */
.L_x_1624:
[----:B------:R-:W-:Y:S04]  /*d840*/  BSSY B2, `(.L_x_1626) ;  /* 0x000002c000027945 */ /* 0x000fe80003800000 */
[----:B------:R-:W-:Y:S05]  /*d850*/  @P4 BRA `(.L_x_1627) ;  /* 0x0000000000a84947 */ /* 0x000fea0003800000 */
[----:B0123--:R-:W0:Y:S01]  /*d860*/  LDS.128 R4, [R3+0x1a400] ;  /* 0x01a4000003047984 */ /* 0x00fe220000000c00 */
        /* <DEDUP_REMOVED lines=29> */
[-C--:B------:R-:W-:Y:S01]  /*da40*/  FMUL.FTZ R49, R43, R79.reuse ;  /* 0x0000004f2b317220 */ /* 0x080fe20000410000 */
        /* <DEDUP_REMOVED lines=11> */
.L_x_1627:
[----:B------:R-:W-:Y:S05]  /*db00*/  BSYNC B2 ;  /* 0x0000000000027941 */ /* 0x000fea0003800000 */
.L_x_1626:
[----:B------:R-:W-:Y:S05]  /*db10*/  @P5 BRA `(.L_x_1617) ;  /* 0x0000000000a85947 */ /* 0x000fea0003800000 */
[----:B01234-:R-:W0:Y:S01]  /*db20*/  LDS.128 R4, [R0+0x8000] ;  /* 0x0080000000047984 */ /* 0x01fe220000000c00 */
[----:B------:R-:W-:Y:S01]  /*db30*/  SHF.R.U32.HI R43, RZ, 0x10, R37 ;  /* 0x00000010ff2b7819 */ /* 0x000fe20000011625 */
[----:B------:R-:W-:Y:S01]  /*db40*/  HADD2.F32 R42, -RZ, R76.H1_H1 ;  /* 0x3000004cff2a7230 */ /* 0x000fe20000004100 */
[--C-:B------:R-:W-:Y:S01]  /*db50*/  SHF.R.U32.HI R45, RZ, 0x10, R39.reuse ;  /* 0x00000010ff2d7819 */ /* 0x100fe20000011627 */
[----:B------:R-:W-:Y:S01]  /*db60*/  HADD2.F32 R44, -RZ, R77.H1_H1 ;  /* 0x3000004dff2c7230 */ /* 0x000fe20000004100 */
[----:B------:R-:W-:Y:S01]  /*db70*/  SHF.R.U64 R49, R38, 0x10, R39 ;  /* 0x0000001026317819 */ /* 0x000fe20000001227 */
[----:B------:R-:W-:Y:S01]  /*db80*/  HADD2.F32 R43, -RZ, R43.H0_H0 ;  /* 0x2000002bff2b7230 */ /* 0x000fe20000004100 */
[----:B------:R-:W-:Y:S01]  /*db90*/  SHF.R.U64 R51, R36, 0x10, R37 ;  /* 0x0000001024337819 */ /* 0x000fe20000001225 */
[----:B------:R-:W-:Y:S02]  /*dba0*/  HADD2.F32 R45, -RZ, R45.H0_H0 ;  /* 0x2000002dff2d7230 */ /* 0x000fe40000004100 */
[----:B------:R-:W-:-:S02]  /*dbb0*/  HADD2.F32 R77, -RZ, R77.H0_H0 ;  /* 0x2000004dff4d7230 */ /* 0x000fc40000004100 */
[----:B------:R-:W-:Y:S02]  /*dbc0*/  HADD2.F32 R76, -RZ, R76.H0_H0 ;  /* 0x2000004cff4c7230 */ /* 0x000fe40000004100 */
        /* <DEDUP_REMOVED lines=31> */
.L_x_1617:
[----:B------:R-:W-:Y:S05]  /*ddc0*/  BSYNC B1 ;  /* 0x0000000000017941 */ /* 0x000fea0003800000 */
.L_x_1616:
        /* <DEDUP_REMOVED lines=12> */
[--C-:B------:R-:W-:Y:S01]  /*de90*/  SHF.R.U64 R47, R40, 0x10, R41.reuse ;  /* 0x00000010282f7819 */ /* 0x100fe20000001229 */
[----:B------:R-:W-:Y:S01]  /*dea0*/  HADD2.F32 R38, -RZ, R75.H0_H0 ;  /* 0x2000004bff267230 */ /* 0x000fe20000004100 */
[----:B------:R-:W-:Y:S01]  /*deb0*/  SHF.R.U32.HI R39, RZ, 0x10, R41 ;  /* 0x00000010ff277819 */ /* 0x000fe20000011629 */
[--C-:B------:R-:W-:Y:S01]  /*dec0*/  HADD2.F32 R40, -RZ, R74.reuse.H0_H0 ;  /* 0x2000004aff287230 */ /* 0x100fe20000004100 */
[--C-:B------:R-:W-:Y:S01]  /*ded0*/  SHF.R.U32.HI R41, RZ, 0x10, R31.reuse ;  /* 0x00000010ff297819 */ /* 0x100fe2000001161f */
[----:B------:R-:W-:Y:S01]  /*dee0*/  HADD2.F32 R74, -RZ, R74.H1_H1 ;  /* 0x3000004aff4a7230 */ /* 0x000fe20000004100 */
[----:B------:R-:W-:Y:S01]  /*def0*/  SHF.R.U64 R45, R30, 0x10, R31 ;  /* 0x000000101e2d7819 */ /* 0x000fe2000000121f */
[----:B------:R-:W-:Y:S02]  /*df00*/  HADD2.F32 R39, -RZ, R39.H0_H0 ;  /* 0x20000027ff277230 */ /* 0x000fe40000004100 */
[----:B------:R-:W-:-:S02]  /*df10*/  HADD2.F32 R41, -RZ, R41.H0_H0 ;  /* 0x20000029ff297230 */ /* 0x000fc40000004100 */
        /* <DEDUP_REMOVED lines=32> */
.L_x_1630:
[----:B------:R-:W-:Y:S05]  /*e120*/  BSYNC B1 ;  /* 0x0000000000017941 */ /* 0x000fea0003800000 */
.L_x_1629:
[----:B------:R-:W-:Y:S04]  /*e130*/  BSSY B1, `(.L_x_1631) ;  /* 0x000002c000017945 */ /* 0x000fe80003800000 */
[----:B------:R-:W-:Y:S05]  /*e140*/  @P1 BRA `(.L_x_1632) ;  /* 0x0000000000a81947 */ /* 0x000fea0003800000 */
[----:B0-----:R-:W0:Y:S01]  /*e150*/  LDS.128 R4, [R0+0x2000] ;  /* 0x0020000000047984 */ /* 0x001e220000000c00 */
        /* <DEDUP_REMOVED lines=41> */
.L_x_1632:
[----:B------:R-:W-:Y:S05]  /*e3f0*/  BSYNC B1 ;  /* 0x0000000000017941 */ /* 0x000fea0003800000 */
.L_x_1631:
[----:B------:R-:W-:Y:S04]  /*e400*/  BSSY B1, `(.L_x_1633) ;  /* 0x000002c000017945 */ /* 0x000fe80003800000 */
[----:B------:R-:W-:Y:S05]  /*e410*/  @P2 BRA `(.L_x_1634) ;  /* 0x0000000000a82947 */ /* 0x000fea0003800000 */
[----:B01----:R-:W0:Y:S01]  /*e420*/  LDS.128 R4, [R3+0x18400] ;  /* 0x0184000003047984 */ /* 0x003e220000000c00 */
        /* <DEDUP_REMOVED lines=41> */
.L_x_1634:
[----:B------:R-:W-:Y:S05]  /*e6c0*/  BSYNC B1 ;  /* 0x0000000000017941 */ /* 0x000fea0003800000 */
.L_x_1633:
        /* <DEDUP_REMOVED lines=44> */
.L_x_1636:
[----:B------:R-:W-:Y:S05]  /*e990*/  BSYNC B1 ;  /* 0x0000000000017941 */ /* 0x000fea0003800000 */
.L_x_1635:
[----:B------:R-:W-:Y:S04]  /*e9a0*/  BSSY B1, `(.L_x_1637) ;  /* 0x000002c000017945 */ /* 0x000fe80003800000 */
[----:B------:R-:W-:Y:S05]  /*e9b0*/  @P4 BRA `(.L_x_1638) ;  /* 0x0000000000a84947 */ /* 0x000fea0003800000 */
[----:B0123--:R-:W0:Y:S01]  /*e9c0*/  LDS.128 R4, [R3+0x1c400] ;  /* 0x01c4000003047984 */ /* 0x00fe220000000c00 */
[----:B------:R-:W-:Y:S01]  /*e9d0*/  SHF.R.U32.HI R21, RZ, 0x10, R15 ;  /* 0x00000010ff157819 */ /* 0x000fe2000001160f */
[----:B------:R-:W-:Y:S01]  /*e9e0*/  HADD2.F32 R20, -RZ, R65.H0_H0 ;  /* 0x20000041ff147230 */ /* 0x000fe20000004100 */
[----:B------:R-:W-:Y:S01]  /*e9f0*/  SHF.R.U32.HI R25, RZ, 0x10, R13 ;  /* 0x00000010ff197819 */ /* 0x000fe2000001160d */
[--C-:B------:R-:W-:Y:S01]  /*ea00*/  HADD2.F32 R24, -RZ, R64.reuse.H1_H1 ;  /* 0x30000040ff187230 */ /* 0x100fe20000004100 */
[----:B------:R-:W-:Y:S01]  /*ea10*/  SHF.R.U64 R31, R14, 0x10, R15 ;  /* 0x000000100e1f7819 */ /* 0x000fe2000000120f */
[----:B------:R-:W-:Y:S01]  /*ea20*/  HADD2.F32 R21, -RZ, R21.H0_H0 ;  /* 0x20000015ff157230 */ /* 0x000fe20000004100 */
        /* <DEDUP_REMOVED lines=35> */
.L_x_1638:
[----:B------:R-:W-:Y:S05]  /*ec60*/  BSYNC B1 ;  /* 0x0000000000017941 */ /* 0x000fea0003800000 */
.L_x_1637:
[----:B------:R-:W-:Y:S05]  /*ec70*/  @P5 BRA `(.L_x_1628) ;  /* 0x0000003800245947 */ /* 0x000fea0003800000 */
[----:B01234-:R-:W0:Y:S01]  /*ec80*/  LDS.128 R4, [R0+0xa000] ;  /* 0x00a0000000047984 */ /* 0x01fe220000000c00 */
[----:B------:R-:W-:Y:S01]  /*ec90*/  SHF.R.U32.HI R14, RZ, 0x10, R9 ;  /* 0x00000010ff0e7819 */ /* 0x000fe20000011609 */
[--C-:B------:R-:W-:Y:S01]  /*eca0*/  HADD2.F32 R13, -RZ, R62.reuse.H0_H0 ;  /* 0x2000003eff0d7230 */ /* 0x100fe20000004100 */
[--C-:B------:R-:W-:Y:S01]  /*ecb0*/  SHF.R.U32.HI R12, RZ, 0x10, R11.reuse ;  /* 0x00000010ff0c7819 */ /* 0x100fe2000001160b */
[----:B------:R-:W-:Y:S01]  /*ecc0*/  HADD2.F32 R62, -RZ, R62.H1_H1 ;  /* 0x3000003eff3e7230 */ /* 0x000fe20000004100 */
[----:B------:R-:W-:Y:S01]  /*ecd0*/  SHF.R.U64 R24, R10, 0x10, R11 ;  /* 0x000000100a187819 */ /* 0x000fe2000000120b */
[----:B------:R-:W-:Y:S01]  /*ece0*/  HADD2.F32 R14, -RZ, R14.H0_H0 ;  /* 0x2000000eff0e7230 */ /* 0x000fe20000004100 */
[----:B------:R-:W-:Y:S01]  /*ecf0*/  SHF.R.U64 R21, R8, 0x10, R9 ;  /* 0x0000001008157819 */ /* 0x000fe20000001209 */
[----:B------:R-:W-:Y:S02]  /*ed00*/  HADD2.F32 R12, -RZ, R12.H0_H0 ;  /* 0x2000000cff0c7230 */ /* 0x000fe40000004100 */
[----:B------:R-:W-:-:S02]  /*ed10*/  HADD2.F32 R11, -RZ, R63.H0_H0 ;  /* 0x2000003fff0b7230 */ /* 0x000fc40000004100 */
[----:B------:R-:W-:Y:S02]  /*ed20*/  HADD2.F32 R63, -RZ, R63.H1_H1 ;  /* 0x3000003fff3f7230 */ /* 0x000fe40000004100 */
[--C-:B0-----:R-:W-:Y:S02]  /*ed30*/  HADD2.F32 R10, -RZ, R7.reuse.H1_H1 ;  /* 0x30000007ff0a7230 */ /* 0x101fe40000004100 */
[--C-:B------:R-:W-:Y:S02]  /*ed40*/  HADD2.F32 R3, -RZ, R4.reuse.H0_H0 ;  /* 0x20000004ff037230 */ /* 0x100fe40000004100 */
[----:B------:R-:W-:Y:S02]  /*ed50*/  HADD2.F32 R9, -RZ, R7.H0_H0 ;  /* 0x20000007ff097230 */ /* 0x000fe40000004100 */
[C---:B------:R-:W-:Y:S01]  /*ed60*/  FMUL.FTZ R20, R10.reuse, R14 ;  /* 0x0000000e0a147220 */ /* 0x040fe20000410000 */
[----:B------:R-:W-:Y:S02]  /*ed70*/  HADD2.F32 R4, -RZ, R4.H1_H1 ;  /* 0x30000004ff047230 */ /* 0x000fe40000004100 */
[----:B------:R-:W-:Y:S01]  /*ed80*/  FMUL.FTZ R15, R10, R12 ;  /* 0x0000000c0a0f7220 */ /* 0x000fe20000410000 */
[----:B------:R-:W-:-:S02]  /*ed90*/  HADD2.F32 R7, -RZ, R6.H0_H0 ;  /* 0x20000006ff077230 */ /* 0x000fc40000004100 */
[C---:B------:R-:W-:Y:S01]  /*eda0*/  FFMA.FTZ R20, R9.reuse, R12, -R20 ;  /* 0x0000000c09147223 */ /* 0x040fe20000010814 */
[----:B------:R-:W-:Y:S02]  /*edb0*/  HADD2.F32 R8, -RZ, R6.H1_H1 ;  /* 0x30000006ff087230 */ /* 0x000fe40000004100 */
[C---:B------:R-:W-:Y:S01]  /*edc0*/  FMUL.FTZ R10, R4.reuse, R13 ;  /* 0x0000000d040a7220 */ /* 0x040fe20000410000 */
[--C-:B------:R-:W-:Y:S02]  /*edd0*/  HADD2.F32 R6, -RZ, R5.reuse.H0_H0 ;  /* 0x20000005ff067230 */ /* 0x100fe40000004100 */
[----:B------:R-:W-:Y:S01]  /*ede0*/  FFMA.FTZ R15, R9, R14, R15 ;  /* 0x0000000e090f7223 */ /* 0x000fe2000001000f */
        /* <DEDUP_REMOVED lines=18> */
[----:B------:R0:W-:Y:S01]  /*ef10*/  STS.128 [R0+0xa000], R4 ;  /* 0x00a0000400007388 */ /* 0x0001e20000000c00 */
[----:B------:R-:W-:Y:S05]  /*ef20*/  BRA `(.L_x_1628) ;  /* 0x0000003400787947 */ /* 0x000fea0003800000 */
.L_x_1607:
[----:B------:R-:W0:Y:S01]  /*ef30*/  LDC R9, c[0x0][0x448] ;  /* 0x00011200ff097b82 */ /* 0x000e220000000800 */
[----:B------:R-:W-:Y:S01]  /*ef40*/  LEA.HI R31, R31, R26, RZ, 0x2 ;  /* 0x0000001a1f1f7211 */ /* 0x000fe200078f10ff */
[----:B------:R-:W-:Y:S01]  /*ef50*/  ULDC.64 UR4, c[0x0][0x3f8] ;  /* 0x0000fe0000047ab9 */ /* 0x000fe20000000a00 */
[----:B------:R-:W-:Y:S01]  /*ef60*/  ULDC.64 UR6, c[0x0][0x408] ;  /* 0x0001020000067ab9 */ /* 0x000fe20000000a00 */
[----:B------:R-:W-:Y:S01]  /*ef70*/  IMAD.MOV.U32 R4, RZ, RZ, R24 ;  /* 0x000000ffff047224 */ /* 0x000fe200078e0018 */
[----:B------:R-:W-:Y:S01]  /*ef80*/  LOP3.LUT R31, R31, 0xfffffffc, RZ, 0xc0, !PT ;  /* 0xfffffffc1f1f7812 */ /* 0x000fe200078ec0ff */
[----:B------:R-:W-:Y:S01]  /*ef90*/  IMAD.MOV.U32 R6, RZ, RZ, R146 ;  /* 0x000000ffff067224 */ /* 0x000fe200078e0092 */
[----:B------:R-:W-:Y:S01]  /*efa0*/  SHF.R.S32.HI R71, RZ, 0x1f, R198 ;  /* 0x0000001fff477819 */ /* 0x000fe200000114c6 */
[----:B------:R-:W-:Y:S02]  /*efb0*/  IMAD.MOV.U32 R7, RZ, RZ, R29 ;  /* 0x000000ffff077224 */ /* 0x000fe400078e001d */
[----:B------:R-:W-:Y:S01]  /*efc0*/  IMAD.IADD R73, R26, 0x1, -R31 ;  /* 0x000000011a497824 */ /* 0x000fe200078e0a1f */
[----:B------:R-:W-:-:S03]  /*efd0*/  LEA.HI R70, R71, R198, RZ, 0x3 ;  /* 0x000000c647467211 */ /* 0x000fc600078f18ff */
[----:B------:R-:W-:Y:S01]  /*efe0*/  IMAD R3, R73, 0x40, R8 ;  /* 0x0000004049037824 */ /* 0x000fe200078e0208 */
        /* <DEDUP_REMOVED lines=13> */
[C---:B------:R-:W-:Y:S01]  /*f0c0*/  IMAD.WIDE.U32 R6, R3.reuse, UR6, R6 ;  /* 0x0000000603067c25 */ /* 0x040fe2000f8e0006 */
[----:B------:R-:W-:Y:S01]  /*f0d0*/  LEA R62, P0, R4, UR4, 0x1 ;  /* 0x00000004043e7c11 */ /* 0x000fe2000f8008ff */
[----:B------:R-:W-:Y:S02]  /*f0e0*/  UMOV UR4, 0xffffffff ;  /* 0xffffffff00047882 */ /* 0x000fe40000000000 */
[----:B------:R-:W-:Y:S01]  /*f0f0*/  IMAD R69, R3, UR7, R0 ;  /* 0x0000000703457c24 */ /* 0x000fe2000f8e0200 */
[----:B------:R-:W-:Y:S01]  /*f100*/  ULDC.64 UR6, c[0x0][0x400] ;  /* 0x0001000000067ab9 */ /* 0x000fe20000000a00 */
[----:B------:R-:W-:Y:S01]  /*f110*/  IMAD.IADD R63, R5, 0x1, R63 ;  /* 0x00000001053f7824 */ /* 0x000fe200078e023f */
[----:B------:R-:W-:Y:S01]  /*f120*/  SHF.R.S32.HI R0, RZ, 0x1f, R199 ;  /* 0x0000001fff007819 */ /* 0x000fe200000114c7 */
[----:B------:R-:W-:Y:S01]  /*f130*/  IMAD.IADD R69, R7, 0x1, R69 ;  /* 0x0000000107457824 */ /* 0x000fe200078e0245 */
[----:B------:R-:W-:-:S02]  /*f140*/  LEA R68, P1, R6, UR6, 0x1 ;  /* 0x0000000606447c11 */ /* 0x000fc4000f8208ff */
[----:B------:R-:W-:Y:S02]  /*f150*/  LEA.HI R3, R0, R199, RZ, 0x3 ;  /* 0x000000c700037211 */ /* 0x000fe400078f18ff */
[----:B------:R-:W-:Y:S02]  /*f160*/  LEA.HI.X R63, R4, UR5, R63, 0x1, P0 ;  /* 0x00000005043f7c11 */ /* 0x000fe400080f0c3f */
[----:B------:R-:W-:Y:S02]  /*f170*/  LEA.HI.X R69, R6, UR7, R69, 0x1, P1 ;  /* 0x0000000706457c11 */ /* 0x000fe400088f0c45 */
[----:B------:R-:W-:Y:S01]  /*f180*/  SHF.R.S32.HI R20, RZ, 0x3, R3 ;  /* 0x00000003ff147819 */ /* 0x000fe20000011403 */
[----:B------:R-:W-:Y:S06]  /*f190*/  BRA.DIV UR4, `(.L_x_1639) ;  /* 0x000001da04287947 */ /* 0x000fec000b800000 */
[----:B------:R-:W0:Y:S04]  /*f1a0*/  SHFL.IDX PT, R5, R63, RZ, 0x1c1f ;  /* 0x001c1fff3f057589 */ /* 0x000e2800000e0000 */
[----:B------:R-:W1:Y:S04]  /*f1b0*/  SHFL.IDX PT, R4, R62, RZ, 0x1c1f ;  /* 0x001c1fff3e047589 */ /* 0x000e6800000e0000 */
[----:B------:R2:W3:Y:S04]  /*f1c0*/  SHFL.IDX PT, R7, R69, RZ, 0x1c1f ;  /* 0x001c1fff45077589 */ /* 0x0004e800000e0000 */
[----:B------:R2:W4:Y:S01]  /*f1d0*/  SHFL.IDX PT, R14, R68, RZ, 0x1c1f ;  /* 0x001c1fff440e7589 */ /* 0x00052200000e0000 */
[----:B0-----:R-:W-:-:S02]  /*f1e0*/  IMAD.MOV.U32 R11, RZ, RZ, R5 ;  /* 0x000000ffff0b7224 */ /* 0x001fc400078e0005 */
[----:B-12---:R-:W-:-:S07]  /*f1f0*/  IMAD.MOV.U32 R10, RZ, RZ, R4 ;  /* 0x000000ffff0a7224 */ /* 0x006fce00078e0004 */
.L_x_1969:
[----:B------:R-:W-:Y:S01]  /*f200*/  IMAD R76, R196, R9, RZ ;  /* 0x00000009c44c7224 */ /* 0x000fe200078e02ff */
[----:B------:R-:W-:Y:S01]  /*f210*/  BSSY B1, `(.L_x_1640) ;  /* 0x000002e000017945 */ /* 0x000fe20003800000 */
[----:B---3--:R-:W-:Y:S01]  /*f220*/  IMAD.MOV.U32 R15, RZ, RZ, R7 ;  /* 0x000000ffff0f7224 */ /* 0x008fe200078e0007 */
[----:B------:R-:W-:Y:S02]  /*f230*/  CS2R R44, SRZ ;  /* 0x00000000002c7805 */ /* 0x000fe4000001ff00 */
[----:B------:R-:W-:Y:S02]  /*f240*/  CS2R R46, SRZ ;  /* 0x00000000002e7805 */ /* 0x000fe4000001ff00 */
[----:B------:R-:W-:Y:S02]  /*f250*/  ISETP.GE.AND P0, PT, R8, R76, PT ;  /* 0x0000004c0800720c */ /* 0x000fe40003f06270 */
        /* <DEDUP_REMOVED lines=17> */
[----:B------:R-:W-:-:S02]  /*f370*/  CS2R R44, SRZ ;  /* 0x00000000002c7805 */ /* 0x000fc4000001ff00 */
[----:B------:R-:W-:Y:S02]  /*f380*/  CS2R R46, SRZ ;  /* 0x00000000002e7805 */ /* 0x000fe4000001ff00 */
[----:B------:R-:W-:Y:S01]  /*f390*/  CS2R R28, SRZ ;  /* 0x00000000001c7805 */ /* 0x000fe2000001ff00 */
[----:B------:R-:W-:-:S04]  /*f3a0*/  @!P0 IMAD.WIDE R6, R22, 0x2, R10 ;  /* 0x0000000216068825 */ /* 0x000fc800078e020a */
[----:B------:R-:W-:Y:S01]  /*f3b0*/  @!P1 IMAD.SHL.U32 R9, R21, 0x8, RZ ;  /* 0x0000000815099824 */ /* 0x000fe200078e00ff */
[----:B------:R4:W5:Y:S01]  /*f3c0*/  @!P0 LD.E.128 R32, desc[UR46][R6.64] ;  /* 0x0000002e06208980 */ /* 0x000962000c101d00 */
[----:B------:R-:W-:Y:S01]  /*f3d0*/  @!P2 IMAD.SHL.U32 R13, R20, 0x8, RZ ;  /* 0x00000008140da824 */ /* 0x000fe200078e00ff */
[----:B------:R-:W-:Y:S01]  /*f3e0*/  CS2R R30, SRZ ;  /* 0x00000000001e7805 */ /* 0x000fe2000001ff00 */
[--C-:B------:R-:W-:Y:S01]  /*f3f0*/  @!P1 IMAD.WIDE R4, R9, 0x2, R10.reuse ;  /* 0x0000000209049825 */ /* 0x100fe200078e020a */
[----:B------:R-:W-:Y:S02]  /*f400*/  CS2R R40, SRZ ;  /* 0x0000000000287805 */ /* 0x000fe4000001ff00 */
[----:B------:R-:W-:Y:S02]  /*f410*/  CS2R R42, SRZ ;  /* 0x00000000002a7805 */ /* 0x000fe4000001ff00 */
[----:B------:R-:W-:Y:S01]  /*f420*/  CS2R R24, SRZ ;  /* 0x0000000000187805 */ /* 0x000fe2000001ff00 */
[----:B------:R-:W-:Y:S01]  /*f430*/  @!P2 IMAD.WIDE R10, R13, 0x2, R10 ;  /* 0x000000020d0aa825 */ /* 0x000fe200078e020a */
[----:B------:R-:W-:-:S02]  /*f440*/  CS2R R26, SRZ ;  /* 0x00000000001a7805 */ /* 0x000fc4000001ff00 */
[----:B------:R-:W-:Y:S02]  /*f450*/  CS2R R36, SRZ ;  /* 0x0000000000247805 */ /* 0x000fe4000001ff00 */
[----:B------:R-:W-:Y:S01]  /*f460*/  CS2R R38, SRZ ;  /* 0x0000000000267805 */ /* 0x000fe2000001ff00 */
[--C-:B----4-:R-:W-:Y:S01]  /*f470*/  @!P1 IMAD.WIDE R6, R9, 0x2, R14.reuse ;  /* 0x0000000209069825 */ /* 0x110fe200078e020e */
[----:B------:R0:W5:Y:S03]  /*f480*/  @!P1 LD.E.128 R28, desc[UR46][R4.64] ;  /* 0x0000002e041c9980 */ /* 0x000166000c101d00 */
[--C-:B------:R-:W-:Y:S01]  /*f490*/  @!P2 IMAD.WIDE R12, R13, 0x2, R14.reuse ;  /* 0x000000020d0ca825 */ /* 0x100fe200078e020e */
[----:B------:R0:W5:Y:S03]  /*f4a0*/  @!P1 LD.E.128 R40, desc[UR46][R6.64] ;  /* 0x0000002e06289980 */ /* 0x000166000c101d00 */
[----:B------:R-:W-:Y:S01]  /*f4b0*/  @!P0 IMAD.WIDE R14, R22, 0x2, R14 ;  /* 0x00000002160e8825 */ /* 0x000fe200078e020e */
[----:B------:R0:W5:Y:S04]  /*f4c0*/  @!P2 LD.E.128 R24, desc[UR46][R10.64] ;  /* 0x0000002e0a18a980 */ /* 0x000168000c101d00 */
[----:B------:R0:W5:Y:S04]  /*f4d0*/  @!P0 LD.E.128 R44, desc[UR46][R14.64] ;  /* 0x0000002e0e2c8980 */ /* 0x000168000c101d00 */
[----:B------:R0:W5:Y:S02]  /*f4e0*/  @!P2 LD.E.128 R36, desc[UR46][R12.64] ;  /* 0x0000002e0c24a980 */ /* 0x000164000c101d00 */
.L_x_1641:
[----:B------:R-:W-:Y:S05]  /*f4f0*/  BSYNC B1 ;  /* 0x0000000000017941 */ /* 0x000fea0003800000 */
.L_x_1640:
[----:B0----5:R-:W-:Y:S01]  /*f500*/  IMAD.MOV.U32 R4, RZ, RZ, R44 ;  /* 0x000000ffff047224 */ /* 0x021fe200078e002c */
[----:B------:R-:W-:Y:S01]  /*f510*/  MOV R5, R45 ;  /* 0x0000002d00057202 */ /* 0x000fe20000000f00 */
[----:B------:R-:W-:Y:S01]  /*f520*/  IMAD.MOV.U32 R6, RZ, RZ, R46 ;  /* 0x000000ffff067224 */ /* 0x000fe200078e002e */
[----:B------:R-:W-:Y:S01]  /*f530*/  UMOV UR4, 0xffffffff ;  /* 0xffffffff00047882 */ /* 0x000fe20000000000 */
        /* <DEDUP_REMOVED lines=28> */
[----:B------:R-:W-:-:S04]  /*f700*/  MOV R4, R28 ;  /* 0x0000001c00047202 */ /* 0x000fc80000000f00 */
[----:B------:R-:W-:Y:S01]  /*f710*/  PRMT R92, R4, 0x5410, R5 ;  /* 0x00005410045c7816 */ /* 0x000fe20000000005 */
[----:B------:R-:W-:Y:S01]  /*f720*/  IMAD.MOV.U32 R4, RZ, RZ, R24 ;  /* 0x000000ffff047224 */ /* 0x000fe200078e0018 */
[----:B------:R-:W-:Y:S01]  /*f730*/  PRMT R93, R6, 0x5410, R7 ;  /* 0x00005410065d7816 */ /* 0x000fe20000000007 */
[----:B------:R-:W-:Y:S02]  /*f740*/  IMAD.MOV.U32 R5, RZ, RZ, R25 ;  /* 0x000000ffff057224 */ /* 0x000fe400078e0019 */
[----:B------:R-:W-:Y:S02]  /*f750*/  IMAD.MOV.U32 R6, RZ, RZ, R26 ;  /* 0x000000ffff067224 */ /* 0x000fe400078e001a */
[----:B------:R-:W-:Y:S01]  /*f760*/  IMAD.MOV.U32 R7, RZ, RZ, R27 ;  /* 0x000000ffff077224 */ /* 0x000fe200078e001b */
[----:B------:R-:W-:Y:S02]  /*f770*/  PRMT R83, R4, 0x5410, R5 ;  /* 0x0000541004537816 */ /* 0x000fe40000000005 */
[----:B------:R-:W-:-:S02]  /*f780*/  CS2R R4, SRZ ;  /* 0x0000000000047805 */ /* 0x000fc4000001ff00 */
[----:B------:R-:W-:Y:S01]  /*f790*/  PRMT R84, R6, 0x5410, R7 ;  /* 0x0000541006547816 */ /* 0x000fe20000000007 */
[----:B------:R-:W-:Y:S06]  /*f7a0*/  BRA.DIV UR4, `(.L_x_1642) ;  /* 0x000001d6041c7947 */ /* 0x000fec000b800000 */
[----:B------:R-:W0:Y:S04]  /*f7b0*/  SHFL.IDX PT, R63, R63, 0x1, 0x1c1f ;  /* 0x003c1f003f3f7f89 */ /* 0x000e2800000e0000 */
[----:B------:R-:W1:Y:S04]  /*f7c0*/  SHFL.IDX PT, R62, R62, 0x1, 0x1c1f ;  /* 0x003c1f003e3e7f89 */ /* 0x000e6800000e0000 */
[----:B------:R-:W2:Y:S04]  /*f7d0*/  SHFL.IDX PT, R69, R69, 0x1, 0x1c1f ;  /* 0x003c1f0045457f89 */ /* 0x000ea800000e0000 */
[----:B------:R-:W3:Y:S02]  /*f7e0*/  SHFL.IDX PT, R68, R68, 0x1, 0x1c1f ;  /* 0x003c1f0044447f89 */ /* 0x000ee400000e0000 */
.L_x_1975:
[----:B------:R-:W-:Y:S01]  /*f7f0*/  VIADD R9, R8, 0x40 ;  /* 0x0000004008097836 */ /* 0x000fe20000000000 */
[----:B------:R-:W-:Y:S01]  /*f800*/  BSSY B1, `(.L_x_1643) ;  /* 0x000002c000017945 */ /* 0x000fe20003800000 */
[----:B------:R-:W-:Y:S02]  /*f810*/  CS2R R6, SRZ ;  /* 0x0000000000067805 */ /* 0x000fe4000001ff00 */
[----:B------:R-:W-:Y:S02]  /*f820*/  CS2R R10, SRZ ;  /* 0x00000000000a7805 */ /* 0x000fe4000001ff00 */
[----:B------:R-:W-:Y:S02]  /*f830*/  CS2R R12, SRZ ;  /* 0x00000000000c7805 */ /* 0x000fe4000001ff00 */
[----:B------:R-:W-:Y:S02]  /*f840*/  ISETP.GE.AND P0, PT, R9, R76, PT ;  /* 0x0000004c0900720c */ /* 0x000fe40003f06270 */
[----:B------:R-:W-:-:S02]  /*f850*/  CS2R R8, SRZ ;  /* 0x0000000000087805 */ /* 0x000fc4000001ff00 */
[----:B----4-:R-:W-:Y:S02]  /*f860*/  CS2R R14, SRZ ;  /* 0x00000000000e7805 */ /* 0x010fe4000001ff00 */
[----:B------:R-:W-:Y:S02]  /*f870*/  CS2R R48, SRZ ;  /* 0x0000000000307805 */ /* 0x000fe4000001ff00 */
[----:B------:R-:W-:Y:S02]  /*f880*/  CS2R R50, SRZ ;  /* 0x0000000000327805 */ /* 0x000fe4000001ff00 */
[----:B------:R-:W-:Y:S02]  /*f890*/  CS2R R52, SRZ ;  /* 0x0000000000347805 */ /* 0x000fe4000001ff00 */
[----:B------:R-:W-:Y:S02]  /*f8a0*/  CS2R R54, SRZ ;  /* 0x0000000000367805 */ /* 0x000fe4000001ff00 */
[----:B------:R-:W-:-:S02]  /*f8b0*/  CS2R R56, SRZ ;  /* 0x0000000000387805 */ /* 0x000fc4000001ff00 */
        /* <DEDUP_REMOVED lines=11> */
[----:B01----:R-:W-:-:S04]  /*f970*/  @!P0 IMAD.WIDE R12, R22, 0x2, R62 ;  /* 0x00000002160c8825 */ /* 0x003fc800078e023e */
        /* <DEDUP_REMOVED lines=11> */
[----:B0-----:R-:W-:Y:S01]  /*fa30*/  CS2R R12, SRZ ;  /* 0x00000000000c7805 */ /* 0x001fe2000001ff00 */
[--C-:B--23--:R-:W-:Y:S01]  /*fa40*/  @!P1 IMAD.WIDE R64, R65, 0x2, R68.reuse ;  /* 0x0000000241409825 */ /* 0x10cfe200078e0244 */
[----:B------:R4:W5:Y:S03]  /*fa50*/  @!P1 LD.E.128 R52, desc[UR46][R60.64] ;  /* 0x0000002e3c349980 */ /* 0x000966000c101d00 */
[--C-:B------:R-:W-:Y:S01]  /*fa60*/  @!P2 IMAD.WIDE R66, R67, 0x2, R68.reuse ;  /* 0x000000024342a825 */ /* 0x100fe200078e0244 */
[----:B------:R4:W5:Y:S03]  /*fa70*/  @!P1 LD.E.128 R8, desc[UR46][R64.64] ;  /* 0x0000002e40089980 */ /* 0x000966000c101d00 */
[----:B------:R-:W-:Y:S01]  /*fa80*/  @!P0 IMAD.WIDE R68, R22, 0x2, R68 ;  /* 0x0000000216448825 */ /* 0x000fe200078e0244 */
[----:B------:R4:W5:Y:S04]  /*fa90*/  @!P2 LD.E.128 R56, desc[UR46][R62.64] ;  /* 0x0000002e3e38a980 */ /* 0x000968000c101d00 */
[----:B------:R4:W5:Y:S04]  /*faa0*/  @!P0 LD.E.128 R4, desc[UR46][R68.64] ;  /* 0x0000002e44048980 */ /* 0x000968000c101d00 */
[----:B------:R4:W5:Y:S02]  /*fab0*/  @!P2 LD.E.128 R12, desc[UR46][R66.64] ;  /* 0x0000002e420ca980 */ /* 0x000964000c101d00 */
.L_x_1644:
[----:B------:R-:W-:Y:S05]  /*fac0*/  BSYNC B1 ;  /* 0x0000000000017941 */ /* 0x000fea0003800000 */
.L_x_1643:
[----:B----45:R-:W-:Y:S01]  /*fad0*/  IMAD.MOV.U32 R61, RZ, RZ, R4 ;  /* 0x000000ffff3d7224 */ /* 0x030fe200078e0004 */
[----:B------:R-:W-:Y:S01]  /*fae0*/  LEA.HI R60, R219, R219, RZ, 0x1 ;  /* 0x000000dbdb3c7211 */ /* 0x000fe200078f08ff */
[----:B-1----:R-:W-:Y:S01]  /*faf0*/  IMAD.MOV.U32 R62, RZ, RZ, R5 ;  /* 0x000000ffff3e7224 */ /* 0x002fe200078e0005 */
[----:B------:R-:W-:Y:S01]  /*fb00*/  VIADDMNMX R76, R76, -R213, 0x80, PT ;  /* 0x000000804c4c7446 */ /* 0x000fe200038009d5 */
[----:B0-----:R-:W-:Y:S01]  /*fb10*/  IMAD.MOV.U32 R63, RZ, RZ, R7 ;  /* 0x000000ffff3f7224 */ /* 0x001fe200078e0007 */
[----:B------:R-:W-:Y:S01]  /*fb20*/  LOP3.LUT R60, R60, 0xfffffffe, RZ, 0xc0, !PT ;  /* 0xfffffffe3c3c7812 */ /* 0x000fe200078ec0ff */
[----:B------:R-:W-:Y:S01]  /*fb30*/  IMAD.MOV.U32 R64, RZ, RZ, R10 ;  /* 0x000000ffff407224 */ /* 0x000fe200078e000a */
[----:B------:R-:W-:Y:S01]  /*fb40*/  PRMT R86, R61, 0x5410, R62 ;  /* 0x000054103d567816 */ /* 0x000fe2000000003e */
[----:B------:R-:W-:Y:S01]  /*fb50*/  IMAD.MOV.U32 R61, RZ, RZ, R6 ;  /* 0x000000ffff3d7224 */ /* 0x000fe200078e0006 */
[----:B------:R-:W-:Y:S01]  /*fb60*/  IADD3 R60, R219, -R60, RZ ;  /* 0x8000003cdb3c7210 */ /* 0x000fe20007ffe0ff */
[----:B------:R-:W-:Y:S01]  /*fb70*/  IMAD.MOV.U32 R62, RZ, RZ, R8 ;  /* 0x000000ffff3e7224 */ /* 0x000fe200078e0008 */
[----:B------:R-:W-:Y:S01]  /*fb80*/  PRMT R78, R64, 0x7610, R78 ;  /* 0x00007610404e7816 */ /* 0x000fe2000000004e */
[----:B------:R-:W-:Y:S01]  /*fb90*/  IMAD.MOV.U32 R64, RZ, RZ, R14 ;  /* 0x000000ffff407224 */ /* 0x000fe200078e000e */
[----:B------:R-:W-:Y:S01]  /*fba0*/  PRMT R87, R61, 0x5410, R63 ;  /* 0x000054103d577816 */ /* 0x000fe2000000003f */
[----:B------:R-:W-:Y:S01]  /*fbb0*/  IMAD.MOV.U32 R63, RZ, RZ, R9 ;  /* 0x000000ffff3f7224 */ /* 0x000fe200078e0009 */
[----:B------:R-:W-:Y:S01]  /*fbc0*/  SHF.L.U32 R61, R60, 0x1f, RZ ;  /* 0x0000001f3c3d7819 */ /* 0x000fe200000006ff */
[----:B------:R-:W-:Y:S01]  /*fbd0*/  IMAD.MOV.U32 R60, RZ, RZ, R11 ;  /* 0x000000ffff3c7224 */ /* 0x000fe200078e000b */
[----:B--2---:R-:W-:Y:S01]  /*fbe0*/  PRMT R69, R64, 0x7610, R69 ;  /* 0x0000761040457816 */ /* 0x004fe20000000045 */
[----:B------:R-:W-:Y:S01]  /*fbf0*/  IMAD.MOV.U32 R64, RZ, RZ, R50 ;  /* 0x000000ffff407224 */ /* 0x000fe200078e0032 */
[----:B------:R-:W0:Y:S01]  /*fc00*/  SYNCS.PHASECHK.TRANS64.TRYWAIT P0, [R16+URZ+0x30800], R61 ;  /* 0x0308003d100075a7 */ /* 0x000e22000800017f */
[----:B------:R-:W-:Y:S01]  /*fc10*/  PRMT R77, R62, 0x5410, R63 ;  /* 0x000054103e4d7816 */ /* 0x000fe2000000003f */
[----:B------:R-:W-:Y:S01]  /*fc20*/  IMAD.MOV.U32 R62, RZ, RZ, R12 ;  /* 0x000000ffff3e7224 */ /* 0x000fe200078e000c */
[----:B------:R-:W-:Y:S01]  /*fc30*/  PRMT R78, R78, 0x5410, R60 ;  /* 0x000054104e4e7816 */ /* 0x000fe2000000003c */
[----:B------:R-:W-:Y:S01]  /*fc40*/  IMAD.MOV.U32 R63, RZ, RZ, R13 ;  /* 0x000000ffff3f7224 */ /* 0x000fe200078e000d */
[----:B------:R-:W-:Y:S01]  /*fc50*/  PRMT R89, R64, 0x7610, R89 ;  /* 0x0000761040597816 */ /* 0x000fe20000000059 */
[----:B------:R-:W-:Y:S01]  /*fc60*/  IMAD.MOV.U32 R60, RZ, RZ, R15 ;  /* 0x000000ffff3c7224 */ /* 0x000fe200078e000f */
[----:B------:R-:W-:Y:S01]  /*fc70*/  BSSY B1, `(.L_x_1645) ;  /* 0x0000015000017945 */ /* 0x000fe20003800000 */
[----:B------:R-:W-:Y:S01]  /*fc80*/  IMAD.MOV.U32 R64, RZ, RZ, R57 ;  /* 0x000000ffff407224 */ /* 0x000fe200078e0039 */
[----:B---3--:R-:W-:Y:S01]  /*fc90*/  PRMT R68, R62, 0x5410, R63 ;  /* 0x000054103e447816 */ /* 0x008fe2000000003f */
[----:B------:R-:W-:Y:S01]  /*fca0*/  IMAD.MOV.U32 R62, RZ, RZ, R48 ;  /* 0x000000ffff3e7224 */ /* 0x000fe200078e0030 */
[----:B------:R-:W-:Y:S01]  /*fcb0*/  PRMT R69, R69, 0x5410, R60 ;  /* 0x0000541045457816 */ /* 0x000fe2000000003c */
[----:B------:R-:W-:Y:S01]  /*fcc0*/  IMAD.MOV.U32 R63, RZ, RZ, R49 ;  /* 0x000000ffff3f7224 */ /* 0x000fe200078e0031 */
[----:B------:R-:W-:Y:S01]  /*fcd0*/  ISETP.GE.AND P1, PT, R195, R76, PT ;  /* 0x0000004cc300720c */ /* 0x000fe20003f26270 */
[----:B------:R-:W-:-:S03]  /*fce0*/  IMAD.MOV.U32 R60, RZ, RZ, R51 ;  /* 0x000000ffff3c7224 */ /* 0x000fc600078e0033 */
[----:B------:R-:W-:Y:S01]  /*fcf0*/  PRMT R88, R62, 0x5410, R63 ;  /* 0x000054103e587816 */ /* 0x000fe2000000003f */
[----:B------:R-:W-:Y:S01]  /*fd00*/  IMAD.MOV.U32 R62, RZ, RZ, R52 ;  /* 0x000000ffff3e7224 */ /* 0x000fe200078e0034 */
        /* <DEDUP_REMOVED lines=9> */
[----:B------:R-:W-:Y:S01]  /*fda0*/  IMAD.MOV.U32 R62, RZ, RZ, R59 ;  /* 0x000000ffff3e7224 */ /* 0x000fe200078e003b */
[----:B0-----:R-:W-:Y:S06]  /*fdb0*/  @!P0 BRA `(.L_x_1646) ;  /* 0x000001d0000c8947 */ /* 0x001fec0003800000 */
.L_x_1976:
[----:B------:R-:W-:Y:S05]  /*fdc0*/  BSYNC B1 ;  /* 0x0000000000017941 */ /* 0x000fea0003800000 */
.L_x_1645:
[----:B------:R-:W-:Y:S01]  /*fdd0*/  BSSY B1, `(.L_x_1647) ;  /* 0x000013a000017945 */ /* 0x000fe20003800000 */
[----:B------:R-:W-:-:S03]  /*fde0*/  PRMT R75, R60, 0x5410, R62 ;  /* 0x000054103c4b7816 */ /* 0x000fc6000000003e */
[----:B------:R-:W-:Y:S05]  /*fdf0*/  @P1 BRA `(.L_x_1648) ;  /* 0x0000001000dc1947 */ /* 0x000fea0003800000 */
[----:B------:R-:W1:Y:S01]  /*fe00*/  LDC R85, c[0x0][0x3f4] ;  /* 0x0000fd00ff557b82 */ /* 0x000e620000000800 */
[----:B------:R-:W-:Y:S01]  /*fe10*/  BSSY B2, `(.L_x_1649) ;  /* 0x0000067000027945 */ /* 0x000fe20003800000 */
[-C--:B-1----:R-:W-:Y:S02]  /*fe20*/  ISETP.GE.AND P0, PT, R22, R85.reuse, PT ;  /* 0x000000551600720c */ /* 0x082fe40003f06270 */
[-C--:B------:R-:W-:Y:S02]  /*fe30*/  ISETP.GE.AND P1, PT, R198, R85.reuse, PT ;  /* 0x00000055c600720c */ /* 0x080fe40003f26270 */
[----:B------:R-:W-:-:S09]  /*fe40*/  ISETP.GE.AND P2, PT, R199, R85, PT ;  /* 0x00000055c700720c */ /* 0x000fd20003f46270 */
[----:B------:R-:W-:Y:S05]  /*fe50*/  @P0 BRA `(.L_x_1650) ;  /* 0x0000000400880947 */ /* 0x000fea0003800000 */
[----:B------:R-:W-:Y:S01]  /*fe60*/  LEA.HI R62, R85, R73, RZ, 0x1d ;  /* 0x00000049553e7211 */ /* 0x000fe200078fe8ff */
[--C-:B------:R-:W-:Y:S01]  /*fe70*/  HADD2.F32 R109, -RZ, R99.reuse.H1_H1 ;  /* 0x30000063ff6d7230 */ /* 0x100fe20000004100 */
[----:B0-----:R-:W-:Y:S01]  /*fe80*/  LOP3.LUT R61, R209, 0x38, R22, 0xf8, !PT ;  /* 0x00000038d13d7812 */ /* 0x001fe200078ef816 */
[----:B------:R-:W-:Y:S01]  /*fe90*/  HADD2.F32 R111, -RZ, R99.H0_H0 ;  /* 0x20000063ff6f7230 */ /* 0x000fe20000004100 */
[----:B------:R-:W-:Y:S01]  /*fea0*/  SHF.R.S32.HI R63, RZ, 0x1f, R62 ;  /* 0x0000001fff3f7819 */ /* 0x000fe2000001143e */
[----:B------:R-:W-:Y:S01]  /*feb0*/  IMAD.SHL.U32 R64, R62, 0x8, RZ ;  /* 0x000000083e407824 */ /* 0x000fe200078e00ff */
[----:B------:R-:W-:Y:S01]  /*fec0*/  LOP3.LUT R60, R61, R210, RZ, 0x3c, !PT ;  /* 0x000000d23d3c7212 */ /* 0x000fe200078e3cff */
[----:B------:R-:W-:Y:S01]  /*fed0*/  HADD2.F32 R108, -RZ, R98.H1_H1 ;  /* 0x30000062ff6c7230 */ /* 0x000fe20000004100 */
[----:B------:R-:W-:Y:S01]  /*fee0*/  LEA.HI R62, R63, R62, RZ, 0x3 ;  /* 0x0000003e3f3e7211 */ /* 0x000fe200078f18ff */
[----:B------:R-:W-:Y:S01]  /*fef0*/  HADD2.F32 R112, -RZ, R97.H1_H1 ;  /* 0x30000061ff707230 */ /* 0x000fe20000004100 */
[----:B------:R-:W-:Y:S01]  /*ff00*/  LOP3.LUT R63, R209, 0x38, R64, 0xf8, !PT ;  /* 0x00000038d13f7812 */ /* 0x000fe200078ef840 */
[----:B------:R-:W-:Y:S01]  /*ff10*/  IMAD.IADD R61, R211, 0x1, R60 ;  /* 0x00000001d33d7824 */ /* 0x000fe200078e023c */
[----:B------:R-:W-:Y:S01]  /*ff20*/  SHF.R.U32.HI R102, RZ, 0x10, R33 ;  /* 0x00000010ff667819 */ /* 0x000fe20000011621 */
[----:B------:R-:W-:Y:S01]  /*ff30*/  IMAD.SHL.U32 R62, R62, 0x400, RZ ;  /* 0x000004003e3e7824 */ /* 0x000fe200078e00ff */
[----:B------:R-:W-:Y:S01]  /*ff40*/  LOP3.LUT R65, R63, R210, RZ, 0x3c, !PT ;  /* 0x000000d23f417212 */ /* 0x000fe200078e3cff */
[----:B------:R-:W-:Y:S01]  /*ff50*/  IMAD R94, R61, 0x2, R16 ;  /* 0x000000023d5e7824 */ /* 0x000fe200078e0210 */
[----:B------:R-:W-:-:S02]  /*ff60*/  SHF.R.U32.HI R110, RZ, 0x10, R45 ;  /* 0x00000010ff6e7819 */ /* 0x000fc4000001162d */
[----:B------:R-:W-:Y:S02]  /*ff70*/  LOP3.LUT R64, R62, 0x7fffe000, RZ, 0xc0, !PT ;  /* 0x7fffe0003e407812 */ /* 0x000fe400078ec0ff */
[----:B------:R-:W0:Y:S01]  /*ff80*/  LDS.128 R60, [R94+0x12400] ;  /* 0x012400005e3c7984 */ /* 0x000e220000000c00 */
[----:B------:R-:W-:Y:S01]  /*ff90*/  HADD2.F32 R110, -RZ, R110.H0_H0 ;  /* 0x2000006eff6e7230 */ /* 0x000fe20000004100 */
[----:B------:R-:W-:Y:S02]  /*ffa0*/  IADD3 R65, R65, R64, R211 ;  /* 0x0000004041417210 */ /* 0x000fe40007ffe0d3 */
[----:B------:R-:W-:Y:S02]  /*ffb0*/  SHF.R.U64 R32, R32, 0x10, R33 ;  /* 0x0000001020207819 */ /* 0x000fe40000001221 */
[----:B------:R-:W-:Y:S01]  /*ffc0*/  SHF.R.U64 R33, R44, 0x10, R45 ;  /* 0x000000102c217819 */ /* 0x000fe2000000122d */
[----:B------:R-:W-:Y:S01]  /*ffd0*/  IMAD R95, R65, 0x2, R16 ;  /* 0x00000002415f7824 */ /* 0x000fe200078e0210 */
[----:B------:R-:W-:-:S02]  /*ffe0*/  SHF.R.U64 R34, R34, 0x10, R35 ;  /* 0x0000001022227819 */ /* 0x000fc40000001223 */
[----:B------:R-:W-:Y:S02]  /*fff0*/  SHF.R.U32.HI R44, RZ, 0x10, R35 ;  /* 0x00000010ff2c7819 */ /* 0x000fe40000011623 */
[----:B------:R-:W1:Y:S01]  /*10000*/  LDS.128 R64, [R95+0x12400] ;  /* 0x012400005f407984 */ /* 0x000e620000000c00 */
[--C-:B------:R-:W-:Y:S02]  /*10010*/  SHF.R.U64 R35, R46, 0x10, R47.reuse ;  /* 0x000000102e237819 */ /* 0x100fe4000000122f */
[----:B------:R-:W-:Y:S01]  /*10020*/  SHF.R.U32.HI R46, RZ, 0x10, R47 ;  /* 0x00000010ff2e7819 */ /* 0x000fe2000001162f */
[----:B------:R-:W-:-:S04]  /*10030*/  HADD2.F32 R44, -RZ, R44.H0_H0 ;  /* 0x2000002cff2c7230 */ /* 0x000fc80000004100 */
[----:B------:R-:W-:Y:S02]  /*10040*/  HADD2.F32 R46, -RZ, R46.H0_H0 ;  /* 0x2000002eff2e7230 */ /* 0x000fe40000004100 */
[--C-:B0-----:R-:W-:Y:S02]  /*10050*/  HADD2.F32 R104, -RZ, R61.reuse.H0_H0 ;  /* 0x2000003dff687230 */ /* 0x101fe40000004100 */
[----:B------:R-:W-:Y:S02]  /*10060*/  HADD2.F32 R100, -RZ, R61.H1_H1 ;  /* 0x3000003dff647230 */ /* 0x000fe40000004100 */
[----:B------:R-:W-:Y:S02]  /*10070*/  HADD2.F32 R61, -RZ, R60.H0_H0 ;  /* 0x2000003cff3d7230 */ /* 0x000fe40000004100 */
[----:B------:R-:W-:Y:S02]  /*10080*/  HADD2.F32 R45, -RZ, R62.H0_H0 ;  /* 0x2000003eff2d7230 */ /* 0x000fe40000004100 */
[----:B------:R-:W-:-:S02]  /*10090*/  HADD2.F32 R47, -RZ, R63.H0_H0 ;  /* 0x2000003fff2f7230 */ /* 0x000fc40000004100 */
[----:B------:R-:W-:Y:S02]  /*100a0*/  HADD2.F32 R63, -RZ, R63.H1_H1 ;  /* 0x3000003fff3f7230 */ /* 0x000fe40000004100 */
[--C-:B-1----:R-:W-:Y:S02]  /*100b0*/  HADD2.F32 R106, -RZ, R65.reuse.H0_H0 ;  /* 0x20000041ff6a7230 */ /* 0x102fe40000004100 */
[----:B------:R-:W-:Y:S02]  /*100c0*/  HADD2.F32 R107, -RZ, R65.H1_H1 ;  /* 0x30000041ff6b7230 */ /* 0x000fe40000004100 */
[--C-:B------:R-:W-:Y:S02]  /*100d0*/  HADD2.F32 R99, -RZ, R67.reuse.H0_H0 ;  /* 0x20000043ff637230 */ /* 0x100fe40000004100 */
[C---:B------:R-:W-:Y:S01]  /*100e0*/  FMUL.FTZ R65, R106.reuse, R111 ;  /* 0x0000006f6a417220 */ /* 0x040fe20000410000 */
[----:B------:R-:W-:Y:S02]  /*100f0*/  HADD2.F32 R101, -RZ, R67.H1_H1 ;  /* 0x30000043ff657230 */ /* 0x000fe40000004100 */
[----:B------:R-:W-:Y:S01]  /*10100*/  FMUL.FTZ R67, R106, R109 ;  /* 0x0000006d6a437220 */ /* 0x000fe20000410000 */
[----:B------:R-:W-:-:S02]  /*10110*/  HADD2.F32 R105, -RZ, R64.H0_H0 ;  /* 0x20000040ff697230 */ /* 0x000fc40000004100 */
[C---:B------:R-:W-:Y:S01]  /*10120*/  FFMA.FTZ R65, R104.reuse, R109, -R65 ;  /* 0x0000006d68417223 */ /* 0x040fe20000010841 */
[----:B------:R-:W-:Y:S02]  /*10130*/  HADD2.F32 R106, -RZ, R102.H0_H0 ;  /* 0x20000066ff6a7230 */ /* 0x000fe40000004100 */
[----:B------:R-:W-:Y:S01]  /*10140*/  FFMA.FTZ R67, R104, R111, R67 ;  /* 0x0000006f68437223 */ /* 0x000fe20000010043 */
[----:B------:R-:W-:Y:S02]  /*10150*/  HADD2.F32 R102, -RZ, R98.H0_H0 ;  /* 0x20000062ff667230 */ /* 0x000fe40000004100 */
[----:B------:R-:W-:Y:S01]  /*10160*/  FMUL.FTZ R109, R107, R110 ;  /* 0x0000006e6b6d7220 */ /* 0x000fe20000410000 */
[----:B------:R-:W-:Y:S01]  /*10170*/  FMUL.FTZ R104, R105, R108 ;  /* 0x0000006c69687220 */ /* 0x000fe20000410000 */
[----:B------:R-:W-:Y:S02]  /*10180*/  HADD2.F32 R103, -RZ, R66.H0_H0 ;  /* 0x20000042ff677230 */ /* 0x000fe40000004100 */
[----:B------:R-:W-:Y:S01]  /*10190*/  FMUL.FTZ R107, R107, R106 ;  /* 0x0000006a6b6b7220 */ /* 0x000fe20000410000 */
[----:B------:R-:W-:Y:S01]  /*101a0*/  FMUL.FTZ R105, R105, R102 ;  /* 0x0000006669697220 */ /* 0x000fe20000410000 */
[C---:B------:R-:W-:Y:S01]  /*101b0*/  FFMA.FTZ R98, R100.reuse, R106, -R109 ;  /* 0x0000006a64627223 */ /* 0x040fe2000001086d */
[----:B------:R-:W-:Y:S01]  /*101c0*/  FFMA.FTZ R102, R61, R102, -R104 ;  /* 0x000000663d667223 */ /* 0x000fe20000010868 */
[----:B------:R-:W-:Y:S01]  /*101d0*/  FFMA.FTZ R100, R100, R110, R107 ;  /* 0x0000006e64647223 */ /* 0x000fe2000001006b */
[----:B------:R-:W-:-:S02]  /*101e0*/  HADD2.F32 R104, -RZ, R97.H0_H0 ;  /* 0x20000061ff687230 */ /* 0x000fc40000004100 */
[----:B------:R-:W-:Y:S01]  /*101f0*/  FFMA.FTZ R61, R61, R108, R105 ;  /* 0x0000006c3d3d7223 */ /* 0x000fe20000010069 */
[C---:B------:R-:W-:Y:S01]  /*10200*/  FMUL.FTZ R110, R103.reuse, R112 ;  /* 0x00000070676e7220 */ /* 0x040fe20000410000 */
[--C-:B------:R-:W-:Y:S02]  /*10210*/  HADD2.F32 R108, -RZ, R96.reuse.H1_H1 ;  /* 0x30000060ff6c7230 */ /* 0x100fe40000004100 */
[----:B------:R-:W-:Y:S02]  /*10220*/  HADD2.F32 R106, -RZ, R96.H0_H0 ;  /* 0x20000060ff6a7230 */ /* 0x000fe40000004100 */
[-C--:B------:R-:W-:Y:S01]  /*10230*/  FMUL.FTZ R114, R103, R104.reuse ;  /* 0x0000006867727220 */ /* 0x080fe20000410000 */
[----:B------:R-:W-:Y:S01]  /*10240*/  FFMA.FTZ R96, R45, R104, -R110 ;  /* 0x000000682d607223 */ /* 0x000fe2000001086e */
[C---:B------:R-:W-:Y:S01]  /*10250*/  FMUL.FTZ R104, R99.reuse, R108 ;  /* 0x0000006c63687220 */ /* 0x040fe20000410000 */
[----:B------:R-:W-:Y:S02]  /*10260*/  HADD2.F32 R64, -RZ, R64.H1_H1 ;  /* 0x30000040ff407230 */ /* 0x000fe40000004100 */
[----:B------:R-:W-:Y:S01]  /*10270*/  FMUL.FTZ R99, R99, R106 ;  /* 0x0000006a63637220 */ /* 0x000fe20000410000 */
[----:B------:R-:W-:Y:S01]  /*10280*/  FFMA.FTZ R114, R45, R112, R114 ;  /* 0x000000702d727223 */ /* 0x000fe20000010072 */
[----:B------:R-:W-:Y:S01]  /*10290*/  FFMA.FTZ R104, R47, R106, -R104 ;  /* 0x0000006a2f687223 */ /* 0x000fe20000010868 */
[----:B------:R-:W-:-:S02]  /*102a0*/  HADD2.F32 R66, -RZ, R66.H1_H1 ;  /* 0x30000042ff427230 */ /* 0x000fc40000004100 */
[----:B------:R-:W-:Y:S01]  /*102b0*/  FFMA.FTZ R108, R47, R108, R99 ;  /* 0x0000006c2f6c7223 */ /* 0x000fe20000010063 */
[C---:B------:R-:W-:Y:S01]  /*102c0*/  FMUL.FTZ R110, R101.reuse, R46 ;  /* 0x0000002e656e7220 */ /* 0x040fe20000410000 */
[-C--:B------:R-:W-:Y:S01]  /*102d0*/  FMUL.FTZ R106, R101, R44.reuse ;  /* 0x0000002c656a7220 */ /* 0x080fe20000410000 */
[----:B------:R-:W-:Y:S02]  /*102e0*/  HADD2.F32 R45, -RZ, R33.H0_H0 ;  /* 0x20000021ff2d7230 */ /* 0x000fe40000004100 */
[----:B------:R-:W-:Y:S02]  /*102f0*/  HADD2.F32 R47, -RZ, R35.H0_H0 ;  /* 0x20000023ff2f7230 */ /* 0x000fe40000004100 */
[C---:B------:R-:W-:Y:S01]  /*10300*/  FFMA.FTZ R101, R63.reuse, R44, -R110 ;  /* 0x0000002c3f657223 */ /* 0x040fe2000001086e */
[----:B------:R-:W-:Y:S02]  /*10310*/  HADD2.F32 R33, -RZ, R32.H0_H0 ;  /* 0x20000020ff217230 */ /* 0x000fe40000004100 */
[----:B------:R-:W-:Y:S01]  /*10320*/  FFMA.FTZ R103, R63, R46, R106 ;  /* 0x0000002e3f677223 */ /* 0x000fe2000001006a */
[----:B------:R-:W-:-:S02]  /*10330*/  HADD2.F32 R35, -RZ, R34.H0_H0 ;  /* 0x20000022ff237230 */ /* 0x000fc40000004100 */
[----:B------:R-:W-:Y:S01]  /*10340*/  FMUL.FTZ R63, R64, R45 ;  /* 0x0000002d403f7220 */ /* 0x000fe20000410000 */
[----:B------:R-:W-:Y:S02]  /*10350*/  HADD2.F32 R60, -RZ, R60.H1_H1 ;  /* 0x3000003cff3c7230 */ /* 0x000fe40000004100 */
[----:B------:R-:W-:Y:S01]  /*10360*/  FMUL.FTZ R97, R66, R47 ;  /* 0x0000002f42617220 */ /* 0x000fe20000410000 */
[----:B------:R-:W-:Y:S02]  /*10370*/  HADD2.F32 R62, -RZ, R62.H1_H1 ;  /* 0x3000003eff3e7230 */ /* 0x000fe40000004100 */
[----:B------:R-:W-:Y:S01]  /*10380*/  FMUL.FTZ R64, R64, R33 ;  /* 0x0000002140407220 */ /* 0x000fe20000410000 */
[----:B------:R-:W-:Y:S01]  /*10390*/  FMUL.FTZ R66, R66, R35 ;  /* 0x0000002342427220 */ /* 0x000fe20000410000 */
[----:B------:R-:W-:Y:S01]  /*103a0*/  FFMA.FTZ R63, R60, R33, -R63 ;  /* 0x000000213c3f7223 */ /* 0x000fe2000001083f */
[----:B------:R-:W-:Y:S01]  /*103b0*/  F2FP.F16.F32.PACK_AB R33, R98, R65 ;  /* 0x000000416221723e */ /* 0x000fe200000000ff */
[----:B------:R-:W-:Y:S01]  /*103c0*/  FFMA.FTZ R97, R62, R35, -R97 ;  /* 0x000000233e617223 */ /* 0x000fe20000010861 */
[----:B------:R-:W-:Y:S01]  /*103d0*/  FFMA.FTZ R44, R60, R45, R64 ;  /* 0x0000002d3c2c7223 */ /* 0x000fe20000010040 */
[----:B------:R-:W-:Y:S01]  /*103e0*/  FFMA.FTZ R99, R62, R47, R66 ;  /* 0x0000002f3e637223 */ /* 0x000fe20000010042 */
[----:B------:R-:W-:-:S02]  /*103f0*/  F2FP.F16.F32.PACK_AB R35, R101, R104 ;  /* 0x000000686523723e */ /* 0x000fc400000000ff */
[----:B------:R-:W-:Y:S02]  /*10400*/  F2FP.F16.F32.PACK_AB R32, R63, R102 ;  /* 0x000000663f20723e */ /* 0x000fe400000000ff */
[----:B------:R-:W-:Y:S02]  /*10410*/  F2FP.F16.F32.PACK_AB R34, R97, R96 ;  /* 0x000000606122723e */ /* 0x000fe400000000ff */
[----:B------:R-:W-:Y:S02]  /*10420*/  F2FP.F16.F32.PACK_AB R47, R103, R108 ;  /* 0x0000006c672f723e */ /* 0x000fe400000000ff */
[----:B------:R-:W-:Y:S01]  /*10430*/  F2FP.F16.F32.PACK_AB R45, R100, R67 ;  /* 0x00000043642d723e */ /* 0x000fe200000000ff */
[----:B------:R1:W-:Y:S01]  /*10440*/  STS.128 [R94+0x12400], R32 ;  /* 0x012400205e007388 */ /* 0x0003e20000000c00 */
[----:B------:R-:W-:Y:S02]  /*10450*/  F2FP.F16.F32.PACK_AB R44, R44, R61 ;  /* 0x0000003d2c2c723e */ /* 0x000fe400000000ff */
[----:B------:R-:W-:-:S05]  /*10460*/  F2FP.F16.F32.PACK_AB R46, R99, R114 ;  /* 0x00000072632e723e */ /* 0x000fca00000000ff */
[----:B------:R1:W-:Y:S02]  /*10470*/  STS.128 [R95+0x12400], R44 ;  /* 0x0124002c5f007388 */ /* 0x0003e40000000c00 */
.L_x_1650:
[----:B------:R-:W-:Y:S05]  /*10480*/  BSYNC B2 ;  /* 0x0000000000027941 */ /* 0x000fea0003800000 */
.L_x_1649:
[----:B------:R-:W-:Y:S04]  /*10490*/  BSSY B2, `(.L_x_1651) ;  /* 0x0000067000027945 */ /* 0x000fe80003800000 */
[----:B------:R-:W-:Y:S05]  /*104a0*/  @P1 BRA `(.L_x_1652) ;  /* 0x0000000400941947 */ /* 0x000fea0003800000 */
[----:B-1----:R-:W-:Y:S01]  /*104b0*/  LEA.HI R33, R71, R198, RZ, 0x6 ;  /* 0x000000c647217211 */ /* 0x002fe200078f30ff */
[----:B------:R-:W-:Y:S01]  /*104c0*/  HADD2.F32 R96, -RZ, R90.H1_H1 ;  /* 0x3000005aff607230 */ /* 0x000fe20000004100 */
[----:B------:R-:W-:Y:S01]  /*104d0*/  LEA.HI R32, R85, R21, RZ, 0x1d ;  /* 0x0000001555207211 */ /* 0x000fe200078fe8ff */
[----:B------:R-:W-:Y:S01]  /*104e0*/  HADD2.F32 R94, -RZ, R92.H1_H1 ;  /* 0x3000005cff5e7230 */ /* 0x000fe20000004100 */
[----:B------:R-:W-:Y:S01]  /*104f0*/  LOP3.LUT R35, R209, 0x38, R70, 0xf8, !PT ;  /* 0x00000038d1237812 */ /* 0x000fe200078ef846 */
[----:B------:R-:W-:Y:S01]  /*10500*/  IMAD.SHL.U32 R34, R33, 0x80, RZ ;  /* 0x0000008021227824 */ /* 0x000fe200078e00ff */
[----:B------:R-:W-:Y:S01]  /*10510*/  SHF.R.S32.HI R33, RZ, 0x1f, R32 ;  /* 0x0000001fff217819 */ /* 0x000fe20000011420 */
[----:B------:R-:W-:Y:S01]  /*10520*/  HADD2.F32 R90, -RZ, R90.H0_H0 ;  /* 0x2000005aff5a7230 */ /* 0x000fe20000004100 */
[----:B------:R-:W-:Y:S01]  /*10530*/  LOP3.LUT R35, R35, R210, RZ, 0x3c, !PT ;  /* 0x000000d223237212 */ /* 0x000fe200078e3cff */
[----:B------:R-:W-:Y:S01]  /*10540*/  HADD2.F32 R92, -RZ, R92.H0_H0 ;  /* 0x2000005cff5c7230 */ /* 0x000fe20000004100 */
[----:B------:R-:W-:Y:S01]  /*10550*/  LOP3.LUT R44, R34, 0xffffe000, RZ, 0xc0, !PT ;  /* 0xffffe000222c7812 */ /* 0x000fe200078ec0ff */
[----:B------:R-:W-:Y:S01]  /*10560*/  IMAD.SHL.U32 R34, R32, 0x8, RZ ;  /* 0x0000000820227824 */ /* 0x000fe200078e00ff */
[----:B------:R-:W-:-:S02]  /*10570*/  LEA.HI R32, R33, R32, RZ, 0x3 ;  /* 0x0000002021207211 */ /* 0x000fc400078f18ff */
[----:B------:R-:W-:Y:S02]  /*10580*/  IADD3 R44, R35, R44, R211 ;  /* 0x0000002c232c7210 */ /* 0x000fe40007ffe0d3 */
[----:B------:R-:W-:Y:S01]  /*10590*/  LOP3.LUT R33, R209, 0x38, R34, 0xf8, !PT ;  /* 0x00000038d1217812 */ /* 0x000fe200078ef822 */
[----:B------:R-:W-:Y:S01]  /*105a0*/  IMAD.SHL.U32 R32, R32, 0x400, RZ ;  /* 0x0000040020207824 */ /* 0x000fe200078e00ff */
[----:B------:R-:W-:Y:S01]  /*105b0*/  SHF.R.U64 R40, R40, 0x10, R41 ;  /* 0x0000001028287819 */ /* 0x000fe20000001229 */
[----:B------:R-:W-:Y:S01]  /*105c0*/  IMAD R60, R44, 0x2, R221 ;  /* 0x000000022c3c7824 */ /* 0x000fe200078e02dd */
[----:B------:R-:W-:Y:S02]  /*105d0*/  LOP3.LUT R45, R33, R210, RZ, 0x3c, !PT ;  /* 0x000000d2212d7212 */ /* 0x000fe400078e3cff */
[----:B------:R-:W-:Y:S02]  /*105e0*/  LOP3.LUT R44, R32, 0x7fffe000, RZ, 0xc0, !PT ;  /* 0x7fffe000202c7812 */ /* 0x000fe400078ec0ff */
[----:B------:R-:W1:Y:S01]  /*105f0*/  LDS.128 R32, [R60] ;  /* 0x000000003c207984 */ /* 0x000e620000000c00 */
[----:B------:R-:W-:-:S02]  /*10600*/  SHF.R.U32.HI R95, RZ, 0x10, R41 ;  /* 0x00000010ff5f7819 */ /* 0x000fc40000011629 */
[----:B------:R-:W-:Y:S02]  /*10610*/  IADD3 R45, R45, R44, R211 ;  /* 0x0000002c2d2d7210 */ /* 0x000fe40007ffe0d3 */
[--C-:B------:R-:W-:Y:S01]  /*10620*/  SHF.R.U32.HI R67, RZ, 0x10, R29.reuse ;  /* 0x00000010ff437819 */ /* 0x100fe2000001161d */
[----:B------:R-:W-:Y:S01]  /*10630*/  HADD2.F32 R95, -RZ, R95.H0_H0 ;  /* 0x2000005fff5f7230 */ /* 0x000fe20000004100 */
[----:B0-----:R-:W-:Y:S02]  /*10640*/  LEA R61, R45, R16, 0x1 ;  /* 0x000000102d3d7211 */ /* 0x001fe400078e08ff */
[----:B------:R-:W-:Y:S01]  /*10650*/  SHF.R.U64 R28, R28, 0x10, R29 ;  /* 0x000000101c1c7819 */ /* 0x000fe2000000121d */
[----:B------:R-:W-:Y:S01]  /*10660*/  HADD2.F32 R67, -RZ, R67.H0_H0 ;  /* 0x20000043ff437230 */ /* 0x000fe20000004100 */
[----:B------:R-:W-:Y:S01]  /*10670*/  SHF.R.U64 R29, R30, 0x10, R31 ;  /* 0x000000101e1d7819 */ /* 0x000fe2000000121f */
[----:B------:R-:W0:Y:S01]  /*10680*/  LDS.128 R44, [R61+0x12400] ;  /* 0x012400003d2c7984 */ /* 0x000e220000000c00 */
[----:B------:R-:W-:-:S02]  /*10690*/  SHF.R.U64 R30, R42, 0x10, R43 ;  /* 0x000000102a1e7819 */ /* 0x000fc4000000122b */
[----:B------:R-:W-:Y:S01]  /*106a0*/  SHF.R.U32.HI R97, RZ, 0x10, R43 ;  /* 0x00000010ff617819 */ /* 0x000fe2000001162b */
[----:B------:R-:W-:Y:S01]  /*106b0*/  HADD2.F32 R29, -RZ, R29.H0_H0 ;  /* 0x2000001dff1d7230 */ /* 0x000fe20000004100 */
[----:B------:R-:W-:-:S05]  /*106c0*/  SHF.R.U32.HI R62, RZ, 0x10, R31 ;  /* 0x00000010ff3e7819 */ /* 0x000fca000001161f */
[----:B------:R-:W-:Y:S02]  /*106d0*/  HADD2.F32 R62, -RZ, R62.H0_H0 ;  /* 0x2000003eff3e7230 */ /* 0x000fe40000004100 */
[--C-:B-1----:R-:W-:Y:S02]  /*106e0*/  HADD2.F32 R41, -RZ, R33.reuse.H0_H0 ;  /* 0x20000021ff297230 */ /* 0x102fe40000004100 */
[----:B------:R-:W-:Y:S02]  /*106f0*/  HADD2.F32 R63, -RZ, R33.H1_H1 ;  /* 0x30000021ff3f7230 */ /* 0x000fe40000004100 */
[----:B------:R-:W-:Y:S02]  /*10700*/  HADD2.F32 R43, -RZ, R32.H0_H0 ;  /* 0x20000020ff2b7230 */ /* 0x000fe40000004100 */
[----:B------:R-:W-:Y:S02]  /*10710*/  HADD2.F32 R42, -RZ, R34.H0_H0 ;  /* 0x20000022ff2a7230 */ /* 0x000fe40000004100 */
[----:B------:R-:W-:-:S02]  /*10720*/  HADD2.F32 R31, -RZ, R35.H0_H0 ;  /* 0x20000023ff1f7230 */ /* 0x000fc40000004100 */
[----:B------:R-:W-:Y:S02]  /*10730*/  HADD2.F32 R35, -RZ, R35.H1_H1 ;  /* 0x30000023ff237230 */ /* 0x000fe40000004100 */
[--C-:B0-----:R-:W-:Y:S02]  /*10740*/  HADD2.F32 R33, -RZ, R45.reuse.H0_H0 ;  /* 0x2000002dff217230 */ /* 0x101fe40000004100 */
[----:B------:R-:W-:Y:S02]  /*10750*/  HADD2.F32 R64, -RZ, R45.H1_H1 ;  /* 0x3000002dff407230 */ /* 0x000fe40000004100 */
[----:B------:R-:W-:Y:S02]  /*10760*/  HADD2.F32 R45, -RZ, R44.H0_H0 ;  /* 0x2000002cff2d7230 */ /* 0x000fe40000004100 */
[C---:B------:R-:W-:Y:S01]  /*10770*/  FMUL.FTZ R98, R33.reuse, R96 ;  /* 0x0000006021627220 */ /* 0x040fe20000410000 */
[----:B------:R-:W-:Y:S01]  /*10780*/  FMUL.FTZ R100, R33, R94 ;  /* 0x0000005e21647220 */ /* 0x000fe20000410000 */
[----:B------:R-:W-:-:S02]  /*10790*/  HADD2.F32 R65, -RZ, R46.H0_H0 ;  /* 0x2000002eff417230 */ /* 0x000fc40000004100 */
[C---:B------:R-:W-:Y:S01]  /*107a0*/  FFMA.FTZ R33, R41.reuse, R94, -R98 ;  /* 0x0000005e29217223 */ /* 0x040fe20000010862 */
[C---:B------:R-:W-:Y:S01]  /*107b0*/  FMUL.FTZ R94, R64.reuse, R95 ;  /* 0x0000005f405e7220 */ /* 0x040fe20000410000 */
[----:B------:R-:W-:Y:S01]  /*107c0*/  FFMA.FTZ R41, R41, R96, R100 ;  /* 0x0000006029297223 */ /* 0x000fe20000010064 */
[-C--:B------:R-:W-:Y:S01]  /*107d0*/  FMUL.FTZ R98, R64, R67.reuse ;  /* 0x0000004340627220 */ /* 0x080fe20000410000 */
[----:B------:R-:W-:Y:S02]  /*107e0*/  HADD2.F32 R64, -RZ, R91.H0_H0 ;  /* 0x2000005bff407230 */ /* 0x000fe40000004100 */
[----:B------:R-:W-:Y:S01]  /*107f0*/  FFMA.FTZ R96, R63, R67, -R94 ;  /* 0x000000433f607223 */ /* 0x000fe2000001085e */
[C---:B------:R-:W-:Y:S01]  /*10800*/  FMUL.FTZ R94, R45.reuse, R90 ;  /* 0x0000005a2d5e7220 */ /* 0x040fe20000410000 */
[----:B------:R-:W-:Y:S01]  /*10810*/  FMUL.FTZ R67, R45, R92 ;  /* 0x0000005c2d437220 */ /* 0x000fe20000410000 */
[----:B------:R-:W-:Y:S02]  /*10820*/  HADD2.F32 R66, -RZ, R47.H0_H0 ;  /* 0x2000002fff427230 */ /* 0x000fe40000004100 */
[----:B------:R-:W-:Y:S01]  /*10830*/  FFMA.FTZ R98, R63, R95, R98 ;  /* 0x0000005f3f627223 */ /* 0x000fe20000010062 */
[----:B------:R-:W-:-:S02]  /*10840*/  HADD2.F32 R45, -RZ, R93.H0_H0 ;  /* 0x2000005dff2d7230 */ /* 0x000fc40000004100 */
[C---:B------:R-:W-:Y:S01]  /*10850*/  FFMA.FTZ R94, R43.reuse, R92, -R94 ;  /* 0x0000005c2b5e7223 */ /* 0x040fe2000001085e */
[----:B------:R-:W-:Y:S02]  /*10860*/  HADD2.F32 R91, -RZ, R91.H1_H1 ;  /* 0x3000005bff5b7230 */ /* 0x000fe40000004100 */
[----:B------:R-:W-:Y:S01]  /*10870*/  FFMA.FTZ R67, R43, R90, R67 ;  /* 0x0000005a2b437223 */ /* 0x000fe20000010043 */
[----:B------:R-:W-:Y:S02]  /*10880*/  HADD2.F32 R93, -RZ, R93.H1_H1 ;  /* 0x3000005dff5d7230 */ /* 0x000fe40000004100 */
[C---:B------:R-:W-:Y:S01]  /*10890*/  FMUL.FTZ R43, R65.reuse, R64 ;  /* 0x00000040412b7220 */ /* 0x040fe20000410000 */
[----:B------:R-:W-:Y:S02]  /*108a0*/  HADD2.F32 R47, -RZ, R47.H1_H1 ;  /* 0x3000002fff2f7230 */ /* 0x000fe40000004100 */
[----:B------:R-:W-:Y:S01]  /*108b0*/  FMUL.FTZ R65, R65, R45 ;  /* 0x0000002d41417220 */ /* 0x000fe20000410000 */
[----:B------:R-:W-:-:S02]  /*108c0*/  HADD2.F32 R90, -RZ, R97.H0_H0 ;  /* 0x20000061ff5a7230 */ /* 0x000fc40000004100 */
[C---:B------:R-:W-:Y:S01]  /*108d0*/  FMUL.FTZ R92, R66.reuse, R91 ;  /* 0x0000005b425c7220 */ /* 0x040fe20000410000 */
[----:B------:R-:W-:Y:S01]  /*108e0*/  FMUL.FTZ R66, R66, R93 ;  /* 0x0000005d42427220 */ /* 0x000fe20000410000 */
[C---:B------:R-:W-:Y:S01]  /*108f0*/  FFMA.FTZ R63, R42.reuse, R45, -R43 ;  /* 0x0000002d2a3f7223 */ /* 0x040fe2000001082b */
[----:B------:R-:W-:Y:S01]  /*10900*/  FFMA.FTZ R65, R42, R64, R65 ;  /* 0x000000402a417223 */ /* 0x000fe20000010041 */
[----:B------:R-:W-:Y:S02]  /*10910*/  HADD2.F32 R44, -RZ, R44.H1_H1 ;  /* 0x3000002cff2c7230 */ /* 0x000fe40000004100 */
[----:B------:R-:W-:Y:S01]  /*10920*/  FMUL.FTZ R42, R47, R90 ;  /* 0x0000005a2f2a7220 */ /* 0x000fe20000410000 */
[----:B------:R-:W-:Y:S02]  /*10930*/  HADD2.F32 R46, -RZ, R46.H1_H1 ;  /* 0x3000002eff2e7230 */ /* 0x000fe40000004100 */
[C---:B------:R-:W-:Y:S01]  /*10940*/  FFMA.FTZ R92, R31.reuse, R93, -R92 ;  /* 0x0000005d1f5c7223 */ /* 0x040fe2000001085c */
[----:B------:R-:W-:Y:S01]  /*10950*/  FFMA.FTZ R66, R31, R91, R66 ;  /* 0x0000005b1f427223 */ /* 0x000fe20000010042 */
[----:B------:R-:W-:Y:S01]  /*10960*/  FMUL.FTZ R64, R47, R62 ;  /* 0x0000003e2f407220 */ /* 0x000fe20000410000 */
[----:B------:R-:W-:-:S02]  /*10970*/  HADD2.F32 R43, -RZ, R40.H0_H0 ;  /* 0x20000028ff2b7230 */ /* 0x000fc40000004100 */
[C---:B------:R-:W-:Y:S01]  /*10980*/  FFMA.FTZ R93, R35.reuse, R62, -R42 ;  /* 0x0000003e235d7223 */ /* 0x040fe2000001082a */
[----:B------:R-:W-:Y:S02]  /*10990*/  HADD2.F32 R45, -RZ, R30.H0_H0 ;  /* 0x2000001eff2d7230 */ /* 0x000fe40000004100 */
[----:B------:R-:W-:Y:S01]  /*109a0*/  FFMA.FTZ R95, R35, R90, R64 ;  /* 0x0000005a235f7223 */ /* 0x000fe20000010040 */
[----:B------:R-:W-:Y:S02]  /*109b0*/  HADD2.F32 R31, -RZ, R28.H0_H0 ;  /* 0x2000001cff1f7230 */ /* 0x000fe40000004100 */
[----:B------:R-:W-:Y:S01]  /*109c0*/  FMUL.FTZ R35, R44, R43 ;  /* 0x0000002b2c237220 */ /* 0x000fe20000410000 */
[----:B------:R-:W-:Y:S02]  /*109d0*/  HADD2.F32 R32, -RZ, R32.H1_H1 ;  /* 0x30000020ff207230 */ /* 0x000fe40000004100 */
[----:B------:R-:W-:Y:S01]  /*109e0*/  FMUL.FTZ R91, R46, R45 ;  /* 0x0000002d2e5b7220 */ /* 0x000fe20000410000 */
[----:B------:R-:W-:-:S02]  /*109f0*/  HADD2.F32 R34, -RZ, R34.H1_H1 ;  /* 0x30000022ff227230 */ /* 0x000fc40000004100 */
[----:B------:R-:W-:Y:S01]  /*10a00*/  FMUL.FTZ R44, R44, R31 ;  /* 0x0000001f2c2c7220 */ /* 0x000fe20000410000 */
[----:B------:R-:W-:Y:S01]  /*10a10*/  FMUL.FTZ R46, R46, R29 ;  /* 0x0000001d2e2e7220 */ /* 0x000fe20000410000 */
[----:B------:R-:W-:Y:S01]  /*10a20*/  FFMA.FTZ R47, R32, R31, -R35 ;  /* 0x0000001f202f7223 */ /* 0x000fe20000010823 */
[----:B------:R-:W-:Y:S01]  /*10a30*/  F2FP.F16.F32.PACK_AB R31, R93, R92 ;  /* 0x0000005c5d1f723e */ /* 0x000fe200000000ff */
[----:B------:R-:W-:Y:S01]  /*10a40*/  FFMA.FTZ R30, R34, R29, -R91 ;  /* 0x0000001d221e7223 */ /* 0x000fe2000001085b */
[----:B------:R-:W-:Y:S01]  /*10a50*/  FFMA.FTZ R32, R32, R43, R44 ;  /* 0x0000002b20207223 */ /* 0x000fe2000001002c */
[----:B------:R-:W-:Y:S01]  /*10a60*/  FFMA.FTZ R34, R34, R45, R46 ;  /* 0x0000002d22227223 */ /* 0x000fe2000001002e */
[----:B------:R-:W-:Y:S02]  /*10a70*/  F2FP.F16.F32.PACK_AB R29, R96, R33 ;  /* 0x00000021601d723e */ /* 0x000fe400000000ff */
[----:B------:R-:W-:Y:S02]  /*10a80*/  F2FP.F16.F32.PACK_AB R28, R47, R94 ;  /* 0x0000005e2f1c723e */ /* 0x000fe400000000ff */
[----:B------:R-:W-:-:S02]  /*10a90*/  F2FP.F16.F32.PACK_AB R30, R30, R63 ;  /* 0x0000003f1e1e723e */ /* 0x000fc400000000ff */
[----:B------:R-:W-:Y:S02]  /*10aa0*/  F2FP.F16.F32.PACK_AB R35, R95, R66 ;  /* 0x000000425f23723e */ /* 0x000fe400000000ff */
[----:B------:R-:W-:Y:S01]  /*10ab0*/  F2FP.F16.F32.PACK_AB R33, R98, R41 ;  /* 0x000000296221723e */ /* 0x000fe200000000ff */
[----:B------:R2:W-:Y:S01]  /*10ac0*/  STS.128 [R60], R28 ;  /* 0x0000001c3c007388 */ /* 0x0005e20000000c00 */
[----:B------:R-:W-:Y:S02]  /*10ad0*/  F2FP.F16.F32.PACK_AB R32, R32, R67 ;  /* 0x000000432020723e */ /* 0x000fe400000000ff */
[----:B------:R-:W-:-:S05]  /*10ae0*/  F2FP.F16.F32.PACK_AB R34, R34, R65 ;  /* 0x000000412222723e */ /* 0x000fca00000000ff */
[----:B------:R2:W-:Y:S02]  /*10af0*/  STS.128 [R61+0x12400], R32 ;  /* 0x012400203d007388 */ /* 0x0005e40000000c00 */
.L_x_1652:
[----:B------:R-:W-:Y:S05]  /*10b00*/  BSYNC B2 ;  /* 0x0000000000027941 */ /* 0x000fea0003800000 */
.L_x_1651:
[----:B------:R-:W-:Y:S05]  /*10b10*/  @P2 BRA `(.L_x_1648) ;  /* 0x0000000400942947 */ /* 0x000fea0003800000 */
[----:B--2---:R-:W-:Y:S01]  /*10b20*/  LEA.HI R28, R0, R199, RZ, 0x6 ;  /* 0x000000c7001c7211 */ /* 0x004fe200078f30ff */
[----:B------:R-:W-:Y:S01]  /*10b30*/  HADD2.F32 R43, -RZ, R83.H1_H1 ;  /* 0x30000053ff2b7230 */ /* 0x000fe20000004100 */
[----:B------:R-:W-:Y:S01]  /*10b40*/  LEA.HI R85, R85, R20, RZ, 0x1d ;  /* 0x0000001455557211 */ /* 0x000fe200078fe8ff */
[----:B-1----:R-:W-:Y:S01]  /*10b50*/  HADD2.F32 R45, -RZ, R81.H1_H1 ;  /* 0x30000051ff2d7230 */ /* 0x002fe20000004100 */
[----:B------:R-:W-:Y:S01]  /*10b60*/  LOP3.LUT R29, R209, 0x38, R3, 0xf8, !PT ;  /* 0x00000038d11d7812 */ /* 0x000fe200078ef803 */
[----:B------:R-:W-:Y:S01]  /*10b70*/  IMAD.SHL.U32 R28, R28, 0x80, RZ ;  /* 0x000000801c1c7824 */ /* 0x000fe200078e00ff */
[----:B------:R-:W-:Y:S02]  /*10b80*/  SHF.R.S32.HI R30, RZ, 0x1f, R85 ;  /* 0x0000001fff1e7819 */ /* 0x000fe40000011455 */
[----:B------:R-:W-:Y:S02]  /*10b90*/  LOP3.LUT R29, R29, R210, RZ, 0x3c, !PT ;  /* 0x000000d21d1d7212 */ /* 0x000fe400078e3cff */
[----:B------:R-:W-:Y:S01]  /*10ba0*/  LOP3.LUT R32, R28, 0xffffe000, RZ, 0xc0, !PT ;  /* 0xffffe0001c207812 */ /* 0x000fe200078ec0ff */
[----:B------:R-:W-:Y:S01]  /*10bb0*/  IMAD.SHL.U32 R28, R85, 0x8, RZ ;  /* 0x00000008551c7824 */ /* 0x000fe200078e00ff */
[----:B------:R-:W-:-:S02]  /*10bc0*/  LEA.HI R30, R30, R85, RZ, 0x3 ;  /* 0x000000551e1e7211 */ /* 0x000fc400078f18ff */
[----:B------:R-:W-:Y:S02]  /*10bd0*/  IADD3 R32, R29, R32, R211 ;  /* 0x000000201d207210 */ /* 0x000fe40007ffe0d3 */
[----:B------:R-:W-:Y:S01]  /*10be0*/  LOP3.LUT R29, R209, 0x38, R28, 0xf8, !PT ;  /* 0x00000038d11d7812 */ /* 0x000fe200078ef81c */
[----:B------:R-:W-:Y:S01]  /*10bf0*/  IMAD.SHL.U32 R30, R30, 0x400, RZ ;  /* 0x000004001e1e7824 */ /* 0x000fe200078e00ff */
[----:B------:R-:W-:Y:S01]  /*10c00*/  SHF.R.U32.HI R46, RZ, 0x10, R37 ;  /* 0x00000010ff2e7819 */ /* 0x000fe20000011625 */
[----:B------:R-:W-:Y:S01]  /*10c10*/  IMAD R40, R32, 0x2, R221 ;  /* 0x0000000220287824 */ /* 0x000fe200078e02dd */
[----:B------:R-:W-:Y:S02]  /*10c20*/  LOP3.LUT R33, R29, R210, RZ, 0x3c, !PT ;  /* 0x000000d21d217212 */ /* 0x000fe400078e3cff */
[----:B------:R-:W-:Y:S01]  /*10c30*/  LOP3.LUT R32, R30, 0x7fffe000, RZ, 0xc0, !PT ;  /* 0x7fffe0001e207812 */ /* 0x000fe200078ec0ff */
[----:B------:R-:W-:Y:S01]  /*10c40*/  HADD2.F32 R46, -RZ, R46.H0_H0 ;  /* 0x2000002eff2e7230 */ /* 0x000fe20000004100 */
[----:B------:R-:W1:Y:S01]  /*10c50*/  LDS.128 R28, [R40] ;  /* 0x00000000281c7984 */ /* 0x000e620000000c00 */
[----:B------:R-:W-:-:S02]  /*10c60*/  SHF.R.U64 R67, R36, 0x10, R37 ;  /* 0x0000001024437819 */ /* 0x000fc40000001225 */
[----:B------:R-:W-:Y:S02]  /*10c70*/  IADD3 R33, R33, R32, R211 ;  /* 0x0000002021217210 */ /* 0x000fe40007ffe0d3 */
[----:B------:R-:W-:Y:S02]  /*10c80*/  SHF.R.U32.HI R44, RZ, 0x10, R25 ;  /* 0x00000010ff2c7819 */ /* 0x000fe40000011619 */
[----:B------:R-:W-:Y:S01]  /*10c90*/  SHF.R.U64 R65, R38, 0x10, R39 ;  /* 0x0000001026417819 */ /* 0x000fe20000001227 */
[----:B------:R-:W-:Y:S01]  /*10ca0*/  IMAD R41, R33, 0x2, R16 ;  /* 0x0000000221297824 */ /* 0x000fe200078e0210 */
[----:B------:R-:W-:Y:S02]  /*10cb0*/  SHF.R.U64 R85, R26, 0x10, R27 ;  /* 0x000000101a557819 */ /* 0x000fe4000000121b */
[----:B------:R-:W-:Y:S02]  /*10cc0*/  SHF.R.U64 R24, R24, 0x10, R25 ;  /* 0x0000001018187819 */ /* 0x000fe40000001219 */
[----:B------:R-:W2:Y:S01]  /*10cd0*/  LDS.128 R32, [R41+0x12400] ;  /* 0x0124000029207984 */ /* 0x000ea20000000c00 */
[----:B------:R-:W-:-:S02]  /*10ce0*/  SHF.R.U32.HI R63, RZ, 0x10, R39 ;  /* 0x00000010ff3f7819 */ /* 0x000fc40000011627 */
[----:B------:R-:W-:Y:S01]  /*10cf0*/  SHF.R.U32.HI R66, RZ, 0x10, R27 ;  /* 0x00000010ff427819 */ /* 0x000fe2000001161b */
[--C-:B-1----:R-:W-:Y:S02]  /*10d00*/  HADD2.F32 R26, -RZ, R29.reuse.H0_H0 ;  /* 0x2000001dff1a7230 */ /* 0x102fe40000004100 */
[----:B------:R-:W-:Y:S02]  /*10d10*/  HADD2.F32 R29, -RZ, R29.H1_H1 ;  /* 0x3000001dff1d7230 */ /* 0x000fe40000004100 */
[----:B------:R-:W-:Y:S02]  /*10d20*/  HADD2.F32 R25, -RZ, R28.H0_H0 ;  /* 0x2000001cff197230 */ /* 0x000fe40000004100 */
[----:B------:R-:W-:Y:S02]  /*10d30*/  HADD2.F32 R27, -RZ, R30.H0_H0 ;  /* 0x2000001eff1b7230 */ /* 0x000fe40000004100 */
[--C-:B------:R-:W-:Y:S02]  /*10d40*/  HADD2.F32 R36, -RZ, R31.reuse.H0_H0 ;  /* 0x2000001fff247230 */ /* 0x100fe40000004100 */
[----:B------:R-:W-:-:S02]  /*10d50*/  HADD2.F32 R31, -RZ, R31.H1_H1 ;  /* 0x3000001fff1f7230 */ /* 0x000fc40000004100 */
[----:B------:R-:W-:Y:S02]  /*10d60*/  HADD2.F32 R28, -RZ, R28.H1_H1 ;  /* 0x3000001cff1c7230 */ /* 0x000fe40000004100 */
[--C-:B--2---:R-:W-:Y:S02]  /*10d70*/  HADD2.F32 R37, -RZ, R33.reuse.H0_H0 ;  /* 0x20000021ff257230 */ /* 0x104fe40000004100 */
[----:B------:R-:W-:Y:S02]  /*10d80*/  HADD2.F32 R38, -RZ, R33.H1_H1 ;  /* 0x30000021ff267230 */ /* 0x000fe40000004100 */
[----:B------:R-:W-:Y:S02]  /*10d90*/  HADD2.F32 R33, -RZ, R32.H0_H0 ;  /* 0x20000020ff217230 */ /* 0x000fe40000004100 */
[C---:B------:R-:W-:Y:S01]  /*10da0*/  FMUL.FTZ R47, R37.reuse, R45 ;  /* 0x0000002d252f7220 */ /* 0x040fe20000410000 */
[----:B0-----:R-:W-:Y:S01]  /*10db0*/  FMUL.FTZ R61, R37, R43 ;  /* 0x0000002b253d7220 */ /* 0x001fe20000410000 */
[----:B------:R-:W-:-:S02]  /*10dc0*/  HADD2.F32 R37, -RZ, R44.H0_H0 ;  /* 0x2000002cff257230 */ /* 0x000fc40000004100 */
[----:B------:R-:W-:Y:S01]  /*10dd0*/  FMUL.FTZ R60, R38, R46 ;  /* 0x0000002e263c7220 */ /* 0x000fe20000410000 */
[----:B------:R-:W-:Y:S02]  /*10de0*/  HADD2.F32 R44, -RZ, R81.H0_H0 ;  /* 0x20000051ff2c7230 */ /* 0x000fe40000004100 */
[C---:B------:R-:W-:Y:S01]  /*10df0*/  FFMA.FTZ R47, R26.reuse, R43, -R47 ;  /* 0x0000002b1a2f7223 */ /* 0x040fe2000001082f */
[----:B------:R-:W-:Y:S01]  /*10e00*/  FFMA.FTZ R61, R26, R45, R61 ;  /* 0x0000002d1a3d7223 */ /* 0x000fe2000001003d */
[----:B------:R-:W-:Y:S02]  /*10e10*/  HADD2.F32 R26, -RZ, R83.H0_H0 ;  /* 0x20000053ff1a7230 */ /* 0x000fe40000004100 */
[-C--:B------:R-:W-:Y:S01]  /*10e20*/  FFMA.FTZ R62, R29, R37.reuse, -R60 ;  /* 0x000000251d3e7223 */ /* 0x080fe2000001083c */
[----:B------:R-:W-:Y:S01]  /*10e30*/  FMUL.FTZ R60, R33, R44 ;  /* 0x0000002c213c7220 */ /* 0x000fe20000410000 */
[----:B------:R-:W-:Y:S01]  /*10e40*/  FMUL.FTZ R64, R38, R37 ;  /* 0x0000002526407220 */ /* 0x000fe20000410000 */
[----:B------:R-:W-:-:S02]  /*10e50*/  HADD2.F32 R39, -RZ, R34.H0_H0 ;  /* 0x20000022ff277230 */ /* 0x000fc40000004100 */
[-C--:B------:R-:W-:Y:S01]  /*10e60*/  FMUL.FTZ R33, R33, R26.reuse ;  /* 0x0000001a21217220 */ /* 0x080fe20000410000 */
[----:B------:R-:W-:Y:S02]  /*10e70*/  HADD2.F32 R38, -RZ, R82.H0_H0 ;  /* 0x20000052ff267230 */ /* 0x000fe40000004100 */
[----:B------:R-:W-:Y:S01]  /*10e80*/  FFMA.FTZ R60, R25, R26, -R60 ;  /* 0x0000001a193c7223 */ /* 0x000fe2000001083c */
[----:B------:R-:W-:Y:S01]  /*10e90*/  FFMA.FTZ R64, R29, R46, R64 ;  /* 0x0000002e1d407223 */ /* 0x000fe20000010040 */
[----:B------:R-:W-:Y:S02]  /*10ea0*/  HADD2.F32 R26, -RZ, R84.H0_H0 ;  /* 0x20000054ff1a7230 */ /* 0x000fe40000004100 */
[----:B------:R-:W-:Y:S01]  /*10eb0*/  FFMA.FTZ R37, R25, R44, R33 ;  /* 0x0000002c19257223 */ /* 0x000fe20000010021 */
[----:B------:R-:W-:Y:S02]  /*10ec0*/  HADD2.F32 R42, -RZ, R35.H0_H0 ;  /* 0x20000023ff2a7230 */ /* 0x000fe40000004100 */
[----:B------:R-:W-:Y:S01]  /*10ed0*/  FMUL.FTZ R44, R39, R38 ;  /* 0x00000026272c7220 */ /* 0x000fe20000410000 */
[----:B------:R-:W-:-:S02]  /*10ee0*/  HADD2.F32 R29, -RZ, R82.H1_H1 ;  /* 0x30000052ff1d7230 */ /* 0x000fc40000004100 */
[-C--:B------:R-:W-:Y:S01]  /*10ef0*/  FMUL.FTZ R46, R39, R26.reuse ;  /* 0x0000001a272e7220 */ /* 0x080fe20000410000 */
[----:B------:R-:W-:Y:S02]  /*10f00*/  HADD2.F32 R25, -RZ, R84.H1_H1 ;  /* 0x30000054ff197230 */ /* 0x000fe40000004100 */
[----:B------:R-:W-:Y:S01]  /*10f10*/  FFMA.FTZ R39, R27, R26, -R44 ;  /* 0x0000001a1b277223 */ /* 0x000fe2000001082c */
[----:B------:R-:W-:Y:S02]  /*10f20*/  HADD2.F32 R35, -RZ, R35.H1_H1 ;  /* 0x30000023ff237230 */ /* 0x000fe40000004100 */
[C---:B------:R-:W-:Y:S01]  /*10f30*/  FMUL.FTZ R33, R42.reuse, R29 ;  /* 0x0000001d2a217220 */ /* 0x040fe20000410000 */
[----:B------:R-:W-:Y:S02]  /*10f40*/  HADD2.F32 R44, -RZ, R63.H0_H0 ;  /* 0x2000003fff2c7230 */ /* 0x000fe40000004100 */
[----:B------:R-:W-:Y:S01]  /*10f50*/  FMUL.FTZ R42, R42, R25 ;  /* 0x000000192a2a7220 */ /* 0x000fe20000410000 */
[----:B------:R-:W-:-:S02]  /*10f60*/  HADD2.F32 R26, -RZ, R66.H0_H0 ;  /* 0x20000042ff1a7230 */ /* 0x000fc40000004100 */
[----:B------:R-:W-:Y:S01]  /*10f70*/  FFMA.FTZ R46, R27, R38, R46 ;  /* 0x000000261b2e7223 */ /* 0x000fe2000001002e */
[C---:B------:R-:W-:Y:S01]  /*10f80*/  FFMA.FTZ R38, R36.reuse, R25, -R33 ;  /* 0x0000001924267223 */ /* 0x040fe20000010821 */
[----:B------:R-:W-:Y:S01]  /*10f90*/  FFMA.FTZ R42, R36, R29, R42 ;  /* 0x0000001d242a7223 */ /* 0x000fe2000001002a */
[----:B------:R-:W-:Y:S02]  /*10fa0*/  HADD2.F32 R32, -RZ, R32.H1_H1 ;  /* 0x30000020ff207230 */ /* 0x000fe40000004100 */
[C---:B------:R-:W-:Y:S01]  /*10fb0*/  FMUL.FTZ R66, R35.reuse, R44 ;  /* 0x0000002c23427220 */ /* 0x040fe20000410000 */
[----:B------:R-:W-:Y:S02]  /*10fc0*/  HADD2.F32 R34, -RZ, R34.H1_H1 ;  /* 0x30000022ff227230 */ /* 0x000fe40000004100 */
[-C--:B------:R-:W-:Y:S01]  /*10fd0*/  FMUL.FTZ R36, R35, R26.reuse ;  /* 0x0000001a23247220 */ /* 0x080fe20000410000 */
[----:B------:R-:W-:Y:S02]  /*10fe0*/  HADD2.F32 R29, -RZ, R67.H0_H0 ;  /* 0x20000043ff1d7230 */ /* 0x000fe40000004100 */
[----:B------:R-:W-:Y:S01]  /*10ff0*/  FFMA.FTZ R45, R31, R26, -R66 ;  /* 0x0000001a1f2d7223 */ /* 0x000fe20000010842 */
[----:B------:R-:W-:-:S02]  /*11000*/  HADD2.F32 R33, -RZ, R65.H0_H0 ;  /* 0x20000041ff217230 */ /* 0x000fc40000004100 */
[----:B------:R-:W-:Y:S01]  /*11010*/  FFMA.FTZ R63, R31, R44, R36 ;  /* 0x0000002c1f3f7223 */ /* 0x000fe20000010024 */
[----:B------:R-:W-:Y:S02]  /*11020*/  HADD2.F32 R25, -RZ, R24.H0_H0 ;  /* 0x20000018ff197230 */ /* 0x000fe40000004100 */
[----:B------:R-:W-:Y:S01]  /*11030*/  FMUL.FTZ R31, R32, R29 ;  /* 0x0000001d201f7220 */ /* 0x000fe20000410000 */
[----:B------:R-:W-:Y:S02]  /*11040*/  HADD2.F32 R27, -RZ, R85.H0_H0 ;  /* 0x20000055ff1b7230 */ /* 0x000fe40000004100 */
[----:B------:R-:W-:Y:S01]  /*11050*/  FMUL.FTZ R43, R34, R33 ;  /* 0x00000021222b7220 */ /* 0x000fe20000410000 */
[----:B------:R-:W-:Y:S02]  /*11060*/  HADD2.F32 R30, -RZ, R30.H1_H1 ;  /* 0x3000001eff1e7230 */ /* 0x000fe40000004100 */
[-C--:B------:R-:W-:Y:S01]  /*11070*/  FMUL.FTZ R32, R32, R25.reuse ;  /* 0x0000001920207220 */ /* 0x080fe20000410000 */
[----:B------:R-:W-:Y:S01]  /*11080*/  FFMA.FTZ R35, R28, R25, -R31 ;  /* 0x000000191c237223 */ /* 0x000fe2000001081f */
[----:B------:R-:W-:Y:S01]  /*11090*/  FMUL.FTZ R34, R34, R27 ;  /* 0x0000001b22227220 */ /* 0x000fe20000410000 */
        /* <DEDUP_REMOVED lines=13> */
.L_x_1648:
[----:B------:R-:W-:Y:S05]  /*11170*/  BSYNC B1 ;  /* 0x0000000000017941 */ /* 0x000fea0003800000 */
.L_x_1647:
[----:B------:R-:W-:-:S13]  /*11180*/  ISETP.GE.AND P0, PT, R220, R76, PT ;  /* 0x0000004cdc00720c */ /* 0x000fda0003f06270 */
[----:B------:R-:W-:Y:S05]  /*11190*/  @P0 BRA `(.L_x_1628) ;  /* 0x0000001000dc0947 */ /* 0x000fea0003800000 */
[----:B-12---:R-:W1:Y:S01]  /*111a0*/  LDC R32, c[0x0][0x3f4] ;  /* 0x0000fd00ff207b82 */ /* 0x006e620000000800 */
[----:B------:R-:W-:Y:S01]  /*111b0*/  BSSY B1, `(.L_x_1653) ;  /* 0x0000067000017945 */ /* 0x000fe20003800000 */
[----:B------:R-:W-:Y:S02]  /*111c0*/  SHF.R.U32.HI R62, RZ, 0x3, R207 ;  /* 0x00000003ff3e7819 */ /* 0x000fe400000116cf */
[-C--:B-1----:R-:W-:Y:S02]  /*111d0*/  ISETP.GE.AND P0, PT, R22, R32.reuse, PT ;  /* 0x000000201600720c */ /* 0x082fe40003f06270 */
[-C--:B------:R-:W-:Y:S02]  /*111e0*/  ISETP.GE.AND P1, PT, R198, R32.reuse, PT ;  /* 0x00000020c600720c */ /* 0x080fe40003f26270 */
[----:B------:R-:W-:-:S09]  /*111f0*/  ISETP.GE.AND P2, PT, R199, R32, PT ;  /* 0x00000020c700720c */ /* 0x000fd20003f46270 */
[----:B------:R-:W-:Y:S05]  /*11200*/  @P0 BRA `(.L_x_1654) ;  /* 0x0000000400840947 */ /* 0x000fea0003800000 */
[----:B------:R-:W-:Y:S01]  /*11210*/  LEA.HI R73, R32, R73, RZ, 0x1d ;  /* 0x0000004920497211 */ /* 0x000fe200078fe8ff */
[----:B---3--:R-:W-:Y:S01]  /*11220*/  HADD2.F32 R40, -RZ, R88.H1_H1 ;  /* 0x30000058ff287230 */ /* 0x008fe20000004100 */
[----:B------:R-:W-:Y:S01]  /*11230*/  LOP3.LUT R25, R207, 0x38, R22, 0xf8, !PT ;  /* 0x00000038cf197812 */ /* 0x000fe200078ef816 */
[--C-:B------:R-:W-:Y:S01]  /*11240*/  HADD2.F32 R42, -RZ, R86.reuse.H1_H1 ;  /* 0x30000056ff2a7230 */ /* 0x100fe20000004100 */
[----:B------:R-:W-:Y:S01]  /*11250*/  SHF.R.S32.HI R26, RZ, 0x1f, R73 ;  /* 0x0000001fff1a7819 */ /* 0x000fe20000011449 */
[----:B------:R-:W-:Y:S01]  /*11260*/  IMAD.SHL.U32 R24, R73, 0x8, RZ ;  /* 0x0000000849187824 */ /* 0x000fe200078e00ff */
[----:B------:R-:W-:Y:S01]  /*11270*/  LOP3.LUT R28, R212, R25, R62, 0xf6, !PT ;  /* 0x00000019d41c7212 */ /* 0x000fe200078ef63e */
[----:B------:R-:W-:Y:S01]  /*11280*/  HADD2.F32 R86, -RZ, R86.H0_H0 ;  /* 0x20000056ff567230 */ /* 0x000fe20000004100 */
[----:B------:R-:W-:Y:S01]  /*11290*/  LEA.HI R26, R26, R73, RZ, 0x3 ;  /* 0x000000491a1a7211 */ /* 0x000fe200078f18ff */
[----:B------:R-:W-:Y:S01]  /*112a0*/  HADD2.F32 R88, -RZ, R88.H0_H0 ;  /* 0x20000058ff587230 */ /* 0x000fe20000004100 */
[----:B------:R-:W-:Y:S01]  /*112b0*/  LOP3.LUT R24, R207, 0x38, R24, 0xf8, !PT ;  /* 0x00000038cf187812 */ /* 0x000fe200078ef818 */
[----:B------:R-:W-:Y:S01]  /*112c0*/  IMAD R33, R28, 0x2, R221 ;  /* 0x000000021c217824 */ /* 0x000fe200078e02dd */
[----:B------:R-:W-:Y:S01]  /*112d0*/  SHF.R.U32.HI R39, RZ, 0x10, R5 ;  /* 0x00000010ff277819 */ /* 0x000fe20000011605 */
[----:B------:R-:W-:Y:S01]  /*112e0*/  IMAD.SHL.U32 R26, R26, 0x400, RZ ;  /* 0x000004001a1a7824 */ /* 0x000fe200078e00ff */
[----:B------:R-:W-:-:S02]  /*112f0*/  LOP3.LUT R29, R24, R62, RZ, 0x3c, !PT ;  /* 0x0000003e181d7212 */ /* 0x000fc400078e3cff */
[--C-:B0-----:R-:W-:Y:S01]  /*11300*/  SHF.R.U64 R61, R48, 0x10, R49.reuse ;  /* 0x00000010303d7819 */ /* 0x101fe20000001231 */
[----:B------:R-:W-:Y:S01]  /*11310*/  HADD2.F32 R39, -RZ, R39.H0_H0 ;  /* 0x20000027ff277230 */ /* 0x000fe20000004100 */
[----:B------:R-:W-:Y:S02]  /*11320*/  LOP3.LUT R28, R26, 0x7fffe000, RZ, 0xc0, !PT ;  /* 0x7fffe0001a1c7812 */ /* 0x000fe400078ec0ff */
[----:B------:R-:W0:Y:S01]  /*11330*/  LDS.128 R24, [R33] ;  /* 0x0000000021187984 */ /* 0x000e220000000c00 */
[----:B------:R-:W-:Y:S02]  /*11340*/  SHF.R.U32.HI R48, RZ, 0x10, R49 ;  /* 0x00000010ff307819 */ /* 0x000fe40000011631 */
[----:B------:R-:W-:Y:S02]  /*11350*/  IADD3 R29, R29, R28, R212 ;  /* 0x0000001c1d1d7210 */ /* 0x000fe40007ffe0d4 */
[----:B------:R-:W-:Y:S02]  /*11360*/  SHF.R.U64 R49, R4, 0x10, R5 ;  /* 0x0000001004317819 */ /* 0x000fe40000001205 */
[--C-:B------:R-:W-:Y:S01]  /*11370*/  SHF.R.U64 R60, R50, 0x10, R51.reuse ;  /* 0x00000010323c7819 */ /* 0x100fe20000001233 */
[----:B------:R-:W-:Y:S01]  /*11380*/  IMAD R34, R29, 0x2, R16 ;  /* 0x000000021d227824 */ /* 0x000fe200078e0210 */
[----:B------:R-:W-:-:S02]  /*11390*/  SHF.R.U32.HI R50, RZ, 0x10, R51 ;  /* 0x00000010ff327819 */ /* 0x000fc40000011633 */
[--C-:B------:R-:W-:Y:S02]  /*113a0*/  SHF.R.U32.HI R43, RZ, 0x10, R7.reuse ;  /* 0x00000010ff2b7819 */ /* 0x100fe40000011607 */
[----:B------:R-:W1:Y:S01]  /*113b0*/  LDS.128 R28, [R34+0x12400] ;  /* 0x01240000221c7984 */ /* 0x000e620000000c00 */
[----:B------:R-:W-:Y:S01]  /*113c0*/  SHF.R.U64 R47, R6, 0x10, R7 ;  /* 0x00000010062f7819 */ /* 0x000fe20000001207 */
[--C-:B0-----:R-:W-:Y:S02]  /*113d0*/  HADD2.F32 R5, -RZ, R25.reuse.H0_H0 ;  /* 0x20000019ff057230 */ /* 0x101fe40000004100 */
[----:B------:R-:W-:Y:S02]  /*113e0*/  HADD2.F32 R25, -RZ, R25.H1_H1 ;  /* 0x30000019ff197230 */ /* 0x000fe40000004100 */
[----:B------:R-:W-:Y:S02]  /*113f0*/  HADD2.F32 R4, -RZ, R24.H0_H0 ;  /* 0x20000018ff047230 */ /* 0x000fe40000004100 */
[----:B------:R-:W-:-:S02]  /*11400*/  HADD2.F32 R6, -RZ, R26.H0_H0 ;  /* 0x2000001aff067230 */ /* 0x000fc40000004100 */
[--C-:B------:R-:W-:Y:S02]  /*11410*/  HADD2.F32 R7, -RZ, R27.reuse.H0_H0 ;  /* 0x2000001bff077230 */ /* 0x100fe40000004100 */
[----:B------:R-:W-:Y:S02]  /*11420*/  HADD2.F32 R27, -RZ, R27.H1_H1 ;  /* 0x3000001bff1b7230 */ /* 0x000fe40000004100 */
[----:B------:R-:W-:Y:S02]  /*11430*/  HADD2.F32 R24, -RZ, R24.H1_H1 ;  /* 0x30000018ff187230 */ /* 0x000fe40000004100 */
[--C-:B-1----:R-:W-:Y:S02]  /*11440*/  HADD2.F32 R35, -RZ, R29.reuse.H0_H0 ;  /* 0x2000001dff237230 */ /* 0x102fe40000004100 */
[----:B------:R-:W-:Y:S02]  /*11450*/  HADD2.F32 R36, -RZ, R29.H1_H1 ;  /* 0x3000001dff247230 */ /* 0x000fe40000004100 */
[----:B------:R-:W-:-:S02]  /*11460*/  HADD2.F32 R29, -RZ, R28.H0_H0 ;  /* 0x2000001cff1d7230 */ /* 0x000fc40000004100 */
[C---:B------:R-:W-:Y:S01]  /*11470*/  FMUL.FTZ R44, R35.reuse, R42 ;  /* 0x0000002a232c7220 */ /* 0x040fe20000410000 */
[-C--:B------:R-:W-:Y:S01]  /*11480*/  FMUL.FTZ R46, R35, R40.reuse ;  /* 0x00000028232e7220 */ /* 0x080fe20000410000 */
[----:B------:R-:W-:Y:S02]  /*11490*/  HADD2.F32 R35, -RZ, R48.H0_H0 ;  /* 0x20000030ff237230 */ /* 0x000fe40000004100 */
[C---:B------:R-:W-:Y:S01]  /*114a0*/  FFMA.FTZ R44, R5.reuse, R40, -R44 ;  /* 0x00000028052c7223 */ /* 0x040fe2000001082c */
[----:B------:R-:W-:Y:S01]  /*114b0*/  FFMA.FTZ R46, R5, R42, R46 ;  /* 0x0000002a052e7223 */ /* 0x000fe2000001002e */
[C---:B------:R-:W-:Y:S01]  /*114c0*/  FMUL.FTZ R40, R36.reuse, R39 ;  /* 0x0000002724287220 */ /* 0x040fe20000410000 */
[C---:B------:R-:W-:Y:S01]  /*114d0*/  FMUL.FTZ R5, R29.reuse, R86 ;  /* 0x000000561d057220 */ /* 0x040fe20000410000 */
[-C--:B------:R-:W-:Y:S01]  /*114e0*/  FMUL.FTZ R29, R29, R88.reuse ;  /* 0x000000581d1d7220 */ /* 0x080fe20000410000 */
[-C--:B------:R-:W-:Y:S01]  /*114f0*/  FMUL.FTZ R36, R36, R35.reuse ;  /* 0x0000002324247220 */ /* 0x080fe20000410000 */
[----:B------:R-:W-:Y:S01]  /*11500*/  FFMA.FTZ R41, R25, R35, -R40 ;  /* 0x0000002319297223 */ /* 0x000fe20000010828 */
[----:B------:R-:W-:Y:S01]  /*11510*/  FFMA.FTZ R88, R4, R88, -R5 ;  /* 0x0000005804587223 */ /* 0x000fe20000010805 */
[----:B------:R-:W-:-:S02]  /*11520*/  HADD2.F32 R37, -RZ, R30.H0_H0 ;  /* 0x2000001eff257230 */ /* 0x000fc40000004100 */
[----:B------:R-:W-:Y:S01]  /*11530*/  FFMA.FTZ R39, R25, R39, R36 ;  /* 0x0000002719277223 */ /* 0x000fe20000010024 */
[----:B------:R-:W-:Y:S02]  /*11540*/  HADD2.F32 R35, -RZ, R87.H0_H0 ;  /* 0x20000057ff237230 */ /* 0x000fe40000004100 */
[----:B------:R-:W-:Y:S01]  /*11550*/  FFMA.FTZ R86, R4, R86, R29 ;  /* 0x0000005604567223 */ /* 0x000fe2000001001d */
[----:B------:R-:W-:Y:S02]  /*11560*/  HADD2.F32 R5, -RZ, R89.H0_H0 ;  /* 0x20000059ff057230 */ /* 0x000fe40000004100 */
[----:B------:R-:W-:Y:S02]  /*11570*/  HADD2.F32 R38, -RZ, R31.H0_H0 ;  /* 0x2000001fff267230 */ /* 0x000fe40000004100 */
[C---:B------:R-:W-:Y:S01]  /*11580*/  FMUL.FTZ R25, R37.reuse, R35 ;  /* 0x0000002325197220 */ /* 0x040fe20000410000 */
[----:B------:R-:W-:Y:S02]  /*11590*/  HADD2.F32 R89, -RZ, R89.H1_H1 ;  /* 0x30000059ff597230 */ /* 0x000fe40000004100 */
[----:B------:R-:W-:Y:S01]  /*115a0*/  FMUL.FTZ R29, R37, R5 ;  /* 0x00000005251d7220 */ /* 0x000fe20000410000 */
[----:B------:R-:W-:-:S02]  /*115b0*/  HADD2.F32 R87, -RZ, R87.H1_H1 ;  /* 0x30000057ff577230 */ /* 0x000fc40000004100 */
[----:B------:R-:W-:Y:S01]  /*115c0*/  FFMA.FTZ R37, R6, R5, -R25 ;  /* 0x0000000506257223 */ /* 0x000fe20000010819 */
[----:B------:R-:W-:Y:S02]  /*115d0*/  HADD2.F32 R31, -RZ, R31.H1_H1 ;  /* 0x3000001fff1f7230 */ /* 0x000fe40000004100 */
[C---:B------:R-:W-:Y:S01]  /*115e0*/  FMUL.FTZ R42, R38.reuse, R89 ;  /* 0x00000059262a7220 */ /* 0x040fe20000410000 */
[----:B------:R-:W-:Y:S02]  /*115f0*/  HADD2.F32 R36, -RZ, R43.H0_H0 ;  /* 0x2000002bff247230 */ /* 0x000fe40000004100 */
[----:B------:R-:W-:Y:S01]  /*11600*/  FMUL.FTZ R40, R38, R87 ;  /* 0x0000005726287220 */ /* 0x000fe20000410000 */
[----:B------:R-:W-:Y:S02]  /*11610*/  HADD2.F32 R4, -RZ, R50.H0_H0 ;  /* 0x20000032ff047230 */ /* 0x000fe40000004100 */
[----:B------:R-:W-:Y:S01]  /*11620*/  FFMA.FTZ R38, R6, R35, R29 ;  /* 0x0000002306267223 */ /* 0x000fe2000001001d */
[----:B------:R-:W-:-:S02]  /*11630*/  HADD2.F32 R28, -RZ, R28.H1_H1 ;  /* 0x3000001cff1c7230 */ /* 0x000fc40000004100 */
[----:B------:R-:W-:Y:S01]  /*11640*/  FMUL.FTZ R6, R31, R36 ;  /* 0x000000241f067220 */ /* 0x000fe20000410000 */
[----:B------:R-:W-:Y:S02]  /*11650*/  HADD2.F32 R30, -RZ, R30.H1_H1 ;  /* 0x3000001eff1e7230 */ /* 0x000fe40000004100 */
[C---:B------:R-:W-:Y:S01]  /*11660*/  FFMA.FTZ R40, R7.reuse, R89, -R40 ;  /* 0x0000005907287223 */ /* 0x040fe20000010828 */
[----:B------:R-:W-:Y:S01]  /*11670*/  FFMA.FTZ R42, R7, R87, R42 ;  /* 0x00000057072a7223 */ /* 0x000fe2000001002a */
[-C--:B------:R-:W-:Y:S01]  /*11680*/  FMUL.FTZ R48, R31, R4.reuse ;  /* 0x000000041f307220 */ /* 0x080fe20000410000 */
[----:B------:R-:W-:Y:S02]  /*11690*/  HADD2.F32 R25, -RZ, R49.H0_H0 ;  /* 0x20000031ff197230 */ /* 0x000fe40000004100 */
[C---:B------:R-:W-:Y:S01]  /*116a0*/  FFMA.FTZ R45, R27.reuse, R4, -R6 ;  /* 0x000000041b2d7223 */ /* 0x040fe20000010806 */
[----:B------:R-:W-:Y:S02]  /*116b0*/  HADD2.F32 R29, -RZ, R47.H0_H0 ;  /* 0x2000002fff1d7230 */ /* 0x000fe40000004100 */
[----:B------:R-:W-:Y:S01]  /*116c0*/  FFMA.FTZ R47, R27, R36, R48 ;  /* 0x000000241b2f7223 */ /* 0x000fe20000010030 */
[----:B------:R-:W-:-:S02]  /*116d0*/  HADD2.F32 R5, -RZ, R61.H0_H0 ;  /* 0x2000003dff057230 */ /* 0x000fc40000004100 */
[----:B------:R-:W-:Y:S01]  /*116e0*/  FMUL.FTZ R27, R28, R25 ;  /* 0x000000191c1b7220 */ /* 0x000fe20000410000 */
[----:B------:R-:W-:Y:S02]  /*116f0*/  HADD2.F32 R7, -RZ, R60.H0_H0 ;  /* 0x2000003cff077230 */ /* 0x000fe40000004100 */
[----:B------:R-:W-:Y:S01]  /*11700*/  FMUL.FTZ R43, R30, R29 ;  /* 0x0000001d1e2b7220 */ /* 0x000fe20000410000 */
[----:B------:R-:W-:Y:S02]  /*11710*/  HADD2.F32 R26, -RZ, R26.H1_H1 ;  /* 0x3000001aff1a7230 */ /* 0x000fe40000004100 */
[-C--:B------:R-:W-:Y:S01]  /*11720*/  FMUL.FTZ R28, R28, R5.reuse ;  /* 0x000000051c1c7220 */ /* 0x080fe20000410000 */
[----:B------:R-:W-:Y:S01]  /*11730*/  FFMA.FTZ R31, R24, R5, -R27 ;  /* 0x00000005181f7223 */ /* 0x000fe2000001081b */
[-C--:B------:R-:W-:Y:S01]  /*11740*/  FMUL.FTZ R30, R30, R7.reuse ;  /* 0x000000071e1e7220 */ /* 0x080fe20000410000 */
        /* <DEDUP_REMOVED lines=13> */
.L_x_1654:
[----:B------:R-:W-:Y:S05]  /*11820*/  BSYNC B1 ;  /* 0x0000000000017941 */ /* 0x000fea0003800000 */
.L_x_1653:
[----:B------:R-:W-:Y:S04]  /*11830*/  BSSY B1, `(.L_x_1655) ;  /* 0x0000067000017945 */ /* 0x000fe80003800000 */
[----:B------:R-:W-:Y:S05]  /*11840*/  @P1 BRA `(.L_x_1656) ;  /* 0x0000000400941947 */ /* 0x000fea0003800000 */
[----:B------:R-:W-:Y:S01]  /*11850*/  LEA.HI R21, R32, R21, RZ, 0x1d ;  /* 0x0000001520157211 */ /* 0x000fe200078fe8ff */
[----:B-1----:R-:W-:Y:S01]  /*11860*/  HADD2.F32 R33, -RZ, R79.H1_H1 ;  /* 0x3000004fff217230 */ /* 0x002fe20000004100 */
[----:B------:R-:W-:Y:S01]  /*11870*/  LEA.HI R71, R71, R198, RZ, 0x6 ;  /* 0x000000c647477211 */ /* 0x000fe200078f30ff */
[--C-:B------:R-:W-:Y:S01]  /*11880*/  HADD2.F32 R35, -RZ, R77.reuse.H1_H1 ;  /* 0x3000004dff237230 */ /* 0x100fe20000004100 */
[----:B------:R-:W-:Y:S01]  /*11890*/  SHF.R.S32.HI R6, RZ, 0x1f, R21 ;  /* 0x0000001fff067819 */ /* 0x000fe20000011415 */
[----:B------:R-:W-:Y:S01]  /*118a0*/  IMAD.SHL.U32 R4, R21, 0x8, RZ ;  /* 0x0000000815047824 */ /* 0x000fe200078e00ff */
[----:B------:R-:W-:Y:S01]  /*118b0*/  LOP3.LUT R70, R207, 0x38, R70, 0xf8, !PT ;  /* 0x00000038cf467812 */ /* 0x000fe200078ef846 */
[----:B------:R-:W-:Y:S01]  /*118c0*/  IMAD.SHL.U32 R71, R71, 0x80, RZ ;  /* 0x0000008047477824 */ /* 0x000fe200078e00ff */
[----:B------:R-:W-:Y:S01]  /*118d0*/  LEA.HI R6, R6, R21, RZ, 0x3 ;  /* 0x0000001506067211 */ /* 0x000fe200078f18ff */
[----:B------:R-:W-:Y:S01]  /*118e0*/  HADD2.F32 R34, -RZ, R77.H0_H0 ;  /* 0x2000004dff227230 */ /* 0x000fe20000004100 */
[----:B------:R-:W-:-:S02]  /*118f0*/  LOP3.LUT R4, R207, 0x38, R4, 0xf8, !PT ;  /* 0x00000038cf047812 */ /* 0x000fc400078ef804 */
[-C--:B------:R-:W-:Y:S01]  /*11900*/  LOP3.LUT R70, R70, R62.reuse, RZ, 0x3c, !PT ;  /* 0x0000003e46467212 */ /* 0x080fe200078e3cff */
[----:B------:R-:W-:Y:S01]  /*11910*/  IMAD.SHL.U32 R6, R6, 0x400, RZ ;  /* 0x0000040006067824 */ /* 0x000fe200078e00ff */
[----:B------:R-:W-:Y:S02]  /*11920*/  LOP3.LUT R21, R4, R62, RZ, 0x3c, !PT ;  /* 0x0000003e04157212 */ /* 0x000fe400078e3cff */
[----:B------:R-:W-:Y:S02]  /*11930*/  LOP3.LUT R71, R71, 0xffffe000, RZ, 0xc0, !PT ;  /* 0xffffe00047477812 */ /* 0x000fe400078ec0ff */
[----:B---3--:R-:W-:Y:S02]  /*11940*/  LOP3.LUT R24, R6, 0x7fffe000, RZ, 0xc0, !PT ;  /* 0x7fffe00006187812 */ /* 0x008fe400078ec0ff */
[--C-:B------:R-:W-:Y:S02]  /*11950*/  IADD3 R70, R70, R71, R212.reuse ;  /* 0x0000004746467210 */ /* 0x100fe40007ffe0d4 */
[----:B------:R-:W-:-:S02]  /*11960*/  IADD3 R21, R21, R24, R212 ;  /* 0x0000001815157210 */ /* 0x000fc40007ffe0d4 */
[----:B------:R-:W-:Y:S01]  /*11970*/  SHF.R.U64 R47, R52, 0x10, R53 ;  /* 0x00000010342f7819 */ /* 0x000fe20000001235 */
[----:B------:R-:W-:Y:S01]  /*11980*/  IMAD R70, R70, 0x2, R221 ;  /* 0x0000000246467824 */ /* 0x000fe200078e02dd */
[----:B------:R-:W-:Y:S01]  /*11990*/  SHF.R.U32.HI R36, RZ, 0x10, R9 ;  /* 0x00000010ff247819 */ /* 0x000fe20000011609 */
[----:B------:R-:W-:Y:S01]  /*119a0*/  IMAD R21, R21, 0x2, R16 ;  /* 0x0000000215157824 */ /* 0x000fe200078e0210 */
[----:B------:R-:W-:Y:S02]  /*119b0*/  SHF.R.U32.HI R52, RZ, 0x10, R53 ;  /* 0x00000010ff347819 */ /* 0x000fe40000011635 */
[----:B------:R-:W1:Y:S01]  /*119c0*/  LDS.128 R4, [R70] ;  /* 0x0000000046047984 */ /* 0x000e620000000c00 */
[----:B------:R-:W-:Y:S01]  /*119d0*/  SHF.R.U64 R45, R8, 0x10, R9 ;  /* 0x00000010082d7819 */ /* 0x000fe20000001209 */
[----:B------:R-:W-:Y:S01]  /*119e0*/  HADD2.F32 R36, -RZ, R36.H0_H0 ;  /* 0x20000024ff247230 */ /* 0x000fe20000004100 */
[--C-:B------:R-:W-:Y:S01]  /*119f0*/  SHF.R.U64 R46, R54, 0x10, R55.reuse ;  /* 0x00000010362e7819 */ /* 0x100fe20000001237 */
[----:B------:R-:W2:Y:S01]  /*11a00*/  LDS.128 R24, [R21+0x12400] ;  /* 0x0124000015187984 */ /* 0x000ea20000000c00 */
[----:B------:R-:W-:-:S02]  /*11a10*/  SHF.R.U32.HI R54, RZ, 0x10, R55 ;  /* 0x00000010ff367819 */ /* 0x000fc40000011637 */
[--C-:B------:R-:W-:Y:S02]  /*11a20*/  SHF.R.U32.HI R41, RZ, 0x10, R11.reuse ;  /* 0x00000010ff297819 */ /* 0x100fe4000001160b */
[----:B------:R-:W-:Y:S01]  /*11a30*/  SHF.R.U64 R43, R10, 0x10, R11 ;  /* 0x000000100a2b7819 */ /* 0x000fe2000000120b */
[--C-:B-1----:R-:W-:Y:S02]  /*11a40*/  HADD2.F32 R8, -RZ, R5.reuse.H0_H0 ;  /* 0x20000005ff087230 */ /* 0x102fe40000004100 */
[----:B------:R-:W-:Y:S02]  /*11a50*/  HADD2.F32 R9, -RZ, R5.H1_H1 ;  /* 0x30000005ff097230 */ /* 0x000fe40000004100 */
[--C-:B--2---:R-:W-:Y:S02]  /*11a60*/  HADD2.F32 R28, -RZ, R25.reuse.H0_H0 ;  /* 0x20000019ff1c7230 */ /* 0x104fe40000004100 */
[----:B------:R-:W-:Y:S02]  /*11a70*/  HADD2.F32 R29, -RZ, R25.H1_H1 ;  /* 0x30000019ff1d7230 */ /* 0x000fe40000004100 */
[----:B------:R-:W-:-:S02]  /*11a80*/  HADD2.F32 R25, -RZ, R24.H0_H0 ;  /* 0x20000018ff197230 */ /* 0x000fc40000004100 */
[C---:B------:R-:W-:Y:S01]  /*11a90*/  FMUL.FTZ R37, R28.reuse, R35 ;  /* 0x000000231c257220 */ /* 0x040fe20000410000 */
[-C--:B------:R-:W-:Y:S01]  /*11aa0*/  FMUL.FTZ R39, R28, R33.reuse ;  /* 0x000000211c277220 */ /* 0x080fe20000410000 */
[----:B------:R-:W-:Y:S02]  /*11ab0*/  HADD2.F32 R28, -RZ, R52.H0_H0 ;  /* 0x20000034ff1c7230 */ /* 0x000fe40000004100 */
[C---:B------:R-:W-:Y:S01]  /*11ac0*/  FMUL.FTZ R38, R29.reuse, R36 ;  /* 0x000000241d267220 */ /* 0x040fe20000410000 */
[C---:B------:R-:W-:Y:S01]  /*11ad0*/  FFMA.FTZ R37, R8.reuse, R33, -R37 ;  /* 0x0000002108257223 */ /* 0x040fe20000010825 */
[----:B------:R-:W-:Y:S01]  /*11ae0*/  FFMA.FTZ R39, R8, R35, R39 ;  /* 0x0000002308277223 */ /* 0x000fe20000010027 */
[----:B------:R-:W-:Y:S02]  /*11af0*/  HADD2.F32 R8, -RZ, R79.H0_H0 ;  /* 0x2000004fff087230 */ /* 0x000fe40000004100 */
[-C--:B------:R-:W-:Y:S01]  /*11b00*/  FMUL.FTZ R40, R29, R28.reuse ;  /* 0x0000001c1d287220 */ /* 0x080fe20000410000 */
[----:B------:R-:W-:Y:S01]  /*11b10*/  FFMA.FTZ R38, R9, R28, -R38 ;  /* 0x0000001c09267223 */ /* 0x000fe20000010826 */
[----:B------:R-:W-:-:S02]  /*11b20*/  HADD2.F32 R5, -RZ, R4.H0_H0 ;  /* 0x20000004ff057230 */ /* 0x000fc40000004100 */
[----:B------:R-:W-:Y:S01]  /*11b30*/  FMUL.FTZ R28, R25, R34 ;  /* 0x00000022191c7220 */ /* 0x000fe20000410000 */
[----:B------:R-:W-:Y:S02]  /*11b40*/  HADD2.F32 R29, -RZ, R78.H0_H0 ;  /* 0x2000004eff1d7230 */ /* 0x000fe40000004100 */
[----:B------:R-:W-:Y:S01]  /*11b50*/  FFMA.FTZ R40, R9, R36, R40 ;  /* 0x0000002409287223 */ /* 0x000fe20000010028 */
[----:B------:R-:W-:Y:S02]  /*11b60*/  HADD2.F32 R30, -RZ, R26.H0_H0 ;  /* 0x2000001aff1e7230 */ /* 0x000fe40000004100 */
[-C--:B------:R-:W-:Y:S01]  /*11b70*/  FMUL.FTZ R25, R25, R8.reuse ;  /* 0x0000000819197220 */ /* 0x080fe20000410000 */
[----:B------:R-:W-:Y:S02]  /*11b80*/  HADD2.F32 R31, -RZ, R27.H0_H0 ;  /* 0x2000001bff1f7230 */ /* 0x000fe40000004100 */
[----:B------:R-:W-:Y:S01]  /*11b90*/  FFMA.FTZ R33, R5, R8, -R28 ;  /* 0x0000000805217223 */ /* 0x000fe2000001081c */
[----:B------:R-:W-:-:S02]  /*11ba0*/  HADD2.F32 R9, -RZ, R80.H0_H0 ;  /* 0x20000050ff097230 */ /* 0x000fc40000004100 */
[----:B------:R-:W-:Y:S01]  /*11bb0*/  FFMA.FTZ R34, R5, R34, R25 ;  /* 0x0000002205227223 */ /* 0x000fe20000010019 */
[----:B------:R-:W-:Y:S02]  /*11bc0*/  HADD2.F32 R78, -RZ, R78.H1_H1 ;  /* 0x3000004eff4e7230 */ /* 0x000fe40000004100 */
[C---:B------:R-:W-:Y:S01]  /*11bd0*/  FMUL.FTZ R5, R30.reuse, R29 ;  /* 0x0000001d1e057220 */ /* 0x040fe20000410000 */
[----:B------:R-:W-:Y:S02]  /*11be0*/  HADD2.F32 R80, -RZ, R80.H1_H1 ;  /* 0x30000050ff507230 */ /* 0x000fe40000004100 */
[----:B------:R-:W-:Y:S01]  /*11bf0*/  FMUL.FTZ R25, R30, R9 ;  /* 0x000000091e197220 */ /* 0x000fe20000410000 */
[----:B------:R-:W-:Y:S02]  /*11c00*/  HADD2.F32 R10, -RZ, R6.H0_H0 ;  /* 0x20000006ff0a7230 */ /* 0x000fe40000004100 */
[----:B------:R-:W-:Y:S01]  /*11c10*/  FMUL.FTZ R36, R31, R78 ;  /* 0x0000004e1f247220 */ /* 0x000fe20000410000 */
[----:B------:R-:W-:-:S02]  /*11c20*/  HADD2.F32 R11, -RZ, R7.H0_H0 ;  /* 0x20000007ff0b7230 */ /* 0x000fc40000004100 */
[-C--:B------:R-:W-:Y:S01]  /*11c30*/  FMUL.FTZ R31, R31, R80.reuse ;  /* 0x000000501f1f7220 */ /* 0x080fe20000410000 */
[----:B------:R-:W-:Y:S02]  /*11c40*/  HADD2.F32 R27, -RZ, R27.H1_H1 ;  /* 0x3000001bff1b7230 */ /* 0x000fe40000004100 */
[C---:B------:R-:W-:Y:S01]  /*11c50*/  FFMA.FTZ R30, R10.reuse, R9, -R5 ;  /* 0x000000090a1e7223 */ /* 0x040fe20000010805 */
[----:B------:R-:W-:Y:S02]  /*11c60*/  HADD2.F32 R28, -RZ, R41.H0_H0 ;  /* 0x20000029ff1c7230 */ /* 0x000fe40000004100 */
[----:B------:R-:W-:Y:S01]  /*11c70*/  FFMA.FTZ R10, R10, R29, R25 ;  /* 0x0000001d0a0a7223 */ /* 0x000fe20000010019 */
[----:B------:R-:W-:Y:S02]  /*11c80*/  HADD2.F32 R8, -RZ, R54.H0_H0 ;  /* 0x20000036ff087230 */ /* 0x000fe40000004100 */
[----:B------:R-:W-:Y:S01]  /*11c90*/  FFMA.FTZ R36, R11, R80, -R36 ;  /* 0x000000500b247223 */ /* 0x000fe20000010824 */
[----:B------:R-:W-:-:S02]  /*11ca0*/  HADD2.F32 R7, -RZ, R7.H1_H1 ;  /* 0x30000007ff077230 */ /* 0x000fc40000004100 */
        /* <DEDUP_REMOVED lines=14> */
[----:B------:R-:W-:Y:S01]  /*11d90*/  FMUL.FTZ R24, R24, R5 ;  /* 0x0000000518187220 */ /* 0x000fe20000410000 */
[----:B------:R-:W-:-:S02]  /*11da0*/  HADD2.F32 R6, -RZ, R6.H1_H1 ;  /* 0x30000006ff067230 */ /* 0x000fc40000004100 */
[----:B------:R-:W-:Y:S01]  /*11db0*/  FMUL.FTZ R26, R26, R9 ;  /* 0x000000091a1a7220 */ /* 0x000fe20000410000 */
[C---:B------:R-:W-:Y:S01]  /*11dc0*/  FFMA.FTZ R8, R4.reuse, R5, -R7 ;  /* 0x0000000504087223 */ /* 0x040fe20000010807 */
[----:B------:R-:W-:Y:S01]  /*11dd0*/  FFMA.FTZ R27, R4, R11, R24 ;  /* 0x0000000b041b7223 */ /* 0x000fe20000010018 */
[C---:B------:R-:W-:Y:S01]  /*11de0*/  FFMA.FTZ R29, R6.reuse, R9, -R29 ;  /* 0x00000009061d7223 */ /* 0x040fe2000001081d */
[----:B------:R-:W-:Y:S01]  /*11df0*/  FFMA.FTZ R25, R6, R25, R26 ;  /* 0x0000001906197223 */ /* 0x000fe2000001001a */
[----:B------:R-:W-:Y:S02]  /*11e00*/  F2FP.F16.F32.PACK_AB R7, R35, R36 ;  /* 0x000000242307723e */ /* 0x000fe400000000ff */
        /* <DEDUP_REMOVED lines=9> */
.L_x_1656:
[----:B------:R-:W-:Y:S05]  /*11ea0*/  BSYNC B1 ;  /* 0x0000000000017941 */ /* 0x000fea0003800000 */
.L_x_1655:
[----:B------:R-:W-:Y:S05]  /*11eb0*/  @P2 BRA `(.L_x_1628) ;  /* 0x0000000400942947 */ /* 0x000fea0003800000 */
[----:B------:R-:W-:Y:S01]  /*11ec0*/  LEA.HI R0, R0, R199, RZ, 0x6 ;  /* 0x000000c700007211 */ /* 0x000fe200078f30ff */
[----:B-1-3--:R-:W-:Y:S01]  /*11ed0*/  HADD2.F32 R25, -RZ, R74.H1_H1 ;  /* 0x3000004aff197230 */ /* 0x00afe20000004100 */
[----:B------:R-:W-:Y:S01]  /*11ee0*/  LEA.HI R20, R32, R20, RZ, 0x1d ;  /* 0x0000001420147211 */ /* 0x000fe200078fe8ff */
[--C-:B------:R-:W-:Y:S01]  /*11ef0*/  HADD2.F32 R26, -RZ, R68.reuse.H1_H1 ;  /* 0x30000044ff1a7230 */ /* 0x100fe20000004100 */
[----:B--2---:R-:W-:Y:S01]  /*11f00*/  LOP3.LUT R4, R207, 0x38, R3, 0xf8, !PT ;  /* 0x00000038cf047812 */ /* 0x004fe200078ef803 */
[----:B------:R-:W-:Y:S01]  /*11f10*/  HADD2.F32 R68, -RZ, R68.H0_H0 ;  /* 0x20000044ff447230 */ /* 0x000fe20000004100 */
[----:B------:R-:W-:Y:S01]  /*11f20*/  SHF.L.U32 R0, R0, 0x7, RZ ;  /* 0x0000000700007819 */ /* 0x000fe200000006ff */
[----:B------:R-:W-:Y:S01]  /*11f30*/  HADD2.F32 R74, -RZ, R74.H0_H0 ;  /* 0x2000004aff4a7230 */ /* 0x000fe20000004100 */
[----:B------:R-:W-:Y:S02]  /*11f40*/  SHF.R.S32.HI R3, RZ, 0x1f, R20 ;  /* 0x0000001fff037819 */ /* 0x000fe40000011414 */
[----:B------:R-:W-:Y:S01]  /*11f50*/  LOP3.LUT R5, R0, 0xffffe000, RZ, 0xc0, !PT ;  /* 0xffffe00000057812 */ /* 0x000fe200078ec0ff */
[----:B------:R-:W-:Y:S01]  /*11f60*/  IMAD.SHL.U32 R0, R20, 0x8, RZ ;  /* 0x0000000814007824 */ /* 0x000fe200078e00ff */
[----:B------:R-:W-:-:S02]  /*11f70*/  LOP3.LUT R4, R4, R62, RZ, 0x3c, !PT ;  /* 0x0000003e04047212 */ /* 0x000fc400078e3cff */
[----:B------:R-:W-:Y:S02]  /*11f80*/  LEA.HI R3, R3, R20, RZ, 0x3 ;  /* 0x0000001403037211 */ /* 0x000fe400078f18ff */
        /* <DEDUP_REMOVED lines=12> */
[--C-:B------:R-:W-:Y:S01]  /*12050*/  SHF.R.U64 R36, R56, 0x10, R57.reuse ;  /* 0x0000001038247819 */ /* 0x100fe20000001239 */
[----:B------:R-:W-:Y:S01]  /*12060*/  IMAD R3, R3, 0x2, R16 ;  /* 0x0000000203037824 */ /* 0x000fe200078e0210 */
[----:B------:R-:W-:Y:S02]  /*12070*/  SHF.R.U32.HI R56, RZ, 0x10, R57 ;  /* 0x00000010ff387819 */ /* 0x000fe40000011639 */
[----:B------:R-:W-:Y:S02]  /*12080*/  SHF.R.U64 R34, R12, 0x10, R13 ;  /* 0x000000100c227819 */ /* 0x000fe4000000120d */
[----:B------:R-:W2:Y:S01]  /*12090*/  LDS.128 R8, [R3+0x12400] ;  /* 0x0124000003087984 */ /* 0x000ea20000000c00 */
[----:B------:R-:W-:-:S02]  /*120a0*/  SHF.R.U64 R35, R58, 0x10, R59 ;  /* 0x000000103a237819 */ /* 0x000fc4000000123b */
        /* <DEDUP_REMOVED lines=12> */
[----:B------:R-:W-:Y:S01]  /*12170*/  FMUL.FTZ R31, R15, R25 ;  /* 0x000000190f1f7220 */ /* 0x000fe20000410000 */
[----:B------:R-:W-:-:S02]  /*12180*/  HADD2.F32 R15, -RZ, R56.H0_H0 ;  /* 0x20000038ff0f7230 */ /* 0x000fc40000004100 */
[----:B------:R-:W-:Y:S01]  /*12190*/  FMUL.FTZ R28, R20, R27 ;  /* 0x0000001b141c7220 */ /* 0x000fe20000410000 */
[C---:B------:R-:W-:Y:S01]  /*121a0*/  FFMA.FTZ R29, R12.reuse, R25, -R29 ;  /* 0x000000190c1d7223 */ /* 0x040fe2000001081d */
[----:B------:R-:W-:Y:S01]  /*121b0*/  FFMA.FTZ R31, R12, R26, R31 ;  /* 0x0000001a0c1f7223 */ /* 0x000fe2000001001f */
[----:B------:R-:W-:Y:S02]  /*121c0*/  HADD2.F32 R21, -RZ, R10.H0_H0 ;  /* 0x2000000aff157230 */ /* 0x000fe40000004100 */
[-C--:B------:R-:W-:Y:S01]  /*121d0*/  FMUL.FTZ R12, R20, R15.reuse ;  /* 0x0000000f140c7220 */ /* 0x080fe20000410000 */
[----:B------:R-:W-:Y:S01]  /*121e0*/  FFMA.FTZ R28, R5, R15, -R28 ;  /* 0x0000000f051c7223 */ /* 0x000fe2000001081c */
[C---:B------:R-:W-:Y:S01]  /*121f0*/  FMUL.FTZ R15, R9.reuse, R68 ;  /* 0x00000044090f7220 */ /* 0x040fe20000410000 */
[----:B------:R-:W-:Y:S02]  /*12200*/  HADD2.F32 R20, -RZ, R69.H0_H0 ;  /* 0x20000045ff147230 */ /* 0x000fe40000004100 */
[----:B------:R-:W-:Y:S01]  /*12210*/  FMUL.FTZ R9, R9, R74 ;  /* 0x0000004a09097220 */ /* 0x000fe20000410000 */
[----:B------:R-:W-:Y:S01]  /*12220*/  FFMA.FTZ R26, R5, R27, R12 ;  /* 0x0000001b051a7223 */ /* 0x000fe2000001000c */
[----:B------:R-:W-:-:S02]  /*12230*/  HADD2.F32 R24, -RZ, R11.H0_H0 ;  /* 0x2000000bff187230 */ /* 0x000fc40000004100 */
[C---:B------:R-:W-:Y:S01]  /*12240*/  FFMA.FTZ R15, R0.reuse, R74, -R15 ;  /* 0x0000004a000f7223 */ /* 0x040fe2000001080f */
[----:B------:R-:W-:Y:S02]  /*12250*/  HADD2.F32 R12, -RZ, R75.H0_H0 ;  /* 0x2000004bff0c7230 */ /* 0x000fe40000004100 */
[----:B------:R-:W-:Y:S01]  /*12260*/  FFMA.FTZ R68, R0, R68, R9 ;  /* 0x0000004400447223 */ /* 0x000fe20000010009 */
[----:B------:R-:W-:Y:S02]  /*12270*/  HADD2.F32 R69, -RZ, R69.H1_H1 ;  /* 0x30000045ff457230 */ /* 0x000fe40000004100 */
[C---:B------:R-:W-:Y:S01]  /*12280*/  FMUL.FTZ R0, R21.reuse, R20 ;  /* 0x0000001415007220 */ /* 0x040fe20000410000 */
[----:B------:R-:W-:Y:S02]  /*12290*/  HADD2.F32 R75, -RZ, R75.H1_H1 ;  /* 0x3000004bff4b7230 */ /* 0x000fe40000004100 */
[----:B------:R-:W-:Y:S01]  /*122a0*/  FMUL.FTZ R30, R21, R12 ;  /* 0x0000000c151e7220 */ /* 0x000fe20000410000 */
[----:B------:R-:W-:-:S02]  /*122b0*/  HADD2.F32 R11, -RZ, R11.H1_H1 ;  /* 0x3000000bff0b7230 */ /* 0x000fc40000004100 */
[C---:B------:R-:W-:Y:S01]  /*122c0*/  FFMA.FTZ R25, R13.reuse, R12, -R0 ;  /* 0x0000000c0d197223 */ /* 0x040fe20000010800 */
[C---:B------:R-:W-:Y:S01]  /*122d0*/  FMUL.FTZ R5, R24.reuse, R69 ;  /* 0x0000004518057220 */ /* 0x040fe20000410000 */
[----:B------:R-:W-:Y:S02]  /*122e0*/  HADD2.F32 R12, -RZ, R32.H0_H0 ;  /* 0x20000020ff0c7230 */ /* 0x000fe40000004100 */
[-C--:B------:R-:W-:Y:S01]  /*122f0*/  FMUL.FTZ R24, R24, R75.reuse ;  /* 0x0000004b18187220 */ /* 0x080fe20000410000 */
[----:B------:R-:W-:Y:S02]  /*12300*/  HADD2.F32 R0, -RZ, R58.H0_H0 ;  /* 0x2000003aff007230 */ /* 0x000fe40000004100 */
[----:B------:R-:W-:Y:S01]  /*12310*/  FFMA.FTZ R30, R13, R20, R30 ;  /* 0x000000140d1e7223 */ /* 0x000fe2000001001e */
[C---:B------:R-:W-:Y:S01]  /*12320*/  FFMA.FTZ R75, R14.reuse, R75, -R5 ;  /* 0x0000004b0e4b7223 */ /* 0x040fe20000010805 */
[----:B------:R-:W-:Y:S01]  /*12330*/  FFMA.FTZ R24, R14, R69, R24 ;  /* 0x000000450e187223 */ /* 0x000fe20000010018 */
[C---:B------:R-:W-:Y:S01]  /*12340*/  FMUL.FTZ R20, R11.reuse, R12 ;  /* 0x0000000c0b147220 */ /* 0x040fe20000410000 */
[----:B------:R-:W-:Y:S01]  /*12350*/  FMUL.FTZ R14, R11, R0 ;  /* 0x000000000b0e7220 */ /* 0x000fe20000410000 */
[----:B------:R-:W-:-:S02]  /*12360*/  HADD2.F32 R8, -RZ, R8.H1_H1 ;  /* 0x30000008ff087230 */ /* 0x000fc40000004100 */
[----:B------:R-:W-:Y:S02]  /*12370*/  HADD2.F32 R10, -RZ, R10.H1_H1 ;  /* 0x3000000aff0a7230 */ /* 0x000fe40000004100 */
[C---:B------:R-:W-:Y:S01]  /*12380*/  FFMA.FTZ R20, R7.reuse, R0, -R20 ;  /* 0x0000000007147223 */ /* 0x040fe20000010814 */
[----:B------:R-:W-:Y:S02]  /*12390*/  HADD2.F32 R11, -RZ, R34.H0_H0 ;  /* 0x20000022ff0b7230 */ /* 0x000fe40000004100 */
[----:B------:R-:W-:Y:S02]  /*123a0*/  HADD2.F32 R13, -RZ, R33.H0_H0 ;  /* 0x20000021ff0d7230 */ /* 0x000fe40000004100 */
[----:B------:R-:W-:Y:S01]  /*123b0*/  FFMA.FTZ R33, R7, R12, R14 ;  /* 0x0000000c07217223 */ /* 0x000fe2000001000e */
[----:B------:R-:W-:Y:S02]  /*123c0*/  HADD2.F32 R5, -RZ, R36.H0_H0 ;  /* 0x20000024ff057230 */ /* 0x000fe40000004100 */
[----:B------:R-:W-:Y:S01]  /*123d0*/  FMUL.FTZ R7, R8, R11 ;  /* 0x0000000b08077220 */ /* 0x000fe20000410000 */
[----:B------:R-:W-:-:S02]  /*123e0*/  HADD2.F32 R9, -RZ, R35.H0_H0 ;  /* 0x20000023ff097230 */ /* 0x000fc40000004100 */
        /* <DEDUP_REMOVED lines=18> */
.L_x_1628:
[----:B------:R-:W-:Y:S05]  /*12510*/  BSYNC B0 ;  /* 0x0000000000007941 */ /* 0x000fea0003800000 */
.L_x_1606:
[----:B------:R-:W-:Y:S01]  /*12520*/  @!PT LDS RZ, [RZ] ;  /* 0x00000000fffff984 */ /* 0x000fe20000000800 */
[----:B------:R-:W-:Y:S01]  /*12530*/  @!PT LDS RZ, [RZ] ;  /* 0x00000000fffff984 */ /* 0x000fe20000000800 */
[----:B------:R-:W-:Y:S01]  /*12540*/  @!PT LDS RZ, [RZ] ;  /* 0x00000000fffff984 */ /* 0x000fe20000000800 */
[----:B------:R-:W-:Y:S01]  /*12550*/  @!PT LDS RZ, [RZ] ;  /* 0x00000000fffff984 */ /* 0x000fe20000000800 */
[----:B------:R5:W-:Y:S06]  /*12560*/  MEMBAR.ALL.CTA ;  /* 0x0000000000007992 */ /* 0x000bec0000008000 */
[----:B-----5:R-:W5:Y:S01]  /*12570*/  FENCE.VIEW.ASYNC.S ;  /* 0x00000000000073c6 */ /* 0x020f620000000000 */
[----:B------:R-:W-:Y:S05]  /*12580*/  WARPSYNC.ALL ;  /* 0x0000000000007948 */ /* 0x000fea0003800000 */
[----:B-----5:R-:W-:Y:S06]  /*12590*/  BAR.SYNC.DEFER_BLOCKING 0xd, 0x100 ;  /* 0x0344000000007b1d */ /* 0x020fec0000010000 */
.L_x_1604:
[----:B------:R-:W-:-:S13]  /*125a0*/  ISETP.NE.AND P0, PT, R200, 0x3, PT ;  /* 0x00000003c800780c */ /* 0x000fda0003f05270 */
[----:B------:R-:W-:Y:S05]  /*125b0*/  @!P0 BRA `(.L_x_1657) ;  /* 0x0000000000048947 */ /* 0x000fea0003800000 */
[----:B------:R-:W-:Y:S01]  /*125c0*/  BPT.TRAP 0x1 ;  /* 0x000000040000795c */ /* 0x000fe20000300000 */
.L_x_1657:
[----:B01234-:R-:W-:Y:S01]  /*125d0*/  IMAD R5, R19, 0x8, R16 ;  /* 0x0000000813057824 */ /* 0x01ffe200078e0210 */
[----:B------:R-:W-:-:S04]  /*125e0*/  SHF.L.U32 R0, R194, 0x1f, RZ ;  /* 0x0000001fc2007819 */ /* 0x000fc800000006ff */
[----:B------:R0:W1:Y:S01]  /*125f0*/  SYNCS.PHASECHK.TRANS64.TRYWAIT P2, [R5+URZ+0x30830], R0 ;  /* 0x03083000050075a7 */ /* 0x000062000804017f */
[----:B------:R-:W-:Y:S05]  /*12600*/  @!P0 BRA `(.L_x_1658) ;  /* 0x0000000000048947 */ /* 0x000fea0003800000 */
[----:B------:R-:W-:Y:S01]  /*12610*/  BPT.TRAP 0x1 ;  /* 0x000000040000795c */ /* 0x000fe20000300000 */
.L_x_1658:
[----:B------:R-:W2:Y:S02]  /*12620*/  S2R R3, SR_TID.X ;  /* 0x0000000000037919 */ /* 0x000ea40000002100 */
[----:B--2---:R-:W-:-:S04]  /*12630*/  LOP3.LUT R3, R3, 0x7f, RZ, 0xc0, !PT ;  /* 0x0000007f03037812 */ /* 0x004fc800078ec0ff */
[----:B------:R-:W-:Y:S01]  /*12640*/  ISETP.NE.AND P1, PT, R3, RZ, PT ;  /* 0x000000ff0300720c */ /* 0x000fe20003f25270 */
[----:B-1----:R-:W-:-:S12]  /*12650*/  @P2 BRA `(.L_x_1659) ;  /* 0x0000000000082947 */ /* 0x002fd80003800000 */
[----:B------:R-:W1:Y:S02]  /*12660*/  SYNCS.PHASECHK.TRANS64.TRYWAIT P2, [R5+URZ+0x30830], R0 ;  /* 0x03083000050075a7 */ /* 0x000e64000804017f */
[----:B-1----:R-:W-:Y:S05]  /*12670*/  @!P2 BRA `(.L_x_1660) ;  /* 0x000001a400f0a947 */ /* 0x002fea0003800000 */
.L_x_1659:
        /* <DEDUP_REMOVED lines=9> */
[----:B------:R-:W-:Y:S01]  /*12710*/  UMOV UR49, 0x40000040 ;  /* 0x4000004000317882 */ /* 0x000fe20000000000 */
[----:B------:R-:W-:Y:S01]  /*12720*/  LOP3.LUT R0, R0, 0x3fff, RZ, 0xc0, !PT ;  /* 0x00003fff00007812 */ /* 0x000fe200078ec0ff */
[----:B------:R-:W-:Y:S01]  /*12730*/  UMOV UR9, 0x40000040 ;  /* 0x4000004000097882 */ /* 0x000fe20000000000 */
[----:B------:R-:W-:Y:S01]  /*12740*/  R2UR UR51, R7 ;  /* 0x00000000073372ca */ /* 0x000fe200000e0000 */
[----:B------:R-:W-:Y:S01]  /*12750*/  IMAD.MOV.U32 R7, RZ, RZ, 0x40000040 ;  /* 0x40000040ff077424 */ /* 0x000fe200078e00ff */
[----:B------:R-:W-:Y:S01]  /*12760*/  LOP3.LUT R8, R0, 0x10000, RZ, 0xfc, !PT ;  /* 0x0001000000087812 */ /* 0x000fe200078efcff */
[----:B------:R-:W-:Y:S01]  /*12770*/  ULOP3.LUT UR52, UR52, 0x10000, URZ, 0xfc, !UPT ;  /* 0x0001000034347892 */ /* 0x000fe2000f8efc3f */
[----:B------:R-:W-:Y:S01]  /*12780*/  IMAD.U32 R11, RZ, RZ, UR9 ;  /* 0x00000009ff0b7e24 */ /* 0x000fe2000f8e00ff */
[----:B------:R-:W-:Y:S01]  /*12790*/  UMOV UR57, 0x40000040 ;  /* 0x4000004000397882 */ /* 0x000fe20000000000 */
[----:B------:R-:W-:Y:S01]  /*127a0*/  R2UR UR11, R7 ;  /* 0x00000000070b72ca */ /* 0x000fe200000e0000 */
[----:B------:R-:W-:Y:S01]  /*127b0*/  IMAD R2, R19, 0x900, R8 ;  /* 0x0000090013027824 */ /* 0x000fe200078e0208 */
[----:B------:R-:W-:Y:S01]  /*127c0*/  UIADD3 UR48, UR52, 0x2, URZ ;  /* 0x0000000234307890 */ /* 0x000fe2000fffe03f */
[----:B------:R-:W-:Y:S01]  /*127d0*/  MOV R7, 0x40000040 ;  /* 0x4000004000077802 */ /* 0x000fe20000000f00 */
[----:B------:R-:W-:Y:S01]  /*127e0*/  UIADD3 UR4, UR52, 0x4, URZ ;  /* 0x0000000434047890 */ /* 0x000fe2000fffe03f */
[C---:B------:R-:W-:Y:S01]  /*127f0*/  VIADD R6, R2.reuse, 0x2 ;  /* 0x0000000202067836 */ /* 0x040fe20000000000 */
[----:B------:R-:W-:Y:S01]  /*12800*/  R2UR UR54, R2 ;  /* 0x00000000023672ca */ /* 0x000fe200000e0000 */
[----:B------:R-:W-:Y:S01]  /*12810*/  UIADD3 UR56, UR52, 0x802, URZ ;  /* 0x0000080234387890 */ /* 0x000fe2000fffe03f */
[----:B------:R-:W-:Y:S01]  /*12820*/  IMAD.MOV.U32 R3, RZ, RZ, 0x40000040 ;  /* 0x40000040ff037424 */ /* 0x000fe200078e00ff */
[----:B------:R-:W-:Y:S01]  /*12830*/  UIADD3 UR40, UR52, 0x804, URZ ;  /* 0x0000080434287890 */ /* 0x000fe2000fffe03f */
[----:B------:R-:W-:Y:S01]  /*12840*/  R2UR UR50, R6 ;  /* 0x00000000063272ca */ /* 0x000fe200000e0000 */
[----:B------:R-:W-:Y:S01]  /*12850*/  VIADD R6, R2, 0x4 ;  /* 0x0000000402067836 */ /* 0x000fe20000000000 */
[----:B------:R-:W-:Y:S01]  /*12860*/  UMOV UR8, UR4 ;  /* 0x0000000400087c82 */ /* 0x000fe20008000000 */
[----:B------:R-:W-:Y:S01]  /*12870*/  UIADD3 UR4, UR52, 0x6, URZ ;  /* 0x0000000634047890 */ /* 0x000fe2000fffe03f */
[----:B------:R-:W-:Y:S01]  /*12880*/  IMAD.U32 R10, RZ, RZ, UR8 ;  /* 0x00000008ff0a7e24 */ /* 0x000fe2000f8e00ff */
[----:B------:R-:W-:Y:S01]  /*12890*/  UMOV UR41, 0x40000040 ;  /* 0x4000004000297882 */ /* 0x000fe20000000000 */
[----:B------:R-:W-:Y:S01]  /*128a0*/  R2UR UR10, R6 ;  /* 0x00000000060a72ca */ /* 0x000fe200000e0000 */
[----:B------:R-:W-:Y:S01]  /*128b0*/  VIADD R6, R2, 0x6 ;  /* 0x0000000602067836 */ /* 0x000fe20000000000 */
[----:B------:R-:W-:Y:S01]  /*128c0*/  R2UR UR39, R3 ;  /* 0x00000000032772ca */ /* 0x000fe200000e0000 */
[----:B------:R-:W-:Y:S01]  /*128d0*/  HGMMA.64x96x16.F32 R24, gdesc[UR52], RZ, !UPT, gsb0 ;  /* 0x01600000341879f0 */ /* 0x000fe2000c0008ff */
[----:B------:R0:W-:Y:S01]  /*128e0*/  STL.64 [R1+0x30], R10 ;  /* 0x0000300a01007387 */ /* 0x0001e20000100a00 */
[----:B------:R-:W-:Y:S01]  /*128f0*/  UIADD3 UR36, UR52, 0x806, URZ ;  /* 0x0000080634247890 */ /* 0x000fe2000fffe03f */
[----:B------:R-:W1:Y:S01]  /*12900*/  LDC R92, c[0x0][0x448] ;  /* 0x00011200ff5c7b82 */ /* 0x000e620000000800 */
[----:B------:R-:W-:Y:S01]  /*12910*/  UMOV UR37, 0x40000040 ;  /* 0x4000004000257882 */ /* 0x000fe20000000000 */
[----:B------:R-:W-:Y:S01]  /*12920*/  IMAD.IADD R0, R215, 0x1, R213 ;  /* 0x00000001d7007824 */ /* 0x000fe200078e02d5 */
[----:B------:R-:W-:-:S04]  /*12930*/  LOP3.LUT R18, R18, 0xffdfffff, RZ, 0xc0, !PT ;  /* 0xffdfffff12127812 */ /* 0x000fc800078ec0ff */
[----:B------:R-:W-:Y:S01]  /*12940*/  MOV R4, R0 ;  /* 0x0000000000047202 */ /* 0x000fe20000000f00 */
[----:B------:R-:W2:Y:S01]  /*12950*/  LDC.64 R12, c[0x0][0x9e0] ;  /* 0x00027800ff0c7b82 */ /* 0x000ea20000000a00 */
[----:B-1----:R-:W-:-:S13]  /*12960*/  ISETP.NE.AND P2, PT, R92, 0x1, PT ;  /* 0x000000015c00780c */ /* 0x002fda0003f45270 */
[----:B------:R-:W1:Y:S01]  /*12970*/  @P2 LDC R3, c[0x0][0x44c] ;  /* 0x00011300ff032b82 */ /* 0x000e620000000800 */
[----:B------:R-:W-:-:S04]  /*12980*/  @P2 LOP3.LUT R18, R18, 0x200000, RZ, 0xfc, !PT ;  /* 0x0020000012122812 */ /* 0x000fc800078efcff */
[----:B------:R-:W-:Y:S01]  /*12990*/  LOP3.LUT R18, R18, 0xffefffff, RZ, 0xc0, !PT ;  /* 0xffefffff12127812 */ /* 0x000fe200078ec0ff */
[----:B------:R-:W-:Y:S02]  /*129a0*/  WARPGROUP.DEPBAR.LE gsb0, 0x0 ;  /* 0x00008000000079c5 */ /* 0x000fe40000010000 */
[----:B------:R-:W-:-:S06]  /*129b0*/  WARPGROUP.ARRIVE ;  /* 0x00000000000079c5 */ /* 0x000fcc0000000000 */
[----:B------:R-:W-:Y:S03]  /*129c0*/  HGMMA.64x96x16.F32 R24, gdesc[UR48], R24, gsb0 ;  /* 0x01600000301879f0 */ /* 0x000fe60008000818 */
[----:B------:R-:W-:Y:S02]  /*129d0*/  WARPGROUP.DEPBAR.LE gsb0, 0x0 ;  /* 0x00008000000079c5 */ /* 0x000fe40000010000 */
[----:B------:R-:W-:-:S06]  /*129e0*/  WARPGROUP.ARRIVE ;  /* 0x00000000000079c5 */ /* 0x000fcc0000000000 */
[----:B------:R-:W-:Y:S01]  /*129f0*/  HGMMA.64x96x16.F32 R24, gdesc[UR8], R24, gsb0 ;  /* 0x01600000081879f0 */ /* 0x000fe20008000818 */
[----:B------:R-:W-:Y:S01]  /*12a00*/  R2UR UR10, R6 ;  /* 0x00000000060a72ca */ /* 0x000fe200000e0000 */
[----:B------:R-:W-:Y:S01]  /*12a10*/  UMOV UR8, UR4 ;  /* 0x0000000400087c82 */ /* 0x000fe20008000000 */
[----:B------:R-:W-:Y:S01]  /*12a20*/  R2UR UR11, R7 ;  /* 0x00000000070b72ca */ /* 0x000fe200000e0000 */
[----:B------:R-:W-:Y:S01]  /*12a30*/  UMOV UR9, 0x40000040 ;  /* 0x4000004000097882 */ /* 0x000fe20000000000 */
[----:B------:R-:W-:Y:S01]  /*12a40*/  VIADD R6, R2, 0x300 ;  /* 0x0000030002067836 */ /* 0x000fe20000000000 */
[----:B------:R-:W-:Y:S01]  /*12a50*/  UIADD3 UR4, UR52, 0x400, URZ ;  /* 0x0000040034047890 */ /* 0x000fe2000fffe03f */
[----:B------:R-:W-:Y:S02]  /*12a60*/  IMAD.MOV.U32 R7, RZ, RZ, 0x40000040 ;  /* 0x40000040ff077424 */ /* 0x000fe400078e00ff */
[----:B0-----:R-:W-:Y:S02]  /*12a70*/  IMAD.U32 R10, RZ, RZ, UR8 ;  /* 0x00000008ff0a7e24 */ /* 0x001fe4000f8e00ff */
[----:B------:R-:W-:-:S05]  /*12a80*/  IMAD.U32 R11, RZ, RZ, UR9 ;  /* 0x00000009ff0b7e24 */ /* 0x000fca000f8e00ff */
[----:B------:R0:W-:Y:S01]  /*12a90*/  STL.64 [R1+0x28], R10 ;  /* 0x0000280a01007387 */ /* 0x0001e20000100a00 */
        /* <DEDUP_REMOVED lines=33> */
[----:B------:R-:W-:Y:S01]  /*12cb0*/  IMAD.MOV.U32 R7, RZ, RZ, 0x40000040 ;  /* 0x40000040ff077424 */ /* 0x000fe200078e00ff */
[----:B------:R-:W-:Y:S01]  /*12cc0*/  IADD3 R6, R2, 0x306, RZ ;  /* 0x0000030602067810 */ /* 0x000fe20007ffe0ff */
[----:B------:R-:W-:Y:S01]  /*12cd0*/  UIADD3 UR4, UR52, 0x406, URZ ;  /* 0x0000040634047890 */ /* 0x000fe2000fffe03f */
        /* <DEDUP_REMOVED lines=24> */
[----:B------:R-:W-:Y:S01]  /*12e60*/  ULDC UR4, c[0x0][0x9dc] ;  /* 0x0002770000047ab9 */ /* 0x000fe20000000800 */
[----:B------:R-:W-:Y:S02]  /*12e70*/  IMAD.MOV.U32 R7, RZ, RZ, 0x40000040 ;  /* 0x40000040ff077424 */ /* 0x000fe400078e00ff */
[----:B0-----:R-:W-:Y:S01]  /*12e80*/  IMAD.U32 R10, RZ, RZ, UR8 ;  /* 0x00000008ff0a7e24 */ /* 0x001fe2000f8e00ff */
[----:B------:R-:W-:Y:S01]  /*12e90*/  R2UR UR58, R6 ;  /* 0x00000000063a72ca */ /* 0x000fe200000e0000 */
[----:B------:R-:W-:Y:S01]  /*12ea0*/  VIADD R6, R2, 0x604 ;  /* 0x0000060402067836 */ /* 0x000fe20000000000 */
[----:B------:R-:W-:Y:S01]  /*12eb0*/  R2UR UR59, R7 ;  /* 0x00000000073b72ca */ /* 0x000fe200000e0000 */
[----:B------:R-:W-:-:S02]  /*12ec0*/  IMAD.MOV.U32 R7, RZ, RZ, 0x40000040 ;  /* 0x40000040ff077424 */ /* 0x000fc400078e00ff */
[----:B------:R-:W-:Y:S01]  /*12ed0*/  VIADD R2, R2, 0x606 ;  /* 0x0000060602027836 */ /* 0x000fe20000000000 */
[----:B------:R-:W-:Y:S01]  /*12ee0*/  R2UR UR42, R6 ;  /* 0x00000000062a72ca */ /* 0x000fe200000e0000 */
[----:B------:R-:W-:Y:S01]  /*12ef0*/  IMAD.U32 R11, RZ, RZ, UR9 ;  /* 0x00000009ff0b7e24 */ /* 0x000fe2000f8e00ff */
[----:B------:R-:W-:Y:S02]  /*12f00*/  R2UR UR43, R7 ;  /* 0x00000000072b72ca */ /* 0x000fe400000e0000 */
[----:B------:R-:W-:Y:S01]  /*12f10*/  R2UR UR38, R2 ;  /* 0x00000000022672ca */ /* 0x000fe200000e0000 */
[----:B------:R-:W0:Y:S01]  /*12f20*/  @P2 LDC R7, c[0x0][0x450] ;  /* 0x00011400ff072b82 */ /* 0x000e220000000800 */
[----:B-1----:R-:W-:Y:S01]  /*12f30*/  @P2 IMAD.HI.U32 R2, R0, R3, RZ ;  /* 0x0000000300022227 */ /* 0x002fe200078e00ff */
[----:B------:R1:W-:Y:S03]  /*12f40*/  STL.64 [R1], R10 ;  /* 0x0000000a01007387 */ /* 0x0003e60000100a00 */
[----:B------:R-:W-:-:S02]  /*12f50*/  @!P1 VIADD R0, R5, 0x30840 ;  /* 0x0003084005009836 */ /* 0x000fc40000000000 */
[----:B------:R-:W-:-:S03]  /*12f60*/  IMAD.MOV.U32 R3, RZ, RZ, -0x60 ;  /* 0xffffffa0ff037424 */ /* 0x000fc600078e00ff */
[----:B------:R-:W-:Y:S01]  /*12f70*/  @!P1 PRMT R0, RZ, 0x654, R0 ;  /* 0x00000654ff009816 */ /* 0x000fe20000000000 */
[----:B-1----:R-:W-:-:S05]  /*12f80*/  IMAD.U32 R10, RZ, RZ, UR4 ;  /* 0x00000004ff0a7e24 */ /* 0x002fca000f8e00ff */
[----:B------:R-:W-:Y:S02]  /*12f90*/  LOP3.LUT R6, RZ, R10, RZ, 0x33, !PT ;  /* 0x0000000aff067212 */ /* 0x000fe400078e33ff */
[----:B0-----:R-:W-:Y:S01]  /*12fa0*/  @P2 SHF.R.U32.HI R4, RZ, R7, R2 ;  /* 0x00000007ff042219 */ /* 0x001fe20000011602 */
[----:B------:R-:W-:Y:S01]  /*12fb0*/  IMAD R2, R72, R3, 0x61 ;  /* 0x0000006148027424 */ /* 0x000fe200078e0203 */
[----:B--2---:R-:W-:-:S03]  /*12fc0*/  ISETP.GE.AND P2, PT, R13, 0x1, PT ;  /* 0x000000010d00780c */ /* 0x004fc60003f46270 */
[----:B------:R-:W0:Y:S01]  /*12fd0*/  SHFL.IDX PT, R5, R4, RZ, 0x1c1f ;  /* 0x001c1fff04057589 */ /* 0x000e2200000e0000 */
[----:B------:R-:W-:Y:S01]  /*12fe0*/  IADD3 R3, R197, R2, -R201 ;  /* 0x00000002c5037210 */ /* 0x000fe20007ffe8c9 */
[----:B------:R-:W-:-:S04]  /*12ff0*/  VIADD R74, R2, 0xffffffff ;  /* 0xffffffff024a7836 */ /* 0x000fc80000000000 */
[----:B------:R-:W-:Y:S02]  /*13000*/  IMAD.IADD R3, R3, 0x1, -R196 ;  /* 0x0000000103037824 */ /* 0x000fe400078e0ac4 */
[----:B------:R-:W-:Y:S02]  /*13010*/  IMAD.IADD R76, R74, 0x1, -R201 ;  /* 0x000000014a4c7824 */ /* 0x000fe400078e0ac9 */
[C---:B------:R-:W-:Y:S01]  /*13020*/  IMAD.IADD R75, R3.reuse, 0x1, R12 ;  /* 0x00000001034b7824 */ /* 0x040fe200078e020c */
[----:B------:R-:W-:Y:S01]  /*13030*/  @P2 LOP3.LUT R18, R18, 0x100000, RZ, 0xfc, !PT ;  /* 0x0010000012122812 */ /* 0x000fe200078efcff */
[----:B------:R-:W-:-:S04]  /*13040*/  IMAD.IADD R20, R3, 0x1, R6 ;  /* 0x0000000103147824 */ /* 0x000fc800078e0206 */
        /* <DEDUP_REMOVED lines=18> */
[----:B------:R-:W-:Y:S06]  /*13170*/  @!P2 BRA `(.L_x_1661) ;  /* 0x00000000004ca947 */ /* 0x000fec0003800000 */
[----:B------:R-:W-:Y:S01]  /*13180*/  IADD3 R5, -R196, R197, R5 ;  /* 0x000000c5c4057210 */ /* 0x000fe20007ffe105 */
[----:B------:R-:W-:Y:S03]  /*13190*/  BSSY B0, `(.L_x_1662) ;  /* 0x000000e000007945 */ /* 0x000fe60003800000 */
[----:B------:R-:W-:-:S13]  /*131a0*/  ISETP.GT.AND P2, PT, R5, -0x1, PT ;  /* 0xffffffff0500780c */ /* 0x000fda0003f44270 */
        /* <DEDUP_REMOVED lines=8> */
.L_x_1663:
[----:B------:R-:W-:-:S13]  /*13230*/  ISETP.NE.AND P2, PT, R13, 0x1, PT ;  /* 0x000000010d00780c */ /* 0x000fda0003f45270 */
[----:B------:R-:W0:Y:S02]  /*13240*/  @P2 LDC.64 R2, c[0x0][0x9e8] ;  /* 0x00027a00ff022b82 */ /* 0x000e240000000a00 */
[----:B0-----:R-:W-:-:S05]  /*13250*/  @P2 IMAD.HI.U32 R2, R5, R2, RZ ;  /* 0x0000000205022227 */ /* 0x001fca00078e00ff */
[----:B------:R-:W-:-:S07]  /*13260*/  @P2 SHF.R.U32.HI R5, RZ, R3, R2 ;  /* 0x00000003ff052219 */ /* 0x000fce0000011602 */
.L_x_1664:
[----:B------:R-:W-:Y:S05]  /*13270*/  BSYNC B0 ;  /* 0x0000000000007941 */ /* 0x000fea0003800000 */
.L_x_1662:
[----:B------:R-:W-:-:S05]  /*13280*/  IMAD R5, R5, R13, R76 ;  /* 0x0000000d05057224 */ /* 0x000fca00078e024c */
[----:B------:R-:W-:Y:S02]  /*13290*/  VIMNMX R6, R6, R5, !PT ;  /* 0x0000000506067248 */ /* 0x000fe40007fe0100 */
[----:B------:R-:W-:-:S07]  /*132a0*/  VIADDMNMX R0, R5, R13, R0, PT ;  /* 0x0000000d05007246 */ /* 0x000fce0003800100 */
.L_x_1661:
        /* <DEDUP_REMOVED lines=8> */
[----:B------:R-:W-:-:S04]  /*13330*/  ISETP.GT.AND P3, PT, R6, 0x8, !P6 ;  /* 0x000000080600780c */ /* 0x000fc80007764270 */
[----:B------:R-:W-:-:S04]  /*13340*/  ISETP.LT.OR P3, PT, R0, 0x9, P3 ;  /* 0x000000090000780c */ /* 0x000fc80001f61670 */
[----:B------:R-:W-:Y:S02]  /*13350*/  FSEL R97, R28, -INF , !P3 ;  /* 0xff8000001c617808 */ /* 0x000fe40005800000 */
[----:B------:R-:W-:Y:S02]  /*13360*/  ISETP.GT.AND P3, PT, R6, 0x9, !P4 ;  /* 0x000000090600780c */ /* 0x000fe40006764270 */
[----:B------:R-:W-:Y:S02]  /*13370*/  ISETP.GE.AND P4, PT, R74, 0x11, PT ;  /* 0x000000114a00780c */ /* 0x000fe40003f86270 */
[----:B------:R-:W-:Y:S02]  /*13380*/  ISETP.LT.OR P3, PT, R0, 0xa, P3 ;  /* 0x0000000a0000780c */ /* 0x000fe40001f61670 */
[----:B------:R-:W-:Y:S02]  /*13390*/  P2R R78, PR, RZ, 0x10 ;  /* 0x00000010ff4e7803 */ /* 0x000fe40000000000 */
[----:B------:R-:W-:-:S02]  /*133a0*/  FSEL R95, R29, -INF , !P3 ;  /* 0xff8000001d5f7808 */ /* 0x000fc40005800000 */
[----:B------:R-:W-:Y:S02]  /*133b0*/  ISETP.GT.AND P3, PT, R6, 0x10, !P4 ;  /* 0x000000100600780c */ /* 0x000fe40006764270 */
[----:B------:R-:W-:Y:S02]  /*133c0*/  ISETP.GE.AND P4, PT, R74, 0x12, PT ;  /* 0x000000124a00780c */ /* 0x000fe40003f86270 */
[----:B------:R-:W-:Y:S02]  /*133d0*/  ISETP.LT.OR P3, PT, R0, 0x11, P3 ;  /* 0x000000110000780c */ /* 0x000fe40001f61670 */
[----:B------:R-:W-:Y:S02]  /*133e0*/  P2R R79, PR, RZ, 0x10 ;  /* 0x00000010ff4f7803 */ /* 0x000fe40000000000 */
[----:B------:R-:W-:Y:S02]  /*133f0*/  FSEL R91, R32, -INF , !P3 ;  /* 0xff800000205b7808 */ /* 0x000fe40005800000 */
[----:B------:R-:W-:-:S02]  /*13400*/  ISETP.GT.AND P3, PT, R6, 0x11, !P4 ;  /* 0x000000110600780c */ /* 0x000fc40006764270 */
[----:B------:R-:W-:Y:S02]  /*13410*/  ISETP.GE.AND P4, PT, R74, 0x19, PT ;  /* 0x000000194a00780c */ /* 0x000fe40003f86270 */
[----:B------:R-:W-:Y:S02]  /*13420*/  ISETP.LT.OR P3, PT, R0, 0x12, P3 ;  /* 0x000000120000780c */ /* 0x000fe40001f61670 */
[----:B------:R-:W-:Y:S02]  /*13430*/  P2R R80, PR, RZ, 0x10 ;  /* 0x00000010ff507803 */ /* 0x000fe40000000000 */
[----:B------:R-:W-:Y:S02]  /*13440*/  FSEL R73, R33, -INF , !P3 ;  /* 0xff80000021497808 */ /* 0x000fe40005800000 */
[----:B------:R-:W-:Y:S02]  /*13450*/  ISETP.GT.AND P3, PT, R6, 0x18, !P4 ;  /* 0x000000180600780c */ /* 0x000fe40006764270 */
[----:B------:R-:W-:-:S02]  /*13460*/  ISETP.GE.AND P4, PT, R74, 0x1a, PT ;  /* 0x0000001a4a00780c */ /* 0x000fc40003f86270 */
[----:B------:R-:W-:-:S04]  /*13470*/  ISETP.LT.OR P3, PT, R0, 0x19, P3 ;  /* 0x000000190000780c */ /* 0x000fc80001f61670 */
        /* <DEDUP_REMOVED lines=73> */
[----:B------:R-:W-:-:S04]  /*13910*/  ISETP.LT.OR P3, PT, R0, 0x52, P3 ;  /* 0x000000520000780c */ /* 0x000fc80001f61670 */
[----:B------:R-:W-:Y:S02]  /*13920*/  FSEL R65, R65, -INF , !P3 ;  /* 0xff80000041417808 */ /* 0x000fe40005800000 */
[----:B------:R-:W-:-:S04]  /*13930*/  ISETP.GE.AND P3, PT, R74, 0x59, PT ;  /* 0x000000594a00780c */ /* 0x000fc80003f66270 */
[----:B------:R-:W-:-:S04]  /*13940*/  ISETP.GT.AND P4, PT, R6, 0x58, !P3 ;  /* 0x000000580600780c */ /* 0x000fc80005f84270 */
[----:B------:R-:W-:-:S04]  /*13950*/  ISETP.LT.OR P4, PT, R0, 0x59, P4 ;  /* 0x000000590000780c */ /* 0x000fc80002781670 */
[----:B------:R-:W-:Y:S02]  /*13960*/  FSEL R5, R68, -INF , !P4 ;  /* 0xff80000044057808 */ /* 0x000fe40006000000 */
[----:B------:R-:W-:-:S04]  /*13970*/  ISETP.GE.AND P4, PT, R74, 0x1, PT ;  /* 0x000000014a00780c */ /* 0x000fc80003f86270 */
[----:B------:R-:W-:-:S04]  /*13980*/  ISETP.GT.AND P5, PT, R6, RZ, !P4 ;  /* 0x000000ff0600720c */ /* 0x000fc800067a4270 */
[----:B------:R-:W-:-:S04]  /*13990*/  ISETP.LT.OR P5, PT, R0, 0x1, P5 ;  /* 0x000000010000780c */ /* 0x000fc80002fa1670 */
[----:B------:R-:W-:Y:S02]  /*139a0*/  FSEL R24, R24, -INF , !P5 ;  /* 0xff80000018187808 */ /* 0x000fe40006800000 */
[----:B------:R-:W-:-:S04]  /*139b0*/  ISETP.GE.AND P5, PT, R74, 0x5a, PT ;  /* 0x0000005a4a00780c */ /* 0x000fc80003fa6270 */
[----:B------:R-:W-:Y:S02]  /*139c0*/  P2R R32, PR, RZ, 0x20 ;  /* 0x00000020ff207803 */ /* 0x000fe40000000000 */
[----:B------:R-:W-:Y:S02]  /*139d0*/  ISETP.GT.AND P5, PT, R6, 0x59, !P5 ;  /* 0x000000590600780c */ /* 0x000fe40006fa4270 */
[----:B0-----:R-:W-:Y:S01]  /*139e0*/  VIADDMNMX R6, R3, R75, R14, PT ;  /* 0x0000004b03067246 */ /* 0x001fe2000380010e */
[----:B------:R-:W-:Y:S01]  /*139f0*/  IMAD.IADD R14, R20, 0x1, R3 ;  /* 0x00000001140e7824 */ /* 0x000fe200078e0203 */
[----:B------:R-:W-:-:S04]  /*13a00*/  ISETP.LT.OR P5, PT, R0, 0x5a, P5 ;  /* 0x0000005a0000780c */ /* 0x000fc80002fa1670 */
[----:B------:R-:W-:Y:S02]  /*13a10*/  FSEL R69, R69, -INF , !P5 ;  /* 0xff80000045457808 */ /* 0x000fe40006800000 */
[----:B------:R-:W-:-:S13]  /*13a20*/  ISETP.GE.AND P5, PT, R13, 0x1, PT ;  /* 0x000000010d00780c */ /* 0x000fda0003fa6270 */
[----:B------:R-:W-:Y:S05]  /*13a30*/  @!P5 BRA `(.L_x_1665) ;  /* 0x00000000004cd947 */ /* 0x000fea0003800000 */
        /* <DEDUP_REMOVED lines=11> */
.L_x_1667:
[----:B------:R-:W-:-:S13]  /*13af0*/  ISETP.NE.AND P5, PT, R13, 0x1, PT ;  /* 0x000000010d00780c */ /* 0x000fda0003fa5270 */
[----:B------:R-:W0:Y:S02]  /*13b00*/  @P5 LDC.64 R2, c[0x0][0x9e8] ;  /* 0x00027a00ff025b82 */ /* 0x000e240000000a00 */
[----:B0-----:R-:W-:-:S05]  /*13b10*/  @P5 IMAD.HI.U32 R2, R0, R2, RZ ;  /* 0x0000000200025227 */ /* 0x001fca00078e00ff */
[----:B------:R-:W-:-:S07]  /*13b20*/  @P5 SHF.R.U32.HI R0, RZ, R3, R2 ;  /* 0x00000003ff005219 */ /* 0x000fce0000011602 */
.L_x_1668:
[----:B------:R-:W-:Y:S05]  /*13b30*/  BSYNC B0 ;  /* 0x0000000000007941 */ /* 0x000fea0003800000 */
.L_x_1666:
[----:B------:R-:W-:-:S05]  /*13b40*/  IMAD R3, R0, R13, R76 ;  /* 0x0000000d00037224 */ /* 0x000fca00078e024c */
[----:B------:R-:W-:Y:S02]  /*13b50*/  VIMNMX R14, R14, R3, !PT ;  /* 0x000000030e0e7248 */ /* 0x000fe40007fe0100 */
[----:B------:R-:W-:-:S07]  /*13b60*/  VIADDMNMX R6, R3, R13, R6, PT ;  /* 0x0000000d03067246 */ /* 0x000fce0003800106 */
.L_x_1665:
[----:B------:R-:W-:Y:S01]  /*13b70*/  ISETP.GT.AND P2, PT, R14, 0x1, !P2 ;  /* 0x000000010e00780c */ /* 0x000fe20005744270 */
[----:B------:R-:W-:Y:S01]  /*13b80*/  ULDC UR4, c[0x0][0x988] ;  /* 0x0002620000047ab9 */ /* 0x000fe20000000800 */
[----:B------:R-:W-:Y:S02]  /*13b90*/  FMNMX.FTZ R0, R24, R99, !PT ;  /* 0x0000006318007209 */ /* 0x000fe40007810000 */
[----:B------:R-:W-:Y:S02]  /*13ba0*/  ISETP.LT.OR P2, PT, R6, 0x2, P2 ;  /* 0x000000020600780c */ /* 0x000fe40001741670 */
[----:B------:R-:W-:Y:S02]  /*13bb0*/  FMNMX.FTZ R0, R97, R0, !PT ;  /* 0x0000000061007209 */ /* 0x000fe40007810000 */
[----:B------:R-:W-:Y:S02]  /*13bc0*/  FSEL R87, R27, -INF , !P2 ;  /* 0xff8000001b577808 */ /* 0x000fe40005000000 */
[----:B------:R-:W-:-:S02]  /*13bd0*/  ISETP.NE.AND P2, PT, R77, RZ, PT ;  /* 0x000000ff4d00720c */ /* 0x000fc40003f45270 */
[C---:B------:R-:W-:Y:S02]  /*13be0*/  ISETP.GT.AND P6, PT, R14.reuse, 0x8, !P6 ;  /* 0x000000080e00780c */ /* 0x040fe400077c4270 */
[----:B------:R-:W-:Y:S02]  /*13bf0*/  ISETP.GT.AND P2, PT, R14, 0x9, !P2 ;  /* 0x000000090e00780c */ /* 0x000fe40005744270 */
[----:B------:R-:W-:Y:S02]  /*13c00*/  FMNMX.FTZ R0, R95, R0, !PT ;  /* 0x000000005f007209 */ /* 0x000fe40007810000 */
[C---:B------:R-:W-:Y:S02]  /*13c10*/  ISETP.LT.OR P2, PT, R6.reuse, 0xa, P2 ;  /* 0x0000000a0600780c */ /* 0x040fe40001741670 */
[----:B------:R-:W-:Y:S02]  /*13c20*/  ISETP.LT.OR P6, PT, R6, 0x9, P6 ;  /* 0x000000090600780c */ /* 0x000fe400037c1670 */
[----:B------:R-:W-:-:S02]  /*13c30*/  FSEL R85, R31, -INF , !P2 ;  /* 0xff8000001f557808 */ /* 0x000fc40005000000 */
[----:B------:R-:W-:Y:S02]  /*13c40*/  ISETP.NE.AND P2, PT, R78, RZ, PT ;  /* 0x000000ff4e00720c */ /* 0x000fe40003f45270 */
[----:B------:R-:W-:Y:S02]  /*13c50*/  FMNMX.FTZ R0, R91, R0, !PT ;  /* 0x000000005b007209 */ /* 0x000fe40007810000 */
[----:B------:R-:W-:Y:S02]  /*13c60*/  ISETP.GT.AND P2, PT, R14, 0x10, !P2 ;  /* 0x000000100e00780c */ /* 0x000fe40005744270 */
[----:B------:R-:W-:Y:S02]  /*13c70*/  FSEL R27, R30, -INF , !P6 ;  /* 0xff8000001e1b7808 */ /* 0x000fe40007000000 */
[----:B------:R-:W-:Y:S02]  /*13c80*/  ISETP.LT.OR P2, PT, R6, 0x11, P2 ;  /* 0x000000110600780c */ /* 0x000fe40001741670 */
[----:B------:R-:W-:-:S02]  /*13c90*/  ISETP.NE.AND P6, PT, R36, RZ, PT ;  /* 0x000000ff2400720c */ /* 0x000fc40003fc5270 */
[----:B------:R-:W-:Y:S02]  /*13ca0*/  FSEL R31, R34, -INF , !P2 ;  /* 0xff800000221f7808 */ /* 0x000fe40005000000 */
[----:B------:R-:W-:Y:S02]  /*13cb0*/  ISETP.NE.AND P2, PT, R79, RZ, PT ;  /* 0x000000ff4f00720c */ /* 0x000fe40003f45270 */
[----:B------:R-:W-:Y:S02]  /*13cc0*/  FMNMX.FTZ R0, R73, R0, !PT ;  /* 0x0000000049007209 */ /* 0x000fe40007810000 */
[----:B------:R-:W-:Y:S02]  /*13cd0*/  ISETP.GT.AND P2, PT, R14, 0x11, !P2 ;  /* 0x000000110e00780c */ /* 0x000fe40005744270 */
[----:B------:R-:W-:Y:S02]  /*13ce0*/  FMNMX.FTZ R0, R33, R0, !PT ;  /* 0x0000000021007209 */ /* 0x000fe40007810000 */
[----:B------:R-:W-:-:S02]  /*13cf0*/  ISETP.LT.OR P2, PT, R6, 0x12, P2 ;  /* 0x000000120600780c */ /* 0x000fc40001741670 */
[----:B------:R-:W-:Y:S02]  /*13d00*/  ISETP.NE.AND P5, PT, R81, RZ, PT ;  /* 0x000000ff5100720c */ /* 0x000fe40003fa5270 */
        /* <DEDUP_REMOVED lines=18> */
[----:B------:R-:W-:Y:S01]  /*13e30*/  ISETP.NE.AND P2, PT, R40, RZ, PT ;  /* 0x000000ff2800720c */ /* 0x000fe20003f45270 */
[----:B------:R-:W-:Y:S01]  /*13e40*/  IMAD.MOV.U32 R40, RZ, RZ, R213 ;  /* 0x000000ffff287224 */ /* 0x000fe200078e00d5 */
        /* <DEDUP_REMOVED lines=21> */
[----:B------:R-:W-:Y:S01]  /*13fa0*/  FMNMX.FTZ R2, R69, R0, !PT ;  /* 0x0000000045027209 */ /* 0x000fe20007810000 */
[----:B------:R-:W-:Y:S01]  /*13fb0*/  IMAD.U32 R0, RZ, RZ, UR4 ;  /* 0x00000004ff007e24 */ /* 0x000fe2000f8e00ff */
[----:B------:R-:W-:-:S02]  /*13fc0*/  ISETP.GT.AND P2, PT, R14, 0x30, !P2 ;  /* 0x000000300e00780c */ /* 0x000fc40005744270 */
[----:B------:R-:W-:Y:S01]  /*13fd0*/  ISETP.GT.AND P4, PT, R14, RZ, !P4 ;  /* 0x000000ff0e00720c */ /* 0x000fe20006784270 */
[----:B------:R-:W0:Y:S01]  /*13fe0*/  SHFL.BFLY PT, R3, R2, 0x2, 0x1f ;  /* 0x0c401f0002037f89 */ /* 0x000e2200000e0000 */
[C---:B------:R-:W-:Y:S02]  /*13ff0*/  ISETP.LT.OR P2, PT, R6.reuse, 0x31, P2 ;  /* 0x000000310600780c */ /* 0x040fe40001741670 */
[----:B------:R-:W-:Y:S02]  /*14000*/  ISETP.LT.OR P4, PT, R6, 0x1, P4 ;  /* 0x000000010600780c */ /* 0x000fe40002781670 */
[----:B------:R-:W-:Y:S02]  /*14010*/  FSEL R43, R50, -INF , !P2 ;  /* 0xff800000322b7808 */ /* 0x000fe40005000000 */
[----:B------:R-:W-:Y:S02]  /*14020*/  ISETP.NE.AND P2, PT, R48, RZ, PT ;  /* 0x000000ff3000720c */ /* 0x000fe40003f45270 */
[----:B------:R-:W-:-:S02]  /*14030*/  FSEL R26, R26, -INF , !P4 ;  /* 0xff8000001a1a7808 */ /* 0x000fc40006000000 */
[----:B------:R-:W-:Y:S02]  /*14040*/  ISETP.GT.AND P2, PT, R14, 0x31, !P2 ;  /* 0x000000310e00780c */ /* 0x000fe40005744270 */
[----:B------:R-:W-:Y:S02]  /*14050*/  ISETP.NE.AND P6, PT, R89, RZ, PT ;  /* 0x000000ff5900720c */ /* 0x000fe40003fc5270 */
[----:B------:R-:W-:Y:S02]  /*14060*/  ISETP.LT.OR P2, PT, R6, 0x32, P2 ;  /* 0x000000320600780c */ /* 0x000fe40001741670 */
[----:B------:R-:W-:Y:S02]  /*14070*/  ISETP.NE.AND P5, PT, R60, RZ, PT ;  /* 0x000000ff3c00720c */ /* 0x000fe40003fa5270 */
[----:B------:R-:W-:Y:S02]  /*14080*/  FSEL R51, R51, -INF , !P2 ;  /* 0xff80000033337808 */ /* 0x000fe40005000000 */
[----:B------:R-:W-:-:S02]  /*14090*/  ISETP.NE.AND P2, PT, R86, RZ, PT ;  /* 0x000000ff5600720c */ /* 0x000fc40003f45270 */
[C---:B------:R-:W-:Y:S02]  /*140a0*/  ISETP.GT.AND P3, PT, R14.reuse, 0x58, !P3 ;  /* 0x000000580e00780c */ /* 0x040fe40005f64270 */
[----:B------:R-:W-:Y:S02]  /*140b0*/  ISETP.GT.AND P2, PT, R14, 0x38, !P2 ;  /* 0x000000380e00780c */ /* 0x000fe40005744270 */
[----:B0-----:R-:W-:Y:S02]  /*140c0*/  FMNMX.FTZ R3, R2, R3, !PT ;  /* 0x0000000302037209 */ /* 0x001fe40007810000 */
[----:B------:R-:W-:Y:S02]  /*140d0*/  ISETP.LT.OR P2, PT, R6, 0x39, P2 ;  /* 0x000000390600780c */ /* 0x000fe40001741670 */
[----:B------:R-:W-:Y:S01]  /*140e0*/  FMNMX.FTZ R2, R26, R87, !PT ;  /* 0x000000571a027209 */ /* 0x000fe20007810000 */
[----:B------:R-:W0:Y:S01]  /*140f0*/  SHFL.BFLY PT, R4, R3, 0x1, 0x1f ;  /* 0x0c201f0003047f89 */ /* 0x000e2200000e0000 */
        /* <DEDUP_REMOVED lines=28> */
[----:B0-----:R-:W-:Y:S02]  /*142c0*/  FMNMX.FTZ R4, R3, R4, !PT ;  /* 0x0000000403047209 */ /* 0x001fe40007810000 */
[----:B------:R-:W-:Y:S02]  /*142d0*/  FMNMX.FTZ R2, R51, R2, !PT ;  /* 0x0000000233027209 */ /* 0x000fe40007810000 */
[----:B------:R-:W-:Y:S01]  /*142e0*/  ISETP.LT.OR P2, PT, R6, 0x4a, P2 ;  /* 0x0000004a0600780c */ /* 0x000fe20001741670 */
[----:B------:R-:W-:Y:S01]  /*142f0*/  FMUL.FTZ R20, R4, R0 ;  /* 0x0000000004147220 */ /* 0x000fe20000410000 */
[----:B------:R-:W-:-:S02]  /*14300*/  FMNMX.FTZ R2, R47, R2, !PT ;  /* 0x000000022f027209 */ /* 0x000fc40007810000 */
[----:B------:R-:W-:Y:S02]  /*14310*/  FSEL R63, R63, -INF , !P2 ;  /* 0xff8000003f3f7808 */ /* 0x000fe40005000000 */
[----:B------:R-:W-:Y:S02]  /*14320*/  FSETP.NEU.FTZ.AND P2, PT, R4, -INF , PT ;  /* 0xff8000000400780b */ /* 0x000fe40003f5d000 */
[----:B------:R-:W-:Y:S02]  /*14330*/  ISETP.NE.AND P5, PT, R90, RZ, PT ;  /* 0x000000ff5a00720c */ /* 0x000fe40003fa5270 */
[----:B------:R-:W-:Y:S02]  /*14340*/  FMNMX.FTZ R2, R55, R2, !PT ;  /* 0x0000000237027209 */ /* 0x000fe40007810000 */
[----:B------:R-:W-:Y:S02]  /*14350*/  FSEL R20, R20, RZ, P2 ;  /* 0x000000ff14147208 */ /* 0x000fe40001000000 */
[----:B------:R-:W-:-:S02]  /*14360*/  ISETP.GT.AND P2, PT, R14, 0x50, !P5 ;  /* 0x000000500e00780c */ /* 0x000fc40006f44270 */
[----:B------:R-:W-:Y:S01]  /*14370*/  FMNMX.FTZ R2, R89, R2, !PT ;  /* 0x0000000259027209 */ /* 0x000fe20007810000 */
[-CC-:B------:R-:W-:Y:S01]  /*14380*/  FFMA.FTZ R186, R33, R0.reuse, -R20.reuse ;  /* 0x0000000021ba7223 */ /* 0x180fe20000010814 */
[----:B------:R-:W-:Y:S01]  /*14390*/  ISETP.LT.OR P2, PT, R6, 0x51, P2 ;  /* 0x000000510600780c */ /* 0x000fe20001741670 */
[-CC-:B------:R-:W-:Y:S01]  /*143a0*/  FFMA.FTZ R33, R37, R0.reuse, -R20.reuse ;  /* 0x0000000025217223 */ /* 0x180fe20000010814 */
[----:B------:R-:W-:Y:S01]  /*143b0*/  ISETP.NE.AND P6, PT, R28, RZ, PT ;  /* 0x000000ff1c00720c */ /* 0x000fe20003fc5270 */
[--C-:B------:R-:W-:Y:S01]  /*143c0*/  FFMA.FTZ R188, R24, R0, -R20.reuse ;  /* 0x0000000018bc7223 */ /* 0x100fe20000010814 */
[----:B------:R-:W-:Y:S01]  /*143d0*/  FMNMX.FTZ R2, R59, R2, !PT ;  /* 0x000000023b027209 */ /* 0x000fe20007810000 */
[-CC-:B------:R-:W-:Y:S01]  /*143e0*/  FFMA.FTZ R99, R99, R0.reuse, -R20.reuse ;  /* 0x0000000063637223 */ /* 0x180fe20000010814 */
[----:B------:R-:W-:Y:S01]  /*143f0*/  FSEL R101, R66, -INF , !P2 ;  /* 0xff80000042657808 */ /* 0x000fe20005000000 */
[--C-:B------:R-:W-:Y:S01]  /*14400*/  FFMA.FTZ R190, R97, R0, -R20.reuse ;  /* 0x0000000061be7223 */ /* 0x100fe20000010814 */
[----:B------:R-:W-:Y:S01]  /*14410*/  ISETP.GT.AND P2, PT, R14, 0x51, !P6 ;  /* 0x000000510e00780c */ /* 0x000fe20007744270 */
[----:B------:R-:W-:Y:S01]  /*14420*/  MUFU.EX2 R188, R188 ;  /* 0x000000bc00bc7308 */ /* 0x000fe20000000800 */
[----:B------:R-:W-:Y:S01]  /*14430*/  FMNMX.FTZ R2, R93, R2, !PT ;  /* 0x000000025d027209 */ /* 0x000fe20007810000 */
[-CC-:B------:R-:W-:Y:S01]  /*14440*/  FFMA.FTZ R95, R95, R0.reuse, -R20.reuse ;  /* 0x000000005f5f7223 */ /* 0x180fe20000010814 */
[----:B------:R-:W-:Y:S01]  /*14450*/  ISETP.NE.AND P5, PT, R32, RZ, PT ;  /* 0x000000ff2000720c */ /* 0x000fe20003fa5270 */
[-CC-:B------:R-:W-:Y:S01]  /*14460*/  FFMA.FTZ R184, R91, R0.reuse, -R20.reuse ;  /* 0x000000005bb87223 */ /* 0x180fe20000010814 */
[----:B------:R-:W-:Y:S01]  /*14470*/  ISETP.LT.OR P2, PT, R6, 0x52, P2 ;  /* 0x000000520600780c */ /* 0x000fe20001741670 */
[--C-:B------:R-:W-:Y:S01]  /*14480*/  FFMA.FTZ R73, R73, R0, -R20.reuse ;  /* 0x0000000049497223 */ /* 0x100fe20000010814 */
[----:B------:R-:W-:Y:S01]  /*14490*/  FMNMX.FTZ R2, R63, R2, !PT ;  /* 0x000000023f027209 */ /* 0x000fe20007810000 */
[----:B------:R-:W0:Y:S01]  /*144a0*/  MUFU.EX2 R99, R99 ;  /* 0x0000006300637308 */ /* 0x000e220000000800 */
[----:B------:R-:W-:Y:S01]  /*144b0*/  ISETP.GT.AND P4, PT, R14, 0x59, !P5 ;  /* 0x000000590e00780c */ /* 0x000fe20006f84270 */
[-CC-:B------:R-:W-:Y:S01]  /*144c0*/  FFMA.FTZ R180, R29, R0.reuse, -R20.reuse ;  /* 0x000000001db47223 */ /* 0x180fe20000010814 */
[C---:B------:R-:W-:Y:S01]  /*144d0*/  ISETP.LT.OR P3, PT, R6.reuse, 0x59, P3 ;  /* 0x000000590600780c */ /* 0x040fe20001f61670 */
[-CC-:B------:R-:W-:Y:S01]  /*144e0*/  FFMA.FTZ R182, R7, R0.reuse, -R20.reuse ;  /* 0x0000000007b67223 */ /* 0x180fe20000010814 */
[----:B------:R-:W-:Y:S01]  /*144f0*/  FSEL R67, R67, -INF , !P2 ;  /* 0xff80000043437808 */ /* 0x000fe20005000000 */
[--C-:B------:R-:W-:Y:S01]  /*14500*/  FFMA.FTZ R176, R21, R0, -R20.reuse ;  /* 0x0000000015b07223 */ /* 0x100fe20000010814 */
[----:B------:R-:W-:Y:S01]  /*14510*/  FMNMX.FTZ R2, R101, R2, !PT ;  /* 0x0000000265027209 */ /* 0x000fe20007810000 */
[----:B------:R-:W1:Y:S01]  /*14520*/  MUFU.EX2 R190, R190 ;  /* 0x000000be00be7308 */ /* 0x000e620000000800 */
[----:B------:R-:W-:Y:S01]  /*14530*/  ISETP.LT.OR P4, PT, R6, 0x5a, P4 ;  /* 0x0000005a0600780c */ /* 0x000fe20002781670 */
[-CC-:B------:R-:W-:Y:S01]  /*14540*/  FFMA.FTZ R178, R9, R0.reuse, -R20.reuse ;  /* 0x0000000009b27223 */ /* 0x180fe20000010814 */
[----:B------:R-:W-:Y:S01]  /*14550*/  FSEL R37, R70, -INF , !P3 ;  /* 0xff80000046257808 */ /* 0x000fe20005800000 */
[--C-:B------:R-:W-:Y:S01]  /*14560*/  FFMA.FTZ R172, R15, R0, -R20.reuse ;  /* 0x000000000fac7223 */ /* 0x100fe20000010814 */
[----:B------:R-:W-:Y:S01]  /*14570*/  FMNMX.FTZ R2, R67, R2, !PT ;  /* 0x0000000243027209 */ /* 0x000fe20007810000 */
[--C-:B------:R-:W-:Y:S01]  /*14580*/  FFMA.FTZ R174, R25, R0, -R20.reuse ;  /* 0x0000000019ae7223 */ /* 0x100fe20000010814 */
[----:B------:R-:W-:Y:S01]  /*14590*/  FSEL R71, R71, -INF , !P4 ;  /* 0xff80000047477808 */ /* 0x000fe20006000000 */
[----:B------:R-:W2:Y:S01]  /*145a0*/  MUFU.EX2 R95, R95 ;  /* 0x0000005f005f7308 */ /* 0x000ea20000000800 */
[----:B------:R-:W-:Y:S01]  /*145b0*/  FMNMX.FTZ R2, R37, R2, !PT ;  /* 0x0000000225027209 */ /* 0x000fe20007810000 */
[-CC-:B------:R-:W-:Y:S01]  /*145c0*/  FFMA.FTZ R168, R11, R0.reuse, -R20.reuse ;  /* 0x000000000ba87223 */ /* 0x180fe20000010814 */
[----:B------:R-:W-:Y:S01]  /*145d0*/  ISETP.NE.AND P5, PT, R92, 0x1, PT ;  /* 0x000000015c00780c */ /* 0x000fe20003fa5270 */
[--C-:B------:R-:W-:Y:S01]  /*145e0*/  FFMA.FTZ R170, R5, R0, -R20.reuse ;  /* 0x0000000005aa7223 */ /* 0x100fe20000010814 */
[----:B------:R-:W-:Y:S01]  /*145f0*/  FMNMX.FTZ R2, R71, R2, !PT ;  /* 0x0000000247027209 */ /* 0x000fe20007810000 */
[-CC-:B------:R-:W-:Y:S01]  /*14600*/  FFMA.FTZ R29, R41, R0.reuse, -R20.reuse ;  /* 0x00000000291d7223 */ /* 0x180fe20000010814 */
[-CC-:B------:R-:W-:Y:S01]  /*14610*/  FFMA.FTZ R7, R45, R0.reuse, -R20.reuse ;  /* 0x000000002d077223 */ /* 0x180fe20000010814 */
[----:B------:R-:W3:Y:S01]  /*14620*/  MUFU.EX2 R184, R184 ;  /* 0x000000b800b87308 */ /* 0x000ee20000000800 */
[-CC-:B------:R-:W-:Y:S01]  /*14630*/  FFMA.FTZ R21, R49, R0.reuse, -R20.reuse ;  /* 0x0000000031157223 */ /* 0x180fe20000010814 */
[----:B------:R-:W4:Y:S01]  /*14640*/  SHFL.BFLY PT, R3, R2, 0x2, 0x1f ;  /* 0x0c401f0002037f89 */ /* 0x000f2200000e0000 */
[-CC-:B------:R-:W-:Y:S01]  /*14650*/  FFMA.FTZ R9, R53, R0.reuse, -R20.reuse ;  /* 0x0000000035097223 */ /* 0x180fe20000010814 */
[-CC-:B------:R-:W-:Y:S01]  /*14660*/  FFMA.FTZ R15, R57, R0.reuse, -R20.reuse ;  /* 0x00000000390f7223 */ /* 0x180fe20000010814 */
[-CC-:B------:R-:W-:Y:S01]  /*14670*/  FFMA.FTZ R25, R61, R0.reuse, -R20.reuse ;  /* 0x000000003d197223 */ /* 0x180fe20000010814 */
[-CC-:B------:R-:W-:Y:S01]  /*14680*/  FFMA.FTZ R11, R65, R0.reuse, -R20.reuse ;  /* 0x00000000410b7223 */ /* 0x180fe20000010814 */
[----:B------:R-:W-:Y:S01]  /*14690*/  FFMA.FTZ R5, R69, R0, -R20 ;  /* 0x0000000045057223 */ /* 0x000fe20000010814 */
[----:B------:R-:W3:Y:S01]  /*146a0*/  MUFU.EX2 R73, R73 ;  /* 0x0000004900497308 */ /* 0x000ee20000000800 */
[----:B------:R-:W3:Y:S07]  /*146b0*/  @P5 LDC R38, c[0x0][0x44c] ;  /* 0x00011300ff265b82 */ /* 0x000eee0000000800 */
[----:B------:R-:W3:Y:S01]  /*146c0*/  MUFU.EX2 R186, R186 ;  /* 0x000000ba00ba7308 */ /* 0x000ee20000000800 */
[----:B------:R-:W3:Y:S07]  /*146d0*/  @P5 LDC R42, c[0x0][0x450] ;  /* 0x00011400ff2a5b82 */ /* 0x000eee0000000800 */
[----:B------:R-:W3:Y:S01]  /*146e0*/  MUFU.EX2 R33, R33 ;  /* 0x0000002100217308 */ /* 0x000ee20000000800 */
[----:B----4-:R-:W-:-:S05]  /*146f0*/  FMNMX.FTZ R6, R2, R3, !PT ;  /* 0x0000000302067209 */ /* 0x010fca0007810000 */
[----:B------:R-:W4:Y:S02]  /*14700*/  SHFL.BFLY PT, R3, R6, 0x1, 0x1f ;  /* 0x0c201f0006037f89 */ /* 0x000f2400000e0000 */
[----:B------:R-:W-:Y:S08]  /*14710*/  MUFU.EX2 R180, R180 ;  /* 0x000000b400b47308 */ /* 0x000ff00000000800 */
[----:B------:R-:W-:Y:S08]  /*14720*/  MUFU.EX2 R29, R29 ;  /* 0x0000001d001d7308 */ /* 0x000ff00000000800 */
[----:B------:R-:W-:Y:S01]  /*14730*/  MUFU.EX2 R182, R182 ;  /* 0x000000b600b67308 */ /* 0x000fe20000000800 */
[----:B----4-:R-:W-:-:S07]  /*14740*/  FMNMX.FTZ R3, R6, R3, !PT ;  /* 0x0000000306037209 */ /* 0x010fce0007810000 */
[----:B------:R-:W-:Y:S01]  /*14750*/  MUFU.EX2 R7, R7 ;  /* 0x0000000700077308 */ /* 0x000fe20000000800 */
[C---:B------:R-:W-:Y:S01]  /*14760*/  FSETP.NEU.FTZ.AND P2, PT, R3.reuse, -INF , PT ;  /* 0xff8000000300780b */ /* 0x040fe20003f5d000 */
[----:B------:R-:W-:-:S06]  /*14770*/  FMUL.FTZ R2, R3, R0 ;  /* 0x0000000003027220 */ /* 0x000fcc0000410000 */
[----:B------:R-:W-:Y:S01]  /*14780*/  MUFU.EX2 R176, R176 ;  /* 0x000000b000b07308 */ /* 0x000fe20000000800 */
[----:B------:R-:W-:-:S05]  /*14790*/  FSEL R6, R2, RZ, P2 ;  /* 0x000000ff02067208 */ /* 0x000fca0001000000 */
[-CC-:B------:R-:W-:Y:S01]  /*147a0*/  FFMA.FTZ R189, R26, R0.reuse, -R6.reuse ;  /* 0x000000001abd7223 */ /* 0x180fe20000010806 */
[-CC-:B------:R-:W-:Y:S01]  /*147b0*/  FFMA.FTZ R2, R87, R0.reuse, -R6.reuse ;  /* 0x0000000057027223 */ /* 0x180fe20000010806 */
[-CC-:B------:R-:W-:Y:S01]  /*147c0*/  FFMA.FTZ R191, R27, R0.reuse, -R6.reuse ;  /* 0x000000001bbf7223 */ /* 0x180fe20000010806 */
[-CC-:B------:R-:W-:Y:S01]  /*147d0*/  FFMA.FTZ R14, R85, R0.reuse, -R6.reuse ;  /* 0x00000000550e7223 */ /* 0x180fe20000010806 */
[----:B0-----:R-:W-:Y:S01]  /*147e0*/  FADD.FTZ R27, R188, R99 ;  /* 0x00000063bc1b7221 */ /* 0x001fe20000010000 */
[-CC-:B------:R-:W-:Y:S01]  /*147f0*/  FFMA.FTZ R185, R31, R0.reuse, -R6.reuse ;  /* 0x000000001fb97223 */ /* 0x180fe20000010806 */
[----:B------:R-:W-:Y:S01]  /*14800*/  MUFU.EX2 R189, R189 ;  /* 0x000000bd00bd7308 */ /* 0x000fe20000000800 */
[-CC-:B------:R-:W-:Y:S01]  /*14810*/  FFMA.FTZ R20, R83, R0.reuse, -R6.reuse ;  /* 0x0000000053147223 */ /* 0x180fe20000010806 */
[----:B-1----:R-:W-:Y:S01]  /*14820*/  FADD.FTZ R32, R190, R27 ;  /* 0x0000001bbe207221 */ /* 0x002fe20000010000 */
[-CC-:B------:R-:W-:Y:S01]  /*14830*/  FFMA.FTZ R187, R75, R0.reuse, -R6.reuse ;  /* 0x000000004bbb7223 */ /* 0x180fe20000010806 */
[-CC-:B------:R-:W-:Y:S01]  /*14840*/  FFMA.FTZ R24, R81, R0.reuse, -R6.reuse ;  /* 0x0000000051187223 */ /* 0x180fe20000010806 */
[-C--:B------:R-:W-:Y:S01]  /*14850*/  FFMA.FTZ R181, R35, R0.reuse, -R6 ;  /* 0x0000000023b57223 */ /* 0x080fe20000010806 */
[----:B--2---:R-:W-:Y:S01]  /*14860*/  FADD.FTZ R27, R95, R32 ;  /* 0x000000205f1b7221 */ /* 0x004fe20000010000 */
[-CC-:B------:R-:W-:Y:S01]  /*14870*/  FFMA.FTZ R26, R79, R0.reuse, -R6.reuse ;  /* 0x000000004f1a7223 */ /* 0x180fe20000010806 */
[----:B------:R-:W0:Y:S01]  /*14880*/  MUFU.EX2 R2, R2 ;  /* 0x0000000200027308 */ /* 0x000e220000000800 */
[-CC-:B------:R-:W-:Y:S01]  /*14890*/  FFMA.FTZ R183, R39, R0.reuse, -R6.reuse ;  /* 0x0000000027b77223 */ /* 0x180fe20000010806 */
[----:B---3--:R-:W-:Y:S01]  /*148a0*/  FADD.FTZ R34, R184, R27 ;  /* 0x0000001bb8227221 */ /* 0x008fe20000010000 */
[-CC-:B------:R-:W-:Y:S01]  /*148b0*/  FFMA.FTZ R28, R77, R0.reuse, -R6.reuse ;  /* 0x000000004d1c7223 */ /* 0x180fe20000010806 */
[----:B------:R-:W-:Y:S01]  /*148c0*/  FFMA.FTZ R177, R43, R0, -R6 ;  /* 0x000000002bb17223 */ /* 0x000fe20000010806 */
[----:B------:R-:W-:-:S04]  /*148d0*/  @P5 IMAD.HI.U32 R35, R213, R38, RZ ;  /* 0x00000026d5235227 */ /* 0x000fc800078e00ff */
        /* <DEDUP_REMOVED lines=9> */
[-C--:B------:R-:W-:Y:S01]  /*14970*/  FFMA.FTZ R93, R93, R0.reuse, -R6 ;  /* 0x000000005d5d7223 */ /* 0x080fe20000010806 */
[----:B------:R-:W2:Y:S01]  /*14980*/  MUFU.EX2 R14, R14 ;  /* 0x0000000e000e7308 */ /* 0x000ea20000000800 */
[----:B0-----:R-:W-:Y:S01]  /*14990*/  FADD.FTZ R32, R189, R2 ;  /* 0x00000002bd207221 */ /* 0x001fe20000010000 */
        /* <DEDUP_REMOVED lines=10> */
[----:B------:R-:W-:-:S02]  /*14a40*/  @P5 SHF.R.U32.HI R40, RZ, R42, R35 ;  /* 0x0000002aff285219 */ /* 0x000fc40000011623 */
[C---:B------:R-:W-:Y:S01]  /*14a50*/  FADD.FTZ R31, R7.reuse, R38 ;  /* 0x00000026071f7221 */ /* 0x040fe20000010000 */
[----:B------:R-:W-:Y:S01]  /*14a60*/  F2FP.F16.F32.PACK_AB R182, R7, R182 ;  /* 0x000000b607b6723e */ /* 0x000fe200000000ff */
[----:B------:R-:W1:Y:S01]  /*14a70*/  MUFU.EX2 R20, R20 ;  /* 0x0000001400147308 */ /* 0x000e620000000800 */
[----:B--2---:R-:W-:Y:S01]  /*14a80*/  FADD.FTZ R34, R14, R27 ;  /* 0x0000001b0e227221 */ /* 0x004fe20000010000 */
[----:B------:R-:W-:Y:S01]  /*14a90*/  FADD.FTZ R38, R176, R31 ;  /* 0x0000001fb0267221 */ /* 0x000fe20000010000 */
[----:B------:R-:W-:Y:S01]  /*14aa0*/  IMAD.IADD R151, R151, 0x1, R40 ;  /* 0x0000000197977824 */ /* 0x000fe200078e0228 */
[----:B------:R-:W-:Y:S02]  /*14ab0*/  ISETP.GE.AND P5, PT, R13, 0x1, PT ;  /* 0x000000010d00780c */ /* 0x000fe40003fa6270 */
[----:B------:R-:W-:Y:S02]  /*14ac0*/  F2FP.F16.F32.PACK_AB R189, R2, R189 ;  /* 0x000000bd02bd723e */ /* 0x000fe400000000ff */
[----:B------:R-:W2:Y:S01]  /*14ad0*/  MUFU.EX2 R187, R187 ;  /* 0x000000bb00bb7308 */ /* 0x000ea20000000800 */
[----:B0-----:R-:W-:Y:S01]  /*14ae0*/  FADD.FTZ R27, R185, R34 ;  /* 0x00000022b91b7221 */ /* 0x001fe20000010000 */
[----:B------:R-:W-:-:S02]  /*14af0*/  F2FP.F16.F32.PACK_AB R188, R99, R188 ;  /* 0x000000bc63bc723e */ /* 0x000fc400000000ff */
[----:B------:R-:W-:Y:S02]  /*14b00*/  F2FP.F16.F32.PACK_AB R190, R95, R190 ;  /* 0x000000be5fbe723e */ /* 0x000fe400000000ff */
[----:B------:R-:W-:Y:S02]  /*14b10*/  F2FP.F16.F32.PACK_AB R184, R73, R184 ;  /* 0x000000b849b8723e */ /* 0x000fe400000000ff */
[----:B------:R-:W0:Y:S01]  /*14b20*/  MUFU.EX2 R24, R24 ;  /* 0x0000001800187308 */ /* 0x000e220000000800 */
[----:B-1----:R-:W-:Y:S01]  /*14b30*/  FADD.FTZ R34, R20, R27 ;  /* 0x0000001b14227221 */ /* 0x002fe20000010000 */
[----:B------:R-:W-:Y:S02]  /*14b40*/  F2FP.F16.F32.PACK_AB R186, R33, R186 ;  /* 0x000000ba21ba723e */ /* 0x000fe400000000ff */
[----:B------:R-:W-:Y:S02]  /*14b50*/  F2FP.F16.F32.PACK_AB R180, R29, R180 ;  /* 0x000000b41db4723e */ /* 0x000fe400000000ff */
[----:B------:R-:W-:-:S02]  /*14b60*/  F2FP.F16.F32.PACK_AB R191, R14, R191 ;  /* 0x000000bf0ebf723e */ /* 0x000fc400000000ff */
[----:B------:R-:W1:Y:S01]  /*14b70*/  MUFU.EX2 R181, R181 ;  /* 0x000000b500b57308 */ /* 0x000e620000000800 */
[----:B--2---:R-:W-:Y:S01]  /*14b80*/  FADD.FTZ R27, R187, R34 ;  /* 0x00000022bb1b7221 */ /* 0x004fe20000010000 */
[----:B------:R-:W-:Y:S02]  /*14b90*/  F2FP.F16.F32.PACK_AB R185, R20, R185 ;  /* 0x000000b914b9723e */ /* 0x000fe400000000ff */
[----:B------:R-:W-:-:S04]  /*14ba0*/  IADD3 R12, R151, R12, RZ ;  /* 0x0000000c970c7210 */ /* 0x000fc80007ffe0ff */
        /* <DEDUP_REMOVED lines=57> */
[----:B------:R-:W-:Y:S01]  /*14f40*/  F2FP.F16.F32.PACK_AB R175, R36, R93 ;  /* 0x0000005d24af723e */ /* 0x000fe200000000ff */
[----:B------:R-:W-:-:S05]  /*14f50*/  VIADD R7, R72, 0xfffffffe ;  /* 0xfffffffe48077836 */ /* 0x000fca0000000000 */
        /* <DEDUP_REMOVED lines=23> */
.L_x_1671:
[----:B------:R-:W-:-:S13]  /*150d0*/  ISETP.NE.AND P2, PT, R13, 0x1, PT ;  /* 0x000000010d00780c */ /* 0x000fda0003f45270 */
[----:B------:R-:W0:Y:S02]  /*150e0*/  @P2 LDC.64 R14, c[0x0][0x9e8] ;  /* 0x00027a00ff0e2b82 */ /* 0x000e240000000a00 */
[----:B0-----:R-:W-:-:S05]  /*150f0*/  @P2 IMAD.HI.U32 R14, R2, R14, RZ ;  /* 0x0000000e020e2227 */ /* 0x001fca00078e00ff */
[----:B------:R-:W-:-:S07]  /*15100*/  @P2 SHF.R.U32.HI R2, RZ, R15, R14 ;  /* 0x0000000fff022219 */ /* 0x000fce000001160e */
.L_x_1672:
[----:B------:R-:W-:Y:S05]  /*15110*/  BSYNC B0 ;  /* 0x0000000000007941 */ /* 0x000fea0003800000 */
.L_x_1670:
[----:B------:R-:W-:-:S05]  /*15120*/  IMAD R13, R2, R13, R13 ;  /* 0x0000000d020d7224 */ /* 0x000fca00078e020d */
[----:B------:R-:W-:-:S07]  /*15130*/  VIMNMX R12, R12, R13, PT ;  /* 0x0000000d0c0c7248 */ /* 0x000fce0003fe0100 */
.L_x_1669:
[----:B------:R-:W-:Y:S01]  /*15140*/  IMAD.HI R12, R12, 0x2aaaaaab, RZ ;  /* 0x2aaaaaab0c0c7827 */ /* 0x000fe200078e02ff */
[----:B------:R-:W-:Y:S01]  /*15150*/  ULDC UR59, c[0x0][0x9e4] ;  /* 0x00027900003b7ab9 */ /* 0x000fe20000000800 */
[----:B------:R-:W-:Y:S01]  /*15160*/  ULDC UR58, c[0x0][0x9e4] ;  /* 0x00027900003a7ab9 */ /* 0x000fe20000000800 */
[----:B------:R-:W-:Y:S01]  /*15170*/  BSSY B0, `(.L_x_1673) ;  /* 0x000037c000007945 */ /* 0x000fe20003800000 */
[----:B------:R-:W-:Y:S01]  /*15180*/  IMAD.MOV.U32 R2, RZ, RZ, 0x3f800000 ;  /* 0x3f800000ff027424 */ /* 0x000fe200078e00ff */
[----:B------:R-:W-:Y:S02]  /*15190*/  SHF.R.U32.HI R9, RZ, 0x1f, R12 ;  /* 0x0000001fff097819 */ /* 0x000fe4000001160c */
[----:B------:R-:W-:Y:S02]  /*151a0*/  CS2R R118, SRZ ;  /* 0x0000000000767805 */ /* 0x000fe4000001ff00 */
[----:B------:R-:W-:Y:S02]  /*151b0*/  CS2R R116, SRZ ;  /* 0x0000000000747805 */ /* 0x000fe4000001ff00 */
[----:B------:R-:W-:-:S02]  /*151c0*/  CS2R R114, SRZ ;  /* 0x0000000000727805 */ /* 0x000fc4000001ff00 */
[----:B------:R-:W-:Y:S01]  /*151d0*/  LEA.HI.SX32 R11, R12, R9, 0x1c ;  /* 0x000000090c0b7211 */ /* 0x000fe200078fe2ff */
[----:B------:R-:W-:Y:S01]  /*151e0*/  IMAD.MOV.U32 R9, RZ, RZ, 0x3f800000 ;  /* 0x3f800000ff097424 */ /* 0x000fe200078e00ff */
[----:B------:R-:W-:Y:S02]  /*151f0*/  CS2R R112, SRZ ;  /* 0x0000000000707805 */ /* 0x000fe4000001ff00 */
[----:B------:R-:W-:Y:S02]  /*15200*/  CS2R R110, SRZ ;  /* 0x00000000006e7805 */ /* 0x000fe4000001ff00 */
[----:B------:R-:W-:Y:S02]  /*15210*/  VIMNMX R14, R214, R11, !PT ;  /* 0x0000000bd60e7248 */ /* 0x000fe40007fe0100 */
[----:B------:R-:W-:Y:S02]  /*15220*/  CS2R R108, SRZ ;  /* 0x00000000006c7805 */ /* 0x000fe4000001ff00 */
[----:B------:R-:W-:-:S02]  /*15230*/  CS2R R106, SRZ ;  /* 0x00000000006a7805 */ /* 0x000fc4000001ff00 */
[----:B------:R-:W-:Y:S02]  /*15240*/  CS2R R104, SRZ ;  /* 0x0000000000687805 */ /* 0x000fe4000001ff00 */
[----:B------:R-:W-:Y:S02]  /*15250*/  ISETP.GE.AND P2, PT, R7, R14, PT ;  /* 0x0000000e0700720c */ /* 0x000fe40003f46270 */
        /* <DEDUP_REMOVED lines=40> */
[----:B------:R-:W-:Y:S06]  /*154e0*/  @!P2 BRA `(.L_x_1674) ;  /* 0x000000340010a947 */ /* 0x000fec0003800000 */
[----:B------:R-:W-:Y:S01]  /*154f0*/  BSSY B1, `(.L_x_1675) ;  /* 0x000033f000017945 */ /* 0x000fe20003800000 */
[----:B------:R-:W-:Y:S02]  /*15500*/  IMAD.MOV.U32 R2, RZ, RZ, 0x3f800000 ;  /* 0x3f800000ff027424 */ /* 0x000fe400078e00ff */
[----:B------:R-:W-:-:S07]  /*15510*/  IMAD.MOV.U32 R119, RZ, RZ, RZ ;  /* 0x000000ffff777224 */ /* 0x000fce00078e00ff */
.L_x_1694:
[----:B------:R-:W-:-:S05]  /*15520*/  VIADD R15, R19, 0x1 ;  /* 0x00000001130f7836 */ /* 0x000fca0000000000 */
[----:B------:R-:W-:-:S04]  /*15530*/  ISETP.NE.AND P2, PT, R15, 0x2, PT ;  /* 0x000000020f00780c */ /* 0x000fc80003f45270 */
[----:B------:R-:W-:Y:S02]  /*15540*/  SEL R11, RZ, 0x1, P2 ;  /* 0x00000001ff0b7807 */ /* 0x000fe40001000000 */
[----:B------:R-:W-:Y:S02]  /*15550*/  SEL R15, R15, RZ, P2 ;  /* 0x000000ff0f0f7207 */ /* 0x000fe40001000000 */
[----:B------:R-:W-:Y:S01]  /*15560*/  LOP3.LUT R20, R194, R11, RZ, 0x3c, !PT ;  /* 0x0000000bc2147212 */ /* 0x000fe200078e3cff */
[----:B------:R-:W-:Y:S06]  /*15570*/  @!P0 BRA `(.L_x_1676) ;  /* 0x0000000000048947 */ /* 0x000fec0003800000 */
[----:B------:R-:W-:Y:S01]  /*15580*/  BPT.TRAP 0x1 ;  /* 0x000000040000795c */ /* 0x000fe20000300000 */
.L_x_1676:
[----:B------:R-:W-:Y:S01]  /*15590*/  IMAD R0, R15, 0x8, R16 ;  /* 0x000000080f007824 */ /* 0x000fe200078e0210 */
[----:B------:R-:W-:-:S04]  /*155a0*/  SHF.L.U32 R11, R20, 0x1f, RZ ;  /* 0x0000001f140b7819 */ /* 0x000fc800000006ff */
[----:B------:R0:W1:Y:S01]  /*155b0*/  SYNCS.PHASECHK.TRANS64.TRYWAIT P2, [R0+URZ+0x30830], R11 ;  /* 0x0308300b000075a7 */ /* 0x000062000804017f */
[----:B------:R-:W-:Y:S05]  /*155c0*/  @!P0 BRA `(.L_x_1677) ;  /* 0x0000000000048947 */ /* 0x000fea0003800000 */
[----:B------:R-:W-:Y:S01]  /*155d0*/  BPT.TRAP 0x1 ;  /* 0x000000040000795c */ /* 0x000fe20000300000 */
.L_x_1677:
[----:B------:R-:W-:Y:S01]  /*155e0*/  IMAD R21, R15, 0x900, R8 ;  /* 0x000009000f157824 */ /* 0x000fe200078e0208 */
[----:B------:R-:W-:Y:S03]  /*155f0*/  BSSY B2, `(.L_x_1678) ;  /* 0x0000006000027945 */ /* 0x000fe60003800000 */
[C---:B------:R-:W-:Y:S02]  /*15600*/  VIADD R12, R21.reuse, 0x2 ;  /* 0x00000002150c7836 */ /* 0x040fe40000000000 */
[----:B------:R-:W-:Y:S01]  /*15610*/  VIADD R120, R21, 0x4 ;  /* 0x0000000415787836 */ /* 0x000fe20000000000 */
[----:B-1----:R-:W-:Y:S06]  /*15620*/  @P2 BRA `(.L_x_1679) ;  /* 0x0000000000082947 */ /* 0x002fec0003800000 */
[----:B------:R-:W1:Y:S02]  /*15630*/  SYNCS.PHASECHK.TRANS64.TRYWAIT P2, [R0+URZ+0x30830], R11 ;  /* 0x0308300b000075a7 */ /* 0x000e64000804017f */
[----:B-1----:R-:W-:Y:S05]  /*15640*/  @!P2 BRA `(.L_x_1680) ;  /* 0x000001780010a947 */ /* 0x002fea0003800000 */
.L_x_1679:
[----:B------:R-:W-:Y:S05]  /*15650*/  BSYNC B2 ;  /* 0x0000000000027941 */ /* 0x000fea0003800000 */
.L_x_1678:
[----:B------:R-:W-:Y:S01]  /*15660*/  IMAD.MOV.U32 R10, RZ, RZ, R21 ;  /* 0x000000ffff0a7224 */ /* 0x000fe200078e0015 */
[----:B------:R2:W-:Y:S04]  /*15670*/  STL.64 [R1+0x90], R16 ;  /* 0x0000901001007387 */ /* 0x0005e80000100a00 */
[----:B------:R-:W-:Y:S01]  /*15680*/  R2UR UR54, R10 ;  /* 0x000000000a3672ca */ /* 0x000fe200000e0000 */
[----:B------:R-:W-:-:S05]  /*15690*/  VIADD R10, R21, 0x6 ;  /* 0x00000006150a7836 */ /* 0x000fca0000000000 */
[----:B------:R-:W-:Y:S01]  /*156a0*/  R2UR UR30, R10 ;  /* 0x000000000a1e72ca */ /* 0x000fe200000e0000 */
[C---:B------:R-:W-:Y:S01]  /*156b0*/  VIADD R10, R21.reuse, 0x302 ;  /* 0x00000302150a7836 */ /* 0x040fe20000000000 */
[----:B--2---:R-:W2:Y:S04]  /*156c0*/  LDL.64 R16, [R1+0x28] ;  /* 0x0000280001107983 */ /* 0x004ea80000100a00 */
[----:B------:R-:W-:Y:S01]  /*156d0*/  R2UR UR22, R10 ;  /* 0x000000000a1672ca */ /* 0x000fe200000e0000 */
[----:B------:R-:W-:Y:S01]  /*156e0*/  VIADD R10, R21, 0x600 ;  /* 0x00000600150a7836 */ /* 0x000fe20000000000 */
[----:B------:R3:W-:Y:S01]  /*156f0*/  STL.64 [R1+0x88], R14 ;  /* 0x0000880e01007387 */ /* 0x0007e20000100a00 */
[----:B01----:R-:W-:-:S03]  /*15700*/  IMAD.MOV.U32 R11, RZ, RZ, 0x40000040 ;  /* 0x40000040ff0b7424 */ /* 0x003fc600078e00ff */
[----:B------:R-:W-:Y:S01]  /*15710*/  R2UR UR10, R10 ;  /* 0x000000000a0a72ca */ /* 0x000fe200000e0000 */
[----:B------:R-:W-:Y:S01]  /*15720*/  VIADD R10, R21, 0x602 ;  /* 0x00000602150a7836 */ /* 0x000fe20000000000 */
[C---:B------:R-:W-:Y:S02]  /*15730*/  R2UR UR55, R11.reuse ;  /* 0x000000000b3772ca */ /* 0x040fe400000e0000 */
[C---:B------:R-:W-:Y:S01]  /*15740*/  R2UR UR31, R11.reuse ;  /* 0x000000000b1f72ca */ /* 0x040fe200000e0000 */
[----:B---3--:R-:W3:Y:S01]  /*15750*/  LDL.64 R14, [R1+0x20] ;  /* 0x00002000010e7983 */ /* 0x008ee20000100a00 */
[----:B------:R-:W-:-:S03]  /*15760*/  R2UR UR23, R11 ;  /* 0x000000000b1772ca */ /* 0x000fc600000e0000 */
[----:B------:R0:W-:Y:S01]  /*15770*/  STL.64 [R1+0x80], R6 ;  /* 0x0000800601007387 */ /* 0x0001e20000100a00 */
[C---:B------:R-:W-:Y:S02]  /*15780*/  R2UR UR11, R11.reuse ;  /* 0x000000000b0b72ca */ /* 0x040fe400000e0000 */
[----:B------:R-:W-:Y:S02]  /*15790*/  R2UR UR6, R10 ;  /* 0x000000000a0672ca */ /* 0x000fe400000e0000 */
[----:B------:R-:W-:Y:S01]  /*157a0*/  R2UR UR7, R11 ;  /* 0x000000000b0772ca */ /* 0x000fe200000e0000 */
[----:B0-----:R-:W4:Y:S04]  /*157b0*/  LDL.64 R6, [R1+0x18] ;  /* 0x0000180001067983 */ /* 0x001f280000100a00 */
[----:B------:R0:W-:Y:S04]  /*157c0*/  STL.64 [R1+0x78], R4 ;  /* 0x0000780401007387 */ /* 0x0001e80000100a00 */
[----:B------:R-:W2:Y:S01]  /*157d0*/  LDL.64 R10, [R1+0x30] ;  /* 0x00003000010a7983 */ /* 0x000ea20000100a00 */
[----:B------:R-:W-:Y:S01]  /*157e0*/  R2UR UR34, R120 ;  /* 0x00000000782272ca */ /* 0x000fe200000e0000 */
[----:B------:R-:W-:-:S02]  /*157f0*/  VIADD R120, R21, 0x304 ;  /* 0x0000030415787836 */ /* 0x000fc40000000000 */
[----:B------:R-:W-:-:S03]  /*15800*/  IMAD.MOV.U32 R121, RZ, RZ, 0x40000040 ;  /* 0x40000040ff797424 */ /* 0x000fc600078e00ff */
[----:B------:R-:W-:Y:S01]  /*15810*/  R2UR UR18, R120 ;  /* 0x00000000781272ca */ /* 0x000fe200000e0000 */
[----:B------:R-:W-:Y:S01]  /*15820*/  VIADD R120, R21, 0x606 ;  /* 0x0000060615787836 */ /* 0x000fe20000000000 */
[C---:B------:R-:W-:Y:S01]  /*15830*/  R2UR UR35, R121.reuse ;  /* 0x00000000792372ca */ /* 0x040fe200000e0000 */
[----:B------:R-:W-:Y:S01]  /*15840*/  IMAD.MOV.U32 R13, RZ, RZ, 0x40000040 ;  /* 0x40000040ff0d7424 */ /* 0x000fe200078e00ff */
[C---:B------:R-:W-:Y:S01]  /*15850*/  R2UR UR19, R121.reuse ;  /* 0x00000000791372ca */ /* 0x040fe200000e0000 */
[----:B0-----:R-:W4:Y:S01]  /*15860*/  LDL.64 R4, [R1+0x10] ;  /* 0x0000100001047983 */ /* 0x001f220000100a00 */
[----:B------:R-:W-:Y:S01]  /*15870*/  R2UR UR38, R120 ;  /* 0x00000000782672ca */ /* 0x000fe200000e0000 */
[-C--:B------:R-:W-:Y:S01]  /*15880*/  FMUL.FTZ R24, R24, R9.reuse ;  /* 0x0000000918187220 */ /* 0x080fe20000410000 */
[----:B------:R-:W-:Y:S01]  /*15890*/  R2UR UR39, R121 ;  /* 0x00000000792772ca */ /* 0x000fe200000e0000 */
[-C--:B------:R-:W-:Y:S01]  /*158a0*/  FMUL.FTZ R25, R25, R9.reuse ;  /* 0x0000000919197220 */ /* 0x080fe20000410000 */
[----:B-----5:R-:W-:Y:S01]  /*158b0*/  WARPGROUP.ARRIVE ;  /* 0x00000000000079c5 */ /* 0x020fe20000000000 */
[----:B------:R-:W-:Y:S01]  /*158c0*/  R2UR UR50, R12 ;  /* 0x000000000c3272ca */ /* 0x000fe200000e0000 */
[-C--:B------:R-:W-:Y:S01]  /*158d0*/  FMUL.FTZ R28, R28, R9.reuse ;  /* 0x000000091c1c7220 */ /* 0x080fe20000410000 */
[----:B------:R-:W-:Y:S01]  /*158e0*/  R2UR UR51, R13 ;  /* 0x000000000d3372ca */ /* 0x000fe200000e0000 */
[-C--:B------:R-:W-:Y:S01]  /*158f0*/  FMUL.FTZ R29, R29, R9.reuse ;  /* 0x000000091d1d7220 */ /* 0x080fe20000410000 */
[----:B------:R-:W-:Y:S01]  /*15900*/  IADD3 R12, R21, 0x300, RZ ;  /* 0x00000300150c7810 */ /* 0x000fe20007ffe0ff */
[----:B------:R-:W-:Y:S01]  /*15910*/  HGMMA.64x96x16.F32 R120, gdesc[UR52], RZ, !UPT, gsb0 ;  /* 0x01600000347879f0 */ /* 0x000fe2000c0008ff */
[----:B------:R-:W-:Y:S01]  /*15920*/  R2UR UR27, R13 ;  /* 0x000000000d1b72ca */ /* 0x000fe200000e0000 */
[-C--:B------:R-:W-:Y:S01]  /*15930*/  FMUL.FTZ R32, R32, R9.reuse ;  /* 0x0000000920207220 */ /* 0x080fe20000410000 */
[----:B------:R-:W-:Y:S01]  /*15940*/  R2UR UR26, R12 ;  /* 0x000000000c1a72ca */ /* 0x000fe200000e0000 */
[----:B------:R-:W-:Y:S01]  /*15950*/  VIADD R12, R21, 0x306 ;  /* 0x00000306150c7836 */ /* 0x000fe20000000000 */
[----:B------:R-:W-:Y:S01]  /*15960*/  R2UR UR15, R13 ;  /* 0x000000000d0f72ca */ /* 0x000fe200000e0000 */
[-C--:B------:R-:W-:Y:S01]  /*15970*/  FMUL.FTZ R33, R33, R9.reuse ;  /* 0x0000000921217220 */ /* 0x080fe20000410000 */
[-C--:B------:R-:W-:Y:S01]  /*15980*/  FMUL.FTZ R36, R36, R9.reuse ;  /* 0x0000000924247220 */ /* 0x080fe20000410000 */
[----:B------:R-:W-:Y:S01]  /*15990*/  FMUL.FTZ R37, R37, R9 ;  /* 0x0000000925257220 */ /* 0x000fe20000410000 */
[----:B------:R-:W-:Y:S01]  /*159a0*/  R2UR UR14, R12 ;  /* 0x000000000c0e72ca */ /* 0x000fe200000e0000 */
[----:B------:R-:W-:-:S02]  /*159b0*/  VIADD R12, R21, 0x604 ;  /* 0x00000604150c7836 */ /* 0x000fc40000000000 */
        /* <DEDUP_REMOVED lines=90> */
[----:B------:R-:W-:Y:S03]  /*15f60*/  HGMMA.64x96x16.F32 R120, gdesc[UR48], R120, gsb0 ;  /* 0x01600000307879f0 */ /* 0x000fe60008000878 */
[----:B------:R-:W-:Y:S02]  /*15f70*/  WARPGROUP.DEPBAR.LE gsb0, 0x0 ;  /* 0x00008000000079c5 */ /* 0x000fe40000010000 */
[----:B------:R-:W-:Y:S01]  /*15f80*/  WARPGROUP.ARRIVE ;  /* 0x00000000000079c5 */ /* 0x000fe20000000000 */
[----:B--2---:R-:W-:Y:S02]  /*15f90*/  R2UR UR32, R10 ;  /* 0x000000000a2072ca */ /* 0x004fe400000e0000 */
[----:B------:R-:W-:Y:S02]  /*15fa0*/  R2UR UR33, R11 ;  /* 0x000000000b2172ca */ /* 0x000fe400000e0000 */
[----:B------:R-:W-:Y:S01]  /*15fb0*/  R2UR UR28, R16 ;  /* 0x00000000101c72ca */ /* 0x000fe200000e0000 */
[----:B------:R-:W2:Y:S10]  /*15fc0*/  LDL.64 R10, [R1] ;  /* 0x00000000010a7983 */ /* 0x000eb40000100a00 */
[----:B------:R-:W-:Y:S01]  /*15fd0*/  HGMMA.64x96x16.F32 R120, gdesc[UR32], R120, gsb0 ;  /* 0x01600000207879f0 */ /* 0x000fe20008000878 */
[----:B------:R-:W-:-:S02]  /*15fe0*/  R2UR UR29, R17 ;  /* 0x00000000111d72ca */ /* 0x000fc400000e0000 */
[----:B------:R-:W-:Y:S02]  /*15ff0*/  R2UR UR42, R12 ;  /* 0x000000000c2a72ca */ /* 0x000fe400000e0000 */
[----:B------:R-:W-:Y:S02]  /*16000*/  R2UR UR43, R13 ;  /* 0x000000000d2b72ca */ /* 0x000fe400000e0000 */
[----:B------:R-:W2:Y:S01]  /*16010*/  LDL.64 R12, [R1+0x8] ;  /* 0x00000800010c7983 */ /* 0x000ea20000100a00 */
[----:B---3--:R-:W-:Y:S02]  /*16020*/  R2UR UR24, R14 ;  /* 0x000000000e1872ca */ /* 0x008fe400000e0000 */
[----:B------:R-:W-:Y:S01]  /*16030*/  R2UR UR25, R15 ;  /* 0x000000000f1972ca */ /* 0x000fe200000e0000 */
[----:B------:R0:W5:Y:S01]  /*16040*/  LDL.LU.64 R16, [R1+0x90] ;  /* 0x0000900001107983 */ /* 0x0001620000300a00 */
[----:B----4-:R-:W-:Y:S02]  /*16050*/  R2UR UR20, R6 ;  /* 0x00000000061472ca */ /* 0x010fe400000e0000 */
[----:B------:R-:W-:Y:S01]  /*16060*/  R2UR UR21, R7 ;  /* 0x00000000071572ca */ /* 0x000fe200000e0000 */
[----:B------:R0:W5:Y:S01]  /*16070*/  LDL.LU.64 R14, [R1+0x88] ;  /* 0x00008800010e7983 */ /* 0x0001620000300a00 */
[----:B------:R-:W-:-:S02]  /*16080*/  R2UR UR16, R4 ;  /* 0x00000000041072ca */ /* 0x000fc400000e0000 */
[----:B------:R-:W-:Y:S01]  /*16090*/  R2UR UR17, R5 ;  /* 0x00000000051172ca */ /* 0x000fe200000e0000 */
[----:B------:R0:W5:Y:S01]  /*160a0*/  LDL.LU.64 R6, [R1+0x80] ;  /* 0x0000800001067983 */ /* 0x0001620000300a00 */
[----:B------:R-:W-:Y:S01]  /*160b0*/  UMOV UR4, UR56 ;  /* 0x0000003800047c82 */ /* 0x000fe20008000000 */
[----:B------:R-:W-:Y:S02]  /*160c0*/  UMOV UR5, UR57 ;  /* 0x0000003900057c82 */ /* 0x000fe40008000000 */
[----:B------:R0:W5:Y:S01]  /*160d0*/  LDL.LU.64 R4, [R1+0x78] ;  /* 0x0000780001047983 */ /* 0x0001620000300a00 */
        /* <DEDUP_REMOVED lines=9> */
[----:B--2---:R-:W-:Y:S02]  /*16170*/  R2UR UR12, R12 ;  /* 0x000000000c0c72ca */ /* 0x004fe400000e0000 */
[----:B------:R-:W-:Y:S01]  /*16180*/  R2UR UR13, R13 ;  /* 0x000000000d0d72ca */ /* 0x000fe200000e0000 */
[----:B------:R-:W-:Y:S02]  /*16190*/  WARPGROUP.DEPBAR.LE gsb0, 0x0 ;  /* 0x00008000000079c5 */ /* 0x000fe40000010000 */
[----:B------:R-:W-:-:S06]  /*161a0*/  WARPGROUP.ARRIVE ;  /* 0x00000000000079c5 */ /* 0x000fcc0000000000 */
[----:B------:R-:W-:Y:S01]  /*161b0*/  HGMMA.64x96x16.F32 R120, gdesc[UR16], R120, gsb0 ;  /* 0x01600000107879f0 */ /* 0x000fe20008000878 */
[----:B------:R-:W-:Y:S02]  /*161c0*/  R2UR UR8, R10 ;  /* 0x000000000a0872ca */ /* 0x000fe400000e0000 */
[----:B------:R-:W-:Y:S01]  /*161d0*/  R2UR UR9, R11 ;  /* 0x000000000b0972ca */ /* 0x000fe200000e0000 */
        /* <DEDUP_REMOVED lines=16> */
[----:B0-----:R-:W-:Y:S05]  /*162e0*/  @!P0 BRA `(.L_x_1681) ;  /* 0x0000000000048947 */ /* 0x001fea0003800000 */
[----:B------:R-:W-:Y:S01]  /*162f0*/  BPT.TRAP 0x1 ;  /* 0x000000040000795c */ /* 0x000fe20000300000 */
.L_x_1681:
[----:B------:R-:W-:Y:S01]  /*16300*/  SHF.L.U32 R9, R194, 0x1f, RZ ;  /* 0x0000001fc2097819 */ /* 0x000fe200000006ff */
[----:B-----5:R-:W-:-:S04]  /*16310*/  IMAD R2, R19, 0x8, R16 ;  /* 0x0000000813027824 */ /* 0x020fc800078e0210 */
[----:B------:R0:W1:Y:S01]  /*16320*/  SYNCS.PHASECHK.TRANS64.TRYWAIT P2, [R2+URZ+0x30850], R9 ;  /* 0x03085009020075a7 */ /* 0x000062000804017f */
[----:B------:R-:W-:Y:S05]  /*16330*/  @!P0 BRA `(.L_x_1682) ;  /* 0x0000000000048947 */ /* 0x000fea0003800000 */
[----:B------:R-:W-:Y:S01]  /*16340*/  BPT.TRAP 0x1 ;  /* 0x000000040000795c */ /* 0x000fe20000300000 */
.L_x_1682:
[----:B------:R-:W-:Y:S04]  /*16350*/  BSSY B2, `(.L_x_1683) ;  /* 0x0000004000027945 */ /* 0x000fe80003800000 */
[----:B-1----:R-:W-:Y:S05]  /*16360*/  @P2 BRA `(.L_x_1684) ;  /* 0x0000000000082947 */ /* 0x002fea0003800000 */
[----:B------:R-:W1:Y:S02]  /*16370*/  SYNCS.PHASECHK.TRANS64.TRYWAIT P2, [R2+URZ+0x30850], R9 ;  /* 0x03085009020075a7 */ /* 0x000e64000804017f */
[----:B-1----:R-:W-:Y:S05]  /*16380*/  @!P2 BRA `(.L_x_1685) ;  /* 0x0000016800d4a947 */ /* 0x002fea0003800000 */
.L_x_1684:
[----:B------:R-:W-:Y:S05]  /*16390*/  BSYNC B2 ;  /* 0x0000000000027941 */ /* 0x000fea0003800000 */
.L_x_1683:
[----:B01----:R-:W-:Y:S01]  /*163a0*/  VIADD R9, R16, 0x400 ;  /* 0x0000040010097836 */ /* 0x003fe20000000000 */
[----:B------:R-:W-:Y:S01]  /*163b0*/  WARPGROUP.ARRIVE ;  /* 0x00000000000079c5 */ /* 0x000fe20000000000 */
[----:B------:R-:W-:Y:S01]  /*163c0*/  IMAD.MOV.U32 R11, RZ, RZ, 0x40000040 ;  /* 0x40000040ff0b7424 */ /* 0x000fe200078e00ff */
[----:B------:R-:W0:Y:S01]  /*163d0*/  LDC R21, c[0x0][0x448] ;  /* 0x00011200ff157b82 */ /* 0x000e220000000800 */
[----:B------:R-:W-:Y:S01]  /*163e0*/  IMAD.MOV.U32 R13, RZ, RZ, 0x40000040 ;  /* 0x40000040ff0d7424 */ /* 0x000fe200078e00ff */
[----:B------:R-:W-:Y:S01]  /*163f0*/  SHF.R.U32.HI R9, RZ, 0x4, R9 ;  /* 0x00000004ff097819 */ /* 0x000fe20000011609 */
[----:B------:R-:W-:Y:S01]  /*16400*/  @!P1 VIADD R0, R0, 0x30840 ;  /* 0x0003084000009836 */ /* 0x000fe20000000000 */
[----:B------:R-:W-:Y:S01]  /*16410*/  R2UR UR7, R11 ;  /* 0x000000000b0772ca */ /* 0x000fe200000e0000 */
[----:B------:R-:W-:Y:S01]  /*16420*/  IMAD.MOV.U32 R11, RZ, RZ, 0x40000040 ;  /* 0x40000040ff0b7424 */ /* 0x000fe200078e00ff */
[----:B------:R-:W-:Y:S01]  /*16430*/  LOP3.LUT R9, R9, 0x3fff, RZ, 0xc0, !PT ;  /* 0x00003fff09097812 */ /* 0x000fe200078ec0ff */
[----:B------:R-:W-:Y:S01]  /*16440*/  ULDC UR5, c[0x0][0x9dc] ;  /* 0x0002770000057ab9 */ /* 0x000fe20000000800 */
[----:B------:R-:W-:Y:S01]  /*16450*/  LOP3.LUT P2, RZ, R18, 0x100000, RZ, 0xc0, !PT ;  /* 0x0010000012ff7812 */ /* 0x000fe2000784c0ff */
[----:B------:R-:W-:Y:S01]  /*16460*/  ULDC UR4, c[0x0][0x9e0] ;  /* 0x0002780000047ab9 */ /* 0x000fe20000000800 */
[----:B------:R-:W-:-:S02]  /*16470*/  LOP3.LUT R9, R9, 0x3000000, RZ, 0xfc, !PT ;  /* 0x0300000009097812 */ /* 0x000fc400078efcff */
[----:B------:R-:W-:-:S03]  /*16480*/  @!P1 PRMT R0, RZ, 0x654, R0 ;  /* 0x00000654ff009816 */ /* 0x000fc60000000000 */
[----:B------:R-:W-:Y:S02]  /*16490*/  IMAD R10, R19, 0x900, R9 ;  /* 0x00000900130a7824 */ /* 0x000fe400078e0209 */
[----:B------:R-:W-:Y:S02]  /*164a0*/  IMAD.IADD R9, R215, 0x1, R213 ;  /* 0x00000001d7097824 */ /* 0x000fe400078e02d5 */
[C---:B------:R-:W-:Y:S01]  /*164b0*/  VIADD R12, R10.reuse, 0x80 ;  /* 0x000000800a0c7836 */ /* 0x040fe20000000000 */
[----:B------:R-:W-:Y:S02]  /*164c0*/  R2UR UR6, R10 ;  /* 0x000000000a0672ca */ /* 0x000fe400000e0000 */
[----:B0-----:R-:W-:-:S11]  /*164d0*/  ISETP.NE.AND P3, PT, R21, 0x1, PT ;  /* 0x000000011500780c */ /* 0x001fd60003f65270 */
        /* <DEDUP_REMOVED lines=25> */
[----:B------:R-:W-:Y:S02]  /*16670*/  WARPGROUP.DEPBAR.LE gsb0, 0x0 ;  /* 0x00008000000079c5 */ /* 0x000fe40000010000 */
[----:B------:R-:W-:-:S14]  /*16680*/  WARPGROUP.ARRIVE ;  /* 0x00000000000079c5 */ /* 0x000fdc0000000000 */
[----:B------:R-:W-:Y:S01]  /*16690*/  HGMMA.64x192x16.F32 R24, R172, gdesc[UR4].tnspB, R24, gsb0 ;  /* 0x42e00004ac187df0 */ /* 0x000fe20008000818 */
[----:B------:R-:W-:Y:S02]  /*166a0*/  R2UR UR6, R10 ;  /* 0x000000000a0672ca */ /* 0x000fe400000e0000 */
[----:B------:R-:W-:Y:S01]  /*166b0*/  R2UR UR7, R11 ;  /* 0x000000000b0772ca */ /* 0x000fe200000e0000 */
[----:B------:R-:W0:Y:S08]  /*166c0*/  @P3 LDC R10, c[0x0][0x450] ;  /* 0x00011400ff0a3b82 */ /* 0x000e300000000800 */
[----:B------:R-:W1:Y:S02]  /*166d0*/  @P3 LDC R11, c[0x0][0x44c] ;  /* 0x00011300ff0b3b82 */ /* 0x000e640000000800 */
[----:B-1----:R-:W-:-:S05]  /*166e0*/  @P3 IMAD.HI.U32 R11, R9, R11, RZ ;  /* 0x0000000b090b3227 */ /* 0x002fca00078e00ff */
[----:B0-----:R-:W-:Y:S01]  /*166f0*/  @P3 SHF.R.U32.HI R9, RZ, R10, R11 ;  /* 0x0000000aff093219 */ /* 0x001fe2000001160b */
[----:B------:R-:W-:Y:S01]  /*16700*/  IMAD.U32 R10, RZ, RZ, UR5 ;  /* 0x00000005ff0a7e24 */ /* 0x000fe2000f8e00ff */
[----:B------:R-:W-:Y:S02]  /*16710*/  WARPGROUP.DEPBAR.LE gsb0, 0x0 ;  /* 0x00008000000079c5 */ /* 0x000fe40000010000 */
[----:B------:R-:W-:-:S06]  /*16720*/  WARPGROUP.ARRIVE ;  /* 0x00000000000079c5 */ /* 0x000fcc0000000000 */
[----:B------:R-:W-:Y:S03]  /*16730*/  HGMMA.64x192x16.F32 R24, R168, gdesc[UR4].tnspB, R24, gsb0 ;  /* 0x42e00004a8187df0 */ /* 0x000fe60008000818 */
[----:B------:R-:W-:Y:S02]  /*16740*/  WARPGROUP.DEPBAR.LE gsb0, 0x0 ;  /* 0x00008000000079c5 */ /* 0x000fe40000010000 */
[----:B------:R-:W0:Y:S01]  /*16750*/  SHFL.IDX PT, R170, R9, RZ, 0x1c1f ;  /* 0x001c1fff09aa7589 */ /* 0x000e2200000e0000 */
[----:B------:R-:W-:Y:S01]  /*16760*/  IMAD R169, R7, -0x60, RZ ;  /* 0xffffffa007a97824 */ /* 0x000fe200078e02ff */
[----:B------:R1:W-:Y:S04]  /*16770*/  @!P1 SYNCS.ARRIVE.TRANS64.RED.A1T0 RZ, [R0+URZ], RZ ;  /* 0x000000ff00ff99a7 */ /* 0x0003e8000810043f */
[----:B------:R-:W-:-:S04]  /*16780*/  IADD3 R21, -R201, 0x1, R169 ;  /* 0x00000001c9157810 */ /* 0x000fc80007ffe1a9 */
[----:B------:R-:W-:Y:S02]  /*16790*/  IADD3 R21, -R196, R21, R197 ;  /* 0x00000015c4157210 */ /* 0x000fe40007ffe1c5 */
[----:B-1----:R-:W-:-:S03]  /*167a0*/  LOP3.LUT R0, RZ, R10, RZ, 0x33, !PT ;  /* 0x0000000aff007212 */ /* 0x002fc600078e33ff */
[----:B------:R-:W-:Y:S02]  /*167b0*/  VIADD R168, R21, UR4 ;  /* 0x0000000415a87c36 */ /* 0x000fe40008000000 */
[----:B------:R-:W-:Y:S02]  /*167c0*/  IMAD.IADD R21, R0, 0x1, R21 ;  /* 0x0000000100157824 */ /* 0x000fe400078e0215 */
[----:B------:R-:W-:Y:S02]  /*167d0*/  IMAD.IADD R0, R169, 0x1, -R201 ;  /* 0x00000001a9007824 */ /* 0x000fe400078e0ac9 */
[--C-:B0-----:R-:W-:Y:S02]  /*167e0*/  IMAD.IADD R19, R168, 0x1, R170.reuse ;  /* 0x00000001a8137824 */ /* 0x101fe400078e02aa */
[----:B------:R-:W-:Y:S01]  /*167f0*/  IMAD.IADD R11, R21, 0x1, R170 ;  /* 0x00000001150b7824 */ /* 0x000fe200078e02aa */
[----:B------:R-:W-:Y:S06]  /*16800*/  @!P2 BRA `(.L_x_1686) ;  /* 0x000000000054a947 */ /* 0x000fec0003800000 */
[----:B------:R-:W-:Y:S01]  /*16810*/  IADD3 R170, -R196, R197, R170 ;  /* 0x000000c5c4aa7210 */ /* 0x000fe20007ffe1aa */
[----:B------:R-:W-:Y:S03]  /*16820*/  BSSY B2, `(.L_x_1687) ;  /* 0x0000010000027945 */ /* 0x000fe60003800000 */
[----:B------:R-:W-:-:S13]  /*16830*/  ISETP.GT.AND P2, PT, R170, -0x1, PT ;  /* 0xffffffffaa00780c */ /* 0x000fda0003f44270 */
[----:B------:R-:W-:Y:S05]  /*16840*/  @P2 BRA `(.L_x_1688) ;  /* 0x0000000000202947 */ /* 0x000fea0003800000 */
[----:B------:R-:W-:Y:S02]  /*16850*/  MOV R171, UR59 ;  /* 0x0000003b00ab7c02 */ /* 0x000fe40008000f00 */
[----:B------:R-:W-:Y:S02]  /*16860*/  LOP3.LUT R170, RZ, R170, RZ, 0x33, !PT ;  /* 0x000000aaffaa7212 */ /* 0x000fe400078e33ff */
[----:B------:R-:W-:-:S13]  /*16870*/  ISETP.NE.AND P2, PT, R171, 0x1, PT ;  /* 0x00000001ab00780c */ /* 0x000fda0003f45270 */
[----:B------:R-:W0:Y:S02]  /*16880*/  @P2 LDC.64 R12, c[0x0][0x9e8] ;  /* 0x00027a00ff0c2b82 */ /* 0x000e240000000a00 */
[----:B0-----:R-:W-:-:S05]  /*16890*/  @P2 IMAD.HI.U32 R12, R170, R12, RZ ;  /* 0x0000000caa0c2227 */ /* 0x001fca00078e00ff */
[----:B------:R-:W-:-:S04]  /*168a0*/  @P2 SHF.R.U32.HI R170, RZ, R13, R12 ;  /* 0x0000000dffaa2219 */ /* 0x000fc8000001160c */
[----:B------:R-:W-:Y:S01]  /*168b0*/  LOP3.LUT R170, RZ, R170, RZ, 0x33, !PT ;  /* 0x000000aaffaa7212 */ /* 0x000fe200078e33ff */
[----:B------:R-:W-:Y:S06]  /*168c0*/  BRA `(.L_x_1689) ;  /* 0x0000000000147947 */ /* 0x000fec0003800000 */
.L_x_1688:
[----:B------:R-:W-:-:S05]  /*168d0*/  IMAD.U32 R171, RZ, RZ, UR59 ;  /* 0x0000003bffab7e24 */ /* 0x000fca000f8e00ff */
[----:B------:R-:W-:-:S13]  /*168e0*/  ISETP.NE.AND P2, PT, R171, 0x1, PT ;  /* 0x00000001ab00780c */ /* 0x000fda0003f45270 */
[----:B------:R-:W0:Y:S02]  /*168f0*/  @P2 LDC.64 R12, c[0x0][0x9e8] ;  /* 0x00027a00ff0c2b82 */ /* 0x000e240000000a00 */
[----:B0-----:R-:W-:-:S05]  /*16900*/  @P2 IMAD.HI.U32 R12, R170, R12, RZ ;  /* 0x0000000caa0c2227 */ /* 0x001fca00078e00ff */
[----:B------:R-:W-:-:S07]  /*16910*/  @P2 SHF.R.U32.HI R170, RZ, R13, R12 ;  /* 0x0000000dffaa2219 */ /* 0x000fce000001160c */
.L_x_1689:
[----:B------:R-:W-:Y:S05]  /*16920*/  BSYNC B2 ;  /* 0x0000000000027941 */ /* 0x000fea0003800000 */
.L_x_1687:
[----:B------:R-:W-:-:S05]  /*16930*/  IMAD R170, R170, R171, R0 ;  /* 0x000000abaaaa7224 */ /* 0x000fca00078e0200 */
[----:B------:R-:W-:Y:S02]  /*16940*/  VIMNMX R11, R11, R170, !PT ;  /* 0x000000aa0b0b7248 */ /* 0x000fe40007fe0100 */
[----:B------:R-:W-:-:S07]  /*16950*/  VIADDMNMX R19, R170, R171, R19, PT ;  /* 0x000000abaa137246 */ /* 0x000fce0003800113 */
.L_x_1686:
[C---:B------:R-:W-:Y:S01]  /*16960*/  ISETP.GE.AND P2, PT, R169.reuse, 0x2, PT ;  /* 0x00000002a900780c */ /* 0x040fe20003f46270 */
[----:B------:R-:W0:Y:S01]  /*16970*/  SHFL.IDX PT, R9, R9, 0x1, 0x1c1f ;  /* 0x003c1f0009097f89 */ /* 0x000e2200000e0000 */
[----:B------:R-:W-:Y:S02]  /*16980*/  ISETP.GE.AND P5, PT, R169, 0xa, PT ;  /* 0x0000000aa900780c */ /* 0x000fe40003fa6270 */
[----:B------:R-:W-:Y:S02]  /*16990*/  ISETP.GT.AND P3, PT, R11, 0x1, !P2 ;  /* 0x000000010b00780c */ /* 0x000fe40005764270 */
[----:B------:R-:W-:Y:S02]  /*169a0*/  LOP3.LUT R18, R18, 0xfffffffb, RZ, 0xc0, !PT ;  /* 0xfffffffb12127812 */ /* 0x000fe400078ec0ff */
[----:B------:R-:W-:Y:S02]  /*169b0*/  ISETP.LT.OR P4, PT, R19, 0x2, P3 ;  /* 0x000000021300780c */ /* 0x000fe40001f81670 */
[----:B------:R-:W-:-:S02]  /*169c0*/  ISETP.GE.AND P3, PT, R169, 0x9, PT ;  /* 0x00000009a900780c */ /* 0x000fc40003f66270 */
[----:B------:R-:W-:Y:S02]  /*169d0*/  FSEL R121, R121, -INF , !P4 ;  /* 0xff80000079797808 */ /* 0x000fe40006000000 */
[----:B------:R-:W-:Y:S02]  /*169e0*/  ISETP.GT.AND P4, PT, R11, 0x8, !P3 ;  /* 0x000000080b00780c */ /* 0x000fe40005f84270 */
[----:B------:R-:W-:Y:S02]  /*169f0*/  @P5 LOP3.LUT R18, R18, 0x4, RZ, 0xfc, !PT ;  /* 0x0000000412125812 */ /* 0x000fe400078efcff */
[----:B------:R-:W-:Y:S02]  /*16a00*/  ISETP.LT.OR P4, PT, R19, 0x9, P4 ;  /* 0x000000091300780c */ /* 0x000fe40002781670 */
[----:B------:R-:W-:Y:S02]  /*16a10*/  LOP3.LUT R18, R18, 0xfffffff7, RZ, 0xc0, !PT ;  /* 0xfffffff712127812 */ /* 0x000fe400078ec0ff */
[----:B------:R-:W-:-:S02]  /*16a20*/  FSEL R124, R124, -INF , !P4 ;  /* 0xff8000007c7c7808 */ /* 0x000fc40006000000 */
[----:B------:R-:W-:Y:S01]  /*16a30*/  ISETP.GT.AND P4, PT, R11, 0x9, !P5 ;  /* 0x000000090b00780c */ /* 0x000fe20006f84270 */
[--C-:B0-----:R-:W-:Y:S01]  /*16a40*/  IMAD.IADD R168, R168, 0x1, R9.reuse ;  /* 0x00000001a8a87824 */ /* 0x101fe200078e0209 */
[----:B------:R-:W-:Y:S01]  /*16a50*/  ISETP.GE.AND P5, PT, R169, 0x11, PT ;  /* 0x00000011a900780c */ /* 0x000fe20003fa6270 */
[----:B------:R-:W-:Y:S01]  /*16a60*/  IMAD.IADD R21, R21, 0x1, R9 ;  /* 0x0000000115157824 */ /* 0x000fe200078e0209 */
[----:B------:R-:W-:-:S04]  /*16a70*/  ISETP.LT.OR P4, PT, R19, 0xa, P4 ;  /* 0x0000000a1300780c */ /* 0x000fc80002781670 */
        /* <DEDUP_REMOVED lines=118> */
[----:B------:R-:W-:-:S04]  /*171e0*/  ISETP.GT.AND P6, PT, R11, 0x59, !P6 ;  /* 0x000000590b00780c */ /* 0x000fc800077c4270 */
[----:B------:R-:W-:-:S04]  /*171f0*/  ISETP.LT.OR P6, PT, R19, 0x5a, P6 ;  /* 0x0000005a1300780c */ /* 0x000fc800037c1670 */
[----:B------:R-:W-:Y:S02]  /*17200*/  FSEL R165, R165, -INF , !P6 ;  /* 0xff800000a5a57808 */ /* 0x000fe40007000000 */
[----:B------:R-:W-:-:S13]  /*17210*/  LOP3.LUT P6, RZ, R18, 0x100000, RZ, 0xc0, !PT ;  /* 0x0010000012ff7812 */ /* 0x000fda00078cc0ff */
[----:B------:R-:W-:Y:S05]  /*17220*/  @!P6 BRA `(.L_x_1690) ;  /* 0x000000000054e947 */ /* 0x000fea0003800000 */
        /* <DEDUP_REMOVED lines=12> */
.L_x_1692:
[----:B------:R-:W-:-:S05]  /*172f0*/  IMAD.U32 R11, RZ, RZ, UR59 ;  /* 0x0000003bff0b7e24 */ /* 0x000fca000f8e00ff */
[----:B------:R-:W-:-:S13]  /*17300*/  ISETP.NE.AND P6, PT, R11, 0x1, PT ;  /* 0x000000010b00780c */ /* 0x000fda0003fc5270 */
[----:B------:R-:W0:Y:S02]  /*17310*/  @P6 LDC.64 R12, c[0x0][0x9e8] ;  /* 0x00027a00ff0c6b82 */ /* 0x000e240000000a00 */
[----:B0-----:R-:W-:-:S05]  /*17320*/  @P6 IMAD.HI.U32 R12, R9, R12, RZ ;  /* 0x0000000c090c6227 */ /* 0x001fca00078e00ff */
[----:B------:R-:W-:-:S07]  /*17330*/  @P6 SHF.R.U32.HI R9, RZ, R13, R12 ;  /* 0x0000000dff096219 */ /* 0x000fce000001160c */
.L_x_1693:
[----:B------:R-:W-:Y:S05]  /*17340*/  BSYNC B2 ;  /* 0x0000000000027941 */ /* 0x000fea0003800000 */
.L_x_1691:
[----:B------:R-:W-:-:S05]  /*17350*/  IMAD R0, R9, R11, R0 ;  /* 0x0000000b09007224 */ /* 0x000fca00078e0200 */
[----:B------:R-:W-:Y:S02]  /*17360*/  VIADDMNMX R168, R0, R11, R168, PT ;  /* 0x0000000b00a87246 */ /* 0x000fe400038001a8 */
[----:B------:R-:W-:-:S07]  /*17370*/  VIMNMX R21, R21, R0, !PT ;  /* 0x0000000015157248 */ /* 0x000fce0007fe0100 */
.L_x_1690:
[C---:B------:R-:W-:Y:S01]  /*17380*/  ISETP.GT.AND P2, PT, R21.reuse, 0x1, !P2 ;  /* 0x000000011500780c */ /* 0x040fe20005744270 */
[----:B------:R-:W-:Y:S01]  /*17390*/  ULDC UR4, c[0x0][0x988] ;  /* 0x0002620000047ab9 */ /* 0x000fe20000000800 */
[----:B------:R-:W-:Y:S01]  /*173a0*/  ISETP.GT.AND P3, PT, R21, 0x8, !P3 ;  /* 0x000000081500780c */ /* 0x000fe20005f64270 */
[----:B------:R-:W-:Y:S01]  /*173b0*/  @!P1 VIADD R2, R2, 0x30860 ;  /* 0x0003086002029836 */ /* 0x000fe20000000000 */
[C---:B------:R-:W-:Y:S01]  /*173c0*/  ISETP.LT.OR P2, PT, R168.reuse, 0x2, P2 ;  /* 0x00000002a800780c */ /* 0x040fe20001741670 */
[----:B------:R-:W-:Y:S01]  /*173d0*/  IMAD.MOV.U32 R194, RZ, RZ, R20 ;  /* 0x000000ffffc27224 */ /* 0x000fe200078e0014 */
[----:B------:R-:W-:Y:S02]  /*173e0*/  ISETP.LT.OR P3, PT, R168, 0x9, P3 ;  /* 0x00000009a800780c */ /* 0x000fe40001f61670 */
[----:B------:R-:W-:Y:S02]  /*173f0*/  FSEL R123, R123, -INF , !P2 ;  /* 0xff8000007b7b7808 */ /* 0x000fe40005000000 */
[----:B------:R-:W-:-:S02]  /*17400*/  LOP3.LUT P2, RZ, R18, 0x4, RZ, 0xc0, !PT ;  /* 0x0000000412ff7812 */ /* 0x000fc4000784c0ff */
[----:B------:R-:W-:Y:S02]  /*17410*/  FSEL R126, R126, -INF , !P3 ;  /* 0xff8000007e7e7808 */ /* 0x000fe40005800000 */
[----:B------:R-:W-:Y:S02]  /*17420*/  ISETP.GT.AND P2, PT, R21, 0x9, !P2 ;  /* 0x000000091500780c */ /* 0x000fe40005744270 */
[----:B------:R-:W-:Y:S02]  /*17430*/  LOP3.LUT P3, RZ, R18, 0x10000, RZ, 0xc0, !PT ;  /* 0x0001000012ff7812 */ /* 0x000fe4000786c0ff */
[----:B------:R-:W-:Y:S02]  /*17440*/  ISETP.LT.OR P2, PT, R168, 0xa, P2 ;  /* 0x0000000aa800780c */ /* 0x000fe40001741670 */
[----:B------:R-:W-:Y:S02]  /*17450*/  FMNMX.FTZ R0, R120, R4, !PT ;  /* 0x0000000478007209 */ /* 0x000fe40007810000 */
[----:B------:R-:W-:-:S02]  /*17460*/  FSEL R127, R127, -INF , !P2 ;  /* 0xff8000007f7f7808 */ /* 0x000fc40005000000 */
[C---:B------:R-:W-:Y:S02]  /*17470*/  LOP3.LUT P2, RZ, R18.reuse, 0x8, RZ, 0xc0, !PT ;  /* 0x0000000812ff7812 */ /* 0x040fe4000784c0ff */
[----:B------:R-:W-:Y:S02]  /*17480*/  FMNMX.FTZ R0, R121, R0, !PT ;  /* 0x0000000079007209 */ /* 0x000fe40007810000 */
[----:B------:R-:W-:Y:S02]  /*17490*/  ISETP.GT.AND P2, PT, R21, 0x10, !P2 ;  /* 0x000000101500780c */ /* 0x000fe40005744270 */
[----:B------:R-:W-:Y:S02]  /*174a0*/  LOP3.LUT P6, RZ, R18, 0x8000, RZ, 0xc0, !PT ;  /* 0x0000800012ff7812 */ /* 0x000fe400078cc0ff */
        /* <DEDUP_REMOVED lines=48> */
[----:B------:R-:W-:Y:S02]  /*177b0*/  LOP3.LUT P2, RZ, R18, 0x1000, RZ, 0xc0, !PT ;  /* 0x0000100012ff7812 */ /* 0x000fe4000784c0ff */
[----:B------:R-:W-:-:S02]  /*177c0*/  FMNMX.FTZ R0, R164, R0, !PT ;  /* 0x00000000a4007209 */ /* 0x000fc40007810000 */
[----:B------:R-:W-:Y:S02]  /*177d0*/  ISETP.GT.AND P2, PT, R21, 0x30, !P2 ;  /* 0x000000301500780c */ /* 0x000fe40005744270 */
[----:B------:R-:W-:Y:S02]  /*177e0*/  FMNMX.FTZ R0, R165, R0, !PT ;  /* 0x00000000a5007209 */ /* 0x000fe40007810000 */
[----:B------:R-:W-:Y:S02]  /*177f0*/  ISETP.LT.OR P2, PT, R168, 0x31, P2 ;  /* 0x00000031a800780c */ /* 0x000fe40001741670 */
[----:B------:R-:W-:Y:S01]  /*17800*/  LOP3.LUT P3, RZ, R18, 0x20, RZ, 0xc0, !PT ;  /* 0x0000002012ff7812 */ /* 0x000fe2000786c0ff */
[----:B------:R-:W0:Y:S01]  /*17810*/  SHFL.BFLY PT, R9, R0, 0x2, 0x1f ;  /* 0x0c401f0000097f89 */ /* 0x000e2200000e0000 */
[----:B------:R-:W-:Y:S02]  /*17820*/  FSEL R146, R146, -INF , !P2 ;  /* 0xff80000092927808 */ /* 0x000fe40005000000 */
[----:B------:R-:W-:-:S02]  /*17830*/  LOP3.LUT P2, RZ, R18, 0x800, RZ, 0xc0, !PT ;  /* 0x0000080012ff7812 */ /* 0x000fc4000784c0ff */
[----:B------:R-:W-:Y:S02]  /*17840*/  LOP3.LUT P6, RZ, R18, 0x10, RZ, 0xc0, !PT ;  /* 0x0000001012ff7812 */ /* 0x000fe400078cc0ff */
[C---:B------:R-:W-:Y:S02]  /*17850*/  ISETP.GT.AND P2, PT, R21.reuse, 0x31, !P2 ;  /* 0x000000311500780c */ /* 0x040fe40005744270 */
[C---:B------:R-:W-:Y:S02]  /*17860*/  ISETP.GT.AND P4, PT, R21.reuse, 0x51, !P4 ;  /* 0x000000511500780c */ /* 0x040fe40006784270 */
[----:B------:R-:W-:Y:S02]  /*17870*/  ISETP.LT.OR P2, PT, R168, 0x32, P2 ;  /* 0x00000032a800780c */ /* 0x000fe40001741670 */
[----:B------:R-:W-:Y:S02]  /*17880*/  ISETP.GT.AND P5, PT, R21, 0x58, !P5 ;  /* 0x000000581500780c */ /* 0x000fe40006fa4270 */
[----:B------:R-:W-:-:S02]  /*17890*/  FSEL R147, R147, -INF , !P2 ;  /* 0xff80000093937808 */ /* 0x000fc40005000000 */
[----:B------:R-:W-:Y:S02]  /*178a0*/  LOP3.LUT P2, RZ, R18, 0x400, RZ, 0xc0, !PT ;  /* 0x0000040012ff7812 */ /* 0x000fe4000784c0ff */
[C---:B------:R-:W-:Y:S02]  /*178b0*/  ISETP.LT.OR P4, PT, R168.reuse, 0x52, P4 ;  /* 0x00000052a800780c */ /* 0x040fe40002781670 */
[----:B------:R-:W-:Y:S02]  /*178c0*/  ISETP.GT.AND P2, PT, R21, 0x38, !P2 ;  /* 0x000000381500780c */ /* 0x000fe40005744270 */
[C---:B------:R-:W-:Y:S02]  /*178d0*/  ISETP.LT.OR P5, PT, R168.reuse, 0x59, P5 ;  /* 0x00000059a800780c */ /* 0x040fe40002fa1670 */
[----:B------:R-:W-:Y:S02]  /*178e0*/  ISETP.LT.OR P2, PT, R168, 0x39, P2 ;  /* 0x00000039a800780c */ /* 0x000fe40001741670 */
[----:B0-----:R-:W-:Y:S01]  /*178f0*/  FMNMX.FTZ R9, R0, R9, !PT ;  /* 0x0000000900097209 */ /* 0x001fe20007810000 */
[----:B------:R-:W-:Y:S01]  /*17900*/  IMAD.U32 R0, RZ, RZ, UR4 ;  /* 0x00000004ff007e24 */ /* 0x000fe2000f8e00ff */
[----:B------:R-:W-:-:S02]  /*17910*/  FSEL R150, R150, -INF , !P2 ;  /* 0xff80000096967808 */ /* 0x000fc40005000000 */
[----:B------:R-:W-:Y:S01]  /*17920*/  LOP3.LUT P2, RZ, R18, 0x200, RZ, 0xc0, !PT ;  /* 0x0000020012ff7812 */ /* 0x000fe2000784c0ff */
[----:B------:R-:W0:Y:S01]  /*17930*/  SHFL.BFLY PT, R11, R9, 0x1, 0x1f ;  /* 0x0c201f00090b7f89 */ /* 0x000e2200000e0000 */
[----:B------:R-:W-:Y:S02]  /*17940*/  FSEL R163, R163, -INF , !P4 ;  /* 0xff800000a3a37808 */ /* 0x000fe40006000000 */
[----:B------:R-:W-:Y:S02]  /*17950*/  ISETP.GT.AND P2, PT, R21, 0x39, !P2 ;  /* 0x000000391500780c */ /* 0x000fe40005744270 */
[----:B------:R-:W-:Y:S02]  /*17960*/  FSEL R166, R166, -INF , !P5 ;  /* 0xff800000a6a67808 */ /* 0x000fe40006800000 */
[----:B------:R-:W-:Y:S02]  /*17970*/  ISETP.LT.OR P2, PT, R168, 0x3a, P2 ;  /* 0x0000003aa800780c */ /* 0x000fe40001741670 */
[----:B------:R-:W-:-:S02]  /*17980*/  @!P1 PRMT R2, RZ, 0x654, R2 ;  /* 0x00000654ff029816 */ /* 0x000fc40000000002 */
[----:B------:R-:W-:Y:S02]  /*17990*/  FSEL R151, R151, -INF , !P2 ;  /* 0xff80000097977808 */ /* 0x000fe40005000000 */
[----:B------:R-:W-:Y:S01]  /*179a0*/  LOP3.LUT P2, RZ, R18, 0x100, RZ, 0xc0, !PT ;  /* 0x0000010012ff7812 */ /* 0x000fe2000784c0ff */
[----:B------:R1:W-:Y:S03]  /*179b0*/  @!P1 SYNCS.ARRIVE.TRANS64.RED.A1T0 RZ, [R2+URZ], RZ ;  /* 0x000000ff02ff99a7 */ /* 0x0003e6000810043f */
[----:B------:R-:W-:-:S04]  /*179c0*/  ISETP.GT.AND P2, PT, R21, 0x40, !P2 ;  /* 0x000000401500780c */ /* 0x000fc80005744270 */
[----:B------:R-:W-:Y:S02]  /*179d0*/  ISETP.LT.OR P2, PT, R168, 0x41, P2 ;  /* 0x00000041a800780c */ /* 0x000fe40001741670 */
[----:B0-----:R-:W-:Y:S02]  /*179e0*/  FMNMX.FTZ R11, R9, R11, !PT ;  /* 0x0000000b090b7209 */ /* 0x001fe40007810000 */
[----:B------:R-:W-:Y:S02]  /*179f0*/  FSEL R154, R154, -INF , !P2 ;  /* 0xff8000009a9a7808 */ /* 0x000fe40005000000 */
[----:B------:R-:W-:-:S04]  /*17a00*/  LOP3.LUT P2, RZ, R18, 0x80, RZ, 0xc0, !PT ;  /* 0x0000008012ff7812 */ /* 0x000fc8000784c0ff */
[----:B------:R-:W-:-:S04]  /*17a10*/  ISETP.GT.AND P2, PT, R21, 0x41, !P2 ;  /* 0x000000411500780c */ /* 0x000fc80005744270 */
[----:B------:R-:W-:-:S04]  /*17a20*/  ISETP.LT.OR P2, PT, R168, 0x42, P2 ;  /* 0x00000042a800780c */ /* 0x000fc80001741670 */
[----:B------:R-:W-:Y:S02]  /*17a30*/  FSEL R155, R155, -INF , !P2 ;  /* 0xff8000009b9b7808 */ /* 0x000fe40005000000 */
[----:B------:R-:W-:-:S04]  /*17a40*/  LOP3.LUT P2, RZ, R18, 0x40, RZ, 0xc0, !PT ;  /* 0x0000004012ff7812 */ /* 0x000fc8000784c0ff */
[----:B------:R-:W-:-:S04]  /*17a50*/  ISETP.GT.AND P2, PT, R21, 0x48, !P2 ;  /* 0x000000481500780c */ /* 0x000fc80005744270 */
[----:B------:R-:W-:-:S04]  /*17a60*/  ISETP.LT.OR P2, PT, R168, 0x49, P2 ;  /* 0x00000049a800780c */ /* 0x000fc80001741670 */
[----:B------:R-:W-:Y:S02]  /*17a70*/  FSEL R158, R158, -INF , !P2 ;  /* 0xff8000009e9e7808 */ /* 0x000fe40005000000 */
[----:B------:R-:W-:Y:S02]  /*17a80*/  ISETP.GT.AND P2, PT, R21, 0x49, !P3 ;  /* 0x000000491500780c */ /* 0x000fe40005f44270 */
[----:B------:R-:W-:Y:S02]  /*17a90*/  LOP3.LUT P3, RZ, R18, 0x2, RZ, 0xc0, !PT ;  /* 0x0000000212ff7812 */ /* 0x000fe4000786c0ff */
[----:B------:R-:W-:-:S04]  /*17aa0*/  ISETP.LT.OR P2, PT, R168, 0x4a, P2 ;  /* 0x0000004aa800780c */ /* 0x000fc80001741670 */
[----:B------:R-:W-:Y:S02]  /*17ab0*/  FSEL R159, R159, -INF , !P2 ;  /* 0xff8000009f9f7808 */ /* 0x000fe40005000000 */
[----:B------:R-:W-:Y:S02]  /*17ac0*/  ISETP.GT.AND P2, PT, R21, 0x50, !P6 ;  /* 0x000000501500780c */ /* 0x000fe40007744270 */
[----:B------:R-:W-:Y:S02]  /*17ad0*/  LOP3.LUT P6, RZ, R18, 0x1, RZ, 0xc0, !PT ;  /* 0x0000000112ff7812 */ /* 0x000fe400078cc0ff */
[----:B------:R-:W-:-:S04]  /*17ae0*/  ISETP.LT.OR P2, PT, R168, 0x51, P2 ;  /* 0x00000051a800780c */ /* 0x000fc80001741670 */
[----:B------:R-:W-:Y:S02]  /*17af0*/  FSEL R162, R162, -INF , !P2 ;  /* 0xff800000a2a27808 */ /* 0x000fe40005000000 */
[----:B------:R-:W-:-:S04]  /*17b00*/  FSETP.NEU.FTZ.AND P2, PT, R11, -INF , PT ;  /* 0xff8000000b00780b */ /* 0x000fc80003f5d000 */
[----:B------:R-:W-:-:S05]  /*17b10*/  FSEL R9, R11, RZ, P2 ;  /* 0x000000ff0b097208 */ /* 0x000fca0001000000 */
[----:B------:R-:W-:Y:S01]  /*17b20*/  FADD.FTZ R4, -R9, R4 ;  /* 0x0000000409047221 */ /* 0x000fe20000010100 */
[----:B------:R-:W-:-:S03]  /*17b30*/  FMUL.FTZ R9, R11, R0 ;  /* 0x000000000b097220 */ /* 0x000fc60000410000 */
[----:B------:R-:W-:Y:S02]  /*17b40*/  FMUL.FTZ R4, R4, R0 ;  /* 0x0000000004047220 */ /* 0x000fe40000410000 */
[----:B------:R-:W-:Y:S02]  /*17b50*/  FSEL R9, R9, RZ, P2 ;  /* 0x000000ff09097208 */ /* 0x000fe40001000000 */
[----:B------:R-:W-:-:S03]  /*17b60*/  ISETP.GT.AND P2, PT, R21, RZ, !P3 ;  /* 0x000000ff1500720c */ /* 0x000fc60005f44270 */
[-CC-:B------:R-:W-:Y:S01]  /*17b70*/  FFMA.FTZ R186, R132, R0.reuse, -R9.reuse ;  /* 0x0000000084ba7223 */ /* 0x180fe20000010809 */
[----:B------:R-:W-:Y:S01]  /*17b80*/  ISETP.LT.OR P2, PT, R168, 0x1, P2 ;  /* 0x00000001a800780c */ /* 0x000fe20001741670 */
[-CC-:B------:R-:W-:Y:S01]  /*17b90*/  FFMA.FTZ R180, R136, R0.reuse, -R9.reuse ;  /* 0x0000000088b47223 */ /* 0x180fe20000010809 */
[-CC-:B------:R-:W-:Y:S01]  /*17ba0*/  FFMA.FTZ R13, R121, R0.reuse, -R9.reuse ;  /* 0x00000000790d7223 */ /* 0x180fe20000010809 */
[-CC-:B------:R-:W-:Y:S01]  /*17bb0*/  FFMA.FTZ R121, R137, R0.reuse, -R9.reuse ;  /* 0x0000000089797223 */ /* 0x180fe20000010809 */
[----:B------:R-:W-:Y:S01]  /*17bc0*/  FSEL R122, R122, -INF , !P2 ;  /* 0xff8000007a7a7808 */ /* 0x000fe20005000000 */
[-CC-:B------:R-:W-:Y:S01]  /*17bd0*/  FFMA.FTZ R188, R120, R0.reuse, -R9.reuse ;  /* 0x0000000078bc7223 */ /* 0x180fe20000010809 */
[----:B------:R-:W-:Y:S01]  /*17be0*/  ISETP.GT.AND P2, PT, R21, 0x59, !P6 ;  /* 0x000000591500780c */ /* 0x000fe20007744270 */
[-CC-:B------:R-:W-:Y:S01]  /*17bf0*/  FFMA.FTZ R190, R124, R0.reuse, -R9.reuse ;  /* 0x000000007cbe7223 */ /* 0x180fe20000010809 */
[----:B------:R-:W-:Y:S01]  /*17c00*/  FMNMX.FTZ R12, R122, R3, !PT ;  /* 0x000000037a0c7209 */ /* 0x000fe20007810000 */
[-CC-:B------:R-:W-:Y:S01]  /*17c10*/  FFMA.FTZ R19, R125, R0.reuse, -R9.reuse ;  /* 0x000000007d137223 */ /* 0x180fe20000010809 */
        /* <DEDUP_REMOVED lines=8> */
[-CC-:B------:R-:W-:Y:S01]  /*17ca0*/  FFMA.FTZ R124, R141, R0.reuse, -R9.reuse ;  /* 0x000000008d7c7223 */ /* 0x180fe20000010809 */
        /* <DEDUP_REMOVED lines=12> */
[----:B------:R-:W-:Y:S01]  /*17d70*/  FFMA.FTZ R170, R164, R0, -R9 ;  /* 0x00000000a4aa7223 */ /* 0x000fe20000010809 */
        /* <DEDUP_REMOVED lines=32> */
[-CC-:B------:R-:W-:Y:S01]  /*17f80*/  FFMA.FTZ R132, R157, R0.reuse, -R9.reuse ;  /* 0x000000009d847223 */ /* 0x180fe20000010809 */
[----:B------:R-:W-:-:S05]  /*17f90*/  FFMA.FTZ R9, R165, R0, -R9 ;  /* 0x00000000a5097223 */ /* 0x000fca0000010809 */
[----:B------:R-:W-:Y:S01]  /*17fa0*/  MUFU.EX2 R176, R176 ;  /* 0x000000b000b07308 */ /* 0x000fe20000000800 */
[----:B------:R-:W0:Y:S07]  /*17fb0*/  SHFL.BFLY PT, R136, R12, 0x1, 0x1f ;  /* 0x0c201f000c887f89 */ /* 0x000e2e00000e0000 */
[----:B------:R-:W-:Y:S08]  /*17fc0*/  MUFU.EX2 R125, R125 ;  /* 0x0000007d007d7308 */ /* 0x000ff00000000800 */
[----:B------:R-:W-:Y:S08]  /*17fd0*/  MUFU.EX2 R178, R178 ;  /* 0x000000b200b27308 */ /* 0x000ff00000000800 */
[----:B------:R-:W-:Y:S01]  /*17fe0*/  MUFU.EX2 R128, R128 ;  /* 0x0000008000807308 */ /* 0x000fe20000000800 */
[----:B0-----:R-:W-:-:S04]  /*17ff0*/  FMNMX.FTZ R12, R12, R136, !PT ;  /* 0x000000880c0c7209 */ /* 0x001fc80007810000 */
[C---:B------:R-:W-:Y:S01]  /*18000*/  FSETP.NEU.FTZ.AND P2, PT, R12.reuse, -INF , PT ;  /* 0xff8000000c00780b */ /* 0x040fe20003f5d000 */
[C---:B------:R-:W-:Y:S02]  /*18010*/  FMUL.FTZ R137, R12.reuse, R0 ;  /* 0x000000000c897220 */ /* 0x040fe40000410000 */
[----:B------:R-:W-:Y:S01]  /*18020*/  MUFU.EX2 R136, R9 ;  /* 0x0000000900887308 */ /* 0x000fe20000000800 */
[----:B-1----:R-:W-:Y:S02]  /*18030*/  FSEL R2, R12, RZ, P2 ;  /* 0x000000ff0c027208 */ /* 0x002fe40001000000 */
[----:B------:R-:W-:Y:S02]  /*18040*/  FSEL R137, R137, RZ, P2 ;  /* 0x000000ff89897208 */ /* 0x000fe40001000000 */
[----:B------:R-:W-:Y:S01]  /*18050*/  ISETP.GT.AND P2, PT, R7, R14, PT ;  /* 0x0000000e0700720c */ /* 0x000fe20003f44270 */
[----:B------:R-:W-:Y:S02]  /*18060*/  FADD.FTZ R2, -R2, R3 ;  /* 0x0000000302027221 */ /* 0x000fe40000010100 */
[----:B------:R0:W1:Y:S01]  /*18070*/  MUFU.EX2 R9, R4 ;  /* 0x0000000400097308 */ /* 0x0000620000000800 */
[-CC-:B------:R-:W-:Y:S01]  /*18080*/  FFMA.FTZ R189, R122, R0.reuse, -R137.reuse ;  /* 0x000000007abd7223 */ /* 0x180fe20000010889 */
[-CC-:B------:R-:W-:Y:S01]  /*18090*/  FFMA.FTZ R191, R126, R0.reuse, -R137.reuse ;  /* 0x000000007ebf7223 */ /* 0x180fe20000010889 */
[-C--:B------:R-:W-:Y:S01]  /*180a0*/  FMUL.FTZ R2, R2, R0.reuse ;  /* 0x0000000002027220 */ /* 0x080fe20000410000 */
[-CC-:B------:R-:W-:Y:S01]  /*180b0*/  FFMA.FTZ R122, R127, R0.reuse, -R137.reuse ;  /* 0x000000007f7a7223 */ /* 0x180fe20000010889 */
[-CC-:B------:R-:W-:Y:S01]  /*180c0*/  FFMA.FTZ R185, R130, R0.reuse, -R137.reuse ;  /* 0x0000000082b97223 */ /* 0x180fe20000010889 */
[-CC-:B------:R-:W-:Y:S01]  /*180d0*/  FFMA.FTZ R187, R134, R0.reuse, -R137.reuse ;  /* 0x0000000086bb7223 */ /* 0x180fe20000010889 */
[-CC-:B------:R-:W-:Y:S01]  /*180e0*/  FFMA.FTZ R126, R135, R0.reuse, -R137.reuse ;  /* 0x00000000877e7223 */ /* 0x180fe20000010889 */
[----:B------:R-:W-:Y:S01]  /*180f0*/  MUFU.EX2 R189, R189 ;  /* 0x000000bd00bd7308 */ /* 0x000fe20000000800 */
[-CC-:B0-----:R-:W-:Y:S01]  /*18100*/  FFMA.FTZ R4, R123, R0.reuse, -R137.reuse ;  /* 0x000000007b047223 */ /* 0x181fe20000010889 */
[-CC-:B------:R-:W-:Y:S01]  /*18110*/  FFMA.FTZ R123, R131, R0.reuse, -R137.reuse ;  /* 0x00000000837b7223 */ /* 0x180fe20000010889 */
[-CC-:B------:R-:W-:Y:S01]  /*18120*/  FFMA.FTZ R181, R138, R0.reuse, -R137.reuse ;  /* 0x000000008ab57223 */ /* 0x180fe20000010889 */
[-CC-:B------:R-:W-:Y:S01]  /*18130*/  FFMA.FTZ R127, R139, R0.reuse, -R137.reuse ;  /* 0x000000008b7f7223 */ /* 0x180fe20000010889 */
[-CC-:B------:R-:W-:Y:S01]  /*18140*/  FFMA.FTZ R183, R142, R0.reuse, -R137.reuse ;  /* 0x000000008eb77223 */ /* 0x180fe20000010889 */
[-CC-:B------:R-:W-:Y:S01]  /*18150*/  FFMA.FTZ R3, R143, R0.reuse, -R137.reuse ;  /* 0x000000008f037223 */ /* 0x180fe20000010889 */
[--C-:B------:R-:W-:Y:S01]  /*18160*/  FFMA.FTZ R177, R146, R0, -R137.reuse ;  /* 0x0000000092b17223 */ /* 0x100fe20000010889 */
[----:B------:R-:W0:Y:S01]  /*18170*/  MUFU.EX2 R2, R2 ;  /* 0x0000000200027308 */ /* 0x000e220000000800 */
[----:B-1----:R-:W-:Y:S01]  /*18180*/  FFMA.FTZ R6, R9, R6, R188 ;  /* 0x0000000609067223 */ /* 0x002fe200000100bc */
[-CC-:B------:R-:W-:Y:S01]  /*18190*/  FFMA.FTZ R147, R147, R0.reuse, -R137.reuse ;  /* 0x0000000093937223 */ /* 0x180fe20000010889 */
[-CC-:B------:R-:W-:Y:S01]  /*181a0*/  FFMA.FTZ R150, R150, R0.reuse, -R137.reuse ;  /* 0x0000000096967223 */ /* 0x180fe20000010889 */
[-CC-:B------:R-:W-:Y:S01]  /*181b0*/  FFMA.FTZ R151, R151, R0.reuse, -R137.reuse ;  /* 0x0000000097977223 */ /* 0x180fe20000010889 */
[----:B------:R-:W-:Y:S01]  /*181c0*/  FADD.FTZ R6, R13, R6 ;  /* 0x000000060d067221 */ /* 0x000fe20000010000 */
[-CC-:B------:R-:W-:Y:S01]  /*181d0*/  FFMA.FTZ R154, R154, R0.reuse, -R137.reuse ;  /* 0x000000009a9a7223 */ /* 0x180fe20000010889 */
[-CC-:B------:R-:W-:Y:S01]  /*181e0*/  FFMA.FTZ R155, R155, R0.reuse, -R137.reuse ;  /* 0x000000009b9b7223 */ /* 0x180fe20000010889 */
        /* <DEDUP_REMOVED lines=9> */
[----:B0-----:R-:W-:Y:S01]  /*18280*/  FFMA.FTZ R5, R2, R5, R189 ;  /* 0x0000000502057223 */ /* 0x001fe200000100bd */
[----:B------:R-:W-:Y:S01]  /*18290*/  FADD.FTZ R6, R184, R6 ;  /* 0x00000006b8067221 */ /* 0x000fe20000010000 */
[----:B------:R-:W-:Y:S01]  /*182a0*/  FFMA.FTZ R137, R167, R0, -R137 ;  /* 0x00000000a7897223 */ /* 0x000fe20000010889 */
[----:B------:R-:W-:Y:S01]  /*182b0*/  F2FP.F16.F32.PACK_AB R190, R19, R190 ;  /* 0x000000be13be723e */ /* 0x000fe200000000ff */
[----:B------:R-:W-:-:S02]  /*182c0*/  VIADD R7, R7, 0xffffffff ;  /* 0xffffffff07077836 */ /* 0x000fc40000000000 */
[----:B------:R-:W-:Y:S01]  /*182d0*/  FADD.FTZ R6, R21, R6 ;  /* 0x0000000615067221 */ /* 0x000fe20000010000 */
[----:B------:R-:W-:Y:S01]  /*182e0*/  F2FP.F16.F32.PACK_AB R188, R13, R188 ;  /* 0x000000bc0dbc723e */ /* 0x000fe200000000ff */
[----:B------:R-:W0:Y:S01]  /*182f0*/  MUFU.EX2 R122, R122 ;  /* 0x0000007a007a7308 */ /* 0x000e220000000800 */
[----:B-1----:R-:W-:Y:S01]  /*18300*/  FADD.FTZ R5, R4, R5 ;  /* 0x0000000504057221 */ /* 0x002fe20000010000 */
[----:B------:R-:W-:Y:S01]  /*18310*/  FADD.FTZ R6, R186, R6 ;  /* 0x00000006ba067221 */ /* 0x000fe20000010000 */
[----:B------:R-:W-:Y:S01]  /*18320*/  F2FP.F16.F32.PACK_AB R189, R4, R189 ;  /* 0x000000bd04bd723e */ /* 0x000fe200000000ff */
[----:B------:R-:W-:Y:S01]  /*18330*/  IMAD.MOV.U32 R19, RZ, RZ, R15 ;  /* 0x000000ffff137224 */ /* 0x000fe200078e000f */
[----:B------:R-:W-:Y:S01]  /*18340*/  F2FP.F16.F32.PACK_AB R184, R21, R184 ;  /* 0x000000b815b8723e */ /* 0x000fe200000000ff */
[C---:B------:R-:W-:Y:S01]  /*18350*/  FADD.FTZ R6, R120.reuse, R6 ;  /* 0x0000000678067221 */ /* 0x040fe20000010000 */
[----:B------:R-:W-:Y:S01]  /*18360*/  F2FP.F16.F32.PACK_AB R186, R120, R186 ;  /* 0x000000ba78ba723e */ /* 0x000fe200000000ff */
[----:B------:R-:W1:Y:S01]  /*18370*/  MUFU.EX2 R185, R185 ;  /* 0x000000b900b97308 */ /* 0x000e620000000800 */
[----:B--2---:R-:W-:Y:S01]  /*18380*/  FADD.FTZ R5, R191, R5 ;  /* 0x00000005bf057221 */ /* 0x004fe20000010000 */
[----:B------:R-:W-:Y:S01]  /*18390*/  FADD.FTZ R6, R180, R6 ;  /* 0x00000006b4067221 */ /* 0x000fe20000010000 */
[----:B------:R-:W-:-:S03]  /*183a0*/  F2FP.F16.F32.PACK_AB R180, R121, R180 ;  /* 0x000000b479b4723e */ /* 0x000fc600000000ff */
[----:B------:R-:W-:Y:S02]  /*183b0*/  FADD.FTZ R6, R121, R6 ;  /* 0x0000000679067221 */ /* 0x000fe40000010000 */
[----:B------:R-:W2:Y:S01]  /*183c0*/  MUFU.EX2 R123, R123 ;  /* 0x0000007b007b7308 */ /* 0x000ea20000000800 */
[----:B0-----:R-:W-:Y:S01]  /*183d0*/  FADD.FTZ R5, R122, R5 ;  /* 0x000000057a057221 */ /* 0x001fe20000010000 */
[----:B------:R-:W-:Y:S01]  /*183e0*/  FADD.FTZ R6, R182, R6 ;  /* 0x00000006b6067221 */ /* 0x000fe20000010000 */
[----:B------:R-:W-:Y:S02]  /*183f0*/  F2FP.F16.F32.PACK_AB R182, R124, R182 ;  /* 0x000000b67cb6723e */ /* 0x000fe400000000ff */
[----:B------:R-:W-:Y:S01]  /*18400*/  F2FP.F16.F32.PACK_AB R191, R122, R191 ;  /* 0x000000bf7abf723e */ /* 0x000fe200000000ff */
[----:B------:R-:W-:Y:S02]  /*18410*/  FADD.FTZ R6, R124, R6 ;  /* 0x000000067c067221 */ /* 0x000fe40000010000 */
[----:B------:R-:W0:Y:S01]  /*18420*/  MUFU.EX2 R187, R187 ;  /* 0x000000bb00bb7308 */ /* 0x000e220000000800 */
[----:B-1----:R-:W-:Y:S01]  /*18430*/  FADD.FTZ R5, R185, R5 ;  /* 0x00000005b9057221 */ /* 0x002fe20000010000 */
[----:B------:R-:W-:Y:S01]  /*18440*/  FADD.FTZ R6, R176, R6 ;  /* 0x00000006b0067221 */ /* 0x000fe20000010000 */
[----:B------:R-:W-:-:S03]  /*18450*/  F2FP.F16.F32.PACK_AB R176, R125, R176 ;  /* 0x000000b07db0723e */ /* 0x000fc600000000ff */
[----:B------:R-:W-:Y:S02]  /*18460*/  FADD.FTZ R6, R125, R6 ;  /* 0x000000067d067221 */ /* 0x000fe40000010000 */
[----:B------:R-:W1:Y:S01]  /*18470*/  MUFU.EX2 R126, R126 ;  /* 0x0000007e007e7308 */ /* 0x000e620000000800 */
[C---:B--2---:R-:W-:Y:S01]  /*18480*/  FADD.FTZ R5, R123.reuse, R5 ;  /* 0x000000057b057221 */ /* 0x044fe20000010000 */
[----:B------:R-:W-:Y:S01]  /*18490*/  FADD.FTZ R6, R178, R6 ;  /* 0x00000006b2067221 */ /* 0x000fe20000010000 */
[C---:B------:R-:W-:Y:S02]  /*184a0*/  F2FP.F16.F32.PACK_AB R178, R128.reuse, R178 ;  /* 0x000000b280b2723e */ /* 0x040fe400000000ff */
[----:B------:R-:W-:Y:S01]  /*184b0*/  F2FP.F16.F32.PACK_AB R185, R123, R185 ;  /* 0x000000b97bb9723e */ /* 0x000fe200000000ff */
[----:B------:R-:W-:Y:S02]  /*184c0*/  FADD.FTZ R6, R128, R6 ;  /* 0x0000000680067221 */ /* 0x000fe40000010000 */
        /* <DEDUP_REMOVED lines=56> */
[----:B-1----:R-:W-:Y:S01]  /*18850*/  FADD.FTZ R4, R166, R3 ;  /* 0x00000003a6047221 */ /* 0x002fe20000010000 */
[----:B------:R-:W-:Y:S02]  /*18860*/  IMAD.MOV.U32 R3, RZ, RZ, R12 ;  /* 0x000000ffff037224 */ /* 0x000fe400078e000c */
[----:B--2---:R-:W-:Y:S01]  /*18870*/  FADD.FTZ R6, R170, R6 ;  /* 0x00000006aa067221 */ /* 0x004fe20000010000 */
[----:B------:R-:W-:-:S03]  /*18880*/  F2FP.F16.F32.PACK_AB R170, R136, R170 ;  /* 0x000000aa88aa723e */ /* 0x000fc600000000ff */
[----:B------:R-:W-:Y:S01]  /*18890*/  FADD.FTZ R6, R136, R6 ;  /* 0x0000000688067221 */ /* 0x000fe20000010000 */
[C---:B0-----:R-:W-:Y:S01]  /*188a0*/  FADD.FTZ R5, R137.reuse, R4 ;  /* 0x0000000489057221 */ /* 0x041fe20000010000 */
[----:B------:R-:W-:Y:S01]  /*188b0*/  F2FP.F16.F32.PACK_AB R171, R137, R166 ;  /* 0x000000a689ab723e */ /* 0x000fe200000000ff */
[----:B------:R-:W-:Y:S01]  /*188c0*/  IMAD.MOV.U32 R4, RZ, RZ, R11 ;  /* 0x000000ffff047224 */ /* 0x000fe200078e000b */
[----:B------:R-:W-:Y:S06]  /*188d0*/  @P2 BRA `(.L_x_1694) ;  /* 0xffffffcc00102947 */ /* 0x000fec000383ffff */
[----:B------:R-:W-:Y:S05]  /*188e0*/  BSYNC B1 ;  /* 0x0000000000017941 */ /* 0x000fea0003800000 */
.L_x_1675:
[----:B------:R-:W-:Y:S01]  /*188f0*/  IMAD.MOV.U32 R3, RZ, RZ, R12 ;  /* 0x000000ffff037224 */ /* 0x000fe200078e000c */
[----:B------:R-:W-:Y:S01]  /*18900*/  MOV R19, R15 ;  /* 0x0000000f00137202 */ /* 0x000fe20000000f00 */
[----:B------:R-:W-:Y:S02]  /*18910*/  IMAD.MOV.U32 R4, RZ, RZ, R11 ;  /* 0x000000ffff047224 */ /* 0x000fe400078e000b */
[----:B------:R-:W-:-:S07]  /*18920*/  IMAD.MOV.U32 R194, RZ, RZ, R20 ;  /* 0x000000ffffc27224 */ /* 0x000fce00078e0014 */
.L_x_1674:
[----:B------:R-:W-:Y:S05]  /*18930*/  BSYNC B0 ;  /* 0x0000000000007941 */ /* 0x000fea0003800000 */
.L_x_1673:
[----:B------:R-:W0:Y:S01]  /*18940*/  LDC R11, c[0x0][0x448] ;  /* 0x00011200ff0b7b82 */ /* 0x000e220000000800 */
[----:B------:R-:W-:Y:S02]  /*18950*/  LOP3.LUT R18, R18, 0xffefffff, RZ, 0xc0, !PT ;  /* 0xffefffff12127812 */ /* 0x000fe400078ec0ff */
[----:B------:R-:W-:-:S05]  /*18960*/  IADD3 R14, R197, 0x1, -R196 ;  /* 0x00000001c50e7810 */ /* 0x000fca0007ffe8c4 */
[----:B------:R-:W1:Y:S01]  /*18970*/  LDC R15, c[0x0][0x9e4] ;  /* 0x00027900ff0f7b82 */ /* 0x000e620000000800 */
[----:B0-----:R-:W-:Y:S01]  /*18980*/  ISETP.NE.AND P2, PT, R11, 0x1, PT ;  /* 0x000000010b00780c */ /* 0x001fe20003f45270 */
[----:B------:R-:W-:-:S12]  /*18990*/  VIADD R11, R213, 0x7f ;  /* 0x0000007fd50b7836 */ /* 0x000fd80000000000 */
[----:B------:R-:W0:Y:S01]  /*189a0*/  @P2 LDC R12, c[0x0][0x44c] ;  /* 0x00011300ff0c2b82 */ /* 0x000e220000000800 */
[----:B------:R-:W-:-:S04]  /*189b0*/  @P2 LOP3.LUT R18, R18, 0x100000, RZ, 0xfc, !PT ;  /* 0x0010000012122812 */ /* 0x000fc800078efcff */
[----:B------:R-:W-:-:S03]  /*189c0*/  LOP3.LUT R18, R18, 0xffdfffff, RZ, 0xc0, !PT ;  /* 0xffdfffff12127812 */ /* 0x000fc600078ec0ff */
[----:B------:R-:W2:Y:S01]  /*189d0*/  @P2 LDC R13, c[0x0][0x450] ;  /* 0x00011400ff0d2b82 */ /* 0x000ea20000000800 */
[----:B0-----:R-:W-:-:S05]  /*189e0*/  @P2 IMAD.HI.U32 R12, R11, R12, RZ ;  /* 0x0000000c0b0c2227 */ /* 0x001fca00078e00ff */
[----:B--2---:R-:W-:Y:S02]  /*189f0*/  @P2 SHF.R.U32.HI R11, RZ, R13, R12 ;  /* 0x0000000dff0b2219 */ /* 0x004fe4000001160c */
[----:B-1----:R-:W-:-:S03]  /*18a00*/  ISETP.GE.AND P2, PT, R15, 0x1, PT ;  /* 0x000000010f00780c */ /* 0x002fc60003f46270 */
[----:B------:R-:W-:-:S04]  /*18a10*/  IMAD.IADD R11, R14, 0x1, R11 ;  /* 0x000000010e0b7824 */ /* 0x000fc800078e020b */
[----:B------:R-:W-:-:S06]  /*18a20*/  IMAD.IADD R12, R11, 0x1, -R10 ;  /* 0x000000010b0c7824 */ /* 0x000fcc00078e0a0a */
[----:B------:R-:W-:Y:S01]  /*18a30*/  @P2 LOP3.LUT R18, R18, 0x200000, RZ, 0xfc, !PT ;  /* 0x0020000012122812 */ /* 0x000fe200078efcff */
[----:B------:R-:W-:Y:S06]  /*18a40*/  @!P2 BRA `(.L_x_1695) ;  /* 0x000000000048a947 */ /* 0x000fec0003800000 */
[----:B------:R-:W-:Y:S01]  /*18a50*/  IMAD.MOV.U32 R13, RZ, RZ, R11 ;  /* 0x000000ffff0d7224 */ /* 0x000fe200078e000b */
[----:B------:R-:W-:Y:S04]  /*18a60*/  BSSY B0, `(.L_x_1696) ;  /* 0x000000e000007945 */ /* 0x000fe80003800000 */
        /* <DEDUP_REMOVED lines=9> */
.L_x_1697:
[----:B------:R-:W-:-:S13]  /*18b00*/  ISETP.NE.AND P2, PT, R15, 0x1, PT ;  /* 0x000000010f00780c */ /* 0x000fda0003f45270 */
[----:B------:R-:W0:Y:S02]  /*18b10*/  @P2 LDC.64 R10, c[0x0][0x9e8] ;  /* 0x00027a00ff0a2b82 */ /* 0x000e240000000a00 */
[----:B0-----:R-:W-:-:S05]  /*18b20*/  @P2 IMAD.HI.U32 R10, R13, R10, RZ ;  /* 0x0000000a0d0a2227 */ /* 0x001fca00078e00ff */
[----:B------:R-:W-:-:S07]  /*18b30*/  @P2 SHF.R.U32.HI R13, RZ, R11, R10 ;  /* 0x0000000bff0d2219 */ /* 0x000fce000001160a */
.L_x_1698:
[----:B------:R-:W-:Y:S05]  /*18b40*/  BSYNC B0 ;  /* 0x0000000000007941 */ /* 0x000fea0003800000 */
.L_x_1696:
[----:B------:R-:W-:-:S05]  /*18b50*/  IMAD R13, R13, R15, RZ ;  /* 0x0000000f0d0d7224 */ /* 0x000fca00078e02ff */
[----:B------:R-:W-:-:S07]  /*18b60*/  VIMNMX R12, R12, R13, !PT ;  /* 0x0000000d0c0c7248 */ /* 0x000fce0007fe0100 */
.L_x_1695:
[----:B------:R-:W-:Y:S01]  /*18b70*/  VIADD R12, R12, 0x5f ;  /* 0x0000005f0c0c7836 */ /* 0x000fe20000000000 */
[----:B------:R-:W-:Y:S03]  /*18b80*/  BSSY B0, `(.L_x_1699) ;  /* 0x000021b000007945 */ /* 0x000fe60003800000 */
[----:B------:R-:W-:-:S05]  /*18b90*/  IMAD.HI R12, R12, 0x2aaaaaab, RZ ;  /* 0x2aaaaaab0c0c7827 */ /* 0x000fca00078e02ff */
[----:B------:R-:W-:-:S04]  /*18ba0*/  SHF.R.U32.HI R11, RZ, 0x1f, R12 ;  /* 0x0000001fff0b7819 */ /* 0x000fc8000001160c */
[----:B------:R-:W-:-:S04]  /*18bb0*/  LEA.HI.SX32 R11, R12, R11, 0x1c ;  /* 0x0000000b0c0b7211 */ /* 0x000fc800078fe2ff */
[----:B------:R-:W-:-:S04]  /*18bc0*/  VIMNMX R14, R214, R11, !PT ;  /* 0x0000000bd60e7248 */ /* 0x000fc80007fe0100 */
[----:B------:R-:W-:-:S13]  /*18bd0*/  ISETP.GE.AND P2, PT, R7, R14, PT ;  /* 0x0000000e0700720c */ /* 0x000fda0003f46270 */
[----:B------:R-:W-:Y:S05]  /*18be0*/  @!P2 BRA `(.L_x_1700) ;  /* 0x000000200050a947 */ /* 0x000fea0003800000 */
[----:B------:R-:W-:Y:S01]  /*18bf0*/  BSSY B1, `(.L_x_1700) ;  /* 0x0000213000017945 */ /* 0x000fe20003800000 */
[----:B------:R-:W-:Y:S02]  /*18c00*/  IMAD.MOV.U32 R13, RZ, RZ, R3 ;  /* 0x000000ffff0d7224 */ /* 0x000fe400078e0003 */
[----:B------:R-:W-:Y:S02]  /*18c10*/  IMAD.MOV.U32 R12, RZ, RZ, R4 ;  /* 0x000000ffff0c7224 */ /* 0x000fe400078e0004 */
[----:B------:R-:W-:Y:S02]  /*18c20*/  IMAD.MOV.U32 R11, RZ, RZ, R194 ;  /* 0x000000ffff0b7224 */ /* 0x000fe400078e00c2 */
[----:B------:R-:W-:-:S07]  /*18c30*/  IMAD.MOV.U32 R10, RZ, RZ, R19 ;  /* 0x000000ffff0a7224 */ /* 0x000fce00078e0013 */
.L_x_1711:
[----:B------:R-:W-:-:S05]  /*18c40*/  VIADD R19, R10, 0x1 ;  /* 0x000000010a137836 */ /* 0x000fca0000000000 */
[----:B------:R-:W-:-:S04]  /*18c50*/  ISETP.NE.AND P2, PT, R19, 0x2, PT ;  /* 0x000000021300780c */ /* 0x000fc80003f45270 */
[----:B------:R-:W-:Y:S02]  /*18c60*/  SEL R194, RZ, 0x1, P2 ;  /* 0x00000001ffc27807 */ /* 0x000fe40001000000 */
[----:B------:R-:W-:Y:S02]  /*18c70*/  SEL R19, R19, RZ, P2 ;  /* 0x000000ff13137207 */ /* 0x000fe40001000000 */
[----:B------:R-:W-:Y:S01]  /*18c80*/  LOP3.LUT R194, R11, R194, RZ, 0x3c, !PT ;  /* 0x000000c20bc27212 */ /* 0x000fe200078e3cff */
[----:B------:R-:W-:Y:S06]  /*18c90*/  @!P0 BRA `(.L_x_1701) ;  /* 0x0000000000048947 */ /* 0x000fec0003800000 */
[----:B------:R-:W-:Y:S01]  /*18ca0*/  BPT.TRAP 0x1 ;  /* 0x000000040000795c */ /* 0x000fe20000300000 */
.L_x_1701:
[----:B------:R-:W-:Y:S01]  /*18cb0*/  IMAD R3, R19, 0x8, R16 ;  /* 0x0000000813037824 */ /* 0x000fe200078e0210 */
[----:B------:R-:W-:-:S04]  /*18cc0*/  SHF.L.U32 R4, R194, 0x1f, RZ ;  /* 0x0000001fc2047819 */ /* 0x000fc800000006ff */
[----:B------:R0:W1:Y:S01]  /*18cd0*/  SYNCS.PHASECHK.TRANS64.TRYWAIT P2, [R3+URZ+0x30830], R4 ;  /* 0x03083004030075a7 */ /* 0x000062000804017f */
[----:B------:R-:W-:Y:S05]  /*18ce0*/  @!P0 BRA `(.L_x_1702) ;  /* 0x0000000000048947 */ /* 0x000fea0003800000 */
[----:B------:R-:W-:Y:S01]  /*18cf0*/  BPT.TRAP 0x1 ;  /* 0x000000040000795c */ /* 0x000fe20000300000 */
.L_x_1702:
[----:B------:R-:W-:Y:S01]  /*18d00*/  IMAD R0, R19, 0x900, R8 ;  /* 0x0000090013007824 */ /* 0x000fe200078e0208 */
[----:B------:R-:W-:Y:S03]  /*18d10*/  BSSY B2, `(.L_x_1703) ;  /* 0x0000006000027945 */ /* 0x000fe60003800000 */
[C---:B------:R-:W-:Y:S02]  /*18d20*/  VIADD R120, R0.reuse, 0x2 ;  /* 0x0000000200787836 */ /* 0x040fe40000000000 */
[----:B------:R-:W-:Y:S01]  /*18d30*/  VIADD R122, R0, 0x4 ;  /* 0x00000004007a7836 */ /* 0x000fe20000000000 */
[----:B-1----:R-:W-:Y:S06]  /*18d40*/  @P2 BRA `(.L_x_1704) ;  /* 0x0000000000082947 */ /* 0x002fec0003800000 */
[----:B------:R-:W1:Y:S02]  /*18d50*/  SYNCS.PHASECHK.TRANS64.TRYWAIT P2, [R3+URZ+0x30830], R4 ;  /* 0x03083004030075a7 */ /* 0x000e64000804017f */
[----:B-1----:R-:W-:Y:S05]  /*18d60*/  @!P2 BRA `(.L_x_1705) ;  /* 0x000001400070a947 */ /* 0x002fea0003800000 */
.L_x_1704:
[----:B------:R-:W-:Y:S05]  /*18d70*/  BSYNC B2 ;  /* 0x0000000000027941 */ /* 0x000fea0003800000 */
.L_x_1703:
[----:B------:R2:W-:Y:S01]  /*18d80*/  STL.64 [R1+0x88], R12 ;  /* 0x0000880c01007387 */ /* 0x0005e20000100a00 */
[-C--:B------:R-:W-:Y:S01]  /*18d90*/  FMUL.FTZ R26, R26, R2.reuse ;  /* 0x000000021a1a7220 */ /* 0x080fe20000410000 */
[-C--:B------:R-:W-:Y:S01]  /*18da0*/  FMUL.FTZ R27, R27, R2.reuse ;  /* 0x000000021b1b7220 */ /* 0x080fe20000410000 */
[-C--:B------:R-:W-:Y:S01]  /*18db0*/  FMUL.FTZ R30, R30, R2.reuse ;  /* 0x000000021e1e7220 */ /* 0x080fe20000410000 */
[-C--:B------:R-:W-:Y:S01]  /*18dc0*/  FMUL.FTZ R31, R31, R2.reuse ;  /* 0x000000021f1f7220 */ /* 0x080fe20000410000 */
[-C--:B------:R-:W-:Y:S01]  /*18dd0*/  FMUL.FTZ R34, R34, R2.reuse ;  /* 0x0000000222227220 */ /* 0x080fe20000410000 */
[-C--:B------:R-:W-:Y:S01]  /*18de0*/  FMUL.FTZ R35, R35, R2.reuse ;  /* 0x0000000223237220 */ /* 0x080fe20000410000 */
[-C--:B------:R-:W-:Y:S01]  /*18df0*/  FMUL.FTZ R38, R38, R2.reuse ;  /* 0x0000000226267220 */ /* 0x080fe20000410000 */
[----:B--2---:R-:W2:Y:S04]  /*18e00*/  LDL.64 R12, [R1+0x28] ;  /* 0x00002800010c7983 */ /* 0x004ea80000100a00 */
        /* <DEDUP_REMOVED lines=10> */
[----:B---3--:R-:W3:Y:S01]  /*18eb0*/  LDL.64 R10, [R1+0x20] ;  /* 0x00002000010a7983 */ /* 0x008ee20000100a00 */
[-C--:B------:R-:W-:Y:S01]  /*18ec0*/  FMUL.FTZ R58, R58, R2.reuse ;  /* 0x000000023a3a7220 */ /* 0x080fe20000410000 */
[----:B------:R-:W-:-:S02]  /*18ed0*/  FMUL.FTZ R59, R59, R2 ;  /* 0x000000023b3b7220 */ /* 0x000fc40000410000 */
        /* <DEDUP_REMOVED lines=12> */
[----:B----4-:R-:W4:Y:S01]  /*18fa0*/  LDL.64 R6, [R1+0x18] ;  /* 0x0000180001067983 */ /* 0x010f220000100a00 */
[-C--:B------:R-:W-:Y:S01]  /*18fb0*/  FMUL.FTZ R83, R83, R2.reuse ;  /* 0x0000000253537220 */ /* 0x080fe20000410000 */
[-C--:B------:R-:W-:Y:S01]  /*18fc0*/  FMUL.FTZ R86, R86, R2.reuse ;  /* 0x0000000256567220 */ /* 0x080fe20000410000 */
[-C--:B------:R-:W-:Y:S01]  /*18fd0*/  FMUL.FTZ R87, R87, R2.reuse ;  /* 0x0000000257577220 */ /* 0x080fe20000410000 */
[----:B------:R0:W-:Y:S01]  /*18fe0*/  STL [R1+0x70], R5 ;  /* 0x0000700501007387 */ /* 0x0001e20000100800 */
        /* <DEDUP_REMOVED lines=16> */
[----:B------:R-:W-:Y:S01]  /*190f0*/  R2UR UR50, R120 ;  /* 0x00000000783272ca */ /* 0x000fe200000e0000 */
[----:B01----:R-:W2:Y:S01]  /*19100*/  LDL.64 R2, [R1+0x30] ;  /* 0x0000300001027983 */ /* 0x003ea20000100a00 */
[----:B------:R-:W-:Y:S01]  /*19110*/  VIADD R120, R0, 0x300 ;  /* 0x0000030000787836 */ /* 0x000fe20000000000 */
[----:B------:R-:W-:Y:S01]  /*19120*/  R2UR UR34, R122 ;  /* 0x000000007a2272ca */ /* 0x000fe200000e0000 */
[----:B------:R-:W-:Y:S01]  /*19130*/  IMAD.MOV.U32 R21, RZ, RZ, 0x40000040 ;  /* 0x40000040ff157424 */ /* 0x000fe200078e00ff */
[----:B------:R-:W-:Y:S01]  /*19140*/  MOV R20, R0 ;  /* 0x0000000000147202 */ /* 0x000fe20000000f00 */
[----:B------:R-:W-:Y:S01]  /*19150*/  VIADD R122, R0, 0x304 ;  /* 0x00000304007a7836 */ /* 0x000fe20000000000 */
[----:B------:R-:W-:Y:S01]  /*19160*/  R2UR UR26, R120 ;  /* 0x00000000781a72ca */ /* 0x000fe200000e0000 */
[----:B------:R-:W-:Y:S01]  /*19170*/  VIADD R120, R0, 0x306 ;  /* 0x0000030600787836 */ /* 0x000fe20000000000 */
[----:B------:R-:W-:Y:S01]  /*19180*/  R2UR UR54, R20 ;  /* 0x00000000143672ca */ /* 0x000fe200000e0000 */
[----:B------:R-:W-:Y:S01]  /*19190*/  IMAD.MOV.U32 R121, RZ, RZ, 0x40000040 ;  /* 0x40000040ff797424 */ /* 0x000fe200078e00ff */
[----:B------:R-:W-:Y:S01]  /*191a0*/  R2UR UR55, R21 ;  /* 0x00000000153772ca */ /* 0x000fe200000e0000 */
[----:B------:R-:W-:Y:S01]  /*191b0*/  IMAD.MOV.U32 R123, RZ, RZ, 0x40000040 ;  /* 0x40000040ff7b7424 */ /* 0x000fe200078e00ff */
[----:B------:R-:W-:Y:S01]  /*191c0*/  R2UR UR18, R122 ;  /* 0x000000007a1272ca */ /* 0x000fe200000e0000 */
[----:B------:R-:W-:Y:S01]  /*191d0*/  VIADD R122, R0, 0x606 ;  /* 0x00000606007a7836 */ /* 0x000fe20000000000 */
[----:B------:R-:W-:Y:S01]  /*191e0*/  R2UR UR14, R120 ;  /* 0x00000000780e72ca */ /* 0x000fe200000e0000 */
[C---:B------:R-:W-:Y:S01]  /*191f0*/  VIADD R120, R0.reuse, 0x604 ;  /* 0x0000060400787836 */ /* 0x040fe20000000000 */
[----:B------:R-:W-:Y:S01]  /*19200*/  R2UR UR51, R121 ;  /* 0x00000000793372ca */ /* 0x000fe200000e0000 */
[----:B------:R-:W4:Y:S01]  /*19210*/  LDL.64 R4, [R1+0x10] ;  /* 0x0000100001047983 */ /* 0x000f220000100a00 */
[----:B------:R-:W-:Y:S01]  /*19220*/  R2UR UR35, R123 ;  /* 0x000000007b2372ca */ /* 0x000fe200000e0000 */
[----:B------:R-:W-:Y:S01]  /*19230*/  VIADD R20, R0, 0x6 ;  /* 0x0000000600147836 */ /* 0x000fe20000000000 */
[----:B------:R-:W-:Y:S01]  /*19240*/  R2UR UR27, R121 ;  /* 0x00000000791b72ca */ /* 0x000fe200000e0000 */
[-C--:B------:R-:W-:Y:S01]  /*19250*/  FMUL.FTZ R24, R24, R9.reuse ;  /* 0x0000000918187220 */ /* 0x080fe20000410000 */
        /* <DEDUP_REMOVED lines=12> */
[----:B-----5:R-:W-:Y:S01]  /*19320*/  WARPGROUP.ARRIVE ;  /* 0x00000000000079c5 */ /* 0x020fe20000000000 */
[----:B------:R-:W-:Y:S01]  /*19330*/  R2UR UR30, R20 ;  /* 0x00000000141e72ca */ /* 0x000fe200000e0000 */
[----:B------:R-:W-:Y:S01]  /*19340*/  VIADD R20, R0, 0x302 ;  /* 0x0000030200147836 */ /* 0x000fe20000000000 */
[----:B------:R-:W-:Y:S01]  /*19350*/  R2UR UR31, R21 ;  /* 0x00000000151f72ca */ /* 0x000fe200000e0000 */
[-C--:B------:R-:W-:Y:S01]  /*19360*/  FMUL.FTZ R37, R37, R9.reuse ;  /* 0x0000000925257220 */ /* 0x080fe20000410000 */
[C---:B------:R-:W-:Y:S01]  /*19370*/  R2UR UR23, R21.reuse ;  /* 0x00000000151772ca */ /* 0x040fe200000e0000 */
[----:B------:R-:W-:Y:S01]  /*19380*/  HGMMA.64x96x16.F32 R120, gdesc[UR52], RZ, !UPT, gsb0 ;  /* 0x01600000347879f0 */ /* 0x000fe2000c0008ff */
        /* <DEDUP_REMOVED lines=70> */
[----:B------:R0:W5:Y:S01]  /*197f0*/  LDL.LU R5, [R1+0x70] ;  /* 0x0000700001057983 */ /* 0x0001620000300800 */
        /* <DEDUP_REMOVED lines=34> */
.L_x_1706:
[----:B-----5:R-:W-:Y:S01]  /*19a20*/  SHF.L.U32 R0, R11, 0x1f, RZ ;  /* 0x0000001f0b007819 */ /* 0x020fe200000006ff */
[----:B------:R-:W-:-:S04]  /*19a30*/  IMAD R15, R10, 0x8, R16 ;  /* 0x000000080a0f7824 */ /* 0x000fc800078e0210 */
[----:B------:R0:W1:Y:S01]  /*19a40*/  SYNCS.PHASECHK.TRANS64.TRYWAIT P2, [R15+URZ+0x30850], R0 ;  /* 0x030850000f0075a7 */ /* 0x000062000804017f */
[----:B------:R-:W-:Y:S05]  /*19a50*/  @!P0 BRA `(.L_x_1707) ;  /* 0x0000000000048947 */ /* 0x000fea0003800000 */
[----:B------:R-:W-:Y:S01]  /*19a60*/  BPT.TRAP 0x1 ;  /* 0x000000040000795c */ /* 0x000fe20000300000 */
.L_x_1707:
[----:B------:R-:W-:Y:S04]  /*19a70*/  BSSY B2, `(.L_x_1708) ;  /* 0x0000004000027945 */ /* 0x000fe80003800000 */
[----:B-1----:R-:W-:Y:S05]  /*19a80*/  @P2 BRA `(.L_x_1709) ;  /* 0x0000000000082947 */ /* 0x002fea0003800000 */
[----:B------:R-:W1:Y:S02]  /*19a90*/  SYNCS.PHASECHK.TRANS64.TRYWAIT P2, [R15+URZ+0x30850], R0 ;  /* 0x030850000f0075a7 */ /* 0x000e64000804017f */
[----:B-1----:R-:W-:Y:S05]  /*19aa0*/  @!P2 BRA `(.L_x_1710) ;  /* 0x000001340034a947 */ /* 0x002fea0003800000 */
.L_x_1709:
[----:B------:R-:W-:Y:S05]  /*19ab0*/  BSYNC B2 ;  /* 0x0000000000027941 */ /* 0x000fea0003800000 */
.L_x_1708:
[----:B01----:R-:W-:Y:S01]  /*19ac0*/  VIADD R0, R16, 0x400 ;  /* 0x0000040010007836 */ /* 0x003fe20000000000 */
[----:B------:R-:W-:Y:S01]  /*19ad0*/  MOV R3, 0x40000040 ;  /* 0x4000004000037802 */ /* 0x000fe20000000f00 */
[----:B------:R-:W-:Y:S01]  /*19ae0*/  WARPGROUP.ARRIVE ;  /* 0x00000000000079c5 */ /* 0x000fe20000000000 */
[----:B------:R-:W-:Y:S01]  /*19af0*/  IMAD.MOV.U32 R11, RZ, RZ, 0x40000040 ;  /* 0x40000040ff0b7424 */ /* 0x000fe200078e00ff */
[----:B------:R-:W-:Y:S01]  /*19b00*/  ULDC UR4, c[0x0][0x988] ;  /* 0x0002620000047ab9 */ /* 0x000fe20000000800 */
[----:B------:R-:W-:Y:S01]  /*19b10*/  SHF.R.U32.HI R0, RZ, 0x4, R0 ;  /* 0x00000004ff007819 */ /* 0x000fe20000011600 */
[----:B------:R-:W-:Y:S01]  /*19b20*/  @!P1 VIADD R15, R15, 0x30860 ;  /* 0x000308600f0f9836 */ /* 0x000fe20000000000 */
[----:B------:R-:W-:Y:S01]  /*19b30*/  R2UR UR7, R3 ;  /* 0x00000000030772ca */ /* 0x000fe200000e0000 */
[----:B------:R-:W-:Y:S01]  /*19b40*/  IMAD.MOV.U32 R3, RZ, RZ, 0x40000040 ;  /* 0x40000040ff037424 */ /* 0x000fe200078e00ff */
[----:B------:R-:W-:Y:S02]  /*19b50*/  LOP3.LUT R0, R0, 0x3fff, RZ, 0xc0, !PT ;  /* 0x00003fff00007812 */ /* 0x000fe400078ec0ff */
[----:B------:R-:W-:-:S02]  /*19b60*/  @!P1 PRMT R15, RZ, 0x654, R15 ;  /* 0x00000654ff0f9816 */ /* 0x000fc4000000000f */
[----:B------:R-:W-:Y:S02]  /*19b70*/  LOP3.LUT R0, R0, 0x3000000, RZ, 0xfc, !PT ;  /* 0x0300000000007812 */ /* 0x000fe400078efcff */
[C---:B------:R-:W-:Y:S02]  /*19b80*/  ISETP.GT.AND P2, PT, R7.reuse, R14, PT ;  /* 0x0000000e0700720c */ /* 0x040fe40003f44270 */
[----:B------:R-:W-:Y:S01]  /*19b90*/  IADD3 R7, R7, -0x1, RZ ;  /* 0xffffffff07077810 */ /* 0x000fe20007ffe0ff */
[----:B------:R-:W-:Y:S01]  /*19ba0*/  IMAD R2, R10, 0x900, R0 ;  /* 0x000009000a027824 */ /* 0x000fe200078e0200 */
[----:B------:R-:W-:-:S03]  /*19bb0*/  FMNMX.FTZ R0, R120, R12, !PT ;  /* 0x0000000c78007209 */ /* 0x000fc60007810000 */
[C---:B------:R-:W-:Y:S01]  /*19bc0*/  VIADD R10, R2.reuse, 0x80 ;  /* 0x00000080020a7836 */ /* 0x040fe20000000000 */
[----:B------:R-:W-:Y:S02]  /*19bd0*/  R2UR UR6, R2 ;  /* 0x00000000020672ca */ /* 0x000fe400000e0000 */
[----:B------:R-:W-:-:S04]  /*19be0*/  FMNMX.FTZ R0, R121, R0, !PT ;  /* 0x0000000079007209 */ /* 0x000fc80007810000 */
[----:B------:R-:W-:-:S04]  /*19bf0*/  FMNMX.FTZ R0, R124, R0, !PT ;  /* 0x000000007c007209 */ /* 0x000fc80007810000 */
[----:B------:R-:W-:-:S03]  /*19c00*/  FMNMX.FTZ R0, R125, R0, !PT ;  /* 0x000000007d007209 */ /* 0x000fc60007810000 */
        /* <DEDUP_REMOVED lines=29> */
[----:B------:R-:W-:-:S04]  /*19de0*/  IMAD.U32 R0, RZ, RZ, UR4 ;  /* 0x00000004ff007e24 */ /* 0x000fc8000f8e00ff */
[----:B------:R-:W-:-:S04]  /*19df0*/  FADD.FTZ R9, -R4, R12 ;  /* 0x0000000c04097221 */ /* 0x000fc80000010100 */
[----:B------:R-:W-:-:S06]  /*19e00*/  FMUL.FTZ R9, R9, R0 ;  /* 0x0000000009097220 */ /* 0x000fcc0000410000 */
[----:B------:R-:W-:Y:S01]  /*19e10*/  MUFU.EX2 R9, R9 ;  /* 0x0000000900097308 */ /* 0x000fe20000000800 */
        /* <DEDUP_REMOVED lines=20> */
[----:B------:R-:W-:-:S04]  /*19f60*/  FMUL.FTZ R11, R4, R0 ;  /* 0x00000000040b7220 */ /* 0x000fc80000410000 */
        /* <DEDUP_REMOVED lines=16> */
[----:B------:R-:W-:-:S07]  /*1a070*/  FFMA.FTZ R132, R164, R0, -R11 ;  /* 0x00000000a4847223 */ /* 0x000fce000001080b */
[----:B------:R-:W2:Y:S01]  /*1a080*/  MUFU.EX2 R190, R190 ;  /* 0x000000be00be7308 */ /* 0x000ea20000000800 */
[----:B0-----:R-:W-:-:S07]  /*1a090*/  FFMA.FTZ R6, R9, R6, R188 ;  /* 0x0000000609067223 */ /* 0x001fce00000100bc */
[----:B------:R-:W-:Y:S01]  /*1a0a0*/  MUFU.EX2 R184, R184 ;  /* 0x000000b800b87308 */ /* 0x000fe20000000800 */
[C---:B-1----:R-:W-:Y:S01]  /*1a0b0*/  FADD.FTZ R6, R21.reuse, R6 ;  /* 0x0000000615067221 */ /* 0x042fe20000010000 */
[----:B------:R-:W-:-:S06]  /*1a0c0*/  F2FP.F16.F32.PACK_AB R188, R21, R188 ;  /* 0x000000bc15bc723e */ /* 0x000fcc00000000ff */
[----:B------:R-:W-:Y:S01]  /*1a0d0*/  MUFU.EX2 R186, R186 ;  /* 0x000000ba00ba7308 */ /* 0x000fe20000000800 */
[----:B--2---:R-:W-:-:S07]  /*1a0e0*/  FADD.FTZ R6, R190, R6 ;  /* 0x00000006be067221 */ /* 0x004fce0000010000 */
        /* <DEDUP_REMOVED lines=15> */
[----:B------:R-:W-:Y:S01]  /*1a1e0*/  R2UR UR6, R2 ;  /* 0x00000000020672ca */ /* 0x000fe200000e0000 */
[----:B------:R-:W-:Y:S01]  /*1a1f0*/  MUFU.EX2 R176, R176 ;  /* 0x000000b000b07308 */ /* 0x000fe20000000800 */
[----:B------:R-:W-:Y:S02]  /*1a200*/  FMNMX.FTZ R2, R122, R13, !PT ;  /* 0x0000000d7a027209 */ /* 0x000fe40007810000 */
[----:B------:R-:W-:Y:S02]  /*1a210*/  R2UR UR7, R3 ;  /* 0x00000000030772ca */ /* 0x000fe400000e0000 */
[----:B------:R-:W-:-:S03]  /*1a220*/  FMNMX.FTZ R2, R123, R2, !PT ;  /* 0x000000027b027209 */ /* 0x000fc60007810000 */
[----:B------:R-:W-:Y:S01]  /*1a230*/  MUFU.EX2 R178, R178 ;  /* 0x000000b200b27308 */ /* 0x000fe20000000800 */
        /* <DEDUP_REMOVED lines=26> */
[C---:B------:R-:W-:Y:S01]  /*1a3e0*/  FADD.FTZ R2, -R3.reuse, R13 ;  /* 0x0000000d03027221 */ /* 0x040fe20000010100 */
[----:B------:R-:W-:-:S03]  /*1a3f0*/  FMUL.FTZ R133, R3, R0 ;  /* 0x0000000003857220 */ /* 0x000fc60000410000 */
[-C--:B------:R-:W-:Y:S01]  /*1a400*/  FMUL.FTZ R2, R2, R0.reuse ;  /* 0x0000000002027220 */ /* 0x080fe20000410000 */
[-CC-:B------:R-:W-:Y:S01]  /*1a410*/  FFMA.FTZ R189, R122, R0.reuse, -R133.reuse ;  /* 0x000000007abd7223 */ /* 0x180fe20000010885 */
[-CC-:B------:R-:W-:Y:S01]  /*1a420*/  FFMA.FTZ R13, R123, R0.reuse, -R133.reuse ;  /* 0x000000007b0d7223 */ /* 0x180fe20000010885 */
[-CC-:B------:R-:W-:Y:S01]  /*1a430*/  FFMA.FTZ R191, R126, R0.reuse, -R133.reuse ;  /* 0x000000007ebf7223 */ /* 0x180fe20000010885 */
[-CC-:B------:R-:W-:Y:S01]  /*1a440*/  FFMA.FTZ R122, R127, R0.reuse, -R133.reuse ;  /* 0x000000007f7a7223 */ /* 0x180fe20000010885 */
[-CC-:B------:R-:W-:Y:S01]  /*1a450*/  FFMA.FTZ R185, R130, R0.reuse, -R133.reuse ;  /* 0x0000000082b97223 */ /* 0x180fe20000010885 */
[----:B------:R-:W-:Y:S01]  /*1a460*/  MUFU.EX2 R2, R2 ;  /* 0x0000000200027308 */ /* 0x000fe20000000800 */
[-CC-:B------:R-:W-:Y:S01]  /*1a470*/  FFMA.FTZ R123, R131, R0.reuse, -R133.reuse ;  /* 0x00000000837b7223 */ /* 0x180fe20000010885 */
[----:B------:R-:W-:Y:S02]  /*1a480*/  @!P1 IMAD R131, R19, 0x8, R16 ;  /* 0x0000000813839824 */ /* 0x000fe400078e0210 */
[-CC-:B------:R-:W-:Y:S01]  /*1a490*/  FFMA.FTZ R187, R134, R0.reuse, -R133.reuse ;  /* 0x0000000086bb7223 */ /* 0x180fe20000010885 */
[-CC-:B------:R-:W-:Y:S01]  /*1a4a0*/  FFMA.FTZ R126, R135, R0.reuse, -R133.reuse ;  /* 0x00000000877e7223 */ /* 0x180fe20000010885 */
[----:B------:R-:W-:Y:S01]  /*1a4b0*/  FFMA.FTZ R181, R138, R0, -R133 ;  /* 0x000000008ab57223 */ /* 0x000fe20000010885 */
[----:B------:R-:W-:-:S02]  /*1a4c0*/  @!P1 VIADD R131, R131, 0x30840 ;  /* 0x0003084083839836 */ /* 0x000fc40000000000 */
[-CC-:B------:R-:W-:Y:S01]  /*1a4d0*/  FFMA.FTZ R127, R139, R0.reuse, -R133.reuse ;  /* 0x000000008b7f7223 */ /* 0x180fe20000010885 */
[----:B------:R-:W0:Y:S01]  /*1a4e0*/  MUFU.EX2 R189, R189 ;  /* 0x000000bd00bd7308 */ /* 0x000e220000000800 */
[-CC-:B------:R-:W-:Y:S01]  /*1a4f0*/  FFMA.FTZ R183, R142, R0.reuse, -R133.reuse ;  /* 0x000000008eb77223 */ /* 0x180fe20000010885 */
[-C--:B------:R-:W-:Y:S01]  /*1a500*/  FFMA.FTZ R130, R143, R0.reuse, -R133 ;  /* 0x000000008f827223 */ /* 0x080fe20000010885 */
[----:B------:R-:W-:Y:S01]  /*1a510*/  @!P1 PRMT R134, RZ, 0x654, R131 ;  /* 0x00000654ff869816 */ /* 0x000fe20000000083 */
        /* <DEDUP_REMOVED lines=9> */
[----:B------:R-:W-:-:S03]  /*1a5b0*/  FFMA.FTZ R166, R166, R0, -R133 ;  /* 0x00000000a6a67223 */ /* 0x000fc60000010885 */
[----:B------:R-:W-:Y:S01]  /*1a5c0*/  MUFU.EX2 R191, R191 ;  /* 0x000000bf00bf7308 */ /* 0x000fe20000000800 */
[----:B0-----:R-:W-:-:S07]  /*1a5d0*/  FFMA.FTZ R5, R2, R5, R189 ;  /* 0x0000000502057223 */ /* 0x001fce00000100bd */
[----:B------:R-:W-:Y:S01]  /*1a5e0*/  MUFU.EX2 R122, R122 ;  /* 0x0000007a007a7308 */ /* 0x000fe20000000800 */
[C---:B-1----:R-:W-:Y:S01]  /*1a5f0*/  FADD.FTZ R5, R13.reuse, R5 ;  /* 0x000000050d057221 */ /* 0x042fe20000010000 */
[----:B------:R-:W-:Y:S01]  /*1a600*/  F2FP.F16.F32.PACK_AB R189, R13, R189 ;  /* 0x000000bd0dbd723e */ /* 0x000fe200000000ff */
[----:B------:R-:W-:Y:S01]  /*1a610*/  IMAD.MOV.U32 R13, RZ, RZ, R3 ;  /* 0x000000ffff0d7224 */ /* 0x000fe200078e0003 */
[----:B------:R-:W-:Y:S02]  /*1a620*/  WARPGROUP.DEPBAR.LE gsb0, 0x0 ;  /* 0x00008000000079c5 */ /* 0x000fe40000010000 */
[----:B------:R-:W-:Y:S01]  /*1a630*/  WARPGROUP.ARRIVE ;  /* 0x00000000000079c5 */ /* 0x000fe20000000000 */
[-CC-:B------:R-:W-:Y:S01]  /*1a640*/  FFMA.FTZ R175, R125, R0.reuse, -R11.reuse ;  /* 0x000000007daf7223 */ /* 0x180fe2000001080b */
[-CC-:B------:R-:W-:Y:S01]  /*1a650*/  FFMA.FTZ R173, R129, R0.reuse, -R11.reuse ;  /* 0x0000000081ad7223 */ /* 0x180fe2000001080b */
[----:B------:R-:W-:Y:S01]  /*1a660*/  MUFU.EX2 R185, R185 ;  /* 0x000000b900b97308 */ /* 0x000fe20000000800 */
[-CC-:B------:R-:W-:Y:S01]  /*1a670*/  FFMA.FTZ R129, R141, R0.reuse, -R11.reuse ;  /* 0x000000008d817223 */ /* 0x180fe2000001080b */
[-CC-:B------:R-:W-:Y:S01]  /*1a680*/  FFMA.FTZ R172, R152, R0.reuse, -R11.reuse ;  /* 0x0000000098ac7223 */ /* 0x180fe2000001080b */
[----:B------:R-:W-:Y:S01]  /*1a690*/  HGMMA.64x192x16.F32 R24, R168, gdesc[UR4].tnspB, R24, gsb0 ;  /* 0x42e00004a8187df0 */ /* 0x000fe20008000818 */
[-CC-:B------:R-:W-:Y:S01]  /*1a6a0*/  FFMA.FTZ R174, R156, R0.reuse, -R11.reuse ;  /* 0x000000009cae7223 */ /* 0x180fe2000001080b */
[-CC-:B------:R-:W-:Y:S01]  /*1a6b0*/  FFMA.FTZ R125, R157, R0.reuse, -R11.reuse ;  /* 0x000000009d7d7223 */ /* 0x180fe2000001080b */
[----:B------:R-:W-:-:S02]  /*1a6c0*/  FFMA.FTZ R11, R165, R0, -R11 ;  /* 0x00000000a50b7223 */ /* 0x000fc4000001080b */
[----:B------:R-:W0:Y:S08]  /*1a6d0*/  MUFU.EX2 R175, R175 ;  /* 0x000000af00af7308 */ /* 0x000e300000000800 */
[----:B------:R-:W1:Y:S08]  /*1a6e0*/  MUFU.EX2 R173, R173 ;  /* 0x000000ad00ad7308 */ /* 0x000e700000000800 */
[----:B------:R-:W-:Y:S01]  /*1a6f0*/  MUFU.EX2 R123, R123 ;  /* 0x0000007b007b7308 */ /* 0x000fe20000000800 */
[C---:B0-----:R-:W-:Y:S01]  /*1a700*/  FADD.FTZ R6, R175.reuse, R6 ;  /* 0x00000006af067221 */ /* 0x041fe20000010000 */
[----:B------:R-:W-:-:S03]  /*1a710*/  F2FP.F16.F32.PACK_AB R190, R175, R190 ;  /* 0x000000beafbe723e */ /* 0x000fc600000000ff */
[----:B------:R-:W-:Y:S01]  /*1a720*/  FADD.FTZ R135, R184, R6 ;  /* 0x00000006b8877221 */ /* 0x000fe20000010000 */
[----:B------:R-:W-:Y:S02]  /*1a730*/  FFMA.FTZ R6, R154, R0, -R133 ;  /* 0x000000009a067223 */ /* 0x000fe40000010885 */
[----:B------:R-:W-:Y:S01]  /*1a740*/  MUFU.EX2 R187, R187 ;  /* 0x000000bb00bb7308 */ /* 0x000fe20000000800 */
[C---:B-1----:R-:W-:Y:S01]  /*1a750*/  FADD.FTZ R135, R173.reuse, R135 ;  /* 0x00000087ad877221 */ /* 0x042fe20000010000 */
[----:B------:R-:W-:-:S03]  /*1a760*/  F2FP.F16.F32.PACK_AB R184, R173, R184 ;  /* 0x000000b8adb8723e */ /* 0x000fc600000000ff */
[----:B------:R-:W-:Y:S01]  /*1a770*/  FADD.FTZ R135, R186, R135 ;  /* 0x00000087ba877221 */ /* 0x000fe20000010000 */
[C---:B------:R-:W-:Y:S02]  /*1a780*/  F2FP.F16.F32.PACK_AB R186, R12.reuse, R186 ;  /* 0x000000ba0cba723e */ /* 0x040fe400000000ff */
[----:B------:R-:W-:Y:S01]  /*1a790*/  MUFU.EX2 R126, R126 ;  /* 0x0000007e007e7308 */ /* 0x000fe20000000800 */
[----:B------:R-:W-:Y:S01]  /*1a7a0*/  FADD.FTZ R135, R12, R135 ;  /* 0x000000870c877221 */ /* 0x000fe20000010000 */
[----:B------:R-:W-:-:S03]  /*1a7b0*/  IMAD.MOV.U32 R12, RZ, RZ, R4 ;  /* 0x000000ffff0c7224 */ /* 0x000fc600078e0004 */
[----:B------:R-:W-:Y:S01]  /*1a7c0*/  FADD.FTZ R135, R180, R135 ;  /* 0x00000087b4877221 */ /* 0x000fe20000010000 */
[C---:B------:R-:W-:Y:S02]  /*1a7d0*/  F2FP.F16.F32.PACK_AB R180, R120.reuse, R180 ;  /* 0x000000b478b4723e */ /* 0x040fe400000000ff */
[----:B------:R-:W-:Y:S01]  /*1a7e0*/  MUFU.EX2 R181, R181 ;  /* 0x000000b500b57308 */ /* 0x000fe20000000800 */
[----:B------:R-:W-:-:S04]  /*1a7f0*/  FADD.FTZ R135, R120, R135 ;  /* 0x0000008778877221 */ /* 0x000fc80000010000 */
[----:B------:R-:W-:-:S03]  /*1a800*/  FADD.FTZ R135, R182, R135 ;  /* 0x00000087b6877221 */ /* 0x000fc60000010000 */
[----:B------:R-:W-:Y:S08]  /*1a810*/  MUFU.EX2 R127, R127 ;  /* 0x0000007f007f7308 */ /* 0x000ff00000000800 */
[----:B------:R-:W-:Y:S08]  /*1a820*/  MUFU.EX2 R183, R183 ;  /* 0x000000b700b77308 */ /* 0x000ff00000000800 */
[----:B------:R-:W0:Y:S08]  /*1a830*/  MUFU.EX2 R129, R129 ;  /* 0x0000008100817308 */ /* 0x000e300000000800 */
[----:B------:R-:W-:Y:S08]  /*1a840*/  MUFU.EX2 R130, R130 ;  /* 0x0000008200827308 */ /* 0x000ff00000000800 */
[----:B------:R-:W-:Y:S01]  /*1a850*/  MUFU.EX2 R177, R177 ;  /* 0x000000b100b17308 */ /* 0x000fe20000000800 */
[C---:B0-----:R-:W-:Y:S01]  /*1a860*/  FADD.FTZ R135, R129.reuse, R135 ;  /* 0x0000008781877221 */ /* 0x041fe20000010000 */
[----:B------:R-:W-:-:S03]  /*1a870*/  F2FP.F16.F32.PACK_AB R182, R129, R182 ;  /* 0x000000b681b6723e */ /* 0x000fc600000000ff */
[----:B------:R-:W-:Y:S01]  /*1a880*/  FADD.FTZ R135, R176, R135 ;  /* 0x00000087b0877221 */ /* 0x000fe20000010000 */
[C---:B------:R-:W-:Y:S02]  /*1a890*/  F2FP.F16.F32.PACK_AB R176, R20.reuse, R176 ;  /* 0x000000b014b0723e */ /* 0x040fe400000000ff */
[----:B------:R-:W-:Y:S01]  /*1a8a0*/  MUFU.EX2 R131, R147 ;  /* 0x0000009300837308 */ /* 0x000fe20000000800 */
[----:B------:R-:W-:-:S04]  /*1a8b0*/  FADD.FTZ R135, R20, R135 ;  /* 0x0000008714877221 */ /* 0x000fc80000010000 */
[----:B------:R-:W-:Y:S01]  /*1a8c0*/  FADD.FTZ R135, R178, R135 ;  /* 0x00000087b2877221 */ /* 0x000fe20000010000 */
[C---:B------:R-:W-:Y:S02]  /*1a8d0*/  F2FP.F16.F32.PACK_AB R178, R121.reuse, R178 ;  /* 0x000000b279b2723e */ /* 0x040fe400000000ff */
[----:B------:R-:W-:Y:S01]  /*1a8e0*/  MUFU.EX2 R179, R179 ;  /* 0x000000b300b37308 */ /* 0x000fe20000000800 */
[----:B------:R-:W-:-:S07]  /*1a8f0*/  FADD.FTZ R135, R121, R135 ;  /* 0x0000008779877221 */ /* 0x000fce0000010000 */
[----:B------:R-:W0:Y:S08]  /*1a900*/  MUFU.EX2 R172, R172 ;  /* 0x000000ac00ac7308 */ /* 0x000e300000000800 */
[----:B------:R-:W-:Y:S08]  /*1a910*/  MUFU.EX2 R6, R6 ;  /* 0x0000000600067308 */ /* 0x000ff00000000800 */
[----:B------:R-:W1:Y:S01]  /*1a920*/  MUFU.EX2 R174, R174 ;  /* 0x000000ae00ae7308 */ /* 0x000e620000000800 */
[----:B0-----:R-:W-:Y:S01]  /*1a930*/  FADD.FTZ R135, R172, R135 ;  /* 0x00000087ac877221 */ /* 0x001fe20000010000 */
[----:B------:R-:W-:-:S03]  /*1a940*/  F2FP.F16.F32.PACK_AB R172, R124, R172 ;  /* 0x000000ac7cac723e */ /* 0x000fc600000000ff */
[----:B------:R-:W-:-:S03]  /*1a950*/  FADD.FTZ R135, R124, R135 ;  /* 0x000000877c877221 */ /* 0x000fc60000010000 */
        /* <DEDUP_REMOVED lines=8> */
[----:B------:R-:W-:Y:S01]  /*1a9e0*/  MUFU.EX2 R163, R163 ;  /* 0x000000a300a37308 */ /* 0x000fe20000000800 */
[----:B------:R-:W-:-:S07]  /*1a9f0*/  FADD.FTZ R135, R128, R135 ;  /* 0x0000008780877221 */ /* 0x000fce0000010000 */
[----:B------:R-:W-:Y:S08]  /*1aa00*/  MUFU.EX2 R166, R166 ;  /* 0x000000a600a67308 */ /* 0x000ff00000000800 */
[----:B------:R-:W0:Y:S01]  /*1aa10*/  MUFU.EX2 R11, R11 ;  /* 0x0000000b000b7308 */ /* 0x000e220000000800 */
[----:B------:R-:W-:Y:S02]  /*1aa20*/  WARPGROUP.DEPBAR.LE gsb0, 0x0 ;  /* 0x00008000000079c5 */ /* 0x000fe40000010000 */
[----:B------:R1:W-:Y:S01]  /*1aa30*/  @!P1 SYNCS.ARRIVE.TRANS64.RED.A1T0 RZ, [R134+URZ], RZ ;  /* 0x000000ff86ff99a7 */ /* 0x0003e2000810043f */
[----:B------:R-:W-:-:S02]  /*1aa40*/  F2FP.F16.F32.PACK_AB R168, R128, R10 ;  /* 0x0000000a80a8723e */ /* 0x000fc400000000ff */
[----:B0-----:R-:W-:Y:S02]  /*1aa50*/  F2FP.F16.F32.PACK_AB R170, R11, R132 ;  /* 0x000000840baa723e */ /* 0x001fe400000000ff */
[----:B------:R-:W-:Y:S01]  /*1aa60*/  F2FP.F16.F32.PACK_AB R169, R163, R162 ;  /* 0x000000a2a3a9723e */ /* 0x000fe200000000ff */
[----:B-1----:R-:W-:Y:S01]  /*1aa70*/  FADD.FTZ R134, R191, R5 ;  /* 0x00000005bf867221 */ /* 0x002fe20000010000 */
[----:B------:R0:W-:Y:S01]  /*1aa80*/  @!P1 SYNCS.ARRIVE.TRANS64.RED.A1T0 RZ, [R15+URZ], RZ ;  /* 0x000000ff0fff99a7 */ /* 0x0001e2000810043f */
[----:B------:R-:W-:Y:S01]  /*1aa90*/  MUFU.EX2 R5, R151 ;  /* 0x0000009700057308 */ /* 0x000fe20000000800 */
[C---:B------:R-:W-:Y:S01]  /*1aaa0*/  F2FP.F16.F32.PACK_AB R191, R122.reuse, R191 ;  /* 0x000000bf7abf723e */ /* 0x040fe200000000ff */
[----:B------:R-:W-:-:S04]  /*1aab0*/  FADD.FTZ R134, R122, R134 ;  /* 0x000000867a867221 */ /* 0x000fc80000010000 */
[----:B------:R-:W-:Y:S01]  /*1aac0*/  FADD.FTZ R134, R185, R134 ;  /* 0x00000086b9867221 */ /* 0x000fe20000010000 */
[-CC-:B0-----:R-:W-:Y:S01]  /*1aad0*/  FFMA.FTZ R15, R155, R0.reuse, -R133.reuse ;  /* 0x000000009b0f7223 */ /* 0x181fe20000010885 */
[----:B------:R-:W-:Y:S01]  /*1aae0*/  FFMA.FTZ R133, R167, R0, -R133 ;  /* 0x00000000a7857223 */ /* 0x000fe20000010885 */
[C---:B------:R-:W-:Y:S01]  /*1aaf0*/  F2FP.F16.F32.PACK_AB R185, R123.reuse, R185 ;  /* 0x000000b97bb9723e */ /* 0x040fe200000000ff */
[----:B------:R-:W-:-:S03]  /*1ab00*/  FADD.FTZ R134, R123, R134 ;  /* 0x000000867b867221 */ /* 0x000fc60000010000 */
[----:B------:R-:W0:Y:S01]  /*1ab10*/  MUFU.EX2 R15, R15 ;  /* 0x0000000f000f7308 */ /* 0x000e220000000800 */
[----:B------:R-:W-:Y:S01]  /*1ab20*/  FADD.FTZ R134, R187, R134 ;  /* 0x00000086bb867221 */ /* 0x000fe20000010000 */
[----:B------:R-:W-:-:S03]  /*1ab30*/  F2FP.F16.F32.PACK_AB R187, R126, R187 ;  /* 0x000000bb7ebb723e */ /* 0x000fc600000000ff */
[----:B------:R-:W-:-:S03]  /*1ab40*/  FADD.FTZ R134, R126, R134 ;  /* 0x000000867e867221 */ /* 0x000fc60000010000 */
[----:B------:R-:W1:Y:S01]  /*1ab50*/  MUFU.EX2 R133, R133 ;  /* 0x0000008500857308 */ /* 0x000e620000000800 */
[----:B------:R-:W-:Y:S01]  /*1ab60*/  FADD.FTZ R134, R181, R134 ;  /* 0x00000086b5867221 */ /* 0x000fe20000010000 */
[----:B------:R-:W-:-:S03]  /*1ab70*/  F2FP.F16.F32.PACK_AB R181, R127, R181 ;  /* 0x000000b57fb5723e */ /* 0x000fc600000000ff */
[----:B------:R-:W-:-:S04]  /*1ab80*/  FADD.FTZ R134, R127, R134 ;  /* 0x000000867f867221 */ /* 0x000fc80000010000 */
[----:B------:R-:W-:Y:S01]  /*1ab90*/  FADD.FTZ R134, R183, R134 ;  /* 0x00000086b7867221 */ /* 0x000fe20000010000 */
[----:B0-----:R-:W-:Y:S02]  /*1aba0*/  F2FP.F16.F32.PACK_AB R173, R15, R6 ;  /* 0x000000060fad723e */ /* 0x001fe400000000ff */
[C---:B------:R-:W-:Y:S01]  /*1abb0*/  F2FP.F16.F32.PACK_AB R183, R130.reuse, R183 ;  /* 0x000000b782b7723e */ /* 0x040fe200000000ff */
[----:B------:R-:W-:-:S04]  /*1abc0*/  FADD.FTZ R134, R130, R134 ;  /* 0x0000008682867221 */ /* 0x000fc80000010000 */
[----:B------:R-:W-:Y:S01]  /*1abd0*/  FADD.FTZ R134, R177, R134 ;  /* 0x00000086b1867221 */ /* 0x000fe20000010000 */
[----:B------:R-:W-:Y:S02]  /*1abe0*/  F2FP.F16.F32.PACK_AB R177, R131, R177 ;  /* 0x000000b183b1723e */ /* 0x000fe400000000ff */
[----:B-1----:R-:W-:Y:S01]  /*1abf0*/  F2FP.F16.F32.PACK_AB R171, R133, R166 ;  /* 0x000000a685ab723e */ /* 0x002fe200000000ff */
[----:B------:R-:W-:-:S04]  /*1ac00*/  FADD.FTZ R134, R131, R134 ;  /* 0x0000008683867221 */ /* 0x000fc80000010000 */
[----:B------:R-:W-:Y:S01]  /*1ac10*/  FADD.FTZ R134, R179, R134 ;  /* 0x00000086b3867221 */ /* 0x000fe20000010000 */
[----:B------:R-:W-:-:S03]  /*1ac20*/  F2FP.F16.F32.PACK_AB R179, R5, R179 ;  /* 0x000000b305b3723e */ /* 0x000fc600000000ff */
[----:B------:R-:W-:-:S04]  /*1ac30*/  FADD.FTZ R134, R5, R134 ;  /* 0x0000008605867221 */ /* 0x000fc80000010000 */
[----:B------:R-:W-:-:S04]  /*1ac40*/  FADD.FTZ R134, R6, R134 ;  /* 0x0000008606867221 */ /* 0x000fc80000010000 */
[----:B------:R-:W-:-:S04]  /*1ac50*/  FADD.FTZ R134, R15, R134 ;  /* 0x000000860f867221 */ /* 0x000fc80000010000 */
[----:B------:R-:W-:-:S04]  /*1ac60*/  FADD.FTZ R134, R21, R134 ;  /* 0x0000008615867221 */ /* 0x000fc80000010000 */
[C---:B------:R-:W-:Y:S01]  /*1ac70*/  FADD.FTZ R5, R175.reuse, R134 ;  /* 0x00000086af057221 */ /* 0x040fe20000010000 */
[----:B------:R-:W-:-:S03]  /*1ac80*/  F2FP.F16.F32.PACK_AB R175, R175, R21 ;  /* 0x00000015afaf723e */ /* 0x000fc600000000ff */
[----:B------:R-:W-:-:S04]  /*1ac90*/  FADD.FTZ R6, R162, R5 ;  /* 0x00000005a2067221 */ /* 0x000fc80000010000 */
[----:B------:R-:W-:Y:S01]  /*1aca0*/  FADD.FTZ R5, R163, R6 ;  /* 0x00000006a3057221 */ /* 0x000fe20000010000 */
[----:B------:R-:W-:-:S03]  /*1acb0*/  FADD.FTZ R6, R132, R135 ;  /* 0x0000008784067221 */ /* 0x000fc60000010000 */
[----:B------:R-:W-:Y:S01]  /*1acc0*/  FADD.FTZ R10, R166, R5 ;  /* 0x00000005a60a7221 */ /* 0x000fe20000010000 */
[----:B------:R-:W-:Y:S01]  /*1acd0*/  FADD.FTZ R6, R11, R6 ;  /* 0x000000060b067221 */ /* 0x000fe20000010000 */
[----:B------:R-:W-:Y:S02]  /*1ace0*/  IMAD.MOV.U32 R11, RZ, RZ, R194 ;  /* 0x000000ffff0b7224 */ /* 0x000fe400078e00c2 */
[----:B------:R-:W-:Y:S01]  /*1acf0*/  FADD.FTZ R5, R133, R10 ;  /* 0x0000000a85057221 */ /* 0x000fe20000010000 */
[----:B------:R-:W-:Y:S01]  /*1ad00*/  IMAD.MOV.U32 R10, RZ, RZ, R19 ;  /* 0x000000ffff0a7224 */ /* 0x000fe200078e0013 */
[----:B------:R-:W-:Y:S06]  /*1ad10*/  @P2 BRA `(.L_x_1711) ;  /* 0xffffffdc00c82947 */ /* 0x000fec000383ffff */
[----:B------:R-:W-:Y:S05]  /*1ad20*/  BSYNC B1 ;  /* 0x0000000000017941 */ /* 0x000fea0003800000 */
.L_x_1700:
[----:B------:R-:W-:Y:S05]  /*1ad30*/  BSYNC B0 ;  /* 0x0000000000007941 */ /* 0x000fea0003800000 */
.L_x_1699:
[----:B------:R-:W-:Y:S01]  /*1ad40*/  ISETP.GE.AND P2, PT, R7, R214, PT ;  /* 0x000000d60700720c */ /* 0x000fe20003f46270 */
[----:B------:R-:W-:-:S12]  /*1ad50*/  BSSY B0, `(.L_x_1712) ;  /* 0x0000342000007945 */ /* 0x000fd80003800000 */
[----:B------:R-:W-:Y:S05]  /*1ad60*/  @!P2 BRA `(.L_x_1713) ;  /* 0x000000340000a947 */ /* 0x000fea0003800000 */
[----:B------:R-:W-:Y:S02]  /*1ad70*/  IMAD.MOV.U32 R13, RZ, RZ, R3 ;  /* 0x000000ffff0d7224 */ /* 0x000fe400078e0003 */
[----:B------:R-:W-:Y:S02]  /*1ad80*/  IMAD.MOV.U32 R12, RZ, RZ, R4 ;  /* 0x000000ffff0c7224 */ /* 0x000fe400078e0004 */
[----:B------:R-:W-:Y:S02]  /*1ad90*/  IMAD.MOV.U32 R11, RZ, RZ, R194 ;  /* 0x000000ffff0b7224 */ /* 0x000fe400078e00c2 */
[----:B------:R-:W-:-:S07]  /*1ada0*/  IMAD.MOV.U32 R10, RZ, RZ, R19 ;  /* 0x000000ffff0a7224 */ /* 0x000fce00078e0013 */
.L_x_1732:
[----:B------:R-:W-:-:S05]  /*1adb0*/  VIADD R0, R10, 0x1 ;  /* 0x000000010a007836 */ /* 0x000fca0000000000 */
[----:B------:R-:W-:-:S04]  /*1adc0*/  ISETP.NE.AND P2, PT, R0, 0x2, PT ;  /* 0x000000020000780c */ /* 0x000fc80003f45270 */
[----:B------:R-:W-:Y:S02]  /*1add0*/  SEL R0, R0, RZ, P2 ;  /* 0x000000ff00007207 */ /* 0x000fe40001000000 */
[----:B------:R-:W-:-:S03]  /*1ade0*/  SEL R194, RZ, 0x1, P2 ;  /* 0x00000001ffc27807 */ /* 0x000fc60001000000 */
[----:B------:R-:W-:Y:S01]  /*1adf0*/  IMAD.MOV.U32 R19, RZ, RZ, R0 ;  /* 0x000000ffff137224 */ /* 0x000fe200078e0000 */
[----:B------:R-:W-:Y:S01]  /*1ae00*/  LOP3.LUT R194, R11, R194, RZ, 0x3c, !PT ;  /* 0x000000c20bc27212 */ /* 0x000fe200078e3cff */
[----:B------:R-:W-:Y:S06]  /*1ae10*/  @!P0 BRA `(.L_x_1714) ;  /* 0x0000000000048947 */ /* 0x000fec0003800000 */
[----:B------:R-:W-:Y:S01]  /*1ae20*/  BPT.TRAP 0x1 ;  /* 0x000000040000795c */ /* 0x000fe20000300000 */
.L_x_1714:
[----:B------:R-:W-:Y:S01]  /*1ae30*/  IMAD R4, R19, 0x8, R16 ;  /* 0x0000000813047824 */ /* 0x000fe200078e0210 */
[----:B------:R-:W-:-:S04]  /*1ae40*/  SHF.L.U32 R15, R194, 0x1f, RZ ;  /* 0x0000001fc20f7819 */ /* 0x000fc800000006ff */
[----:B------:R0:W1:Y:S01]  /*1ae50*/  SYNCS.PHASECHK.TRANS64.TRYWAIT P2, [R4+URZ+0x30830], R15 ;  /* 0x0308300f040075a7 */ /* 0x000062000804017f */
[----:B------:R-:W-:Y:S05]  /*1ae60*/  @!P0 BRA `(.L_x_1715) ;  /* 0x0000000000048947 */ /* 0x000fea0003800000 */
[----:B------:R-:W-:Y:S01]  /*1ae70*/  BPT.TRAP 0x1 ;  /* 0x000000040000795c */ /* 0x000fe20000300000 */
.L_x_1715:
[----:B------:R-:W-:Y:S01]  /*1ae80*/  IMAD R3, R19, 0x900, R8 ;  /* 0x0000090013037824 */ /* 0x000fe200078e0208 */
[----:B------:R-:W-:Y:S03]  /*1ae90*/  BSSY B1, `(.L_x_1716) ;  /* 0x0000006000017945 */ /* 0x000fe60003800000 */
[C---:B------:R-:W-:Y:S02]  /*1aea0*/  VIADD R20, R3.reuse, 0x2 ;  /* 0x0000000203147836 */ /* 0x040fe40000000000 */
[----:B------:R-:W-:Y:S01]  /*1aeb0*/  VIADD R120, R3, 0x4 ;  /* 0x0000000403787836 */ /* 0x000fe20000000000 */
[----:B-1----:R-:W-:Y:S06]  /*1aec0*/  @P2 BRA `(.L_x_1717) ;  /* 0x0000000000082947 */ /* 0x002fec0003800000 */
[----:B------:R-:W1:Y:S02]  /*1aed0*/  SYNCS.PHASECHK.TRANS64.TRYWAIT P2, [R4+URZ+0x30830], R15 ;  /* 0x0308300f040075a7 */ /* 0x000e64000804017f */
[----:B-1----:R-:W-:Y:S05]  /*1aee0*/  @!P2 BRA `(.L_x_1718) ;  /* 0x000001200038a947 */ /* 0x002fea0003800000 */
.L_x_1717:
[----:B------:R-:W-:Y:S05]  /*1aef0*/  BSYNC B1 ;  /* 0x0000000000017941 */ /* 0x000fea0003800000 */
.L_x_1716:
[----:B------:R-:W-:Y:S01]  /*1af00*/  IMAD.MOV.U32 R14, RZ, RZ, R3 ;  /* 0x000000ffff0e7224 */ /* 0x000fe200078e0003 */
[----:B------:R2:W-:Y:S04]  /*1af10*/  STL.64 [R1+0x80], R10 ;  /* 0x0000800a01007387 */ /* 0x0005e80000100a00 */
[----:B------:R-:W-:Y:S01]  /*1af20*/  R2UR UR54, R14 ;  /* 0x000000000e3672ca */ /* 0x000fe200000e0000 */
[C---:B------:R-:W-:Y:S01]  /*1af30*/  VIADD R14, R3.reuse, 0x6 ;  /* 0x00000006030e7836 */ /* 0x040fe20000000000 */
[----:B------:R-:W-:Y:S01]  /*1af40*/  R2UR UR50, R20 ;  /* 0x00000000143272ca */ /* 0x000fe200000e0000 */
[----:B------:R-:W-:-:S03]  /*1af50*/  VIADD R20, R3, 0x300 ;  /* 0x0000030003147836 */ /* 0x000fc60000000000 */
[----:B------:R-:W-:Y:S01]  /*1af60*/  R2UR UR30, R14 ;  /* 0x000000000e1e72ca */ /* 0x000fe200000e0000 */
[C---:B------:R-:W-:Y:S01]  /*1af70*/  VIADD R14, R3.reuse, 0x302 ;  /* 0x00000302030e7836 */ /* 0x040fe20000000000 */
[----:B------:R-:W-:Y:S01]  /*1af80*/  R2UR UR34, R120 ;  /* 0x00000000782272ca */ /* 0x000fe200000e0000 */
[C---:B------:R-:W-:Y:S01]  /*1af90*/  VIADD R120, R3.reuse, 0x304 ;  /* 0x0000030403787836 */ /* 0x040fe20000000000 */
[----:B------:R-:W-:Y:S01]  /*1afa0*/  R2UR UR26, R20 ;  /* 0x00000000141a72ca */ /* 0x000fe200000e0000 */
[C---:B------:R-:W-:Y:S01]  /*1afb0*/  VIADD R20, R3.reuse, 0x306 ;  /* 0x0000030603147836 */ /* 0x040fe20000000000 */
[----:B------:R-:W-:Y:S01]  /*1afc0*/  R2UR UR22, R14 ;  /* 0x000000000e1672ca */ /* 0x000fe200000e0000 */
[----:B------:R-:W-:Y:S01]  /*1afd0*/  VIADD R14, R3, 0x600 ;  /* 0x00000600030e7836 */ /* 0x000fe20000000000 */
[----:B--2---:R-:W2:Y:S01]  /*1afe0*/  LDL.64 R10, [R1+0x28] ;  /* 0x00002800010a7983 */ /* 0x004ea20000100a00 */
[----:B------:R-:W-:Y:S01]  /*1aff0*/  R2UR UR18, R120 ;  /* 0x00000000781272ca */ /* 0x000fe200000e0000 */
[-C--:B------:R-:W-:Y:S01]  /*1b000*/  FMUL.FTZ R26, R26, R2.reuse ;  /* 0x000000021a1a7220 */ /* 0x080fe20000410000 */
[----:B------:R-:W-:Y:S01]  /*1b010*/  R2UR UR14, R20 ;  /* 0x00000000140e72ca */ /* 0x000fe200000e0000 */
[----:B------:R3:W-:Y:S01]  /*1b020*/  STL.64 [R1+0x78], R6 ;  /* 0x0000780601007387 */ /* 0x0007e20000100a00 */
[----:B------:R-:W-:Y:S01]  /*1b030*/  R2UR UR10, R14 ;  /* 0x000000000e0a72ca */ /* 0x000fe200000e0000 */
        /* <DEDUP_REMOVED lines=47> */
[----:B------:R-:W-:-:S02]  /*1b330*/  VIADD R14, R3, 0x602 ;  /* 0x00000602030e7836 */ /* 0x000fc40000000000 */
[-C--:B------:R-:W-:Y:S01]  /*1b340*/  FMUL.FTZ R118, R118, R2.reuse ;  /* 0x0000000276767220 */ /* 0x080fe20000410000 */
[----:B------:R-:W-:Y:S02]  /*1b350*/  VIADD R20, R3, 0x604 ;  /* 0x0000060403147836 */ /* 0x000fe40000000000 */
[----:B------:R-:W-:Y:S01]  /*1b360*/  FMUL.FTZ R119, R119, R2 ;  /* 0x0000000277777220 */ /* 0x000fe20000410000 */
[----:B------:R-:W-:Y:S01]  /*1b370*/  VIADD R120, R3, 0x606 ;  /* 0x0000060603787836 */ /* 0x000fe20000000000 */
[----:B01----:R-:W-:Y:S01]  /*1b380*/  MOV R15, 0x40000040 ;  /* 0x40000040000f7802 */ /* 0x003fe20000000f00 */
[----:B------:R-:W2:Y:S01]  /*1b390*/  LDL.64 R2, [R1+0x30] ;  /* 0x0000300001027983 */ /* 0x000ea20000100a00 */
[----:B------:R-:W-:Y:S02]  /*1b3a0*/  IMAD.MOV.U32 R121, RZ, RZ, 0x40000040 ;  /* 0x40000040ff797424 */ /* 0x000fe400078e00ff */
[----:B------:R-:W-:Y:S01]  /*1b3b0*/  R2UR UR55, R15 ;  /* 0x000000000f3772ca */ /* 0x000fe200000e0000 */
[----:B------:R-:W-:Y:S01]  /*1b3c0*/  IMAD.MOV.U32 R21, RZ, RZ, 0x40000040 ;  /* 0x40000040ff157424 */ /* 0x000fe200078e00ff */
[----:B------:R-:W-:Y:S01]  /*1b3d0*/  R2UR UR38, R120 ;  /* 0x00000000782672ca */ /* 0x000fe200000e0000 */
[----:B----4-:R-:W4:Y:S01]  /*1b3e0*/  LDL.64 R4, [R1+0x18] ;  /* 0x0000180001047983 */ /* 0x010f220000100a00 */
[C---:B------:R-:W-:Y:S01]  /*1b3f0*/  R2UR UR35, R121.reuse ;  /* 0x00000000792372ca */ /* 0x040fe200000e0000 */
[-C--:B------:R-:W-:Y:S01]  /*1b400*/  FMUL.FTZ R24, R24, R9.reuse ;  /* 0x0000000918187220 */ /* 0x080fe20000410000 */
[----:B------:R-:W-:Y:S01]  /*1b410*/  R2UR UR19, R121 ;  /* 0x00000000791372ca */ /* 0x000fe200000e0000 */
[-C--:B------:R-:W-:Y:S01]  /*1b420*/  FMUL.FTZ R25, R25, R9.reuse ;  /* 0x0000000919197220 */ /* 0x080fe20000410000 */
[----:B------:R-:W-:Y:S01]  /*1b430*/  R2UR UR39, R121 ;  /* 0x00000000792772ca */ /* 0x000fe200000e0000 */
[-C--:B------:R-:W-:Y:S01]  /*1b440*/  FMUL.FTZ R28, R28, R9.reuse ;  /* 0x000000091c1c7220 */ /* 0x080fe20000410000 */
[----:B-----5:R-:W-:Y:S01]  /*1b450*/  WARPGROUP.ARRIVE ;  /* 0x00000000000079c5 */ /* 0x020fe20000000000 */
[----:B------:R-:W-:Y:S01]  /*1b460*/  R2UR UR51, R21 ;  /* 0x00000000153372ca */ /* 0x000fe200000e0000 */
[-C--:B------:R-:W-:Y:S01]  /*1b470*/  FMUL.FTZ R29, R29, R9.reuse ;  /* 0x000000091d1d7220 */ /* 0x080fe20000410000 */
[C---:B------:R-:W-:Y:S01]  /*1b480*/  R2UR UR27, R21.reuse ;  /* 0x00000000151b72ca */ /* 0x040fe200000e0000 */
[-C--:B------:R-:W-:Y:S01]  /*1b490*/  FMUL.FTZ R32, R32, R9.reuse ;  /* 0x0000000920207220 */ /* 0x080fe20000410000 */
[----:B------:R-:W-:Y:S01]  /*1b4a0*/  R2UR UR15, R21 ;  /* 0x00000000150f72ca */ /* 0x000fe200000e0000 */
[----:B------:R-:W-:Y:S01]  /*1b4b0*/  HGMMA.64x96x16.F32 R120, gdesc[UR52], RZ, !UPT, gsb0 ;  /* 0x01600000347879f0 */ /* 0x000fe2000c0008ff */
[----:B------:R-:W-:Y:S01]  /*1b4c0*/  R2UR UR42, R20 ;  /* 0x00000000142a72ca */ /* 0x000fe200000e0000 */
[-C--:B------:R-:W-:Y:S01]  /*1b4d0*/  FMUL.FTZ R33, R33, R9.reuse ;  /* 0x0000000921217220 */ /* 0x080fe20000410000 */
[C---:B------:R-:W-:Y:S01]  /*1b4e0*/  R2UR UR31, R15.reuse ;  /* 0x000000000f1f72ca */ /* 0x040fe200000e0000 */
[-C--:B------:R-:W-:Y:S01]  /*1b4f0*/  FMUL.FTZ R36, R36, R9.reuse ;  /* 0x0000000924247220 */ /* 0x080fe20000410000 */
[----:B------:R-:W-:Y:S01]  /*1b500*/  R2UR UR23, R15 ;  /* 0x000000000f1772ca */ /* 0x000fe200000e0000 */
[-C--:B------:R-:W-:Y:S01]  /*1b510*/  FMUL.FTZ R37, R37, R9.reuse ;  /* 0x0000000925257220 */ /* 0x080fe20000410000 */
        /* <DEDUP_REMOVED lines=43> */
[----:B------:R-:W-:Y:S01]  /*1b7d0*/  HGMMA.64x96x16.F32 R120, gdesc[UR48], R120, gsb0 ;  /* 0x01600000307879f0 */ /* 0x000fe20008000878 */
[----:B------:R-:W-:Y:S02]  /*1b7e0*/  R2UR UR43, R21 ;  /* 0x00000000152b72ca */ /* 0x000fe400000e0000 */
[----:B------:R-:W4:Y:S01]  /*1b7f0*/  LDL.64 R20, [R1+0x10] ;  /* 0x0000100001147983 */ /* 0x000f220000100a00 */
        /* <DEDUP_REMOVED lines=17> */
[----:B------:R-:W-:Y:S01]  /*1b910*/  UMOV UR4, UR56 ;  /* 0x0000003800047c82 */ /* 0x000fe20008000000 */
[----:B------:R-:W-:-:S02]  /*1b920*/  UMOV UR5, UR57 ;  /* 0x0000003900057c82 */ /* 0x000fc40008000000 */
[----:B------:R0:W5:Y:S01]  /*1b930*/  LDL.LU R5, [R1+0x70] ;  /* 0x0000700001057983 */ /* 0x0001620000300800 */
[----:B------:R-:W-:Y:S02]  /*1b940*/  WARPGROUP.DEPBAR.LE gsb0, 0x0 ;  /* 0x00008000000079c5 */ /* 0x000fe40000010000 */
[----:B------:R-:W-:-:S06]  /*1b950*/  WARPGROUP.ARRIVE ;  /* 0x00000000000079c5 */ /* 0x000fcc0000000000 */
[----:B------:R-:W-:Y:S03]  /*1b960*/  HGMMA.64x96x16.F32 R120, gdesc[UR28], R120, gsb0 ;  /* 0x016000001c7879f0 */ /* 0x000fe60008000878 */
[----:B------:R-:W-:Y:S02]  /*1b970*/  WARPGROUP.DEPBAR.LE gsb0, 0x0 ;  /* 0x00008000000079c5 */ /* 0x000fe40000010000 */
[----:B------:R-:W-:-:S06]  /*1b980*/  WARPGROUP.ARRIVE ;  /* 0x00000000000079c5 */ /* 0x000fcc0000000000 */
[----:B------:R-:W-:Y:S01]  /*1b990*/  HGMMA.64x96x16.F32 R120, gdesc[UR24], R120, gsb0 ;  /* 0x01600000187879f0 */ /* 0x000fe20008000878 */
[----:B------:R-:W-:Y:S02]  /*1b9a0*/  R2UR UR16, R20 ;  /* 0x00000000141072ca */ /* 0x000fe400000e0000 */
[----:B------:R-:W-:Y:S01]  /*1b9b0*/  R2UR UR17, R21 ;  /* 0x00000000151172ca */ /* 0x000fe200000e0000 */
        /* <DEDUP_REMOVED lines=28> */
.L_x_1719:
[----:B-----5:R-:W-:Y:S01]  /*1bb80*/  SHF.L.U32 R2, R11, 0x1f, RZ ;  /* 0x0000001f0b027819 */ /* 0x020fe200000006ff */
[----:B------:R-:W-:-:S04]  /*1bb90*/  IMAD R14, R10, 0x8, R16 ;  /* 0x000000080a0e7824 */ /* 0x000fc800078e0210 */
[----:B------:R0:W1:Y:S01]  /*1bba0*/  SYNCS.PHASECHK.TRANS64.TRYWAIT P2, [R14+URZ+0x30850], R2 ;  /* 0x030850020e0075a7 */ /* 0x000062000804017f */
[----:B------:R-:W-:Y:S05]  /*1bbb0*/  @!P0 BRA `(.L_x_1720) ;  /* 0x0000000000048947 */ /* 0x000fea0003800000 */
[----:B------:R-:W-:Y:S01]  /*1bbc0*/  BPT.TRAP 0x1 ;  /* 0x000000040000795c */ /* 0x000fe20000300000 */
.L_x_1720:
[----:B------:R-:W-:Y:S04]  /*1bbd0*/  BSSY B1, `(.L_x_1721) ;  /* 0x0000004000017945 */ /* 0x000fe80003800000 */
[----:B-1----:R-:W-:Y:S05]  /*1bbe0*/  @P2 BRA `(.L_x_1722) ;  /* 0x0000000000082947 */ /* 0x002fea0003800000 */
[----:B------:R-:W1:Y:S02]  /*1bbf0*/  SYNCS.PHASECHK.TRANS64.TRYWAIT P2, [R14+URZ+0x30850], R2 ;  /* 0x030850020e0075a7 */ /* 0x000e64000804017f */
[----:B-1----:R-:W-:Y:S05]  /*1bc00*/  @!P2 BRA `(.L_x_1723) ;  /* 0x000001140004a947 */ /* 0x002fea0003800000 */
.L_x_1722:
[----:B------:R-:W-:Y:S05]  /*1bc10*/  BSYNC B1 ;  /* 0x0000000000017941 */ /* 0x000fea0003800000 */
.L_x_1721:
[----:B01----:R-:W-:Y:S01]  /*1bc20*/  VIADD R2, R16, 0x400 ;  /* 0x0000040010027836 */ /* 0x003fe20000000000 */
[----:B------:R-:W-:Y:S01]  /*1bc30*/  WARPGROUP.ARRIVE ;  /* 0x00000000000079c5 */ /* 0x000fe20000000000 */
[----:B------:R-:W-:Y:S01]  /*1bc40*/  IMAD.MOV.U32 R3, RZ, RZ, 0x40000040 ;  /* 0x40000040ff037424 */ /* 0x000fe200078e00ff */
[----:B------:R-:W0:Y:S01]  /*1bc50*/  LDC R4, c[0x0][0x448] ;  /* 0x00011200ff047b82 */ /* 0x000e220000000800 */
[----:B------:R-:W-:Y:S01]  /*1bc60*/  IMAD.MOV.U32 R11, RZ, RZ, 0x40000040 ;  /* 0x40000040ff0b7424 */ /* 0x000fe200078e00ff */
[----:B------:R-:W-:Y:S01]  /*1bc70*/  SHF.R.U32.HI R2, RZ, 0x4, R2 ;  /* 0x00000004ff027819 */ /* 0x000fe20000011602 */
[----:B------:R-:W-:Y:S01]  /*1bc80*/  IMAD R20, R7, -0x60, RZ ;  /* 0xffffffa007147824 */ /* 0x000fe200078e02ff */
[----:B------:R-:W-:Y:S01]  /*1bc90*/  R2UR UR7, R3 ;  /* 0x00000000030772ca */ /* 0x000fe200000e0000 */
[----:B------:R-:W-:Y:S01]  /*1bca0*/  IMAD.MOV.U32 R3, RZ, RZ, 0x40000040 ;  /* 0x40000040ff037424 */ /* 0x000fe200078e00ff */
[----:B------:R-:W-:Y:S01]  /*1bcb0*/  LOP3.LUT R2, R2, 0x3fff, RZ, 0xc0, !PT ;  /* 0x00003fff02027812 */ /* 0x000fe200078ec0ff */
[----:B------:R-:W-:Y:S01]  /*1bcc0*/  @!P1 IMAD R0, R0, 0x8, R16 ;  /* 0x0000000800009824 */ /* 0x000fe200078e0210 */
[----:B------:R-:W-:Y:S01]  /*1bcd0*/  ULDC UR4, c[0x0][0x9dc] ;  /* 0x0002770000047ab9 */ /* 0x000fe20000000800 */
[----:B------:R-:W-:Y:S01]  /*1bce0*/  ULDC UR5, c[0x0][0x9e0] ;  /* 0x0002780000057ab9 */ /* 0x000fe20000000800 */
[----:B------:R-:W-:Y:S01]  /*1bcf0*/  LOP3.LUT R2, R2, 0x3000000, RZ, 0xfc, !PT ;  /* 0x0300000002027812 */ /* 0x000fe200078efcff */
[----:B------:R-:W-:Y:S01]  /*1bd00*/  @!P1 VIADD R0, R0, 0x30840 ;  /* 0x0003084000009836 */ /* 0x000fe20000000000 */
[----:B------:R-:W-:-:S03]  /*1bd10*/  ULOP3.LUT UR4, URZ, UR4, URZ, 0x33, !UPT ;  /* 0x000000043f047292 */ /* 0x000fc6000f8e333f */
[----:B------:R-:W-:Y:S01]  /*1bd20*/  IMAD R2, R10, 0x900, R2 ;  /* 0x000009000a027824 */ /* 0x000fe200078e0202 */
[----:B------:R-:W-:-:S04]  /*1bd30*/  @!P1 PRMT R0, RZ, 0x654, R0 ;  /* 0x00000654ff009816 */ /* 0x000fc80000000000 */
[C---:B------:R-:W-:Y:S02]  /*1bd40*/  R2UR UR6, R2.reuse ;  /* 0x00000000020672ca */ /* 0x040fe400000e0000 */
[----:B------:R-:W-:Y:S02]  /*1bd50*/  IADD3 R10, R2, 0x80, RZ ;  /* 0x00000080020a7810 */ /* 0x000fe40007ffe0ff */
[----:B0-----:R-:W-:Y:S01]  /*1bd60*/  ISETP.NE.AND P2, PT, R4, 0x1, PT ;  /* 0x000000010400780c */ /* 0x001fe20003f45270 */
[----:B------:R-:W-:-:S08]  /*1bd70*/  IMAD.IADD R4, R215, 0x1, R213 ;  /* 0x00000001d7047824 */ /* 0x000fd000078e02d5 */
[----:B------:R-:W-:Y:S01]  /*1bd80*/  HGMMA.64x192x16.F32 R24, R188, gdesc[UR4].tnspB, R24, gsb0 ;  /* 0x42e00004bc187df0 */ /* 0x000fe20008000818 */
[----:B------:R-:W-:Y:S01]  /*1bd90*/  R2UR UR6, R10 ;  /* 0x000000000a0672ca */ /* 0x000fe200000e0000 */
[----:B------:R-:W-:Y:S01]  /*1bda0*/  VIADD R10, R2, 0x100 ;  /* 0x00000100020a7836 */ /* 0x000fe20000000000 */
[----:B------:R-:W-:Y:S01]  /*1bdb0*/  R2UR UR7, R11 ;  /* 0x000000000b0772ca */ /* 0x000fe200000e0000 */
[----:B------:R-:W-:Y:S01]  /*1bdc0*/  IMAD.MOV.U32 R11, RZ, RZ, 0x40000040 ;  /* 0x40000040ff0b7424 */ /* 0x000fe200078e00ff */
[----:B------:R-:W-:Y:S02]  /*1bdd0*/  WARPGROUP.DEPBAR.LE gsb0, 0x0 ;  /* 0x00008000000079c5 */ /* 0x000fe40000010000 */
[----:B------:R-:W-:Y:S01]  /*1bde0*/  WARPGROUP.ARRIVE ;  /* 0x00000000000079c5 */ /* 0x000fe20000000000 */
[----:B------:R-:W0:-:S12]  /*1bdf0*/  LDC R191, c[0x0][0x9e4] ;  /* 0x00027900ffbf7b82 */ /* 0x000e180000000800 */
        /* <DEDUP_REMOVED lines=17> */
[----:B------:R-:W-:Y:S02]  /*1bf10*/  R2UR UR7, R11 ;  /* 0x000000000b0772ca */ /* 0x000fe400000e0000 */
[----:B------:R-:W-:-:S04]  /*1bf20*/  IADD3 R11, -R201, 0x1, R20 ;  /* 0x00000001c90b7810 */ /* 0x000fc80007ffe114 */
[----:B------:R-:W-:-:S05]  /*1bf30*/  IADD3 R11, -R196, R11, R197 ;  /* 0x0000000bc40b7210 */ /* 0x000fca0007ffe1c5 */
[C---:B------:R-:W-:Y:S02]  /*1bf40*/  VIADD R15, R11.reuse, UR5 ;  /* 0x000000050b0f7c36 */ /* 0x040fe40008000000 */
[----:B------:R-:W-:Y:S01]  /*1bf50*/  VIADD R11, R11, UR4 ;  /* 0x000000040b0b7c36 */ /* 0x000fe20008000000 */
[----:B------:R-:W-:Y:S02]  /*1bf60*/  WARPGROUP.DEPBAR.LE gsb0, 0x0 ;  /* 0x00008000000079c5 */ /* 0x000fe40000010000 */
[----:B------:R-:W-:-:S06]  /*1bf70*/  WARPGROUP.ARRIVE ;  /* 0x00000000000079c5 */ /* 0x000fcc0000000000 */
[----:B------:R-:W-:Y:S01]  /*1bf80*/  HGMMA.64x192x16.F32 R24, R172, gdesc[UR4].tnspB, R24, gsb0 ;  /* 0x42e00004ac187df0 */ /* 0x000fe20008000818 */
[----:B------:R-:W-:Y:S02]  /*1bf90*/  R2UR UR6, R2 ;  /* 0x00000000020672ca */ /* 0x000fe400000e0000 */
[----:B------:R-:W-:Y:S01]  /*1bfa0*/  R2UR UR7, R3 ;  /* 0x00000000030772ca */ /* 0x000fe200000e0000 */
[----:B------:R-:W1:Y:S08]  /*1bfb0*/  @P2 LDC R2, c[0x0][0x450] ;  /* 0x00011400ff022b82 */ /* 0x000e700000000800 */
[----:B------:R-:W2:Y:S02]  /*1bfc0*/  @P2 LDC R3, c[0x0][0x44c] ;  /* 0x00011300ff032b82 */ /* 0x000ea40000000800 */
[----:B--2---:R-:W-:-:S05]  /*1bfd0*/  @P2 IMAD.HI.U32 R3, R4, R3, RZ ;  /* 0x0000000304032227 */ /* 0x004fca00078e00ff */
[----:B-1----:R-:W-:Y:S02]  /*1bfe0*/  @P2 SHF.R.U32.HI R4, RZ, R2, R3 ;  /* 0x00000002ff042219 */ /* 0x002fe40000011603 */
[----:B0-----:R-:W-:-:S03]  /*1bff0*/  ISETP.GE.AND P2, PT, R191, 0x1, PT ;  /* 0x00000001bf00780c */ /* 0x001fc60003f46270 */
[----:B------:R-:W0:Y:S02]  /*1c000*/  SHFL.IDX PT, R21, R4, RZ, 0x1c1f ;  /* 0x001c1fff04157589 */ /* 0x000e2400000e0000 */
[--C-:B0-----:R-:W-:Y:S02]  /*1c010*/  IMAD.IADD R10, R15, 0x1, R21.reuse ;  /* 0x000000010f0a7824 */ /* 0x101fe400078e0215 */
[----:B------:R-:W-:Y:S01]  /*1c020*/  IMAD.IADD R9, R11, 0x1, R21 ;  /* 0x000000010b097824 */ /* 0x000fe200078e0215 */
[----:B------:R-:W-:Y:S02]  /*1c030*/  WARPGROUP.DEPBAR.LE gsb0, 0x0 ;  /* 0x00008000000079c5 */ /* 0x000fe40000010000 */
[----:B------:R-:W-:-:S06]  /*1c040*/  WARPGROUP.ARRIVE ;  /* 0x00000000000079c5 */ /* 0x000fcc0000000000 */
[----:B------:R-:W-:Y:S03]  /*1c050*/  HGMMA.64x192x16.F32 R24, R168, gdesc[UR4].tnspB, R24, gsb0 ;  /* 0x42e00004a8187df0 */ /* 0x000fe60008000818 */
[----:B------:R-:W-:Y:S02]  /*1c060*/  WARPGROUP.DEPBAR.LE gsb0, 0x0 ;  /* 0x00008000000079c5 */ /* 0x000fe40000010000 */
[----:B------:R0:W-:Y:S02]  /*1c070*/  @!P1 SYNCS.ARRIVE.TRANS64.RED.A1T0 RZ, [R0+URZ], RZ ;  /* 0x000000ff00ff99a7 */ /* 0x0001e4000810043f */
[----:B0-----:R-:W-:Y:S01]  /*1c080*/  IADD3 R0, -R201, R20, RZ ;  /* 0x00000014c9007210 */ /* 0x001fe20007ffe1ff */
[----:B------:R-:W-:Y:S06]  /*1c090*/  @!P2 BRA `(.L_x_1724) ;  /* 0x000000000054a947 */ /* 0x000fec0003800000 */
        /* <DEDUP_REMOVED lines=12> */
.L_x_1726:
[----:B------:R-:W-:-:S05]  /*1c160*/  IMAD.U32 R168, RZ, RZ, UR58 ;  /* 0x0000003affa87e24 */ /* 0x000fca000f8e00ff */
[----:B------:R-:W-:-:S13]  /*1c170*/  ISETP.NE.AND P2, PT, R168, 0x1, PT ;  /* 0x00000001a800780c */ /* 0x000fda0003f45270 */
[----:B------:R-:W0:Y:S02]  /*1c180*/  @P2 LDC.64 R2, c[0x0][0x9e8] ;  /* 0x00027a00ff022b82 */ /* 0x000e240000000a00 */
[----:B0-----:R-:W-:-:S05]  /*1c190*/  @P2 IMAD.HI.U32 R2, R21, R2, RZ ;  /* 0x0000000215022227 */ /* 0x001fca00078e00ff */
[----:B------:R-:W-:-:S07]  /*1c1a0*/  @P2 SHF.R.U32.HI R21, RZ, R3, R2 ;  /* 0x00000003ff152219 */ /* 0x000fce0000011602 */
.L_x_1727:
[----:B------:R-:W-:Y:S05]  /*1c1b0*/  BSYNC B1 ;  /* 0x0000000000017941 */ /* 0x000fea0003800000 */
.L_x_1725:
[----:B------:R-:W-:-:S05]  /*1c1c0*/  IMAD R21, R21, R168, R0 ;  /* 0x000000a815157224 */ /* 0x000fca00078e0200 */
[----:B------:R-:W-:Y:S02]  /*1c1d0*/  VIMNMX R9, R9, R21, !PT ;  /* 0x0000001509097248 */ /* 0x000fe40007fe0100 */
[----:B------:R-:W-:-:S07]  /*1c1e0*/  VIADDMNMX R10, R21, R168, R10, PT ;  /* 0x000000a8150a7246 */ /* 0x000fce000380010a */
.L_x_1724:
        /* <DEDUP_REMOVED lines=153> */
.L_x_1730:
[----:B------:R-:W-:-:S05]  /*1cb80*/  IMAD.U32 R9, RZ, RZ, UR58 ;  /* 0x0000003aff097e24 */ /* 0x000fca000f8e00ff */
[----:B------:R-:W-:-:S13]  /*1cb90*/  ISETP.NE.AND P6, PT, R9, 0x1, PT ;  /* 0x000000010900780c */ /* 0x000fda0003fc5270 */
[----:B------:R-:W0:Y:S02]  /*1cba0*/  @P6 LDC.64 R2, c[0x0][0x9e8] ;  /* 0x00027a00ff026b82 */ /* 0x000e240000000a00 */
[----:B0-----:R-:W-:-:S05]  /*1cbb0*/  @P6 IMAD.HI.U32 R2, R4, R2, RZ ;  /* 0x0000000204026227 */ /* 0x001fca00078e00ff */
[----:B------:R-:W-:-:S07]  /*1cbc0*/  @P6 SHF.R.U32.HI R4, RZ, R3, R2 ;  /* 0x00000003ff046219 */ /* 0x000fce0000011602 */
.L_x_1731:
[----:B------:R-:W-:Y:S05]  /*1cbd0*/  BSYNC B1 ;  /* 0x0000000000017941 */ /* 0x000fea0003800000 */
.L_x_1729:
[----:B------:R-:W-:-:S05]  /*1cbe0*/  IMAD R0, R4, R9, R0 ;  /* 0x0000000904007224 */ /* 0x000fca00078e0200 */
[----:B------:R-:W-:Y:S02]  /*1cbf0*/  VIADDMNMX R15, R0, R9, R15, PT ;  /* 0x00000009000f7246 */ /* 0x000fe4000380010f */
[----:B------:R-:W-:-:S07]  /*1cc00*/  VIMNMX R11, R11, R0, !PT ;  /* 0x000000000b0b7248 */ /* 0x000fce0007fe0100 */
.L_x_1728:
[C---:B------:R-:W-:Y:S01]  /*1cc10*/  ISETP.GT.AND P2, PT, R11.reuse, 0x1, !P2 ;  /* 0x000000010b00780c */ /* 0x040fe20005744270 */
[----:B------:R-:W-:Y:S01]  /*1cc20*/  ULDC UR4, c[0x0][0x988] ;  /* 0x0002620000047ab9 */ /* 0x000fe20000000800 */
[----:B------:R-:W-:Y:S02]  /*1cc30*/  ISETP.GT.AND P3, PT, R11, 0x8, !P3 ;  /* 0x000000080b00780c */ /* 0x000fe40005f64270 */
[C---:B------:R-:W-:Y:S02]  /*1cc40*/  ISETP.LT.OR P2, PT, R15.reuse, 0x2, P2 ;  /* 0x000000020f00780c */ /* 0x040fe40001741670 */
[----:B------:R-:W-:Y:S02]  /*1cc50*/  ISETP.LT.OR P3, PT, R15, 0x9, P3 ;  /* 0x000000090f00780c */ /* 0x000fe40001f61670 */
[----:B------:R-:W-:Y:S02]  /*1cc60*/  FSEL R123, R123, -INF , !P2 ;  /* 0xff8000007b7b7808 */ /* 0x000fe40005000000 */
[----:B------:R-:W-:-:S02]  /*1cc70*/  LOP3.LUT P2, RZ, R18, 0x4, RZ, 0xc0, !PT ;  /* 0x0000000412ff7812 */ /* 0x000fc4000784c0ff */
[----:B------:R-:W-:Y:S02]  /*1cc80*/  FSEL R126, R126, -INF , !P3 ;  /* 0xff8000007e7e7808 */ /* 0x000fe40005800000 */
[----:B------:R-:W-:Y:S02]  /*1cc90*/  ISETP.GT.AND P2, PT, R11, 0x9, !P2 ;  /* 0x000000090b00780c */ /* 0x000fe40005744270 */
[C---:B------:R-:W-:Y:S02]  /*1cca0*/  LOP3.LUT P3, RZ, R18.reuse, 0x10000, RZ, 0xc0, !PT ;  /* 0x0001000012ff7812 */ /* 0x040fe4000786c0ff */
        /* <DEDUP_REMOVED lines=66> */
[----:B------:R-:W-:Y:S02]  /*1d0d0*/  ISETP.GT.AND P4, PT, R11, 0x51, !P4 ;  /* 0x000000510b00780c */ /* 0x000fe40006784270 */
[C---:B------:R-:W-:Y:S02]  /*1d0e0*/  ISETP.LT.OR P2, PT, R15.reuse, 0x32, P2 ;  /* 0x000000320f00780c */ /* 0x040fe40001741670 */
[----:B------:R-:W-:Y:S02]  /*1d0f0*/  ISETP.LT.OR P4, PT, R15, 0x52, P4 ;  /* 0x000000520f00780c */ /* 0x000fe40002781670 */
[----:B------:R-:W-:-:S02]  /*1d100*/  FSEL R147, R147, -INF , !P2 ;  /* 0xff80000093937808 */ /* 0x000fc40005000000 */
[----:B------:R-:W-:Y:S02]  /*1d110*/  LOP3.LUT P2, RZ, R18, 0x400, RZ, 0xc0, !PT ;  /* 0x0000040012ff7812 */ /* 0x000fe4000784c0ff */
[C---:B------:R-:W-:Y:S02]  /*1d120*/  ISETP.GT.AND P5, PT, R11.reuse, 0x58, !P5 ;  /* 0x000000580b00780c */ /* 0x040fe40006fa4270 */
[----:B------:R-:W-:Y:S02]  /*1d130*/  ISETP.GT.AND P2, PT, R11, 0x38, !P2 ;  /* 0x000000380b00780c */ /* 0x000fe40005744270 */
[----:B------:R-:W-:Y:S02]  /*1d140*/  FSEL R163, R163, -INF , !P4 ;  /* 0xff800000a3a37808 */ /* 0x000fe40006000000 */
[----:B------:R-:W-:Y:S02]  /*1d150*/  ISETP.LT.OR P2, PT, R15, 0x39, P2 ;  /* 0x000000390f00780c */ /* 0x000fe40001741670 */
[----:B0-----:R-:W-:Y:S01]  /*1d160*/  FMNMX.FTZ R2, R0, R2, !PT ;  /* 0x0000000200027209 */ /* 0x001fe20007810000 */
[----:B------:R-:W-:Y:S01]  /*1d170*/  IMAD.U32 R0, RZ, RZ, UR4 ;  /* 0x00000004ff007e24 */ /* 0x000fe2000f8e00ff */
[----:B------:R-:W-:-:S02]  /*1d180*/  FSEL R150, R150, -INF , !P2 ;  /* 0xff80000096967808 */ /* 0x000fc40005000000 */
[----:B------:R-:W-:Y:S01]  /*1d190*/  LOP3.LUT P2, RZ, R18, 0x200, RZ, 0xc0, !PT ;  /* 0x0000020012ff7812 */ /* 0x000fe2000784c0ff */
[----:B------:R-:W0:Y:S01]  /*1d1a0*/  SHFL.BFLY PT, R4, R2, 0x1, 0x1f ;  /* 0x0c201f0002047f89 */ /* 0x000e2200000e0000 */
[----:B------:R-:W-:Y:S02]  /*1d1b0*/  ISETP.LT.OR P5, PT, R15, 0x59, P5 ;  /* 0x000000590f00780c */ /* 0x000fe40002fa1670 */
[----:B------:R-:W-:Y:S02]  /*1d1c0*/  ISETP.GT.AND P2, PT, R11, 0x39, !P2 ;  /* 0x000000390b00780c */ /* 0x000fe40005744270 */
[----:B------:R-:W-:Y:S02]  /*1d1d0*/  FSEL R166, R166, -INF , !P5 ;  /* 0xff800000a6a67808 */ /* 0x000fe40006800000 */
[----:B------:R-:W-:-:S04]  /*1d1e0*/  ISETP.LT.OR P2, PT, R15, 0x3a, P2 ;  /* 0x0000003a0f00780c */ /* 0x000fc80001741670 */
[----:B------:R-:W-:Y:S02]  /*1d1f0*/  FSEL R151, R151, -INF , !P2 ;  /* 0xff80000097977808 */ /* 0x000fe40005000000 */
[----:B------:R-:W-:-:S04]  /*1d200*/  LOP3.LUT P2, RZ, R18, 0x100, RZ, 0xc0, !PT ;  /* 0x0000010012ff7812 */ /* 0x000fc8000784c0ff */
[----:B------:R-:W-:-:S04]  /*1d210*/  ISETP.GT.AND P2, PT, R11, 0x40, !P2 ;  /* 0x000000400b00780c */ /* 0x000fc80005744270 */
[----:B------:R-:W-:Y:S02]  /*1d220*/  ISETP.LT.OR P2, PT, R15, 0x41, P2 ;  /* 0x000000410f00780c */ /* 0x000fe40001741670 */
[----:B0-----:R-:W-:Y:S02]  /*1d230*/  FMNMX.FTZ R4, R2, R4, !PT ;  /* 0x0000000402047209 */ /* 0x001fe40007810000 */
[----:B------:R-:W-:Y:S02]  /*1d240*/  FSEL R154, R154, -INF , !P2 ;  /* 0xff8000009a9a7808 */ /* 0x000fe40005000000 */
[----:B------:R-:W-:Y:S01]  /*1d250*/  LOP3.LUT P2, RZ, R18, 0x80, RZ, 0xc0, !PT ;  /* 0x0000008012ff7812 */ /* 0x000fe2000784c0ff */
[----:B------:R-:W-:-:S03]  /*1d260*/  FMUL.FTZ R3, R4, R0 ;  /* 0x0000000004037220 */ /* 0x000fc60000410000 */
        /* <DEDUP_REMOVED lines=15> */
[C---:B------:R-:W-:Y:S02]  /*1d360*/  ISETP.GT.AND P2, PT, R11.reuse, RZ, !P3 ;  /* 0x000000ff0b00720c */ /* 0x040fe40005f44270 */
[----:B------:R-:W-:Y:S02]  /*1d370*/  ISETP.GT.AND P3, PT, R11, 0x59, !P6 ;  /* 0x000000590b00780c */ /* 0x000fe40007764270 */
[C---:B------:R-:W-:Y:S02]  /*1d380*/  ISETP.LT.OR P2, PT, R15.reuse, 0x1, P2 ;  /* 0x000000010f00780c */ /* 0x040fe40001741670 */
[----:B------:R-:W-:Y:S02]  /*1d390*/  ISETP.LT.OR P3, PT, R15, 0x5a, P3 ;  /* 0x0000005a0f00780c */ /* 0x000fe40001f61670 */
[----:B------:R-:W-:-:S02]  /*1d3a0*/  FSEL R122, R122, -INF , !P2 ;  /* 0xff8000007a7a7808 */ /* 0x000fc40005000000 */
[----:B------:R-:W-:Y:S02]  /*1d3b0*/  FSEL R167, R167, -INF , !P3 ;  /* 0xff800000a7a77808 */ /* 0x000fe40005800000 */
[----:B------:R-:W-:Y:S02]  /*1d3c0*/  FMNMX.FTZ R2, R122, R13, !PT ;  /* 0x0000000d7a027209 */ /* 0x000fe40007810000 */
[----:B------:R-:W-:Y:S02]  /*1d3d0*/  FSETP.NEU.FTZ.AND P2, PT, R4, -INF , PT ;  /* 0xff8000000400780b */ /* 0x000fe40003f5d000 */
[----:B------:R-:W-:Y:S02]  /*1d3e0*/  FMNMX.FTZ R2, R123, R2, !PT ;  /* 0x000000027b027209 */ /* 0x000fe40007810000 */
[----:B------:R-:W-:Y:S02]  /*1d3f0*/  FSEL R3, R3, RZ, P2 ;  /* 0x000000ff03037208 */ /* 0x000fe40001000000 */
[----:B------:R-:W-:-:S03]  /*1d400*/  FMNMX.FTZ R2, R126, R2, !PT ;  /* 0x000000027e027209 */ /* 0x000fc60007810000 */
        /* <DEDUP_REMOVED lines=31> */
[----:B------:R-:W-:Y:S01]  /*1d600*/  FFMA.FTZ R165, R165, R0, -R3 ;  /* 0x00000000a5a57223 */ /* 0x000fe20000010803 */
        /* <DEDUP_REMOVED lines=19> */
[----:B------:R-:W-:-:S05]  /*1d740*/  FMNMX.FTZ R2, R167, R2, !PT ;  /* 0x00000002a7027209 */ /* 0x000fca0007810000 */
[----:B------:R-:W0:Y:S02]  /*1d750*/  SHFL.BFLY PT, R9, R2, 0x2, 0x1f ;  /* 0x0c401f0002097f89 */ /* 0x000e2400000e0000 */
[----:B------:R-:W-:Y:S08]  /*1d760*/  MUFU.EX2 R20, R20 ;  /* 0x0000001400147308 */ /* 0x000ff00000000800 */
[----:B------:R-:W-:Y:S08]  /*1d770*/  MUFU.EX2 R180, R180 ;  /* 0x000000b400b47308 */ /* 0x000ff00000000800 */
[----:B------:R-:W-:Y:S01]  /*1d780*/  MUFU.EX2 R21, R21 ;  /* 0x0000001500157308 */ /* 0x000fe20000000800 */
[----:B0-----:R-:W-:-:S07]  /*1d790*/  FMNMX.FTZ R9, R2, R9, !PT ;  /* 0x0000000902097209 */ /* 0x001fce0007810000 */
[----:B------:R-:W-:Y:S01]  /*1d7a0*/  MUFU.EX2 R182, R182 ;  /* 0x000000b600b67308 */ /* 0x000fe20000000800 */
[----:B------:R-:W0:Y:S07]  /*1d7b0*/  SHFL.BFLY PT, R2, R9, 0x1, 0x1f ;  /* 0x0c201f0009027f89 */ /* 0x000e2e00000e0000 */
[----:B------:R-:W-:Y:S08]  /*1d7c0*/  MUFU.EX2 R120, R120 ;  /* 0x0000007800787308 */ /* 0x000ff00000000800 */
[----:B------:R-:W-:Y:S08]  /*1d7d0*/  MUFU.EX2 R176, R176 ;  /* 0x000000b000b07308 */ /* 0x000ff00000000800 */
[----:B------:R-:W-:Y:S01]  /*1d7e0*/  MUFU.EX2 R121, R121 ;  /* 0x0000007900797308 */ /* 0x000fe20000000800 */
[----:B0-----:R-:W-:-:S02]  /*1d7f0*/  FMNMX.FTZ R3, R9, R2, !PT ;  /* 0x0000000209037209 */ /* 0x001fc40007810000 */
[----:B------:R-:W-:Y:S02]  /*1d800*/  FSEL R2, R4, RZ, P2 ;  /* 0x000000ff04027208 */ /* 0x000fe40001000000 */
[C---:B------:R-:W-:Y:S01]  /*1d810*/  FSETP.NEU.FTZ.AND P2, PT, R3.reuse, -INF , PT ;  /* 0xff8000000300780b */ /* 0x040fe20003f5d000 */
[-C--:B------:R-:W-:Y:S02]  /*1d820*/  FMUL.FTZ R133, R3, R0.reuse ;  /* 0x0000000003857220 */ /* 0x080fe40000410000 */
[----:B------:R-:W-:Y:S01]  /*1d830*/  MUFU.EX2 R178, R178 ;  /* 0x000000b200b27308 */ /* 0x000fe20000000800 */
[----:B------:R-:W-:Y:S02]  /*1d840*/  FADD.FTZ R2, -R2, R12 ;  /* 0x0000000c02027221 */ /* 0x000fe40000010100 */
[----:B------:R-:W-:Y:S02]  /*1d850*/  FSEL R133, R133, RZ, P2 ;  /* 0x000000ff85857208 */ /* 0x000fe40001000000 */
[----:B------:R-:W-:-:S03]  /*1d860*/  FMUL.FTZ R2, R2, R0 ;  /* 0x0000000002027220 */ /* 0x000fc60000410000 */
        /* <DEDUP_REMOVED lines=8> */
[----:B------:R0:W1:Y:S01]  /*1d8f0*/  MUFU.EX2 R9, R2 ;  /* 0x0000000200097308 */ /* 0x0000620000000800 */
[-CC-:B------:R-:W-:Y:S01]  /*1d900*/  FFMA.FTZ R135, R135, R0.reuse, -R133.reuse ;  /* 0x0000000087877223 */ /* 0x180fe20000010885 */
[-CC-:B------:R-:W-:Y:S01]  /*1d910*/  FFMA.FTZ R181, R138, R0.reuse, -R133.reuse ;  /* 0x000000008ab57223 */ /* 0x180fe20000010885 */
[-CC-:B------:R-:W-:Y:S01]  /*1d920*/  FFMA.FTZ R127, R139, R0.reuse, -R133.reuse ;  /* 0x000000008b7f7223 */ /* 0x180fe20000010885 */
[-CC-:B------:R-:W-:Y:S01]  /*1d930*/  FFMA.FTZ R183, R142, R0.reuse, -R133.reuse ;  /* 0x000000008eb77223 */ /* 0x180fe20000010885 */
[-CC-:B------:R-:W-:Y:S01]  /*1d940*/  FFMA.FTZ R177, R146, R0.reuse, -R133.reuse ;  /* 0x0000000092b17223 */ /* 0x180fe20000010885 */
[-CC-:B------:R-:W-:Y:S01]  /*1d950*/  FFMA.FTZ R147, R147, R0.reuse, -R133.reuse ;  /* 0x0000000093937223 */ /* 0x180fe20000010885 */
[----:B------:R-:W-:Y:S01]  /*1d960*/  FFMA.FTZ R150, R150, R0, -R133 ;  /* 0x0000000096967223 */ /* 0x000fe20000010885 */
[----:B------:R-:W-:Y:S01]  /*1d970*/  MUFU.EX2 R189, R189 ;  /* 0x000000bd00bd7308 */ /* 0x000fe20000000800 */
[----:B0-----:R-:W-:-:S02]  /*1d980*/  @!P1 VIADD R2, R14, 0x30860 ;  /* 0x000308600e029836 */ /* 0x001fc40000000000 */
[-CC-:B------:R-:W-:Y:S01]  /*1d990*/  FFMA.FTZ R151, R151, R0.reuse, -R133.reuse ;  /* 0x0000000097977223 */ /* 0x180fe20000010885 */
[-CC-:B------:R-:W-:Y:S01]  /*1d9a0*/  FFMA.FTZ R154, R154, R0.reuse, -R133.reuse ;  /* 0x000000009a9a7223 */ /* 0x180fe20000010885 */
[-CC-:B------:R-:W-:Y:S01]  /*1d9b0*/  FFMA.FTZ R155, R155, R0.reuse, -R133.reuse ;  /* 0x000000009b9b7223 */ /* 0x180fe20000010885 */
[-CC-:B------:R-:W-:Y:S01]  /*1d9c0*/  FFMA.FTZ R158, R158, R0.reuse, -R133.reuse ;  /* 0x000000009e9e7223 */ /* 0x180fe20000010885 */
[----:B------:R-:W-:Y:S01]  /*1d9d0*/  @!P1 PRMT R2, RZ, 0x654, R2 ;  /* 0x00000654ff029816 */ /* 0x000fe20000000002 */
[--C-:B------:R-:W-:Y:S01]  /*1d9e0*/  FFMA.FTZ R159, R159, R0, -R133.reuse ;  /* 0x000000009f9f7223 */ /* 0x100fe20000010885 */
[----:B------:R-:W-:Y:S01]  /*1d9f0*/  MUFU.EX2 R122, R122 ;  /* 0x0000007a007a7308 */ /* 0x000fe20000000800 */
[----:B-1----:R-:W-:Y:S01]  /*1da00*/  FFMA.FTZ R6, R9, R6, R188 ;  /* 0x0000000609067223 */ /* 0x002fe200000100bc */
[----:B------:R0:W-:Y:S01]  /*1da10*/  @!P1 SYNCS.ARRIVE.TRANS64.RED.A1T0 RZ, [R2+URZ], RZ ;  /* 0x000000ff02ff99a7 */ /* 0x0001e2000810043f */
[----:B------:R-:W-:Y:S01]  /*1da20*/  F2FP.F16.F32.PACK_AB R188, R10, R188 ;  /* 0x000000bc0abc723e */ /* 0x000fe200000000ff */
[-CC-:B------:R-:W-:Y:S01]  /*1da30*/  FFMA.FTZ R162, R162, R0.reuse, -R133.reuse ;  /* 0x00000000a2a27223 */ /* 0x180fe20000010885 */
[----:B------:R-:W-:Y:S01]  /*1da40*/  FADD.FTZ R6, R10, R6 ;  /* 0x000000060a067221 */ /* 0x000fe20000010000 */
[-CC-:B------:R-:W-:Y:S01]  /*1da50*/  FFMA.FTZ R163, R163, R0.reuse, -R133.reuse ;  /* 0x00000000a3a37223 */ /* 0x180fe20000010885 */
[----:B------:R-:W-:Y:S01]  /*1da60*/  FFMA.FTZ R166, R166, R0, -R133 ;  /* 0x00000000a6a67223 */ /* 0x000fe20000010885 */
[----:B------:R-:W-:Y:S01]  /*1da70*/  MUFU.EX2 R191, R191 ;  /* 0x000000bf00bf7308 */ /* 0x000fe20000000800 */
[----:B------:R-:W-:Y:S01]  /*1da80*/  FADD.FTZ R6, R190, R6 ;  /* 0x00000006be067221 */ /* 0x000fe20000010000 */
[----:B0-----:R-:W-:-:S02]  /*1da90*/  FSEL R2, R3, RZ, P2 ;  /* 0x000000ff03027208 */ /* 0x001fc40001000000 */
[----:B------:R-:W-:Y:S01]  /*1daa0*/  ISETP.GT.AND P2, PT, R7, R214, PT ;  /* 0x000000d60700720c */ /* 0x000fe20003f44270 */
[C---:B------:R-:W-:Y:S01]  /*1dab0*/  FADD.FTZ R6, R11.reuse, R6 ;  /* 0x000000060b067221 */ /* 0x040fe20000010000 */
[----:B------:R-:W-:Y:S01]  /*1dac0*/  F2FP.F16.F32.PACK_AB R190, R11, R190 ;  /* 0x000000be0bbe723e */ /* 0x000fe200000000ff */
[----:B------:R-:W-:Y:S01]  /*1dad0*/  FADD.FTZ R2, -R2, R13 ;  /* 0x0000000d02027221 */ /* 0x000fe20000010100 */
[----:B------:R-:W-:Y:S01]  /*1dae0*/  MUFU.EX2 R123, R123 ;  /* 0x0000007b007b7308 */ /* 0x000fe20000000800 */
[----:B------:R-:W-:Y:S01]  /*1daf0*/  FADD.FTZ R6, R184, R6 ;  /* 0x00000006b8067221 */ /* 0x000fe20000010000 */
[-CC-:B------:R-:W-:Y:S01]  /*1db00*/  FFMA.FTZ R13, R143, R0.reuse, -R133.reuse ;  /* 0x000000008f0d7223 */ /* 0x180fe20000010885 */
[-C--:B------:R-:W-:Y:S01]  /*1db10*/  FMUL.FTZ R2, R2, R0.reuse ;  /* 0x0000000002027220 */ /* 0x080fe20000410000 */
[----:B------:R-:W-:Y:S01]  /*1db20*/  FFMA.FTZ R133, R167, R0, -R133 ;  /* 0x00000000a7857223 */ /* 0x000fe20000010885 */
[C---:B------:R-:W-:Y:S01]  /*1db30*/  FADD.FTZ R6, R15.reuse, R6 ;  /* 0x000000060f067221 */ /* 0x040fe20000010000 */
[----:B------:R-:W-:Y:S01]  /*1db40*/  F2FP.F16.F32.PACK_AB R184, R15, R184 ;  /* 0x000000b80fb8723e */ /* 0x000fe200000000ff */
[----:B------:R-:W-:Y:S01]  /*1db50*/  VIADD R7, R7, 0xffffffff ;  /* 0xffffffff07077836 */ /* 0x000fe20000000000 */
[----:B------:R-:W-:Y:S01]  /*1db60*/  MUFU.EX2 R185, R185 ;  /* 0x000000b900b97308 */ /* 0x000fe20000000800 */
[----:B------:R-:W-:Y:S01]  /*1db70*/  FADD.FTZ R6, R186, R6 ;  /* 0x00000006ba067221 */ /* 0x000fe20000010000 */
[----:B------:R-:W-:Y:S01]  /*1db80*/  F2FP.F16.F32.PACK_AB R186, R20, R186 ;  /* 0x000000ba14ba723e */ /* 0x000fe200000000ff */
[----:B------:R-:W-:-:S02]  /*1db90*/  IMAD.MOV.U32 R11, RZ, RZ, R194 ;  /* 0x000000ffff0b7224 */ /* 0x000fc400078e00c2 */
        /* <DEDUP_REMOVED lines=8> */
[----:B------:R-:W-:-:S03]  /*1dc20*/  FADD.FTZ R6, R120, R6 ;  /* 0x0000000678067221 */ /* 0x000fc60000010000 */
[----:B------:R-:W2:Y:S01]  /*1dc30*/  MUFU.EX2 R187, R187 ;  /* 0x000000bb00bb7308 */ /* 0x000ea20000000800 */
[----:B0-----:R-:W-:Y:S01]  /*1dc40*/  FFMA.FTZ R5, R2, R5, R189 ;  /* 0x0000000502057223 */ /* 0x001fe200000100bd */
[----:B------:R-:W-:Y:S01]  /*1dc50*/  FADD.FTZ R6, R176, R6 ;  /* 0x00000006b0067221 */ /* 0x000fe20000010000 */
[C---:B------:R-:W-:Y:S02]  /*1dc60*/  F2FP.F16.F32.PACK_AB R176, R121.reuse, R176 ;  /* 0x000000b079b0723e */ /* 0x040fe400000000ff */
[C---:B------:R-:W-:Y:S01]  /*1dc70*/  FADD.FTZ R5, R122.reuse, R5 ;  /* 0x000000057a057221 */ /* 0x040fe20000010000 */
[----:B------:R-:W-:Y:S01]  /*1dc80*/  FADD.FTZ R6, R121, R6 ;  /* 0x0000000679067221 */ /* 0x000fe20000010000 */
[----:B------:R-:W-:Y:S01]  /*1dc90*/  F2FP.F16.F32.PACK_AB R189, R122, R189 ;  /* 0x000000bd7abd723e */ /* 0x000fe200000000ff */
[----:B------:R-:W0:Y:S01]  /*1dca0*/  MUFU.EX2 R14, R135 ;  /* 0x00000087000e7308 */ /* 0x000e220000000800 */
[----:B------:R-:W-:Y:S01]  /*1dcb0*/  FADD.FTZ R5, R191, R5 ;  /* 0x00000005bf057221 */ /* 0x000fe20000010000 */
[----:B------:R-:W-:Y:S01]  /*1dcc0*/  FADD.FTZ R6, R178, R6 ;  /* 0x00000006b2067221 */ /* 0x000fe20000010000 */
[----:B------:R-:W-:-:S02]  /*1dcd0*/  F2FP.F16.F32.PACK_AB R178, R124, R178 ;  /* 0x000000b27cb2723e */ /* 0x000fc400000000ff */
[C---:B------:R-:W-:Y:S01]  /*1dce0*/  FADD.FTZ R5, R123.reuse, R5 ;  /* 0x000000057b057221 */ /* 0x040fe20000010000 */
[----:B------:R-:W-:Y:S01]  /*1dcf0*/  FADD.FTZ R6, R124, R6 ;  /* 0x000000067c067221 */ /* 0x000fe20000010000 */
[----:B------:R-:W-:Y:S01]  /*1dd00*/  F2FP.F16.F32.PACK_AB R191, R123, R191 ;  /* 0x000000bf7bbf723e */ /* 0x000fe200000000ff */
[----:B------:R-:W3:Y:S01]  /*1dd10*/  MUFU.EX2 R181, R181 ;  /* 0x000000b500b57308 */ /* 0x000ee20000000800 */
[----:B------:R-:W-:Y:S01]  /*1dd20*/  FADD.FTZ R5, R185, R5 ;  /* 0x00000005b9057221 */ /* 0x000fe20000010000 */
[----:B-1----:R-:W-:-:S03]  /*1dd30*/  F2FP.F16.F32.PACK_AB R185, R126, R185 ;  /* 0x000000b97eb9723e */ /* 0x002fc600000000ff */
[----:B------:R-:W-:-:S03]  /*1dd40*/  FADD.FTZ R5, R126, R5 ;  /* 0x000000057e057221 */ /* 0x000fc60000010000 */
[----:B------:R-:W1:Y:S01]  /*1dd50*/  MUFU.EX2 R127, R127 ;  /* 0x0000007f007f7308 */ /* 0x000e620000000800 */
[----:B--2---:R-:W-:Y:S01]  /*1dd60*/  FADD.FTZ R5, R187, R5 ;  /* 0x00000005bb057221 */ /* 0x004fe20000010000 */
[----:B0-----:R-:W-:-:S03]  /*1dd70*/  F2FP.F16.F32.PACK_AB R187, R14, R187 ;  /* 0x000000bb0ebb723e */ /* 0x001fc600000000ff */
[----:B------:R-:W-:-:S03]  /*1dd80*/  FADD.FTZ R5, R14, R5 ;  /* 0x000000050e057221 */ /* 0x000fc60000010000 */
        /* <DEDUP_REMOVED lines=9> */
[----:B------:R-:W-:Y:S02]  /*1de20*/  F2FP.F16.F32.PACK_AB R183, R13, R183 ;  /* 0x000000b70db7723e */ /* 0x000fe400000000ff */
[----:B------:R-:W-:-:S04]  /*1de30*/  MOV R13, R3 ;  /* 0x00000003000d7202 */ /* 0x000fc80000000f00 */
        /* <DEDUP_REMOVED lines=39> */
[----:B------:R-:W-:Y:S01]  /*1e0b0*/  F2FP.F16.F32.PACK_AB R170, R12, R170 ;  /* 0x000000aa0caa723e */ /* 0x000fe200000000ff */
[----:B------:R-:W-:-:S05]  /*1e0c0*/  IMAD.MOV.U32 R12, RZ, RZ, R4 ;  /* 0x000000ffff0c7224 */ /* 0x000fca00078e0004 */
[----:B------:R-:W1:Y:S01]  /*1e0d0*/  MUFU.EX2 R166, R166 ;  /* 0x000000a600a67308 */ /* 0x000e620000000800 */
[----:B0-----:R-:W-:-:S07]  /*1e0e0*/  FADD.FTZ R10, R162, R5 ;  /* 0x00000005a20a7221 */ /* 0x001fce0000010000 */
[----:B------:R-:W0:Y:S01]  /*1e0f0*/  MUFU.EX2 R133, R133 ;  /* 0x0000008500857308 */ /* 0x000e220000000800 */
[C---:B--2---:R-:W-:Y:S01]  /*1e100*/  FADD.FTZ R5, R163.reuse, R10 ;  /* 0x0000000aa3057221 */ /* 0x044fe20000010000 */
[----:B------:R-:W-:-:S03]  /*1e110*/  F2FP.F16.F32.PACK_AB R169, R163, R162 ;  /* 0x000000a2a3a9723e */ /* 0x000fc600000000ff */
[----:B-1----:R-:W-:-:S04]  /*1e120*/  FADD.FTZ R10, R166, R5 ;  /* 0x00000005a60a7221 */ /* 0x002fc80000010000 */
[C---:B0-----:R-:W-:Y:S01]  /*1e130*/  FADD.FTZ R5, R133.reuse, R10 ;  /* 0x0000000a85057221 */ /* 0x041fe20000010000 */
[----:B------:R-:W-:Y:S01]  /*1e140*/  F2FP.F16.F32.PACK_AB R171, R133, R166 ;  /* 0x000000a685ab723e */ /* 0x000fe200000000ff */
[----:B------:R-:W-:Y:S01]  /*1e150*/  IMAD.MOV.U32 R10, RZ, RZ, R19 ;  /* 0x000000ffff0a7224 */ /* 0x000fe200078e0013 */
[----:B------:R-:W-:Y:S06]  /*1e160*/  @P2 BRA `(.L_x_1732) ;  /* 0xffffffcc00102947 */ /* 0x000fec000383ffff */
.L_x_1713:
[----:B------:R-:W-:Y:S05]  /*1e170*/  BSYNC B0 ;  /* 0x0000000000007941 */ /* 0x000fea0003800000 */
.L_x_1712:
        /* <DEDUP_REMOVED lines=99> */
.L_x_1733:
[----:B------:R-:W-:Y:S01]  /*1e7b0*/  IMAD R2, R19, 0x8, R16 ;  /* 0x0000000813027824 */ /* 0x000fe200078e0210 */
[----:B------:R-:W-:-:S04]  /*1e7c0*/  SHF.L.U32 R9, R194, 0x1f, RZ ;  /* 0x0000001fc2097819 */ /* 0x000fc800000006ff */
[----:B------:R0:W1:Y:S01]  /*1e7d0*/  SYNCS.PHASECHK.TRANS64.TRYWAIT P2, [R2+URZ+0x30850], R9 ;  /* 0x03085009020075a7 */ /* 0x000062000804017f */
[----:B------:R-:W-:Y:S05]  /*1e7e0*/  @!P0 BRA `(.L_x_1734) ;  /* 0x0000000000048947 */ /* 0x000fea0003800000 */
[----:B------:R-:W-:Y:S01]  /*1e7f0*/  BPT.TRAP 0x1 ;  /* 0x000000040000795c */ /* 0x000fe20000300000 */
.L_x_1734:
        /* <DEDUP_REMOVED lines=9> */
.L_x_1736:
[----:B------:R-:W-:Y:S05]  /*1e890*/  BSYNC B0 ;  /* 0x0000000000007941 */ /* 0x000fea0003800000 */
.L_x_1735:
[----:B------:R-:W-:Y:S01]  /*1e8a0*/  IMAD.MOV.U32 R8, RZ, RZ, R7 ;  /* 0x000000ffff087224 */ /* 0x000fe200078e0007 */
[----:B------:R-:W-:Y:S01]  /*1e8b0*/  WARPGROUP.ARRIVE ;  /* 0x00000000000079c5 */ /* 0x000fe20000000000 */
[----:B01----:R-:W-:Y:S01]  /*1e8c0*/  IMAD.MOV.U32 R9, RZ, RZ, 0x40000040 ;  /* 0x40000040ff097424 */ /* 0x003fe200078e00ff */
[----:B------:R-:W0:Y:S01]  /*1e8d0*/  SHFL.BFLY PT, R10, R5, 0x2, 0x1f ;  /* 0x0c401f00050a7f89 */ /* 0x000e2200000e0000 */
[----:B------:R-:W-:Y:S01]  /*1e8e0*/  IADD3 R19, R19, 0x1, RZ ;  /* 0x0000000113137810 */ /* 0x000fe20007ffe0ff */
[----:B------:R-:W-:Y:S01]  /*1e8f0*/  VIADD R219, R219, 0x1 ;  /* 0x00000001dbdb7836 */ /* 0x000fe20000000000 */
[----:B------:R-:W-:Y:S01]  /*1e900*/  R2UR UR6, R8 ;  /* 0x00000000080672ca */ /* 0x000fe200000e0000 */
[----:B------:R-:W-:Y:S01]  /*1e910*/  VIADD R8, R7, 0x80 ;  /* 0x0000008007087836 */ /* 0x000fe20000000000 */
[----:B------:R-:W-:Y:S01]  /*1e920*/  R2UR UR7, R9 ;  /* 0x00000000090772ca */ /* 0x000fe200000e0000 */
[----:B------:R-:W-:Y:S01]  /*1e930*/  IMAD.MOV.U32 R9, RZ, RZ, 0x40000040 ;  /* 0x40000040ff097424 */ /* 0x000fe200078e00ff */
[----:B------:R-:W-:-:S04]  /*1e940*/  ISETP.NE.AND P2, PT, R19, 0x2, PT ;  /* 0x000000021300780c */ /* 0x000fc80003f45270 */
[----:B------:R-:W-:-:S07]  /*1e950*/  SEL R19, R19, RZ, P2 ;  /* 0x000000ff13137207 */ /* 0x000fce0001000000 */
[----:B------:R-:W-:Y:S01]  /*1e960*/  HGMMA.64x192x16.F32 R24, R188, gdesc[UR4].tnspB, R24, gsb0 ;  /* 0x42e00004bc187df0 */ /* 0x000fe20008000818 */
[----:B------:R-:W-:Y:S01]  /*1e970*/  R2UR UR6, R8 ;  /* 0x00000000080672ca */ /* 0x000fe200000e0000 */
[----:B------:R-:W-:Y:S01]  /*1e980*/  VIADD R8, R7, 0x100 ;  /* 0x0000010007087836 */ /* 0x000fe20000000000 */
[----:B------:R-:W-:Y:S01]  /*1e990*/  R2UR UR7, R9 ;  /* 0x00000000090772ca */ /* 0x000fe200000e0000 */
[----:B------:R-:W-:Y:S02]  /*1e9a0*/  IMAD.MOV.U32 R9, RZ, RZ, 0x40000040 ;  /* 0x40000040ff097424 */ /* 0x000fe400078e00ff */
[----:B0-----:R-:W-:Y:S01]  /*1e9b0*/  FADD.FTZ R10, R10, R5 ;  /* 0x000000050a0a7221 */ /* 0x001fe20000010000 */
[----:B------:R-:W-:-:S04]  /*1e9c0*/  SEL R5, RZ, 0x1, P2 ;  /* 0x00000001ff057807 */ /* 0x000fc80001000000 */
[----:B------:R-:W-:Y:S01]  /*1e9d0*/  LOP3.LUT R194, R194, R5, RZ, 0x3c, !PT ;  /* 0x00000005c2c27212 */ /* 0x000fe200078e3cff */
[----:B------:R-:W-:Y:S01]  /*1e9e0*/  IMAD.MOV.U32 R5, RZ, RZ, -0x800000 ;  /* 0xff800000ff057424 */ /* 0x000fe200078e00ff */
        /* <DEDUP_REMOVED lines=21> */
[----:B------:R-:W0:Y:S01]  /*1eb40*/  SHFL.BFLY PT, R7, R6, 0x2, 0x1f ;  /* 0x0c401f0006077f89 */ /* 0x000e2200000e0000 */
[----:B------:R-:W-:Y:S02]  /*1eb50*/  WARPGROUP.DEPBAR.LE gsb0, 0x0 ;  /* 0x00008000000079c5 */ /* 0x000fe40000010000 */
[----:B------:R-:W-:-:S12]  /*1eb60*/  WARPGROUP.ARRIVE ;  /* 0x00000000000079c5 */ /* 0x000fd80000000000 */
[----:B------:R-:W-:Y:S01]  /*1eb70*/  HGMMA.64x192x16.F32 R24, R172, gdesc[UR4].tnspB, R24, gsb0 ;  /* 0x42e00004ac187df0 */ /* 0x000fe20008000818 */
[----:B------:R-:W-:Y:S01]  /*1eb80*/  R2UR UR6, R8 ;  /* 0x00000000080672ca */ /* 0x000fe200000e0000 */
[----:B0-----:R-:W-:Y:S01]  /*1eb90*/  FADD.FTZ R8, R7, R6 ;  /* 0x0000000607087221 */ /* 0x001fe20000010000 */
[----:B------:R-:W-:Y:S02]  /*1eba0*/  R2UR UR7, R9 ;  /* 0x00000000090772ca */ /* 0x000fe400000e0000 */
[----:B------:R-:W0:Y:S04]  /*1ebb0*/  SHFL.BFLY PT, R9, R10, 0x1, 0x1f ;  /* 0x0c201f000a097f89 */ /* 0x000e2800000e0000 */
[----:B------:R-:W1:Y:S01]  /*1ebc0*/  SHFL.BFLY PT, R7, R8, 0x1, 0x1f ;  /* 0x0c201f0008077f89 */ /* 0x000e6200000e0000 */
[----:B0-----:R-:W-:Y:S01]  /*1ebd0*/  FADD.FTZ R14, R10, R9 ;  /* 0x000000090a0e7221 */ /* 0x001fe20000010000 */
[----:B-1----:R-:W-:-:S04]  /*1ebe0*/  FADD.FTZ R13, R8, R7 ;  /* 0x00000007080d7221 */ /* 0x002fc80000010000 */
[----:B------:R-:W-:Y:S02]  /*1ebf0*/  FSETP.NE.FTZ.AND P3, PT, R14, RZ, PT ;  /* 0x000000ff0e00720b */ /* 0x000fe40003f75000 */
[----:B------:R-:W-:Y:S01]  /*1ec00*/  CS2R R6, SRZ ;  /* 0x0000000000067805 */ /* 0x000fe2000001ff00 */
[----:B------:R-:W-:Y:S01]  /*1ec10*/  @!P1 VIADD R8, R2, 0x30860 ;  /* 0x0003086002089836 */ /* 0x000fe20000000000 */
[----:B------:R-:W-:Y:S01]  /*1ec20*/  FSETP.NE.FTZ.AND P0, PT, R13, RZ, PT ;  /* 0x000000ff0d00720b */ /* 0x000fe20003f15000 */
[----:B------:R-:W-:-:S03]  /*1ec30*/  IMAD.MOV.U32 R2, RZ, RZ, -0x800000 ;  /* 0xff800000ff027424 */ /* 0x000fc600078e00ff */
[----:B------:R-:W-:-:S05]  /*1ec40*/  @!P1 PRMT R8, RZ, 0x654, R8 ;  /* 0x00000654ff089816 */ /* 0x000fca0000000008 */
[----:B------:R-:W0:Y:S01]  /*1ec50*/  @P3 MUFU.LG2 R12, R14 ;  /* 0x0000000e000c3308 */ /* 0x000e220000000c00 */
[----:B------:R-:W-:-:S03]  /*1ec60*/  @P3 FMUL.FTZ R15, R0, 0.69314718246459960938 ;  /* 0x3f317218000f3820 */ /* 0x000fc60000410000 */
[----:B------:R-:W-:-:S04]  /*1ec70*/  @P0 FMUL.FTZ R9, R0, 0.69314718246459960938 ;  /* 0x3f31721800090820 */ /* 0x000fc80000410000 */
[----:B------:R-:W1:Y:S08]  /*1ec80*/  @P0 MUFU.LG2 R11, R13 ;  /* 0x0000000d000b0308 */ /* 0x000e700000000c00 */
[----:B------:R-:W2:Y:S01]  /*1ec90*/  @P0 MUFU.RCP R7, R13 ;  /* 0x0000000d00070308 */ /* 0x000ea20000001000 */
[----:B0-----:R-:W-:-:S04]  /*1eca0*/  @P3 FMUL.FTZ R12, R12, 0.69314718246459960938 ;  /* 0x3f3172180c0c3820 */ /* 0x001fc80000410000 */
[----:B------:R-:W-:-:S03]  /*1ecb0*/  @P3 FFMA.FTZ R5, R15, R3, R12 ;  /* 0x000000030f053223 */ /* 0x000fc6000001000c */
[----:B------:R-:W0:Y:S01]  /*1ecc0*/  @P3 MUFU.RCP R6, R14 ;  /* 0x0000000e00063308 */ /* 0x000e220000001000 */
[----:B-1----:R-:W-:-:S04]  /*1ecd0*/  @P0 FMUL.FTZ R0, R11, 0.69314718246459960938 ;  /* 0x3f3172180b000820 */ /* 0x002fc80000410000 */
[----:B------:R-:W-:Y:S01]  /*1ece0*/  @P0 FFMA.FTZ R2, R9, R4, R0 ;  /* 0x0000000409020223 */ /* 0x000fe20000010000 */
[----:B------:R-:W-:Y:S01]  /*1ecf0*/  PLOP3.LUT P0, PT, PT, PT, PT, 0x8, 0x0 ;  /* 0x000000000000781c */ /* 0x000fe20003f0e170 */
        /* <DEDUP_REMOVED lines=21> */
[-C--:B-1----:R-:W-:Y:S01]  /*1ee50*/  FMUL.FTZ R8, R56, R7.reuse ;  /* 0x0000000738087220 */ /* 0x082fe20000410000 */
        /* <DEDUP_REMOVED lines=78> */
[----:B------:R-:W-:-:S07]  /*1f340*/  FMUL.FTZ R119, R119, R6 ;  /* 0x0000000677777220 */ /* 0x000fce0000410000 */
.L_x_1598:
        /* <DEDUP_REMOVED lines=13> */
[----:B------:R-:W-:Y:S02]  /*1f420*/  MOV R6, R16 ;  /* 0x0000001000067202 */ /* 0x000fe40000000f00 */
[----:B---3--:R-:W-:Y:S01]  /*1f430*/  MOV R7, R3 ;  /* 0x0000000300077202 */ /* 0x008fe20000000f00 */
[----:B------:R-:W-:Y:S02]  /*1f440*/  BAR.SYNC.DEFER_BLOCKING 0x1, 0x100 ;  /* 0x0044000000007b1d */ /* 0x000fe40000010000 */
[----:B--2---:R-:W-:-:S03]  /*1f450*/  IMAD.WIDE R12, R0, 0x2, R6 ;  /* 0x00000002000c7825 */ /* 0x004fc600078e0206 */
[C---:B------:R-:W-:Y:S02]  /*1f460*/  IADD3 R74, P2, R12.reuse, 0x20, RZ ;  /* 0x000000200c4a7810 */ /* 0x040fe40007f5e0ff */
[----:B------:R-:W-:Y:S02]  /*1f470*/  IADD3 R84, P1, R12, 0x40, RZ ;  /* 0x000000400c547810 */ /* 0x000fe40007f3e0ff */
[----:B------:R-:W-:Y:S01]  /*1f480*/  LOP3.LUT R141, R74, 0x380, RZ, 0xc0, !PT ;  /* 0x000003804a8d7812 */ /* 0x000fe200078ec0ff */
[--C-:B------:R-:W-:Y:S01]  /*1f490*/  IMAD.X R75, RZ, RZ, R13.reuse, P2 ;  /* 0x000000ffff4b7224 */ /* 0x100fe200010e060d */
[----:B------:R-:W-:Y:S01]  /*1f4a0*/  LOP3.LUT R143, R84, 0x380, RZ, 0xc0, !PT ;  /* 0x00000380548f7812 */ /* 0x000fe200078ec0ff */
[----:B------:R-:W-:Y:S01]  /*1f4b0*/  IMAD.X R85, RZ, RZ, R13, P1 ;  /* 0x000000ffff557224 */ /* 0x000fe200008e060d */
[----:B------:R-:W-:Y:S02]  /*1f4c0*/  IADD3 R86, P6, R12, 0x60, RZ ;  /* 0x000000600c567810 */ /* 0x000fe40007fde0ff */
[----:B------:R-:W-:-:S02]  /*1f4d0*/  SHF.R.U64 R141, R141, 0x3, RZ ;  /* 0x000000038d8d7819 */ /* 0x000fc400000012ff */
[----:B------:R-:W-:Y:S01]  /*1f4e0*/  SHF.R.U64 R143, R143, 0x3, RZ ;  /* 0x000000038f8f7819 */ /* 0x000fe200000012ff */
[--C-:B------:R-:W-:Y:S01]  /*1f4f0*/  IMAD.X R87, RZ, RZ, R13.reuse, P6 ;  /* 0x000000ffff577224 */ /* 0x100fe200030e060d */
[C---:B------:R-:W-:Y:S02]  /*1f500*/  IADD3 R14, P0, R12.reuse, 0x4020, RZ ;  /* 0x000040200c0e7810 */ /* 0x040fe40007f1e0ff */
[----:B-1----:R-:W-:Y:S02]  /*1f510*/  IADD3 R56, P4, R12, 0x4040, RZ ;  /* 0x000040400c387810 */ /* 0x002fe40007f9e0ff */
[----:B------:R-:W-:Y:S01]  /*1f520*/  LOP3.LUT R145, R86, 0x380, RZ, 0xc0, !PT ;  /* 0x0000038056917812 */ /* 0x000fe200078ec0ff */
[--C-:B------:R-:W-:Y:S01]  /*1f530*/  IMAD.X R91, RZ, RZ, R13.reuse, P0 ;  /* 0x000000ffff5b7224 */ /* 0x100fe200000e060d */
[----:B------:R-:W-:Y:S01]  /*1f540*/  LOP3.LUT R74, R141, R74, RZ, 0x3c, !PT ;  /* 0x0000004a8d4a7212 */ /* 0x000fe200078e3cff */
[----:B------:R-:W-:Y:S01]  /*1f550*/  IMAD.X R93, RZ, RZ, R13, P4 ;  /* 0x000000ffff5d7224 */ /* 0x000fe200020e060d */
[----:B------:R-:W-:-:S02]  /*1f560*/  LOP3.LUT R84, R143, R84, RZ, 0x3c, !PT ;  /* 0x000000548f547212 */ /* 0x000fc400078e3cff */
[----:B------:R-:W-:Y:S02]  /*1f570*/  IADD3 R88, P5, R12, 0x4000, RZ ;  /* 0x000040000c587810 */ /* 0x000fe40007fbe0ff */
[----:B------:R-:W-:Y:S02]  /*1f580*/  LOP3.LUT R141, R14, 0x380, RZ, 0xc0, !PT ;  /* 0x000003800e8d7812 */ /* 0x000fe400078ec0ff */
[----:B------:R-:W-:Y:S01]  /*1f590*/  LOP3.LUT R143, R56, 0x380, RZ, 0xc0, !PT ;  /* 0x00000380388f7812 */ /* 0x000fe200078ec0ff */
[----:B------:R-:W-:Y:S01]  /*1f5a0*/  IMAD.X R89, RZ, RZ, R13, P5 ;  /* 0x000000ffff597224 */ /* 0x000fe200028e060d */
[----:B------:R-:W-:Y:S02]  /*1f5b0*/  SHF.R.U64 R145, R145, 0x3, RZ ;  /* 0x0000000391917819 */ /* 0x000fe400000012ff */
[C---:B------:R-:W-:Y:S02]  /*1f5c0*/  LOP3.LUT R73, R12.reuse, 0x380, RZ, 0xc0, !PT ;  /* 0x000003800c497812 */ /* 0x040fe400078ec0ff */
[----:B------:R-:W-:-:S02]  /*1f5d0*/  IADD3 R72, P3, R12, 0x4060, RZ ;  /* 0x000040600c487810 */ /* 0x000fc40007f7e0ff */
[C---:B------:R-:W-:Y:S02]  /*1f5e0*/  IADD3 R15, P2, R12.reuse, 0x8000, RZ ;  /* 0x000080000c0f7810 */ /* 0x040fe40007f5e0ff */
[----:B------:R-:W-:Y:S01]  /*1f5f0*/  SHF.R.U64 R141, R141, 0x3, RZ ;  /* 0x000000038d8d7819 */ /* 0x000fe200000012ff */
[--C-:B------:R-:W-:Y:S01]  /*1f600*/  IMAD.X R95, RZ, RZ, R13.reuse, P3 ;  /* 0x000000ffff5f7224 */ /* 0x100fe200018e060d */
[----:B------:R-:W-:Y:S01]  /*1f610*/  SHF.R.U64 R143, R143, 0x3, RZ ;  /* 0x000000038f8f7819 */ /* 0x000fe200000012ff */
[--C-:B------:R-:W-:Y:S01]  /*1f620*/  IMAD.X R97, RZ, RZ, R13.reuse, P2 ;  /* 0x000000ffff617224 */ /* 0x100fe200010e060d */
[C---:B------:R-:W-:Y:S02]  /*1f630*/  IADD3 R0, P1, R12.reuse, 0x8020, RZ ;  /* 0x000080200c007810 */ /* 0x040fe40007f3e0ff */
[C---:B------:R-:W-:Y:S02]  /*1f640*/  IADD3 R3, P6, R12.reuse, 0x8040, RZ ;  /* 0x000080400c037810 */ /* 0x040fe40007fde0ff */
[----:B------:R-:W-:Y:S01]  /*1f650*/  IADD3 R4, P5, R12, 0x8060, RZ ;  /* 0x000080600c047810 */ /* 0x000fe20007fbe0ff */
[----:B------:R-:W-:Y:S01]  /*1f660*/  IMAD.X R99, RZ, RZ, R13, P1 ;  /* 0x000000ffff637224 */ /* 0x000fe200008e060d */
[----:B------:R-:W-:-:S02]  /*1f670*/  LOP3.LUT R147, R88, 0x380, RZ, 0xc0, !PT ;  /* 0x0000038058937812 */ /* 0x000fc400078ec0ff */
[----:B------:R-:W-:Y:S02]  /*1f680*/  LOP3.LUT R86, R145, R86, RZ, 0x3c, !PT ;  /* 0x0000005691567212 */ /* 0x000fe400078e3cff */
[----:B------:R-:W-:Y:S02]  /*1f690*/  SHF.R.U64 R73, R73, 0x3, RZ ;  /* 0x0000000349497819 */ /* 0x000fe400000012ff */
[----:B------:R-:W-:Y:S02]  /*1f6a0*/  LOP3.LUT R145, R72, 0x380, RZ, 0xc0, !PT ;  /* 0x0000038048917812 */ /* 0x000fe400078ec0ff */
[----:B------:R-:W-:Y:S02]  /*1f6b0*/  LOP3.LUT R96, R15, 0x380, RZ, 0xc0, !PT ;  /* 0x000003800f607812 */ /* 0x000fe400078ec0ff */
[----:B------:R-:W-:Y:S02]  /*1f6c0*/  LOP3.LUT R90, R141, R14, RZ, 0x3c, !PT ;  /* 0x0000000e8d5a7212 */ /* 0x000fe400078e3cff */
[----:B------:R-:W-:-:S02]  /*1f6d0*/  LOP3.LUT R92, R143, R56, RZ, 0x3c, !PT ;  /* 0x000000388f5c7212 */ /* 0x000fc400078e3cff */
[----:B------:R-:W-:Y:S02]  /*1f6e0*/  LOP3.LUT R141, R0, 0x380, RZ, 0xc0, !PT ;  /* 0x00000380008d7812 */ /* 0x000fe400078ec0ff */
[----:B------:R-:W-:Y:S02]  /*1f6f0*/  LOP3.LUT R56, R3, 0x380, RZ, 0xc0, !PT ;  /* 0x0000038003387812 */ /* 0x000fe400078ec0ff */
[----:B------:R-:W-:Y:S02]  /*1f700*/  SHF.R.U64 R147, R147, 0x3, RZ ;  /* 0x0000000393937819 */ /* 0x000fe400000012ff */
[----:B------:R-:W-:Y:S02]  /*1f710*/  LOP3.LUT R143, R4, 0x380, RZ, 0xc0, !PT ;  /* 0x00000380048f7812 */ /* 0x000fe400078ec0ff */
[----:B------:R-:W-:Y:S01]  /*1f720*/  LOP3.LUT R12, R73, R12, RZ, 0x3c, !PT ;  /* 0x0000000c490c7212 */ /* 0x000fe200078e3cff */
[----:B------:R-:W-:Y:S01]  /*1f730*/  IMAD.X R73, RZ, RZ, R13, P5 ;  /* 0x000000ffff497224 */ /* 0x000fe200028e060d */
[----:B------:R-:W-:-:S02]  /*1f740*/  SHF.R.U64 R145, R145, 0x3, RZ ;  /* 0x0000000391917819 */ /* 0x000fc400000012ff */
[----:B------:R-:W-:Y:S02]  /*1f750*/  SHF.R.U64 R96, R96, 0x3, RZ ;  /* 0x0000000360607819 */ /* 0x000fe400000012ff */
[----:B------:R-:W-:Y:S02]  /*1f760*/  SHF.R.U64 R141, R141, 0x3, RZ ;  /* 0x000000038d8d7819 */ /* 0x000fe400000012ff */
[----:B------:R-:W-:Y:S02]  /*1f770*/  SHF.R.U64 R56, R56, 0x3, RZ ;  /* 0x0000000338387819 */ /* 0x000fe400000012ff */
[----:B------:R-:W-:Y:S02]  /*1f780*/  LOP3.LUT R88, R147, R88, RZ, 0x3c, !PT ;  /* 0x0000005893587212 */ /* 0x000fe400078e3cff */
[----:B------:R-:W-:Y:S02]  /*1f790*/  SHF.R.U64 R143, R143, 0x3, RZ ;  /* 0x000000038f8f7819 */ /* 0x000fe400000012ff */
[----:B------:R-:W-:-:S02]  /*1f7a0*/  IADD3.X R139, RZ, R13, RZ, P6, !PT ;  /* 0x0000000dff8b7210 */ /* 0x000fc400037fe4ff */
[----:B------:R-:W-:Y:S02]  /*1f7b0*/  LOP3.LUT R94, R145, R72, RZ, 0x3c, !PT ;  /* 0x00000048915e7212 */ /* 0x000fe400078e3cff */
[----:B------:R-:W-:Y:S02]  /*1f7c0*/  LOP3.LUT R96, R96, R15, RZ, 0x3c, !PT ;  /* 0x0000000f60607212 */ /* 0x000fe400078e3cff */
[----:B------:R-:W-:Y:S02]  /*1f7d0*/  MOV R142, R12 ;  /* 0x0000000c008e7202 */ /* 0x000fe40000000f00 */
[----:B------:R-:W-:Y:S02]  /*1f7e0*/  F2FP.F16.F32.PACK_AB R12, R25, R24 ;  /* 0x00000018190c723e */ /* 0x000fe400000000ff */
[----:B------:R-:W-:Y:S02]  /*1f7f0*/  F2FP.F16.F32.PACK_AB R13, R27, R26 ;  /* 0x0000001a1b0d723e */ /* 0x000fe400000000ff */
[----:B------:R-:W-:-:S02]  /*1f800*/  F2FP.F16.F32.PACK_AB R14, R29, R28 ;  /* 0x0000001c1d0e723e */ /* 0x000fc400000000ff */
[----:B------:R-:W-:Y:S02]  /*1f810*/  F2FP.F16.F32.PACK_AB R15, R31, R30 ;  /* 0x0000001e1f0f723e */ /* 0x000fe400000000ff */
[----:B------:R-:W-:Y:S02]  /*1f820*/  MOV R145, R84 ;  /* 0x0000005400917202 */ /* 0x000fe40000000f00 */
[----:B------:R-:W-:Y:S01]  /*1f830*/  MOV R144, R86 ;  /* 0x0000005600907202 */ /* 0x000fe20000000f00 */
[----:B------:R1:W-:Y:S01]  /*1f840*/  STSM.16.M88.4 [R142], R12 ;  /* 0x0000000c8e007844 */ /* 0x0003e20000000200 */
[----:B------:R-:W-:Y:S02]  /*1f850*/  LOP3.LUT R98, R141, R0, RZ, 0x3c, !PT ;  /* 0x000000008d627212 */ /* 0x000fe400078e3cff */
[----:B------:R-:W-:Y:S02]  /*1f860*/  LOP3.LUT R138, R56, R3, RZ, 0x3c, !PT ;  /* 0x00000003388a7212 */ /* 0x000fe400078e3cff */
[----:B------:R-:W-:-:S02]  /*1f870*/  MOV R75, R74 ;  /* 0x0000004a004b7202 */ /* 0x000fc40000000f00 */
[----:B------:R-:W-:Y:S02]  /*1f880*/  F2FP.F16.F32.PACK_AB R84, R33, R32 ;  /* 0x000000202154723e */ /* 0x000fe400000000ff */
[----:B------:R-:W-:Y:S02]  /*1f890*/  F2FP.F16.F32.PACK_AB R85, R35, R34 ;  /* 0x000000222355723e */ /* 0x000fe400000000ff */
[----:B------:R-:W-:Y:S02]  /*1f8a0*/  F2FP.F16.F32.PACK_AB R86, R37, R36 ;  /* 0x000000242556723e */ /* 0x000fe400000000ff */
[----:B------:R-:W-:Y:S02]  /*1f8b0*/  F2FP.F16.F32.PACK_AB R87, R39, R38 ;  /* 0x000000262757723e */ /* 0x000fe400000000ff */
[----:B------:R-:W-:Y:S02]  /*1f8c0*/  LOP3.LUT R72, R143, R4, RZ, 0x3c, !PT ;  /* 0x000000048f487212 */ /* 0x000fe400078e3cff */
[----:B------:R-:W-:Y:S01]  /*1f8d0*/  MOV R0, R88 ;  /* 0x0000005800007202 */ /* 0x000fe20000000f00 */
[----:B------:R2:W-:Y:S01]  /*1f8e0*/  STSM.16.M88.4 [R75], R84 ;  /* 0x000000544b007844 */ /* 0x0005e20000000200 */
[----:B------:R-:W-:Y:S01]  /*1f8f0*/  MOV R56, R90 ;  /* 0x0000005a00387202 */ /* 0x000fe20000000f00 */
[----:B-1----:R-:W1:Y:S01]  /*1f900*/  LDC.64 R142, c[0x0][0xc00] ;  /* 0x00030000ff8e7b82 */ /* 0x002e620000000a00 */
[----:B------:R-:W-:-:S02]  /*1f910*/  MOV R140, R92 ;  /* 0x0000005c008c7202 */ /* 0x000fc40000000f00 */
[----:B------:R-:W-:Y:S02]  /*1f920*/  MOV R141, R94 ;  /* 0x0000005e008d7202 */ /* 0x000fe40000000f00 */
[----:B------:R-:W-:Y:S02]  /*1f930*/  F2FP.F16.F32.PACK_AB R88, R41, R40 ;  /* 0x000000282958723e */ /* 0x000fe400000000ff */
[----:B------:R-:W-:Y:S02]  /*1f940*/  F2FP.F16.F32.PACK_AB R89, R43, R42 ;  /* 0x0000002a2b59723e */ /* 0x000fe400000000ff */
[----:B------:R-:W-:Y:S02]  /*1f950*/  F2FP.F16.F32.PACK_AB R90, R45, R44 ;  /* 0x0000002c2d5a723e */ /* 0x000fe400000000ff */
[----:B------:R-:W-:Y:S02]  /*1f960*/  F2FP.F16.F32.PACK_AB R91, R47, R46 ;  /* 0x0000002e2f5b723e */ /* 0x000fe400000000ff */
[----:B------:R-:W-:-:S02]  /*1f970*/  F2FP.F16.F32.PACK_AB R92, R49, R48 ;  /* 0x00000030315c723e */ /* 0x000fc400000000ff */
[----:B------:R-:W-:Y:S01]  /*1f980*/  F2FP.F16.F32.PACK_AB R93, R51, R50 ;  /* 0x00000032335d723e */ /* 0x000fe200000000ff */
[----:B------:R3:W-:Y:S01]  /*1f990*/  STSM.16.M88.4 [R145], R88 ;  /* 0x0000005891007844 */ /* 0x0007e20000000200 */
[----:B------:R-:W-:Y:S02]  /*1f9a0*/  F2FP.F16.F32.PACK_AB R94, R53, R52 ;  /* 0x00000034355e723e */ /* 0x000fe400000000ff */
[----:B------:R-:W-:Y:S02]  /*1f9b0*/  F2FP.F16.F32.PACK_AB R95, R55, R54 ;  /* 0x00000036375f723e */ /* 0x000fe400000000ff */
[----:B------:R-:W-:Y:S02]  /*1f9c0*/  MOV R4, R72 ;  /* 0x0000004800047202 */ /* 0x000fe40000000f00 */
[----:B------:R-:W-:Y:S01]  /*1f9d0*/  F2FP.F16.F32.PACK_AB R12, R9, R8 ;  /* 0x00000008090c723e */ /* 0x000fe200000000ff */
[----:B------:R-:W-:Y:S01]  /*1f9e0*/  STSM.16.M88.4 [R144], R92 ;  /* 0x0000005c90007844 */ /* 0x000fe20000000200 */
[----:B------:R-:W-:-:S02]  /*1f9f0*/  F2FP.F16.F32.PACK_AB R13, R127, R126 ;  /* 0x0000007e7f0d723e */ /* 0x000fc400000000ff */
[----:B------:R-:W-:Y:S02]  /*1fa00*/  F2FP.F16.F32.PACK_AB R14, R61, R60 ;  /* 0x0000003c3d0e723e */ /* 0x000fe400000000ff */
[----:B------:R-:W-:Y:S02]  /*1fa10*/  F2FP.F16.F32.PACK_AB R15, R63, R62 ;  /* 0x0000003e3f0f723e */ /* 0x000fe400000000ff */
[----:B------:R-:W-:Y:S02]  /*1fa20*/  F2FP.F16.F32.PACK_AB R72, R65, R64 ;  /* 0x000000404148723e */ /* 0x000fe400000000ff */
[----:B------:R-:W-:Y:S01]  /*1fa30*/  F2FP.F16.F32.PACK_AB R73, R67, R66 ;  /* 0x000000424349723e */ /* 0x000fe200000000ff */
[----:B------:R4:W-:Y:S01]  /*1fa40*/  STSM.16.M88.4 [R0], R12 ;  /* 0x0000000c00007844 */ /* 0x0009e20000000200 */
[----:B------:R-:W-:Y:S02]  /*1fa50*/  F2FP.F16.F32.PACK_AB R74, R69, R68 ;  /* 0x00000044454a723e */ /* 0x000fe400000000ff */
[----:B--2---:R-:W-:-:S02]  /*1fa60*/  F2FP.F16.F32.PACK_AB R75, R71, R70 ;  /* 0x00000046474b723e */ /* 0x004fc400000000ff */
[----:B------:R-:W-:Y:S02]  /*1fa70*/  F2FP.F16.F32.PACK_AB R84, R11, R10 ;  /* 0x0000000a0b54723e */ /* 0x000fe400000000ff */
[----:B------:R-:W-:Y:S01]  /*1fa80*/  F2FP.F16.F32.PACK_AB R85, R129, R128 ;  /* 0x000000808155723e */ /* 0x000fe200000000ff */
[----:B------:R-:W-:Y:S01]  /*1fa90*/  STSM.16.M88.4 [R56], R72 ;  /* 0x0000004838007844 */ /* 0x000fe20000000200 */
[----:B------:R-:W-:Y:S02]  /*1faa0*/  F2FP.F16.F32.PACK_AB R86, R77, R76 ;  /* 0x0000004c4d56723e */ /* 0x000fe400000000ff */
[----:B------:R-:W-:Y:S02]  /*1fab0*/  F2FP.F16.F32.PACK_AB R87, R79, R78 ;  /* 0x0000004e4f57723e */ /* 0x000fe400000000ff */
[----:B---3--:R-:W-:Y:S02]  /*1fac0*/  F2FP.F16.F32.PACK_AB R88, R81, R80 ;  /* 0x000000505158723e */ /* 0x008fe400000000ff */
[----:B------:R-:W-:Y:S01]  /*1fad0*/  F2FP.F16.F32.PACK_AB R89, R83, R82 ;  /* 0x000000525359723e */ /* 0x000fe200000000ff */
[----:B------:R1:W-:Y:S01]  /*1fae0*/  STSM.16.M88.4 [R140], R84 ;  /* 0x000000548c007844 */ /* 0x0003e20000000200 */
[----:B------:R-:W-:Y:S01]  /*1faf0*/  F2FP.F16.F32.PACK_AB R90, R21, R20 ;  /* 0x00000014155a723e */ /* 0x000fe200000000ff */
[----:B----4-:R-:W-:Y:S01]  /*1fb00*/  IMAD.MOV.U32 R0, RZ, RZ, RZ ;  /* 0x000000ffff007224 */ /* 0x010fe200078e00ff */
[----:B------:R-:W-:-:S02]  /*1fb10*/  F2FP.F16.F32.PACK_AB R91, R131, R130 ;  /* 0x00000082835b723e */ /* 0x000fc400000000ff */
[----:B------:R-:W-:Y:S02]  /*1fb20*/  MOV R96, R96 ;  /* 0x0000006000607202 */ /* 0x000fe40000000f00 */
[----:B------:R-:W-:Y:S01]  /*1fb30*/  F2FP.F16.F32.PACK_AB R92, R121, R120 ;  /* 0x00000078795c723e */ /* 0x000fe200000000ff */
[----:B------:R-:W-:Y:S01]  /*1fb40*/  STSM.16.M88.4 [R141], R88 ;  /* 0x000000588d007844 */ /* 0x000fe20000000200 */
[----:B------:R-:W-:Y:S02]  /*1fb50*/  F2FP.F16.F32.PACK_AB R93, R133, R132 ;  /* 0x00000084855d723e */ /* 0x000fe400000000ff */
[----:B------:R-:W-:Y:S02]  /*1fb60*/  F2FP.F16.F32.PACK_AB R94, R123, R122 ;  /* 0x0000007a7b5e723e */ /* 0x000fe400000000ff */
[----:B------:R-:W-:Y:S02]  /*1fb70*/  F2FP.F16.F32.PACK_AB R95, R135, R134 ;  /* 0x00000086875f723e */ /* 0x000fe400000000ff */
[----:B------:R-:W-:Y:S01]  /*1fb80*/  MOV R3, R98 ;  /* 0x0000006200037202 */ /* 0x000fe20000000f00 */
[----:B-1----:R-:W-:Y:S01]  /*1fb90*/  IMAD.WIDE R84, R218, 0x4, R142 ;  /* 0x00000004da547825 */ /* 0x002fe200078e028e */
[----:B------:R-:W-:Y:S01]  /*1fba0*/  F2FP.F16.F32.PACK_AB R97, R137, R136 ;  /* 0x000000888961723e */ /* 0x000fe200000000ff */
[----:B------:R1:W-:Y:S01]  /*1fbb0*/  STSM.16.M88.4 [R96], R92 ;  /* 0x0000005c60007844 */ /* 0x0003e20000000200 */
        /* <DEDUP_REMOVED lines=9> */
[----:B------:R-:W-:Y:S02]  /*1fc50*/  F2FP.F16.F32.PACK_AB R75, R119, R118 ;  /* 0x00000076774b723e */ /* 0x000fe400000000ff */
[----:B------:R-:W-:Y:S02]  /*1fc60*/  ISETP.NE.U32.AND P0, PT, RZ, UR6, PT ;  /* 0x00000006ff007c0c */ /* 0x000fe4000bf05070 */
[----:B------:R-:W-:Y:S02]  /*1fc70*/  ISETP.NE.U32.AND P1, PT, RZ, UR4, PT ;  /* 0x00000004ff007c0c */ /* 0x000fe4000bf25070 */
[----:B------:R-:W-:Y:S01]  /*1fc80*/  ISETP.NE.AND P2, PT, R217, RZ, PT ;  /* 0x000000ffd900720c */ /* 0x000fe20003f45270 */
[----:B------:R-:W-:Y:S01]  /*1fc90*/  IMAD.MOV.U32 R56, RZ, RZ, 0x9b8 ;  /* 0x000009b8ff387424 */ /* 0x000fe200078e00ff */
[----:B-1----:R-:W-:Y:S01]  /*1fca0*/  F2FP.F16.F32.PACK_AB R96, R125, R124 ;  /* 0x0000007c7d60723e */ /* 0x002fe200000000ff */
[----:B------:R-:W1:Y:S01]  /*1fcb0*/  LDC R88, c[0x0][0xbe8] ;  /* 0x0002fa00ff587b82 */ /* 0x000e620000000800 */
[----:B------:R-:W-:-:S02]  /*1fcc0*/  F2FP.F16.F32.PACK_AB R99, R103, R102 ;  /* 0x000000666763723e */ /* 0x000fc400000000ff */
[----:B------:R-:W-:-:S03]  /*1fcd0*/  ISETP.NE.AND.EX P0, PT, RZ, UR7, PT, P0 ;  /* 0x00000007ff007c0c */ /* 0x000fc6000bf05300 */
[----:B------:R-:W-:Y:S02]  /*1fce0*/  STSM.16.M88.4 [R3], R96 ;  /* 0x0000006003007844 */ /* 0x000fe40000000200 */
[----:B------:R-:W2:Y:S02]  /*1fcf0*/  LDC.64 R86, c[0x0][0xba8] ;  /* 0x0002ea00ff567b82 */ /* 0x000ea40000000a00 */
[----:B------:R3:W-:Y:S04]  /*1fd00*/  STSM.16.M88.4 [R138], R12 ;  /* 0x0000000c8a007844 */ /* 0x0007e80000000200 */
[----:B------:R4:W-:Y:S02]  /*1fd10*/  STSM.16.M88.4 [R4], R72 ;  /* 0x0000004804007844 */ /* 0x0009e40000000200 */
[----:B------:R-:W-:Y:S06]  /*1fd20*/  BAR.SYNC.DEFER_BLOCKING 0x1, 0x100 ;  /* 0x0044000000007b1d */ /* 0x000fec0000010000 */
[----:B------:R-:W2:Y:S01]  /*1fd30*/  @P0 LDG.E R0, desc[UR46][R84.64] ;  /* 0x0000002e54000981 */ /* 0x000ea2000c1e1900 */
[----:B------:R-:W-:Y:S01]  /*1fd40*/  ULDC UR4, c[0x0][0xa88] ;  /* 0x0002a20000047ab9 */ /* 0x000fe20000000800 */
[----:B------:R-:W-:Y:S01]  /*1fd50*/  ISETP.NE.AND.EX P1, PT, RZ, UR5, PT, P1 ;  /* 0x00000005ff007c0c */ /* 0x000fe2000bf25310 */
[----:B------:R-:W-:Y:S01]  /*1fd60*/  IMAD.U32 R91, RZ, RZ, UR4 ;  /* 0x00000004ff5b7e24 */ /* 0x000fe2000f8e00ff */
[----:B------:R-:W-:-:S02]  /*1fd70*/  ULDC UR4, c[0x0][0xad4] ;  /* 0x0002b50000047ab9 */ /* 0x000fc40000000800 */
[----:B------:R-:W-:-:S04]  /*1fd80*/  SEL R217, R217, UR4, P2 ;  /* 0x00000004d9d97c07 */ /* 0x000fc80009000000 */
[----:B------:R-:W-:-:S04]  /*1fd90*/  ISETP.GT.AND P3, PT, R217, 0x1, PT ;  /* 0x00000001d900780c */ /* 0x000fc80003f64270 */
[----:B------:R-:W-:Y:S01]  /*1fda0*/  SEL R56, R56, 0x978, P3 ;  /* 0x0000097838387807 */ /* 0x000fe20001800000 */
[----:B---3--:R-:W3:Y:S08]  /*1fdb0*/  @P1 LDC.64 R12, c[0x0][0xc08] ;  /* 0x00030200ff0c1b82 */ /* 0x008ef00000000a00 */
[----:B------:R-:W0:Y:S08]  /*1fdc0*/  LDC.64 R14, c[0x0][R56+0x220] ;  /* 0x00008800380e7b82 */ /* 0x000e300000000a00 */
[----:B----4-:R-:W4:Y:S01]  /*1fdd0*/  LDC.64 R72, c[0x0][R56+0x218] ;  /* 0x0000860038487b82 */ /* 0x010f220000000a00 */
[----:B-1----:R-:W-:-:S07]  /*1fde0*/  ISETP.NE.AND P4, PT, R88, 0x1, PT ;  /* 0x000000015800780c */ /* 0x002fce0003f85270 */
[----:B------:R-:W1:Y:S01]  /*1fdf0*/  LDC.64 R74, c[0x0][R56+0x228] ;  /* 0x00008a00384a7b82 */ /* 0x000e620000000a00 */
[----:B---3--:R-:W-:-:S05]  /*1fe00*/  @P1 IMAD.WIDE R12, R218, 0x4, R12 ;  /* 0x00000004da0c1825 */ /* 0x008fca00078e020c */
[----:B------:R3:W5:Y:S01]  /*1fe10*/  @P1 LDG.E R91, desc[UR46][R12.64] ;  /* 0x0000002e0c5b1981 */ /* 0x000762000c1e1900 */
[----:B------:R-:W-:Y:S01]  /*1fe20*/  ISETP.NE.U32.AND P2, PT, RZ, UR6, PT ;  /* 0x00000006ff007c0c */ /* 0x000fe2000bf45070 */
[----:B------:R-:W4:Y:S01]  /*1fe30*/  @P4 LDC R90, c[0x0][0xbec] ;  /* 0x0002fb00ff5a4b82 */ /* 0x000f220000000800 */
[----:B------:R-:W-:Y:S02]  /*1fe40*/  SHF.R.S32.HI R4, RZ, 0x1f, R218 ;  /* 0x0000001fff047819 */ /* 0x000fe400000114da */
[----:B------:R-:W-:Y:S02]  /*1fe50*/  ISETP.NE.AND.EX P2, PT, RZ, UR7, PT, P2 ;  /* 0x00000007ff007c0c */ /* 0x000fe4000bf45320 */
[----:B------:R-:W-:Y:S02]  /*1fe60*/  SEL R93, R223, RZ, P3 ;  /* 0x000000ffdf5d7207 */ /* 0x000fe40001800000 */
[----:B------:R-:W-:Y:S01]  /*1fe70*/  SEL R3, R218, RZ, !P2 ;  /* 0x000000ffda037207 */ /* 0x000fe20005000000 */
[----:B---3--:R3:W3:Y:S01]  /*1fe80*/  LDC.64 R12, c[0x0][R56+0x210] ;  /* 0x00008400380c7b82 */ /* 0x0086e20000000a00 */
[----:B------:R-:W-:-:S07]  /*1fe90*/  SEL R89, R4, RZ, !P2 ;  /* 0x000000ff04597207 */ /* 0x000fce0005000000 */
[----:B------:R-:W1:Y:S01]  /*1fea0*/  @P4 LDC R99, c[0x0][0xbf0] ;  /* 0x0002fc00ff634b82 */ /* 0x000e620000000800 */
[----:B0-----:R-:W-:-:S07]  /*1feb0*/  IMAD R4, R15, R3, RZ ;  /* 0x000000030f047224 */ /* 0x001fce00078e02ff */
[----:B--2---:R-:W0:Y:S01]  /*1fec0*/  @!P3 LDC R86, c[0x0][0xb50] ;  /* 0x0002d400ff56bb82 */ /* 0x004e220000000800 */
[C---:B------:R-:W-:Y:S02]  /*1fed0*/  IMAD R97, R14.reuse, R89, R4 ;  /* 0x000000590e617224 */ /* 0x040fe400078e0204 */
[----:B------:R-:W-:Y:S02]  /*1fee0*/  IMAD.IADD R89, R215, 0x1, R213 ;  /* 0x00000001d7597824 */ /* 0x000fe400078e02d5 */
[----:B------:R-:W-:-:S03]  /*1fef0*/  IMAD.WIDE.U32 R14, R14, R3, RZ ;  /* 0x000000030e0e7225 */ /* 0x000fc600078e00ff */
[----:B------:R-:W2:Y:S01]  /*1ff00*/  @!P3 LDC R87, c[0x0][0xb54] ;  /* 0x0002d500ff57bb82 */ /* 0x000ea20000000800 */
[----:B----4-:R-:W-:-:S04]  /*1ff10*/  @P4 IMAD.HI.U32 R4, R89, R90, RZ ;  /* 0x0000005a59044227 */ /* 0x010fc800078e00ff */
[-C--:B------:R-:W-:Y:S02]  /*1ff20*/  IMAD R95, R73, R216.reuse, RZ ;  /* 0x000000d8495f7224 */ /* 0x080fe400078e02ff */
[----:B------:R-:W-:-:S04]  /*1ff30*/  IMAD.WIDE.U32 R72, R72, R216, RZ ;  /* 0x000000d848487225 */ /* 0x000fc800078e00ff */
[----:B------:R-:W-:Y:S02]  /*1ff40*/  IMAD.IADD R97, R15, 0x1, R97 ;  /* 0x000000010f617824 */ /* 0x000fe400078e0261 */
[----:B------:R-:W-:Y:S01]  /*1ff50*/  IMAD.MOV.U32 R15, RZ, RZ, R89 ;  /* 0x000000ffff0f7224 */ /* 0x000fe200078e0059 */
[----:B-1----:R-:W-:Y:S01]  /*1ff60*/  @P4 SHF.R.U32.HI R15, RZ, R99, R4 ;  /* 0x00000063ff0f4219 */ /* 0x002fe20000011604 */
[----:B------:R-:W-:Y:S02]  /*1ff70*/  IMAD.IADD R73, R73, 0x1, R95 ;  /* 0x0000000149497824 */ /* 0x000fe400078e025f */
[-C--:B------:R-:W-:Y:S01]  /*1ff80*/  IMAD R95, R75, R93.reuse, RZ ;  /* 0x0000005d4b5f7224 */ /* 0x080fe200078e02ff */
[----:B------:R-:W-:Y:S01]  /*1ff90*/  SHF.R.S32.HI R4, RZ, 0x1f, R15 ;  /* 0x0000001fff047819 */ /* 0x000fe2000001140f */
[----:B------:R-:W-:-:S04]  /*1ffa0*/  IMAD.WIDE.U32 R74, R74, R93, RZ ;  /* 0x0000005d4a4a7225 */ /* 0x000fc800078e00ff */
[----:B------:R-:W-:Y:S01]  /*1ffb0*/  IMAD.IADD R95, R75, 0x1, R95 ;  /* 0x000000014b5f7824 */ /* 0x000fe200078e025f */
[--C-:B------:R-:W-:Y:S01]  /*1ffc0*/  IADD3 R14, P2, P5, R14, R72, R0.reuse ;  /* 0x000000480e0e7210 */ /* 0x100fe20007d5e000 */
[----:B------:R-:W-:Y:S01]  /*1ffd0*/  IMAD.MOV R72, RZ, RZ, -R15 ;  /* 0x000000ffff487224 */ /* 0x000fe200078e0a0f */
[----:B---3--:R-:W-:-:S04]  /*1ffe0*/  SHF.R.S32.HI R56, RZ, 0x1f, R0 ;  /* 0x0000001fff387819 */ /* 0x008fc80000011400 */
[----:B------:R-:W-:Y:S02]  /*1fff0*/  IADD3.X R73, R97, R73, R56, P2, P5 ;  /* 0x0000004961497210 */ /* 0x000fe400017ea438 */
[----:B------:R-:W-:Y:S01]  /*20000*/  IADD3 R74, P2, P5, R15, R14, R74 ;  /* 0x0000000e0f4a7210 */ /* 0x000fe20007d5e04a */
        /* <DEDUP_REMOVED lines=8> */
[----:B--2---:R-:W-:Y:S01]  /*20090*/  LEA.HI.X R4, R74, R87, R4, 0x2, P2 ;  /* 0x000000574a047211 */ /* 0x004fe200010f1404 */
[----:B------:R-:W-:Y:S06]  /*200a0*/  @P1 BRA `(.L_x_1740) ;  /* 0x0000000000101947 */ /* 0x000fec0003800000 */
[----:B------:R-:W-:Y:S05]  /*200b0*/  @!P0 BRA `(.L_x_1740) ;  /* 0x00000000000c8947 */ /* 0x000fea0003800000 */
[----:B------:R-:W2:Y:S04]  /*200c0*/  LDG.E R12, desc[UR46][R84.64] ;  /* 0x0000002e540c7981 */ /* 0x000ea8000c1e1900 */
[----:B-----5:R-:W2:Y:S02]  /*200d0*/  LDG.E R91, desc[UR46][R84.64+0x4] ;  /* 0x0000042e545b7981 */ /* 0x020ea4000c1e1900 */
[----:B--2---:R-:W-:-:S07]  /*200e0*/  IMAD.IADD R91, R91, 0x1, -R12 ;  /* 0x000000015b5b7824 */ /* 0x004fce00078e0a0c */
.L_x_1740:
[----:B------:R-:W2:Y:S04]  /*200f0*/  LDL R72, [R1+0x68] ;  /* 0x0000680001487983 */ /* 0x000ea80000100800 */
[----:B------:R-:W3:Y:S04]  /*20100*/  LDL R73, [R1+0x4c] ;  /* 0x00004c0001497983 */ /* 0x000ee80000100800 */
[----:B------:R-:W-:Y:S04]  /*20110*/  SHFL.IDX PT, R12, R86, RZ, 0x1c1f ;  /* 0x001c1fff560c7589 */ /* 0x000fe800000e0000 */
[----:B------:R-:W0:Y:S04]  /*20120*/  SHFL.IDX PT, R13, R4, RZ, 0x1c1f ;  /* 0x001c1fff040d7589 */ /* 0x000e2800000e0000 */
[----:B------:R-:W-:Y:S04]  /*20130*/  SHFL.IDX PT, R14, R86, 0x1, 0x1c1f ;  /* 0x003c1f00560e7f89 */ /* 0x000fe800000e0000 */
[----:B------:R-:W1:Y:S01]  /*20140*/  SHFL.IDX PT, R15, R4, 0x1, 0x1c1f ;  /* 0x003c1f00040f7f89 */ /* 0x000e6200000e0000 */
[----:B--2---:R-:W-:-:S02]  /*20150*/  IMAD.IADD R75, R72, 0x1, R213 ;  /* 0x00000001484b7824 */ /* 0x004fc400078e02d5 */
[----:B-----5:R-:W-:Y:S01]  /*20160*/  IMAD R72, R91, R88, RZ ;  /* 0x000000585b487224 */ /* 0x020fe200078e02ff */
[----:B---3--:R-:W-:Y:S01]  /*20170*/  LOP3.LUT P0, RZ, R73, 0x3, RZ, 0xc0, !PT ;  /* 0x0000000349ff7812 */ /* 0x008fe2000780c0ff */
[----:B------:R-:W-:-:S03]  /*20180*/  VIADD R73, R75, 0x8 ;  /* 0x000000084b497836 */ /* 0x000fc60000000000 */
[-C--:B------:R-:W-:Y:S02]  /*20190*/  ISETP.GE.OR P1, PT, R75, R72.reuse, P0 ;  /* 0x000000484b00720c */ /* 0x080fe40000726670 */
[----:B------:R-:W-:-:S11]  /*201a0*/  ISETP.GE.OR P0, PT, R73, R72, P0 ;  /* 0x000000484900720c */ /* 0x000fd60000706670 */
[----:B0-----:R0:W-:Y:S04]  /*201b0*/  @!P1 ST.E desc[UR46][R12.64], R2 ;  /* 0x000000020c009985 */ /* 0x0011e8000c10192e */
[----:B-1----:R0:W-:Y:S01]  /*201c0*/  @!P0 ST.E desc[UR46][R14.64], R5 ;  /* 0x000000050e008985 */ /* 0x0021e2000c10192e */
[----:B------:R-:W-:Y:S05]  /*201d0*/  @P3 BRA `(.L_x_1741) ;  /* 0x0000000c00503947 */ /* 0x000fea0003800000 */
[----:B0-----:R-:W0:Y:S01]  /*201e0*/  S2R R2, SR_TID.X ;  /* 0x0000000000027919 */ /* 0x001e220000002100 */
[----:B------:R-:W1:Y:S01]  /*201f0*/  @P4 LDC R67, c[0x0][0xbec] ;  /* 0x0002fb00ff434b82 */ /* 0x000e620000000800 */
[----:B------:R-:W-:Y:S02]  /*20200*/  ULDC.64 UR4, c[0x0][0xaa0] ;  /* 0x0002a80000047ab9 */ /* 0x000fe40000000a00 */
[----:B------:R-:W-:-:S05]  /*20210*/  IMAD R21, R56, UR4, RZ ;  /* 0x0000000438157c24 */ /* 0x000fca000f8e02ff */
[----:B------:R-:W2:Y:S01]  /*20220*/  @P4 LDC R69, c[0x0][0xbf0] ;  /* 0x0002fc00ff454b82 */ /* 0x000ea20000000800 */
[----:B0-----:R-:W-:-:S04]  /*20230*/  IADD3 R2, R2, -0x80, RZ ;  /* 0xffffff8002027810 */ /* 0x001fc80007ffe0ff */
[----:B------:R-:W-:-:S04]  /*20240*/  SHF.R.S32.HI R5, RZ, 0x1f, R2 ;  /* 0x0000001fff057819 */ /* 0x000fc80000011402 */
[----:B------:R-:W-:-:S04]  /*20250*/  LEA.HI R5, R5, R2, RZ, 0x3 ;  /* 0x0000000205057211 */ /* 0x000fc800078f18ff */
[----:B------:R-:W-:Y:S02]  /*20260*/  LOP3.LUT R9, R5, 0xfffffff8, RZ, 0xc0, !PT ;  /* 0xfffffff805097812 */ /* 0x000fe400078ec0ff */
[----:B------:R-:W-:-:S03]  /*20270*/  SHF.R.S32.HI R20, RZ, 0x3, R5 ;  /* 0x00000003ff147819 */ /* 0x000fc60000011405 */
[----:B------:R-:W-:-:S04]  /*20280*/  IMAD.IADD R71, R2, 0x1, -R9 ;  /* 0x0000000102477824 */ /* 0x000fc800078e0a09 */
[----:B------:R-:W-:-:S04]  /*20290*/  IMAD.SHL.U32 R2, R71, 0x8, RZ ;  /* 0x0000000847027824 */ /* 0x000fc800078e00ff */
[----:B------:R-:W-:Y:S02]  /*202a0*/  IMAD R5, R20, 0x40, R2 ;  /* 0x0000004014057824 */ /* 0x000fe400078e0202 */
[----:B------:R-:W-:Y:S02]  /*202b0*/  IMAD R21, R0, UR5, R21 ;  /* 0x0000000500157c24 */ /* 0x000fe4000f8e0215 */
[----:B------:R-:W-:-:S04]  /*202c0*/  IMAD.WIDE R6, R5, 0x2, R6 ;  /* 0x0000000205067825 */ /* 0x000fc800078e0206 */
[----:B------:R-:W-:Y:S01]  /*202d0*/  IMAD.WIDE.U32 R64, R0, UR4, RZ ;  /* 0x0000000400407c25 */ /* 0x000fe2000f8e00ff */
[C---:B------:R-:W-:Y:S01]  /*202e0*/  IADD3 R9, P3, R6.reuse, 0x1000, RZ ;  /* 0x0000100006097810 */ /* 0x040fe20007f7e0ff */
[----:B------:R-:W-:Y:S01]  /*202f0*/  ULDC.64 UR4, c[0x0][0xae8] ;  /* 0x0002ba0000047ab9 */ /* 0x000fe20000000a00 */
[C---:B------:R-:W-:Y:S01]  /*20300*/  IADD3 R13, P2, R6.reuse, 0x2000, RZ ;  /* 0x00002000060d7810 */ /* 0x040fe20007f5e0ff */
[----:B------:R-:W-:Y:S01]  /*20310*/  IMAD R0, R71, 0x20, R20 ;  /* 0x0000002047007824 */ /* 0x000fe200078e0214 */
[C---:B------:R-:W-:Y:S02]  /*20320*/  IADD3 R25, P6, R6.reuse, 0x3000, RZ ;  /* 0x0000300006197810 */ /* 0x040fe40007fde0ff */
[C---:B------:R-:W-:Y:S02]  /*20330*/  IADD3 R29, P5, R6.reuse, 0x4000, RZ ;  /* 0x00004000061d7810 */ /* 0x040fe40007fbe0ff */
[----:B------:R-:W-:Y:S02]  /*20340*/  IADD3 R33, P1, R6, 0x5000, RZ ;  /* 0x0000500006217810 */ /* 0x000fe40007f3e0ff */
[----:B------:R-:W-:Y:S01]  /*20350*/  IADD3 R65, R65, R21, RZ ;  /* 0x0000001541417210 */ /* 0x000fe20007ffe0ff */
[----:B------:R-:W-:Y:S01]  /*20360*/  IMAD.IADD R66, R213, 0x1, R0 ;  /* 0x00000001d5427824 */ /* 0x000fe200078e0200 */
[----:B------:R-:W-:-:S02]  /*20370*/  LOP3.LUT R8, R9, 0x380, RZ, 0xc0, !PT ;  /* 0x0000038009087812 */ /* 0x000fc400078ec0ff */
        /* <DEDUP_REMOVED lines=24> */
[----:B--2---:R-:W-:Y:S01]  /*20500*/  @P4 SHF.R.U32.HI R21, RZ, R69, R0 ;  /* 0x00000045ff154219 */ /* 0x004fe20000011600 */
[----:B------:R-:W-:Y:S01]  /*20510*/  IMAD R56, R56, UR4, RZ ;  /* 0x0000000438387c24 */ /* 0x000fe2000f8e02ff */
[C---:B------:R-:W-:Y:S01]  /*20520*/  IADD3 R37, P0, R6.reuse, 0x6000, RZ ;  /* 0x0000600006257810 */ /* 0x040fe20007f1e0ff */
[----:B------:R-:W-:Y:S01]  /*20530*/  IMAD.X R33, RZ, RZ, R7, P1 ;  /* 0x000000ffff217224 */ /* 0x000fe200008e0607 */
[C---:B------:R-:W-:Y:S01]  /*20540*/  IADD3 R41, P3, R6.reuse, 0x7000, RZ ;  /* 0x0000700006297810 */ /* 0x040fe20007f7e0ff */
[----:B------:R-:W-:Y:S01]  /*20550*/  IMAD.WIDE.U32 R64, R3, UR4, R64 ;  /* 0x0000000403407c25 */ /* 0x000fe2000f8e0040 */
[C---:B------:R-:W-:Y:S01]  /*20560*/  IADD3 R45, P2, R6.reuse, 0x8000, RZ ;  /* 0x00008000062d7810 */ /* 0x040fe20007f5e0ff */
[----:B------:R-:W5:Y:S01]  /*20570*/  LD.E.128 R12, desc[UR46][R12.64] ;  /* 0x0000002e0c0c7980 */ /* 0x000f62000c101d00 */
[----:B------:R-:W-:-:S02]  /*20580*/  IADD3 R49, P6, R6, 0x9000, RZ ;  /* 0x0000900006317810 */ /* 0x000fc40007fde0ff */
[C---:B------:R-:W-:Y:S01]  /*20590*/  IADD3 R53, P5, R6.reuse, 0xa000, RZ ;  /* 0x0000a00006357810 */ /* 0x040fe20007fbe0ff */
[----:B------:R-:W-:Y:S01]  /*205a0*/  IMAD R67, R3, UR5, R56 ;  /* 0x0000000503437c24 */ /* 0x000fe2000f8e0238 */
[----:B------:R-:W-:Y:S01]  /*205b0*/  IADD3 R5, P1, R6, 0xb000, RZ ;  /* 0x0000b00006057810 */ /* 0x000fe20007f3e0ff */
[--C-:B------:R-:W-:Y:S01]  /*205c0*/  IMAD.MOV R3, RZ, RZ, -R21.reuse ;  /* 0x000000ffff037224 */ /* 0x100fe200078e0a15 */
[----:B------:R-:W-:Y:S01]  /*205d0*/  SHF.R.S32.HI R0, RZ, 0x1f, R21 ;  /* 0x0000001fff007819 */ /* 0x000fe20000011415 */
[----:B------:R-:W-:Y:S01]  /*205e0*/  ULDC.64 UR4, c[0x0][0xae0] ;  /* 0x0002b80000047ab9 */ /* 0x000fe20000000a00 */
[----:B------:R-:W-:Y:S01]  /*205f0*/  LOP3.LUT R36, R37, 0x380, RZ, 0xc0, !PT ;  /* 0x0000038025247812 */ /* 0x000fe200078ec0ff */
[----:B------:R-:W5:Y:S01]  /*20600*/  LD.E.128 R24, desc[UR46][R24.64] ;  /* 0x0000002e18187980 */ /* 0x000f62000c101d00 */
[----:B------:R-:W-:Y:S02]  /*20610*/  LOP3.LUT R40, R41, 0x380, RZ, 0xc0, !PT ;  /* 0x0000038029287812 */ /* 0x000fe400078ec0ff */
[----:B------:R-:W-:Y:S01]  /*20620*/  LOP3.LUT R44, R45, 0x380, RZ, 0xc0, !PT ;  /* 0x000003802d2c7812 */ /* 0x000fe200078ec0ff */
[----:B------:R-:W5:Y:S01]  /*20630*/  LD.E.128 R28, desc[UR46][R28.64] ;  /* 0x0000002e1c1c7980 */ /* 0x000f62000c101d00 */
[----:B------:R-:W-:-:S02]  /*20640*/  LOP3.LUT R48, R49, 0x380, RZ, 0xc0, !PT ;  /* 0x0000038031307812 */ /* 0x000fc400078ec0ff */
[----:B------:R-:W-:Y:S02]  /*20650*/  LOP3.LUT R52, R53, 0x380, RZ, 0xc0, !PT ;  /* 0x0000038035347812 */ /* 0x000fe400078ec0ff */
[----:B------:R-:W-:Y:S01]  /*20660*/  LOP3.LUT R11, R6, 0x380, RZ, 0xc0, !PT ;  /* 0x00000380060b7812 */ /* 0x000fe200078ec0ff */
[----:B------:R-:W-:Y:S01]  /*20670*/  IMAD.IADD R65, R65, 0x1, R67 ;  /* 0x0000000141417824 */ /* 0x000fe200078e0243 */
[----:B------:R-:W-:Y:S01]  /*20680*/  LOP3.LUT R4, R5, 0x380, RZ, 0xc0, !PT ;  /* 0x0000038005047812 */ /* 0x000fe200078ec0ff */
[----:B------:R-:W-:Y:S01]  /*20690*/  IMAD R0, R0, UR4, RZ ;  /* 0x0000000400007c24 */ /* 0x000fe2000f8e02ff */
[----:B------:R-:W-:Y:S01]  /*206a0*/  SHF.R.U64 R36, R36, 0x3, RZ ;  /* 0x0000000324247819 */ /* 0x000fe200000012ff */
[----:B------:R-:W-:Y:S01]  /*206b0*/  IMAD R3, R88, R3, R66 ;  /* 0x0000000358037224 */ /* 0x000fe200078e0242 */
[----:B------:R-:W-:Y:S01]  /*206c0*/  SHF.R.U64 R40, R40, 0x3, RZ ;  /* 0x0000000328287819 */ /* 0x000fe200000012ff */
[----:B------:R-:W-:Y:S01]  /*206d0*/  IMAD.X R61, RZ, RZ, R7, P1 ;  /* 0x000000ffff3d7224 */ /* 0x000fe200008e0607 */
[----:B------:R-:W-:Y:S01]  /*206e0*/  SHF.R.U64 R44, R44, 0x3, RZ ;  /* 0x000000032c2c7819 */ /* 0x000fe200000012ff */
[----:B------:R-:W5:Y:S01]  /*206f0*/  LD.E.128 R32, desc[UR46][R32.64] ;  /* 0x0000002e20207980 */ /* 0x000f62000c101d00 */
[----:B------:R-:W-:-:S02]  /*20700*/  SHF.R.U64 R48, R48, 0x3, RZ ;  /* 0x0000000330307819 */ /* 0x000fc400000012ff */
[----:B------:R-:W-:Y:S02]  /*20710*/  SHF.R.U64 R52, R52, 0x3, RZ ;  /* 0x0000000334347819 */ /* 0x000fe400000012ff */
[----:B------:R-:W-:Y:S02]  /*20720*/  SHF.R.U64 R11, R11, 0x3, RZ ;  /* 0x000000030b0b7819 */ /* 0x000fe400000012ff */
[----:B------:R-:W-:Y:S01]  /*20730*/  SHF.R.U64 R4, R4, 0x3, RZ ;  /* 0x0000000304047819 */ /* 0x000fe200000012ff */
[C---:B------:R-:W-:Y:S01]  /*20740*/  IMAD.WIDE.U32 R64, R21.reuse, UR4, R64 ;  /* 0x0000000415407c25 */ /* 0x040fe2000f8e0040 */
[----:B------:R-:W-:Y:S02]  /*20750*/  LOP3.LUT R36, R36, R37, RZ, 0x3c, !PT ;  /* 0x0000002524247212 */ /* 0x000fe400078e3cff */
        /* <DEDUP_REMOVED lines=12> */
[----:B------:R-:W-:Y:S01]  /*20820*/  SHF.R.S32.HI R0, RZ, 0x1f, R3 ;  /* 0x0000001fff007819 */ /* 0x000fe20000011403 */
[----:B------:R-:W-:Y:S01]  /*20830*/  ULDC.64 UR4, c[0x0][0xad8] ;  /* 0x0002b60000047ab9 */ /* 0x000fe20000000a00 */
[----:B------:R-:W-:Y:S01]  /*20840*/  IMAD.IADD R65, R65, 0x1, R21 ;  /* 0x0000000141417824 */ /* 0x000fe200078e0215 */
[----:B------:R-:W5:Y:S02]  /*20850*/  LD.E.128 R4, desc[UR46][R6.64] ;  /* 0x0000002e06047980 */ /* 0x000f64000c101d00 */
[----:B------:R-:W-:-:S02]  /*20860*/  IMAD R0, R0, UR4, RZ ;  /* 0x0000000400007c24 */ /* 0x000fc4000f8e02ff */
[----:B------:R-:W5:Y:S01]  /*20870*/  LD.E.128 R8, desc[UR46][R8.64] ;  /* 0x0000002e08087980 */ /* 0x000f62000c101d00 */
[----:B------:R-:W-:-:S03]  /*20880*/  IMAD.IADD R213, R20, 0x1, R213 ;  /* 0x0000000114d57824 */ /* 0x000fc600078e02d5 */
[----:B------:R-:W5:Y:S01]  /*20890*/  LD.E.128 R36, desc[UR46][R36.64] ;  /* 0x0000002e24247980 */ /* 0x000f62000c101d00 */
        /* <DEDUP_REMOVED lines=13> */
[----:B0-----:R-:W0:Y:S01]  /*20970*/  FENCE.VIEW.ASYNC.S ;  /* 0x00000000000073c6 */ /* 0x001e220000000000 */
[----:B------:R-:W-:Y:S01]  /*20980*/  IMAD.IADD R21, R21, 0x1, R67 ;  /* 0x0000000115157824 */ /* 0x000fe200078e0243 */
[----:B------:R-:W-:-:S04]  /*20990*/  LEA R56, P2, R20, UR4, 0x1 ;  /* 0x0000000414387c11 */ /* 0x000fc8000f8408ff */
[----:B------:R-:W-:Y:S02]  /*209a0*/  LEA.HI.X R68, R20, UR5, R21, 0x1, P2 ;  /* 0x0000000514447c11 */ /* 0x000fe400090f0c15 */
[C---:B------:R-:W-:Y:S01]  /*209b0*/  ISETP.GE.AND P2, PT, R213.reuse, R72, PT ;  /* 0x00000048d500720c */ /* 0x040fe20003f46270 */
[----:B------:R-:W-:Y:S02]  /*209c0*/  VIADD R0, R16, 0x30820 ;  /* 0x0003082010007836 */ /* 0x000fe40000000000 */
[----:B------:R-:W-:-:S03]  /*209d0*/  VIADD R3, R213, 0x20 ;  /* 0x00000020d5037836 */ /* 0x000fc60000000000 */
[----:B------:R-:W-:Y:S01]  /*209e0*/  PRMT R0, RZ, 0x654, R0 ;  /* 0x00000654ff007816 */ /* 0x000fe20000000000 */
[----:B------:R-:W-:Y:S01]  /*209f0*/  VIADD R65, R213, 0x40 ;  /* 0x00000040d5417836 */ /* 0x000fe20000000000 */
[-C--:B------:R-:W-:Y:S01]  /*20a00*/  ISETP.GE.AND P1, PT, R3, R72.reuse, PT ;  /* 0x000000480300720c */ /* 0x080fe20003f26270 */
[C---:B------:R-:W-:Y:S02]  /*20a10*/  VIADD R70, R2.reuse, 0x80 ;  /* 0x0000008002467836 */ /* 0x040fe40000000000 */
[----:B------:R-:W-:Y:S01]  /*20a20*/  VIADD R74, R2, 0x40 ;  /* 0x00000040024a7836 */ /* 0x000fe20000000000 */
[----:B0-----:R0:W1:Y:S01]  /*20a30*/  SHFL.IDX PT, R67, R56, RZ, 0x181f ;  /* 0x00181fff38437589 */ /* 0x00106200000e0000 */
[----:B------:R-:W-:Y:S01]  /*20a40*/  BSSY B1, `(.L_x_1742) ;  /* 0x0000015000017945 */ /* 0x000fe20003800000 */
[----:B------:R2:W-:Y:S02]  /*20a50*/  SYNCS.ARRIVE.TRANS64.RED.A1T0 RZ, [R0+URZ], RZ ;  /* 0x000000ff00ff79a7 */ /* 0x0005e4000810043f */
[----:B------:R0:W3:Y:S01]  /*20a60*/  SHFL.IDX PT, R3, R68, RZ, 0x181f ;  /* 0x00181fff44037589 */ /* 0x0000e200000e0000 */
[----:B------:R-:W-:-:S02]  /*20a70*/  ISETP.GE.AND P0, PT, R65, R72, PT ;  /* 0x000000484100720c */ /* 0x000fc40003f06270 */
[----:B------:R-:W-:Y:S02]  /*20a80*/  SHF.R.S32.HI R69, RZ, 0x1f, R2 ;  /* 0x0000001fff457819 */ /* 0x000fe40000011402 */
[----:B------:R-:W-:Y:S02]  /*20a90*/  SHF.R.S32.HI R71, RZ, 0x1f, R74 ;  /* 0x0000001fff477819 */ /* 0x000fe4000001144a */
[----:B--2---:R-:W-:Y:S01]  /*20aa0*/  SHF.R.S32.HI R0, RZ, 0x1f, R70 ;  /* 0x0000001fff007819 */ /* 0x004fe20000011446 */
[----:B0-----:R-:W-:Y:S06]  /*20ab0*/  @P2 BRA `(.L_x_1743) ;  /* 0x0000000000342947 */ /* 0x001fec0003800000 */
[----:B------:R-:W-:Y:S02]  /*20ac0*/  ULDC UR4, c[0x0][0xac8] ;  /* 0x0002b20000047ab9 */ /* 0x000fe40000000800 */
[----:B------:R-:W-:Y:S02]  /*20ad0*/  ISETP.GE.AND P4, PT, R2, UR4, PT ;  /* 0x0000000402007c0c */ /* 0x000fe4000bf86270 */
[----:B------:R-:W-:Y:S02]  /*20ae0*/  ISETP.GE.AND P3, PT, R74, UR4, PT ;  /* 0x000000044a007c0c */ /* 0x000fe4000bf66270 */
[----:B------:R-:W-:-:S09]  /*20af0*/  ISETP.GE.AND P2, PT, R70, UR4, PT ;  /* 0x0000000446007c0c */ /* 0x000fd2000bf46270 */
[-C--:B-1----:R-:W-:Y:S02]  /*20b00*/  @!P4 LEA R20, P6, R2, R67.reuse, 0x1 ;  /* 0x000000430214c211 */ /* 0x082fe400078c08ff */
[----:B------:R-:W-:Y:S02]  /*20b10*/  @!P3 LEA R64, P5, R74, R67, 0x1 ;  /* 0x000000434a40b211 */ /* 0x000fe400078a08ff */
[----:B---3--:R-:W-:Y:S02]  /*20b20*/  @!P4 LEA.HI.X R21, R2, R3, R69, 0x1, P6 ;  /* 0x000000030215c211 */ /* 0x008fe400030f0c45 */
[----:B------:R-:W-:Y:S02]  /*20b30*/  @!P2 LEA R66, P6, R70, R67, 0x1 ;  /* 0x000000434642a211 */ /* 0x000fe400078c08ff */
[-C--:B------:R-:W-:Y:S01]  /*20b40*/  @!P3 LEA.HI.X R65, R74, R3.reuse, R71, 0x1, P5 ;  /* 0x000000034a41b211 */ /* 0x080fe200028f0c47 */
[----:B-----5:R0:W-:Y:S01]  /*20b50*/  @!P4 ST.E.128 desc[UR46][R20.64], R4 ;  /* 0x000000041400c985 */ /* 0x0201e2000c101d2e */
[----:B------:R-:W-:-:S03]  /*20b60*/  @!P2 LEA.HI.X R67, R70, R3, R0, 0x1, P6 ;  /* 0x000000034643a211 */ /* 0x000fc600030f0c00 */
[----:B------:R0:W-:Y:S04]  /*20b70*/  @!P3 ST.E.128 desc[UR46][R64.64], R28 ;  /* 0x0000001c4000b985 */ /* 0x0001e8000c101d2e */
[----:B------:R0:W-:Y:S02]  /*20b80*/  @!P2 ST.E.128 desc[UR46][R66.64], R44 ;  /* 0x0000002c4200a985 */ /* 0x0001e4000c101d2e */
.L_x_1743:
[----:B------:R-:W-:Y:S05]  /*20b90*/  BSYNC B1 ;  /* 0x0000000000017941 */ /* 0x000fea0003800000 */
.L_x_1742:
[----:B---3--:R2:W3:Y:S01]  /*20ba0*/  SHFL.IDX PT, R3, R68, 0x1, 0x181f ;  /* 0x00381f0044037f89 */ /* 0x0084e200000e0000 */
[----:B------:R-:W-:Y:S03]  /*20bb0*/  BSSY B1, `(.L_x_1744) ;  /* 0x0000010000017945 */ /* 0x000fe60003800000 */
[----:B0-----:R2:W0:Y:S01]  /*20bc0*/  SHFL.IDX PT, R21, R56, 0x1, 0x181f ;  /* 0x00381f0038157f89 */ /* 0x00142200000e0000 */
[----:B------:R-:W-:Y:S05]  /*20bd0*/  @P1 BRA `(.L_x_1745) ;  /* 0x0000000000341947 */ /* 0x000fea0003800000 */
[----:B------:R-:W-:Y:S02]  /*20be0*/  ULDC UR4, c[0x0][0xac8] ;  /* 0x0002b20000047ab9 */ /* 0x000fe40000000800 */
[----:B------:R-:W-:Y:S02]  /*20bf0*/  ISETP.GE.AND P4, PT, R2, UR4, PT ;  /* 0x0000000402007c0c */ /* 0x000fe4000bf86270 */
[----:B------:R-:W-:Y:S02]  /*20c00*/  ISETP.GE.AND P5, PT, R74, UR4, PT ;  /* 0x000000044a007c0c */ /* 0x000fe4000bfa6270 */
[----:B------:R-:W-:-:S09]  /*20c10*/  ISETP.GE.AND P6, PT, R70, UR4, PT ;  /* 0x0000000446007c0c */ /* 0x000fd2000bfc6270 */
[-C--:B0----5:R-:W-:Y:S02]  /*20c20*/  @!P4 LEA R4, P1, R2, R21.reuse, 0x1 ;  /* 0x000000150204c211 */ /* 0x0a1fe400078208ff */
        /* <DEDUP_REMOVED lines=8> */
.L_x_1745:
[----:B------:R-:W-:Y:S05]  /*20cb0*/  BSYNC B1 ;  /* 0x0000000000017941 */ /* 0x000fea0003800000 */
.L_x_1744:
[----:B---3--:R3:W0:Y:S01]  /*20cc0*/  SHFL.IDX PT, R3, R68, 0x2, 0x181f ;  /* 0x00581f0044037f89 */ /* 0x00862200000e0000 */
[----:B------:R-:W-:Y:S03]  /*20cd0*/  BSSY B1, `(.L_x_1746) ;  /* 0x0000010000017945 */ /* 0x000fe60003800000 */
[----:B----45:R3:W4:Y:S01]  /*20ce0*/  SHFL.IDX PT, R9, R56, 0x2, 0x181f ;  /* 0x00581f0038097f89 */ /* 0x03072200000e0000 */
        /* <DEDUP_REMOVED lines=14> */
.L_x_1747:
[----:B------:R-:W-:Y:S05]  /*20dd0*/  BSYNC B1 ;  /* 0x0000000000017941 */ /* 0x000fea0003800000 */
.L_x_1746:
[----:B0-----:R-:W-:Y:S01]  /*20de0*/  VIADD R3, R213, 0x60 ;  /* 0x00000060d5037836 */ /* 0x001fe20000000000 */
[----:B----4-:R0:W4:Y:S04]  /*20df0*/  SHFL.IDX PT, R9, R68, 0x3, 0x181f ;  /* 0x00781f0044097f89 */ /* 0x01012800000e0000 */
        /* <DEDUP_REMOVED lines=8> */
[-C--:B----4-:R-:W-:Y:S02]  /*20e80*/  @!P2 LEA.HI.X R5, R2, R9.reuse, R69, 0x1, P0 ;  /* 0x000000090205a211 */ /* 0x090fe400000f0c45 */
        /* <DEDUP_REMOVED lines=9> */
.L_x_1741:
[----:B------:R-:W-:Y:S01]  /*20f20*/  ULDC.64 UR4, c[0x0][0xb08] ;  /* 0x0002c20000047ab9 */ /* 0x000fe20000000a00 */
[----:B0-----:R-:W0:Y:S01]  /*20f30*/  @P4 LDC R2, c[0x0][0xbec] ;  /* 0x0002fb00ff024b82 */ /* 0x001e220000000800 */
[----:B------:R-:W-:Y:S01]  /*20f40*/  IMAD R7, R56, UR4, RZ ;  /* 0x0000000438077c24 */ /* 0x000fe2000f8e02ff */
[----:B------:R-:W-:Y:S01]  /*20f50*/  ULDC.64 UR6, c[0x0][0xb30] ;  /* 0x0002cc0000067ab9 */ /* 0x000fe20000000a00 */
[C---:B------:R-:W-:Y:S01]  /*20f60*/  IMAD.WIDE.U32 R4, R0.reuse, UR4, RZ ;  /* 0x0000000400047c25 */ /* 0x040fe2000f8e00ff */
[----:B------:R-:W-:Y:S01]  /*20f70*/  ISETP.GE.AND P0, PT, R75, R72, PT ;  /* 0x000000484b00720c */ /* 0x000fe20003f06270 */
[----:B------:R-:W-:Y:S01]  /*20f80*/  BSSY B1, `(.L_x_1749) ;  /* 0x00000ac000017945 */ /* 0x000fe20003800000 */
[----:B------:R-:W-:Y:S01]  /*20f90*/  SHF.R.S32.HI R74, RZ, 0x1f, R224 ;  /* 0x0000001fff4a7819 */ /* 0x000fe200000114e0 */
[----:B------:R-:W-:Y:S01]  /*20fa0*/  IMAD R7, R0, UR5, R7 ;  /* 0x0000000500077c24 */ /* 0x000fe2000f8e0207 */
[----:B------:R-:W1:Y:S01]  /*20fb0*/  @P4 LDC R13, c[0x0][0xbf0] ;  /* 0x0002fc00ff0d4b82 */ /* 0x000e620000000800 */
[----:B------:R-:W-:Y:S01]  /*20fc0*/  ULDC.64 UR4, c[0x0][0xb38] ;  /* 0x0002ce0000047ab9 */ /* 0x000fe20000000a00 */
[----:B------:R-:W-:Y:S01]  /*20fd0*/  SHF.R.S32.HI R0, RZ, 0x1f, R3 ;  /* 0x0000001fff007819 */ /* 0x000fe20000011403 */
[----:B------:R-:W-:Y:S01]  /*20fe0*/  VIADD R138, R201, 0x20 ;  /* 0x00000020c98a7836 */ /* 0x000fe20000000000 */
[----:B------:R-:W-:Y:S01]  /*20ff0*/  IADD3 R5, R5, R7, RZ ;  /* 0x0000000705057210 */ /* 0x000fe20007ffe0ff */
[C---:B------:R-:W-:Y:S01]  /*21000*/  VIADD R140, R201.reuse, 0x18 ;  /* 0x00000018c98c7836 */ /* 0x040fe20000000000 */
[----:B------:R-:W-:Y:S01]  /*21010*/  SHF.R.S32.HI R84, RZ, 0x1f, R225 ;  /* 0x0000001fff547819 */ /* 0x000fe200000114e1 */
[----:B------:R-:W-:Y:S01]  /*21020*/  VIADD R142, R201, 0x10 ;  /* 0x00000010c98e7836 */ /* 0x000fe20000000000 */
[----:B------:R-:W-:Y:S01]  /*21030*/  SHF.R.S32.HI R85, RZ, 0x1f, R226 ;  /* 0x0000001fff557819 */ /* 0x000fe200000114e2 */
[----:B------:R-:W-:Y:S01]  /*21040*/  IMAD.WIDE.U32 R4, R216, UR4, R4 ;  /* 0x00000004d8047c25 */ /* 0x000fe2000f8e0004 */
[----:B------:R-:W-:-:S02]  /*21050*/  SHF.R.S32.HI R86, RZ, 0x1f, R227 ;  /* 0x0000001fff567819 */ /* 0x000fc400000114e3 */
[----:B------:R-:W-:Y:S01]  /*21060*/  SHF.R.S32.HI R87, RZ, 0x1f, R228 ;  /* 0x0000001fff577819 */ /* 0x000fe200000114e4 */
[----:B------:R-:W-:Y:S01]  /*21070*/  IMAD R5, R216, UR5, R5 ;  /* 0x00000005d8057c24 */ /* 0x000fe2000f8e0205 */
[----:B------:R-:W-:Y:S01]  /*21080*/  ULDC.64 UR4, c[0x0][0xb40] ;  /* 0x0002d00000047ab9 */ /* 0x000fe20000000a00 */
[----:B------:R-:W-:Y:S01]  /*21090*/  VIADD R144, R201, 0x8 ;  /* 0x00000008c9907836 */ /* 0x000fe20000000000 */
[----:B------:R-:W-:Y:S01]  /*210a0*/  SHF.R.S32.HI R90, RZ, 0x1f, R229 ;  /* 0x0000001fff5a7819 */ /* 0x000fe200000114e5 */
[----:B------:R-:W-:Y:S01]  /*210b0*/  IMAD R0, R0, UR4, RZ ;  /* 0x0000000400007c24 */ /* 0x000fe2000f8e02ff */
[----:B------:R-:W-:Y:S01]  /*210c0*/  SHF.R.S32.HI R91, RZ, 0x1f, R230 ;  /* 0x0000001fff5b7819 */ /* 0x000fe200000114e6 */
[----:B0-----:R-:W-:Y:S01]  /*210d0*/  @P4 IMAD.HI.U32 R2, R89, R2, RZ ;  /* 0x0000000259024227 */ /* 0x001fe200078e00ff */
[----:B------:R-:W-:Y:S02]  /*210e0*/  SHF.R.S32.HI R92, RZ, 0x1f, R231 ;  /* 0x0000001fff5c7819 */ /* 0x000fe400000114e7 */
[----:B------:R-:W-:Y:S01]  /*210f0*/  SHF.R.S32.HI R93, RZ, 0x1f, R232 ;  /* 0x0000001fff5d7819 */ /* 0x000fe200000114e8 */
[C---:B------:R-:W-:Y:S01]  /*21100*/  IMAD R7, R3.reuse, UR5, R0 ;  /* 0x0000000503077c24 */ /* 0x040fe2000f8e0200 */
[----:B------:R-:W-:Y:S01]  /*21110*/  SHF.R.S32.HI R94, RZ, 0x1f, R233 ;  /* 0x0000001fff5e7819 */ /* 0x000fe200000114e9 */
[----:B------:R-:W-:Y:S01]  /*21120*/  IMAD.WIDE.U32 R4, R3, UR4, R4 ;  /* 0x0000000403047c25 */ /* 0x000fe2000f8e0004 */
[----:B------:R-:W-:Y:S01]  /*21130*/  ULDC.64 UR4, c[0x0][0xb48] ;  /* 0x0002d20000047ab9 */ /* 0x000fe20000000a00 */
[----:B------:R-:W-:-:S02]  /*21140*/  SHF.R.S32.HI R95, RZ, 0x1f, R234 ;  /* 0x0000001fff5f7819 */ /* 0x000fc400000114ea */
[----:B------:R-:W-:Y:S01]  /*21150*/  IMAD.MOV.U32 R3, RZ, RZ, R89 ;  /* 0x000000ffff037224 */ /* 0x000fe200078e0059 */
[----:B-1----:R-:W-:Y:S01]  /*21160*/  @P4 SHF.R.U32.HI R3, RZ, R13, R2 ;  /* 0x0000000dff034219 */ /* 0x002fe20000011602 */
[----:B------:R-:W-:Y:S01]  /*21170*/  IMAD.IADD R5, R5, 0x1, R7 ;  /* 0x0000000105057824 */ /* 0x000fe200078e0207 */
[----:B------:R-:W-:Y:S01]  /*21180*/  SHF.R.S32.HI R96, RZ, 0x1f, R235 ;  /* 0x0000001fff607819 */ /* 0x000fe200000114eb */
[----:B------:R-:W-:Y:S01]  /*21190*/  VIADD R2, R16, 0x30820 ;  /* 0x0003082010027836 */ /* 0x000fe20000000000 */
[--C-:B------:R-:W-:Y:S01]  /*211a0*/  SHF.R.S32.HI R0, RZ, 0x1f, R3.reuse ;  /* 0x0000001fff007819 */ /* 0x100fe20000011403 */
[----:B------:R-:W-:Y:S01]  /*211b0*/  IMAD.MOV R7, RZ, RZ, -R3 ;  /* 0x000000ffff077224 */ /* 0x000fe200078e0a03 */
[----:B------:R-:W-:Y:S01]  /*211c0*/  SHF.R.S32.HI R97, RZ, 0x1f, R236 ;  /* 0x0000001fff617819 */ /* 0x000fe200000114ec */
[C---:B------:R-:W-:Y:S01]  /*211d0*/  IMAD.WIDE.U32 R4, R223.reuse, UR4, R4 ;  /* 0x00000004df047c25 */ /* 0x040fe2000f8e0004 */
[----:B------:R-:W-:Y:S02]  /*211e0*/  PRMT R2, RZ, 0x654, R2 ;  /* 0x00000654ff027816 */ /* 0x000fe40000000002 */
[----:B------:R-:W-:Y:S01]  /*211f0*/  SHF.R.S32.HI R98, RZ, 0x1f, R237 ;  /* 0x0000001fff627819 */ /* 0x000fe200000114ed */
[----:B------:R-:W-:Y:S01]  /*21200*/  IMAD R7, R88, R7, R89 ;  /* 0x0000000758077224 */ /* 0x000fe200078e0259 */
[----:B------:R0:W-:Y:S01]  /*21210*/  SYNCS.ARRIVE.TRANS64.RED.A1T0 RZ, [R2+URZ], RZ ;  /* 0x000000ff02ff79a7 */ /* 0x0001e2000810043f */
[----:B------:R-:W-:Y:S01]  /*21220*/  IMAD R0, R0, UR6, RZ ;  /* 0x0000000600007c24 */ /* 0x000fe2000f8e02ff */
[----:B------:R-:W-:Y:S01]  /*21230*/  SHF.R.S32.HI R138, RZ, 0x1f, R138 ;  /* 0x0000001fff8a7819 */ /* 0x000fe2000001148a */
[----:B------:R-:W-:Y:S01]  /*21240*/  IMAD R5, R223, UR5, R5 ;  /* 0x00000005df057c24 */ /* 0x000fe2000f8e0205 */
[----:B------:R-:W-:Y:S01]  /*21250*/  ULDC.64 UR4, c[0x0][0xb28] ;  /* 0x0002ca0000047ab9 */ /* 0x000fe20000000a00 */
[C---:B------:R-:W-:Y:S01]  /*21260*/  IMAD R13, R3.reuse, UR7, R0 ;  /* 0x00000007030d7c24 */ /* 0x040fe2000f8e0200 */
[----:B------:R-:W-:Y:S01]  /*21270*/  SHF.R.S32.HI R0, RZ, 0x1f, R7 ;  /* 0x0000001fff007819 */ /* 0x000fe20000011407 */
[----:B------:R-:W-:Y:S01]  /*21280*/  IMAD.WIDE.U32 R4, R3, UR6, R4 ;  /* 0x0000000603047c25 */ /* 0x000fe2000f8e0004 */
[----:B------:R-:W-:-:S02]  /*21290*/  SHF.R.S32.HI R140, RZ, 0x1f, R140 ;  /* 0x0000001fff8c7819 */ /* 0x000fc4000001148c */
[----:B------:R-:W-:Y:S01]  /*212a0*/  SHF.R.S32.HI R142, RZ, 0x1f, R142 ;  /* 0x0000001fff8e7819 */ /* 0x000fe2000001148e */
[----:B------:R-:W-:Y:S01]  /*212b0*/  IMAD R0, R0, UR4, RZ ;  /* 0x0000000400007c24 */ /* 0x000fe2000f8e02ff */
[----:B------:R-:W-:Y:S01]  /*212c0*/  SHF.R.S32.HI R144, RZ, 0x1f, R144 ;  /* 0x0000001fff907819 */ /* 0x000fe20000011490 */
[----:B------:R-:W-:Y:S02]  /*212d0*/  IMAD.IADD R5, R5, 0x1, R13 ;  /* 0x0000000105057824 */ /* 0x000fe400078e020d */
        /* <DEDUP_REMOVED lines=8> */
[----:B0-----:R0:W1:Y:S01]  /*21360*/  SHFL.IDX PT, R2, R0, RZ, 0x1c1f ;  /* 0x001c1fff00027589 */ /* 0x00106200000e0000 */
[C---:B------:R-:W-:Y:S02]  /*21370*/  VIADD R141, R201.reuse, 0x10 ;  /* 0x00000010c98d7836 */ /* 0x040fe40000000000 */
[----:B------:R-:W-:Y:S01]  /*21380*/  VIADD R143, R201, 0x8 ;  /* 0x00000008c98f7836 */ /* 0x000fe20000000000 */
[----:B------:R0:W2:Y:S01]  /*21390*/  SHFL.IDX PT, R3, R56, RZ, 0x1c1f ;  /* 0x001c1fff38037589 */ /* 0x0000a200000e0000 */
[----:B------:R-:W-:Y:S05]  /*213a0*/  @P0 BRA `(.L_x_1750) ;  /* 0x0000000400a40947 */ /* 0x000fea0003800000 */
[----:B------:R-:W-:Y:S02]  /*213b0*/  ULDC UR4, c[0x0][0xac8] ;  /* 0x0002b20000047ab9 */ /* 0x000fe40000000800 */
[----:B------:R-:W-:Y:S02]  /*213c0*/  ISETP.GE.AND P4, PT, R143, UR4, PT ;  /* 0x000000048f007c0c */ /* 0x000fe4000bf86270 */
[----:B------:R-:W-:Y:S02]  /*213d0*/  ISETP.GE.AND P3, PT, R141, UR4, PT ;  /* 0x000000048d007c0c */ /* 0x000fe4000bf66270 */
[----:B------:R-:W-:Y:S02]  /*213e0*/  ISETP.GE.AND P5, PT, R201, UR4, PT ;  /* 0x00000004c9007c0c */ /* 0x000fe4000bfa6270 */
[----:B------:R-:W-:Y:S02]  /*213f0*/  ISETP.GE.AND P0, PT, R139, UR4, PT ;  /* 0x000000048b007c0c */ /* 0x000fe4000bf06270 */
[----:B------:R-:W-:-:S05]  /*21400*/  ISETP.GE.AND P1, PT, R99, UR4, PT ;  /* 0x0000000463007c0c */ /* 0x000fca000bf26270 */
[-C--:B-1----:R-:W-:Y:S02]  /*21410*/  @!P4 LEA R4, P2, R143, R2.reuse, 0x2 ;  /* 0x000000028f04c211 */ /* 0x082fe400078410ff */
[----:B------:R-:W-:Y:S02]  /*21420*/  @!P3 LEA R6, P6, R141, R2, 0x2 ;  /* 0x000000028d06b211 */ /* 0x000fe400078c10ff */
[-C--:B--2---:R-:W-:Y:S01]  /*21430*/  @!P4 LEA.HI.X R5, R143, R3.reuse, R144, 0x2, P2 ;  /* 0x000000038f05c211 */ /* 0x084fe200010f1490 */
[----:B------:R-:W-:Y:S01]  /*21440*/  @!P5 IMAD.WIDE R12, R201, 0x4, R2 ;  /* 0x00000004c90cd825 */ /* 0x000fe200078e0202 */
[----:B------:R-:W-:Y:S02]  /*21450*/  ISETP.GE.AND P2, PT, R237, UR4, PT ;  /* 0x00000004ed007c0c */ /* 0x000fe4000bf46270 */
[----:B------:R-:W-:Y:S02]  /*21460*/  @!P3 LEA.HI.X R7, R141, R3, R142, 0x2, P6 ;  /* 0x000000038d07b211 */ /* 0x000fe400030f148e */
[----:B------:R-:W-:Y:S04]  /*21470*/  @!P5 ST.E.64 desc[UR46][R12.64], R24 ;  /* 0x000000180c00d985 */ /* 0x000fe8000c101b2e */
[----:B------:R1:W-:Y:S01]  /*21480*/  @!P4 ST.E.64 desc[UR46][R4.64], R28 ;  /* 0x0000001c0400c985 */ /* 0x0003e2000c101b2e */
[----:B------:R-:W-:-:S03]  /*21490*/  ISETP.GE.AND P4, PT, R235, UR4, PT ;  /* 0x00000004eb007c0c */ /* 0x000fc6000bf86270 */
[----:B------:R2:W-:Y:S01]  /*214a0*/  @!P3 ST.E.64 desc[UR46][R6.64], R32 ;  /* 0x000000200600b985 */ /* 0x0005e2000c101b2e */
[----:B------:R-:W-:Y:S02]  /*214b0*/  ISETP.GE.AND P3, PT, R236, UR4, PT ;  /* 0x00000004ec007c0c */ /* 0x000fe4000bf66270 */
[-C--:B-1----:R-:W-:Y:S02]  /*214c0*/  @!P0 LEA R4, P6, R139, R2.reuse, 0x2 ;  /* 0x000000028b048211 */ /* 0x082fe400078c10ff */
[----:B------:R-:W-:Y:S02]  /*214d0*/  IADD3 R29, R201, 0xa0, RZ ;  /* 0x000000a0c91d7810 */ /* 0x000fe40007ffe0ff */
[-C--:B--2---:R-:W-:Y:S01]  /*214e0*/  @!P1 LEA R6, P5, R99, R2.reuse, 0x2 ;  /* 0x0000000263069211 */ /* 0x084fe200078a10ff */
[----:B------:R-:W-:Y:S01]  /*214f0*/  VIADD R33, R201, 0xb0 ;  /* 0x000000b0c9217836 */ /* 0x000fe20000000000 */
[----:B------:R-:W-:Y:S02]  /*21500*/  @!P0 LEA.HI.X R5, R139, R3, R140, 0x2, P6 ;  /* 0x000000038b058211 */ /* 0x000fe400030f148c */
[----:B------:R-:W-:-:S02]  /*21510*/  @!P2 LEA R12, P6, R237, R2, 0x2 ;  /* 0x00000002ed0ca211 */ /* 0x000fc400078c10ff */
[-C--:B------:R-:W-:Y:S01]  /*21520*/  @!P1 LEA.HI.X R7, R99, R3.reuse, R138, 0x2, P5 ;  /* 0x0000000363079211 */ /* 0x080fe200028f148a */
[----:B------:R1:W-:Y:S01]  /*21530*/  @!P0 ST.E.64 desc[UR46][R4.64], R36 ;  /* 0x0000002404008985 */ /* 0x0003e2000c101b2e */
[----:B------:R-:W-:Y:S02]  /*21540*/  ISETP.GE.AND P5, PT, R234, UR4, PT ;  /* 0x00000004ea007c0c */ /* 0x000fe4000bfa6270 */
[----:B------:R-:W-:Y:S01]  /*21550*/  @!P2 LEA.HI.X R13, R237, R3, R98, 0x2, P6 ;  /* 0x00000003ed0da211 */ /* 0x000fe200030f1462 */
[----:B------:R2:W-:Y:S01]  /*21560*/  @!P1 ST.E.64 desc[UR46][R6.64], R40 ;  /* 0x0000002806009985 */ /* 0x0005e2000c101b2e */
[----:B------:R-:W-:Y:S02]  /*21570*/  ISETP.GE.AND P0, PT, R233, UR4, PT ;  /* 0x00000004e9007c0c */ /* 0x000fe4000bf06270 */
[----:B------:R-:W-:Y:S01]  /*21580*/  ISETP.GE.AND P1, PT, R232, UR4, PT ;  /* 0x00000004e8007c0c */ /* 0x000fe2000bf26270 */
[----:B------:R3:W-:Y:S01]  /*21590*/  @!P2 ST.E.64 desc[UR46][R12.64], R44 ;  /* 0x0000002c0c00a985 */ /* 0x0007e2000c101b2e */
[----:B-1----:R-:W-:-:S02]  /*215a0*/  @!P3 LEA R4, P6, R236, R2, 0x2 ;  /* 0x00000002ec04b211 */ /* 0x002fc400078c10ff */
[CC--:B--2---:R-:W-:Y:S02]  /*215b0*/  @!P4 LEA R6, P2, R235.reuse, R2.reuse, 0x2 ;  /* 0x00000002eb06c211 */ /* 0x0c4fe400078410ff */
[-C--:B------:R-:W-:Y:S02]  /*215c0*/  @!P3 LEA.HI.X R5, R236, R3.reuse, R97, 0x2, P6 ;  /* 0x00000003ec05b211 */ /* 0x080fe400030f1461 */
[----:B------:R-:W-:Y:S02]  /*215d0*/  @!P4 LEA.HI.X R7, R235, R3, R96, 0x2, P2 ;  /* 0x00000003eb07c211 */ /* 0x000fe400010f1460 */
[----:B------:R-:W-:Y:S01]  /*215e0*/  ISETP.GE.AND P2, PT, R231, UR4, PT ;  /* 0x00000004e7007c0c */ /* 0x000fe2000bf46270 */
[----:B------:R1:W-:Y:S01]  /*215f0*/  @!P3 ST.E.64 desc[UR46][R4.64], R48 ;  /* 0x000000300400b985 */ /* 0x0003e2000c101b2e */
[----:B---3--:R-:W-:-:S03]  /*21600*/  @!P5 LEA R12, P6, R234, R2, 0x2 ;  /* 0x00000002ea0cd211 */ /* 0x008fc600078c10ff */
[----:B------:R2:W-:Y:S01]  /*21610*/  @!P4 ST.E.64 desc[UR46][R6.64], R52 ;  /* 0x000000340600c985 */ /* 0x0005e2000c101b2e */
[----:B------:R-:W-:-:S05]  /*21620*/  @!P5 LEA.HI.X R13, R234, R3, R95, 0x2, P6 ;  /* 0x00000003ea0dd211 */ /* 0x000fca00030f145f */
[----:B------:R3:W-:Y:S01]  /*21630*/  @!P5 ST.E.64 desc[UR46][R12.64], R8 ;  /* 0x000000080c00d985 */ /* 0x0007e2000c101b2e */
[----:B------:R-:W-:Y:S02]  /*21640*/  ISETP.GE.AND P5, PT, R230, UR4, PT ;  /* 0x00000004e6007c0c */ /* 0x000fe4000bfa6270 */
[----:B-1----:R-:W-:-:S04]  /*21650*/  @!P0 LEA R4, P4, R233, R2, 0x2 ;  /* 0x00000002e9048211 */ /* 0x002fc800078810ff */
[-C--:B------:R-:W-:Y:S02]  /*21660*/  @!P0 LEA.HI.X R5, R233, R3.reuse, R94, 0x2, P4 ;  /* 0x00000003e9058211 */ /* 0x080fe400020f145e */
[----:B------:R-:W-:Y:S02]  /*21670*/  ISETP.GE.AND P4, PT, R229, UR4, PT ;  /* 0x00000004e5007c0c */ /* 0x000fe4000bf86270 */
[CC--:B--2---:R-:W-:Y:S01]  /*21680*/  @!P1 LEA R6, P3, R232.reuse, R2.reuse, 0x2 ;  /* 0x00000002e8069211 */ /* 0x0c4fe200078610ff */
[----:B------:R1:W-:Y:S01]  /*21690*/  @!P0 ST.E.64 desc[UR46][R4.64], R60 ;  /* 0x0000003c04008985 */ /* 0x0003e2000c101b2e */
[C---:B---3--:R-:W-:Y:S02]  /*216a0*/  @!P2 LEA R8, P6, R231.reuse, R2, 0x2 ;  /* 0x00000002e708a211 */ /* 0x048fe400078c10ff */
[-C--:B------:R-:W-:Y:S02]  /*216b0*/  @!P1 LEA.HI.X R7, R232, R3.reuse, R93, 0x2, P3 ;  /* 0x00000003e8079211 */ /* 0x080fe400018f145d */
[----:B------:R-:W-:-:S02]  /*216c0*/  @!P2 LEA.HI.X R9, R231, R3, R92, 0x2, P6 ;  /* 0x00000003e709a211 */ /* 0x000fc400030f145c */
[----:B------:R-:W-:Y:S01]  /*216d0*/  ISETP.GE.AND P3, PT, R228, UR4, PT ;  /* 0x00000004e4007c0c */ /* 0x000fe2000bf66270 */
[----:B------:R2:W-:Y:S01]  /*216e0*/  @!P1 ST.E.64 desc[UR46][R6.64], R64 ;  /* 0x0000004006009985 */ /* 0x0005e2000c101b2e */
[----:B------:R-:W-:-:S03]  /*216f0*/  ISETP.GE.AND P0, PT, R226, UR4, PT ;  /* 0x00000004e2007c0c */ /* 0x000fc6000bf06270 */
[----:B------:R3:W-:Y:S01]  /*21700*/  @!P2 ST.E.64 desc[UR46][R8.64], R68 ;  /* 0x000000440800a985 */ /* 0x0007e2000c101b2e */
[----:B------:R-:W-:Y:S02]  /*21710*/  ISETP.GE.AND P2, PT, R227, UR4, PT ;  /* 0x00000004e3007c0c */ /* 0x000fe4000bf46270 */
[----:B-1----:R-:W-:-:S04]  /*21720*/  @!P5 LEA R4, P6, R230, R2, 0x2 ;  /* 0x00000002e604d211 */ /* 0x002fc800078c10ff */
[----:B------:R-:W-:Y:S02]  /*21730*/  @!P5 LEA.HI.X R5, R230, R3, R91, 0x2, P6 ;  /* 0x00000003e605d211 */ /* 0x000fe400030f145b */
[----:B--2---:R-:W-:-:S03]  /*21740*/  @!P4 LEA R6, P1, R229, R2, 0x2 ;  /* 0x00000002e506c211 */ /* 0x004fc600078210ff */
[----:B------:R-:W-:Y:S01]  /*21750*/  @!P5 ST.E.64 desc[UR46][R4.64], R10 ;  /* 0x0000000a0400d985 */ /* 0x000fe2000c101b2e */
[-C--:B------:R-:W-:Y:S02]  /*21760*/  @!P0 LEA R14, P5, R226, R2.reuse, 0x2 ;  /* 0x00000002e20e8211 */ /* 0x080fe400078a10ff */
[-C--:B------:R-:W-:Y:S02]  /*21770*/  @!P4 LEA.HI.X R7, R229, R3.reuse, R90, 0x2, P1 ;  /* 0x00000003e507c211 */ /* 0x080fe400008f145a */
[----:B------:R-:W-:Y:S02]  /*21780*/  ISETP.GE.AND P1, PT, R225, UR4, PT ;  /* 0x00000004e1007c0c */ /* 0x000fe4000bf26270 */
[CC--:B---3--:R-:W-:Y:S01]  /*21790*/  @!P3 LEA R8, P6, R228.reuse, R2.reuse, 0x2 ;  /* 0x00000002e408b211 */ /* 0x0c8fe200078c10ff */
[----:B------:R1:W-:Y:S01]  /*217a0*/  @!P4 ST.E.64 desc[UR46][R6.64], R76 ;  /* 0x0000004c0600c985 */ /* 0x0003e2000c101b2e */
[----:B------:R-:W-:Y:S02]  /*217b0*/  @!P2 LEA R12, P4, R227, R2, 0x2 ;  /* 0x00000002e30ca211 */ /* 0x000fe400078810ff */
[----:B------:R-:W-:-:S02]  /*217c0*/  @!P3 LEA.HI.X R9, R228, R3, R87, 0x2, P6 ;  /* 0x00000003e409b211 */ /* 0x000fc400030f1457 */
[-C--:B------:R-:W-:Y:S02]  /*217d0*/  @!P2 LEA.HI.X R13, R227, R3.reuse, R86, 0x2, P4 ;  /* 0x00000003e30da211 */ /* 0x080fe400020f1456 */
[----:B------:R-:W-:Y:S01]  /*217e0*/  ISETP.GE.AND P4, PT, R29, UR4, PT ;  /* 0x000000041d007c0c */ /* 0x000fe2000bf86270 */
[----:B------:R2:W-:Y:S01]  /*217f0*/  @!P3 ST.E.64 desc[UR46][R8.64], R80 ;  /* 0x000000500800b985 */ /* 0x0005e2000c101b2e */
[----:B------:R-:W-:Y:S02]  /*21800*/  ISETP.GE.AND P3, PT, R222, UR4, PT ;  /* 0x00000004de007c0c */ /* 0x000fe4000bf66270 */
[----:B------:R-:W-:Y:S01]  /*21810*/  @!P1 LEA R24, P6, R225, R2, 0x2 ;  /* 0x00000002e1189211 */ /* 0x000fe200078c10ff */
[----:B------:R-:W-:Y:S01]  /*21820*/  @!P2 ST.E.64 desc[UR46][R12.64], R20 ;  /* 0x000000140c00a985 */ /* 0x000fe2000c101b2e */
[-C--:B------:R-:W-:Y:S01]  /*21830*/  @!P0 LEA.HI.X R15, R226, R3.reuse, R85, 0x2, P5 ;  /* 0x00000003e20f8211 */ /* 0x080fe200028f1455 */
[----:B-1----:R-:W-:Y:S01]  /*21840*/  VIADD R7, R201, 0xa8 ;  /* 0x000000a8c9077836 */ /* 0x002fe20000000000 */
[----:B------:R-:W-:-:S02]  /*21850*/  @!P1 LEA.HI.X R25, R225, R3, R84, 0x2, P6 ;  /* 0x00000003e1199211 */ /* 0x000fc400030f1454 */
[----:B------:R-:W-:Y:S01]  /*21860*/  ISETP.GE.AND P2, PT, R224, UR4, PT ;  /* 0x00000004e0007c0c */ /* 0x000fe2000bf46270 */
[----:B------:R1:W-:Y:S01]  /*21870*/  @!P0 ST.E.64 desc[UR46][R14.64], R120 ;  /* 0x000000780e008985 */ /* 0x0003e2000c101b2e */
[----:B------:R-:W-:Y:S02]  /*21880*/  SHF.R.S32.HI R5, RZ, 0x1f, R222 ;  /* 0x0000001fff057819 */ /* 0x000fe400000114de */
[----:B------:R-:W-:Y:S01]  /*21890*/  ISETP.GE.AND P0, PT, R33, UR4, PT ;  /* 0x0000000421007c0c */ /* 0x000fe2000bf06270 */
[----:B------:R3:W-:Y:S01]  /*218a0*/  @!P1 ST.E.64 desc[UR46][R24.64], R122 ;  /* 0x0000007a18009985 */ /* 0x0007e2000c101b2e */
[----:B------:R-:W-:Y:S02]  /*218b0*/  ISETP.GE.AND P1, PT, R7, UR4, PT ;  /* 0x0000000407007c0c */ /* 0x000fe4000bf26270 */
[----:B------:R-:W-:Y:S02]  /*218c0*/  @!P3 LEA R10, P6, R222, R2, 0x2 ;  /* 0x00000002de0ab211 */ /* 0x000fe400078c10ff */
[----:B------:R-:W-:-:S02]  /*218d0*/  SHF.R.S32.HI R4, RZ, 0x1f, R29 ;  /* 0x0000001fff047819 */ /* 0x000fc4000001141d */
[-C--:B--2---:R-:W-:Y:S02]  /*218e0*/  @!P4 LEA R8, P5, R29, R2.reuse, 0x2 ;  /* 0x000000021d08c211 */ /* 0x084fe400078a10ff */
[-C--:B------:R-:W-:Y:S01]  /*218f0*/  @!P3 LEA.HI.X R11, R222, R3.reuse, R5, 0x2, P6 ;  /* 0x00000003de0bb211 */ /* 0x080fe200030f1405 */
[----:B-1----:R-:W-:Y:S01]  /*21900*/  VIADD R15, R201, 0xb8 ;  /* 0x000000b8c90f7836 */ /* 0x002fe20000000000 */
[C---:B------:R-:W-:Y:S02]  /*21910*/  @!P2 LEA R12, P6, R224.reuse, R2, 0x2 ;  /* 0x00000002e00ca211 */ /* 0x040fe400078c10ff */
[-C--:B------:R-:W-:Y:S02]  /*21920*/  @!P4 LEA.HI.X R9, R29, R3.reuse, R4, 0x2, P5 ;  /* 0x000000031d09c211 */ /* 0x080fe400028f1404 */
[----:B------:R-:W-:Y:S02]  /*21930*/  ISETP.GE.AND P5, PT, R15, UR4, PT ;  /* 0x000000040f007c0c */ /* 0x000fe4000bfa6270 */
[----:B------:R-:W-:-:S02]  /*21940*/  @!P2 LEA.HI.X R13, R224, R3, R74, 0x2, P6 ;  /* 0x00000003e00da211 */ /* 0x000fc400030f144a */
[----:B------:R-:W-:Y:S02]  /*21950*/  SHF.R.S32.HI R4, RZ, 0x1f, R7 ;  /* 0x0000001fff047819 */ /* 0x000fe40000011407 */
[CC--:B------:R-:W-:Y:S01]  /*21960*/  @!P1 LEA R6, P6, R7.reuse, R2.reuse, 0x2 ;  /* 0x0000000207069211 */ /* 0x0c0fe200078c10ff */
[----:B------:R3:W-:Y:S01]  /*21970*/  @!P2 ST.E.64 desc[UR46][R12.64], R124 ;  /* 0x0000007c0c00a985 */ /* 0x0007e2000c101b2e */
[----:B------:R-:W-:Y:S02]  /*21980*/  SHF.R.S32.HI R5, RZ, 0x1f, R33 ;  /* 0x0000001fff057819 */ /* 0x000fe40000011421 */
[-C--:B------:R-:W-:Y:S01]  /*21990*/  @!P1 LEA.HI.X R7, R7, R3.reuse, R4, 0x2, P6 ;  /* 0x0000000307079211 */ /* 0x080fe200030f1404 */
[----:B------:R3:W-:Y:S01]  /*219a0*/  @!P3 ST.E.64 desc[UR46][R10.64], R100 ;  /* 0x000000640a00b985 */ /* 0x0007e2000c101b2e */
[C---:B------:R-:W-:Y:S02]  /*219b0*/  @!P0 LEA R4, P6, R33.reuse, R2, 0x2 ;  /* 0x0000000221048211 */ /* 0x040fe400078c10ff */
[----:B------:R-:W-:Y:S01]  /*219c0*/  SHF.R.S32.HI R14, RZ, 0x1f, R15 ;  /* 0x0000001fff0e7819 */ /* 0x000fe2000001140f */
[----:B------:R3:W-:Y:S01]  /*219d0*/  @!P4 ST.E.64 desc[UR46][R8.64], R104 ;  /* 0x000000680800c985 */ /* 0x0007e2000c101b2e */
[----:B------:R-:W-:-:S02]  /*219e0*/  @!P0 LEA.HI.X R5, R33, R3, R5, 0x2, P6 ;  /* 0x0000000321058211 */ /* 0x000fc400030f1405 */
[C---:B------:R-:W-:Y:S01]  /*219f0*/  @!P5 LEA R2, P6, R15.reuse, R2, 0x2 ;  /* 0x000000020f02d211 */ /* 0x040fe200078c10ff */
[----:B------:R3:W-:Y:S03]  /*21a00*/  @!P1 ST.E.64 desc[UR46][R6.64], R108 ;  /* 0x0000006c06009985 */ /* 0x0007e6000c101b2e */
[----:B------:R-:W-:Y:S01]  /*21a10*/  @!P5 LEA.HI.X R3, R15, R3, R14, 0x2, P6 ;  /* 0x000000030f03d211 */ /* 0x000fe200030f140e */
[----:B------:R3:W-:Y:S04]  /*21a20*/  @!P0 ST.E.64 desc[UR46][R4.64], R112 ;  /* 0x0000007004008985 */ /* 0x0007e8000c101b2e */
[----:B------:R3:W-:Y:S04]  /*21a30*/  @!P5 ST.E.64 desc[UR46][R2.64], R116 ;  /* 0x000000740200d985 */ /* 0x0007e8000c101b2e */
.L_x_1750:
[----:B------:R-:W-:Y:S05]  /*21a40*/  BSYNC B1 ;  /* 0x0000000000017941 */ /* 0x000fea0003800000 */
.L_x_1749:
[----:B------:R-:W-:Y:S01]  /*21a50*/  ISETP.GE.AND P0, PT, R73, R72, PT ;  /* 0x000000484900720c */ /* 0x000fe20003f06270 */
[----:B--23--:R2:W3:Y:S04]  /*21a60*/  SHFL.IDX PT, R3, R56, 0x1, 0x1c1f ;  /* 0x003c1f0038037f89 */ /* 0x00c4e800000e0000 */
[----:B-1----:R2:W1:Y:S08]  /*21a70*/  SHFL.IDX PT, R2, R0, 0x1, 0x1c1f ;  /* 0x003c1f0000027f89 */ /* 0x00247000000e0000 */
[----:B--2---:R-:W-:Y:S05]  /*21a80*/  @P0 BRA `(.L_x_1748) ;  /* 0x0000001400000947 */ /* 0x004fea0003800000 */
[----:B------:R-:W-:Y:S01]  /*21a90*/  ULDC UR4, c[0x0][0xac8] ;  /* 0x0002b20000047ab9 */ /* 0x000fe20000000800 */
[----:B------:R-:W-:Y:S01]  /*21aa0*/  VIADD R25, R201, 0xa0 ;  /* 0x000000a0c9197836 */ /* 0x000fe20000000000 */
[----:B------:R-:W-:Y:S01]  /*21ab0*/  ISETP.GE.AND P1, PT, R143, UR4, PT ;  /* 0x000000048f007c0c */ /* 0x000fe2000bf26270 */
[----:B------:R-:W-:Y:S01]  /*21ac0*/  VIADD R21, R201, 0xa8 ;  /* 0x000000a8c9157836 */ /* 0x000fe20000000000 */
[----:B------:R-:W-:Y:S02]  /*21ad0*/  ISETP.GE.AND P0, PT, R141, UR4, PT ;  /* 0x000000048d007c0c */ /* 0x000fe4000bf06270 */
[----:B------:R-:W-:Y:S02]  /*21ae0*/  ISETP.GE.AND P2, PT, R201, UR4, PT ;  /* 0x00000004c9007c0c */ /* 0x000fe4000bf46270 */
[----:B------:R-:W-:Y:S02]  /*21af0*/  ISETP.GE.AND P3, PT, R139, UR4, PT ;  /* 0x000000048b007c0c */ /* 0x000fe4000bf66270 */
[----:B------:R-:W-:-:S02]  /*21b00*/  ISETP.GE.AND P4, PT, R99, UR4, PT ;  /* 0x0000000463007c0c */ /* 0x000fc4000bf86270 */
[----:B0-----:R-:W-:-:S03]  /*21b10*/  SHF.R.S32.HI R0, RZ, 0x1f, R25 ;  /* 0x0000001fff007819 */ /* 0x001fc60000011419 */
[-C--:B-1----:R-:W-:Y:S02]  /*21b20*/  @!P1 LEA R6, P5, R143, R2.reuse, 0x2 ;  /* 0x000000028f069211 */ /* 0x082fe400078a10ff */
[-C--:B------:R-:W-:Y:S02]  /*21b30*/  @!P0 LEA R8, P6, R141, R2.reuse, 0x2 ;  /* 0x000000028d088211 */ /* 0x080fe400078c10ff */
[-C--:B---3--:R-:W-:Y:S01]  /*21b40*/  @!P1 LEA.HI.X R7, R143, R3.reuse, R144, 0x2, P5 ;  /* 0x000000038f079211 */ /* 0x088fe200028f1490 */
[----:B------:R-:W-:Y:S01]  /*21b50*/  @!P2 IMAD.WIDE R4, R201, 0x4, R2 ;  /* 0x00000004c904a825 */ /* 0x000fe200078e0202 */
[----:B------:R-:W-:Y:S02]  /*21b60*/  ISETP.GE.AND P5, PT, R237, UR4, PT ;  /* 0x00000004ed007c0c */ /* 0x000fe4000bfa6270 */
[----:B------:R-:W-:Y:S02]  /*21b70*/  @!P0 LEA.HI.X R9, R141, R3, R142, 0x2, P6 ;  /* 0x000000038d098211 */ /* 0x000fe400030f148e */
[----:B------:R0:W-:Y:S01]  /*21b80*/  @!P2 ST.E.64 desc[UR46][R4.64], R26 ;  /* 0x0000001a0400a985 */ /* 0x0001e2000c101b2e */
[----:B------:R-:W-:-:S02]  /*21b90*/  @!P3 LEA R10, P6, R139, R2, 0x2 ;  /* 0x000000028b0ab211 */ /* 0x000fc400078c10ff */
[-C--:B------:R-:W-:Y:S01]  /*21ba0*/  @!P4 LEA R12, P2, R99, R2.reuse, 0x2 ;  /* 0x00000002630cc211 */ /* 0x080fe200078410ff */
[----:B------:R1:W-:Y:S01]  /*21bb0*/  @!P1 ST.E.64 desc[UR46][R6.64], R30 ;  /* 0x0000001e06009985 */ /* 0x0003e2000c101b2e */
[----:B------:R-:W-:Y:S02]  /*21bc0*/  ISETP.GE.AND P1, PT, R235, UR4, PT ;  /* 0x00000004eb007c0c */ /* 0x000fe4000bf26270 */
[-C--:B------:R-:W-:Y:S01]  /*21bd0*/  @!P3 LEA.HI.X R11, R139, R3.reuse, R140, 0x2, P6 ;  /* 0x000000038b0bb211 */ /* 0x080fe200030f148c */
[----:B------:R2:W-:Y:S01]  /*21be0*/  @!P0 ST.E.64 desc[UR46][R8.64], R34 ;  /* 0x0000002208008985 */ /* 0x0005e2000c101b2e */
[----:B------:R-:W-:Y:S02]  /*21bf0*/  ISETP.GE.AND P0, PT, R236, UR4, PT ;  /* 0x00000004ec007c0c */ /* 0x000fe4000bf06270 */
[----:B------:R-:W-:Y:S01]  /*21c00*/  @!P5 LEA R14, P6, R237, R2, 0x2 ;  /* 0x00000002ed0ed211 */ /* 0x000fe200078c10ff */
[----:B------:R3:W-:Y:S01]  /*21c10*/  @!P3 ST.E.64 desc[UR46][R10.64], R38 ;  /* 0x000000260a00b985 */ /* 0x0007e2000c101b2e */
[----:B------:R-:W-:-:S02]  /*21c20*/  @!P4 LEA.HI.X R13, R99, R3, R138, 0x2, P2 ;  /* 0x00000003630dc211 */ /* 0x000fc400010f148a */
[----:B------:R-:W-:Y:S02]  /*21c30*/  ISETP.GE.AND P2, PT, R234, UR4, PT ;  /* 0x00000004ea007c0c */ /* 0x000fe4000bf46270 */
[----:B------:R-:W-:Y:S01]  /*21c40*/  @!P5 LEA.HI.X R15, R237, R3, R98, 0x2, P6 ;  /* 0x00000003ed0fd211 */ /* 0x000fe200030f1462 */
[----:B------:R4:W-:Y:S01]  /*21c50*/  @!P4 ST.E.64 desc[UR46][R12.64], R42 ;  /* 0x0000002a0c00c985 */ /* 0x0009e2000c101b2e */
[----:B------:R-:W-:Y:S02]  /*21c60*/  ISETP.GE.AND P3, PT, R233, UR4, PT ;  /* 0x00000004e9007c0c */ /* 0x000fe4000bf66270 */
[----:B------:R-:W-:Y:S01]  /*21c70*/  ISETP.GE.AND P4, PT, R232, UR4, PT ;  /* 0x00000004e8007c0c */ /* 0x000fe2000bf86270 */
[----:B------:R5:W-:Y:S01]  /*21c80*/  @!P5 ST.E.64 desc[UR46][R14.64], R46 ;  /* 0x0000002e0e00d985 */ /* 0x000be2000c101b2e */
[-C--:B0-----:R-:W-:Y:S02]  /*21c90*/  @!P0 LEA R4, P6, R236, R2.reuse, 0x2 ;  /* 0x00000002ec048211 */ /* 0x081fe400078c10ff */
[----:B-1----:R-:W-:-:S02]  /*21ca0*/  @!P1 LEA R6, P5, R235, R2, 0x2 ;  /* 0x00000002eb069211 */ /* 0x002fc400078a10ff */
[-C--:B------:R-:W-:Y:S02]  /*21cb0*/  @!P0 LEA.HI.X R5, R236, R3.reuse, R97, 0x2, P6 ;  /* 0x00000003ec058211 */ /* 0x080fe400030f1461 */
[CC--:B--2---:R-:W-:Y:S02]  /*21cc0*/  @!P2 LEA R8, P6, R234.reuse, R2.reuse, 0x2 ;  /* 0x00000002ea08a211 */ /* 0x0c4fe400078c10ff */
[-C--:B------:R-:W-:Y:S01]  /*21cd0*/  @!P1 LEA.HI.X R7, R235, R3.reuse, R96, 0x2, P5 ;  /* 0x00000003eb079211 */ /* 0x080fe200028f1460 */
[----:B------:R0:W-:Y:S01]  /*21ce0*/  @!P0 ST.E.64 desc[UR46][R4.64], R50 ;  /* 0x0000003204008985 */ /* 0x0001e2000c101b2e */
[----:B------:R-:W-:Y:S02]  /*21cf0*/  ISETP.GE.AND P5, PT, R231, UR4, PT ;  /* 0x00000004e7007c0c */ /* 0x000fe4000bfa6270 */
[----:B------:R-:W-:Y:S01]  /*21d00*/  @!P2 LEA.HI.X R9, R234, R3, R95, 0x2, P6 ;  /* 0x00000003ea09a211 */ /* 0x000fe200030f145f */
[----:B------:R1:W-:Y:S01]  /*21d10*/  @!P1 ST.E.64 desc[UR46][R6.64], R54 ;  /* 0x0000003606009985 */ /* 0x0003e2000c101b2e */
[----:B---3--:R-:W-:-:S02]  /*21d20*/  @!P3 LEA R10, P1, R233, R2, 0x2 ;  /* 0x00000002e90ab211 */ /* 0x008fc400078210ff */
[-C--:B----4-:R-:W-:Y:S01]  /*21d30*/  @!P4 LEA R12, P0, R232, R2.reuse, 0x2 ;  /* 0x00000002e80cc211 */ /* 0x090fe200078010ff */
[----:B------:R2:W-:Y:S01]  /*21d40*/  @!P2 ST.E.64 desc[UR46][R8.64], R126 ;  /* 0x0000007e0800a985 */ /* 0x0005e2000c101b2e */
[----:B------:R-:W-:Y:S02]  /*21d50*/  ISETP.GE.AND P2, PT, R230, UR4, PT ;  /* 0x00000004e6007c0c */ /* 0x000fe4000bf46270 */
[-C--:B------:R-:W-:Y:S02]  /*21d60*/  @!P3 LEA.HI.X R11, R233, R3.reuse, R94, 0x2, P1 ;  /* 0x00000003e90bb211 */ /* 0x080fe400008f145e */
[----:B------:R-:W-:Y:S02]  /*21d70*/  ISETP.GE.AND P1, PT, R229, UR4, PT ;  /* 0x00000004e5007c0c */ /* 0x000fe4000bf26270 */
[----:B-----5:R-:W-:Y:S01]  /*21d80*/  @!P5 LEA R14, P6, R231, R2, 0x2 ;  /* 0x00000002e70ed211 */ /* 0x020fe200078c10ff */
[----:B------:R3:W-:Y:S01]  /*21d90*/  @!P3 ST.E.64 desc[UR46][R10.64], R62 ;  /* 0x0000003e0a00b985 */ /* 0x0007e2000c101b2e */
[----:B------:R-:W-:-:S02]  /*21da0*/  @!P4 LEA.HI.X R13, R232, R3, R93, 0x2, P0 ;  /* 0x00000003e80dc211 */ /* 0x000fc400000f145d */
[----:B------:R-:W-:Y:S02]  /*21db0*/  @!P5 LEA.HI.X R15, R231, R3, R92, 0x2, P6 ;  /* 0x00000003e70fd211 */ /* 0x000fe400030f145c */
[----:B------:R-:W-:Y:S01]  /*21dc0*/  ISETP.GE.AND P0, PT, R228, UR4, PT ;  /* 0x00000004e4007c0c */ /* 0x000fe2000bf06270 */
[----:B------:R-:W-:Y:S01]  /*21dd0*/  @!P4 ST.E.64 desc[UR46][R12.64], R66 ;  /* 0x000000420c00c985 */ /* 0x000fe2000c101b2e */
[----:B------:R-:W-:Y:S02]  /*21de0*/  ISETP.GE.AND P3, PT, R227, UR4, PT ;  /* 0x00000004e3007c0c */ /* 0x000fe4000bf66270 */
[-C--:B0-----:R-:W-:Y:S01]  /*21df0*/  @!P2 LEA R4, P6, R230, R2.reuse, 0x2 ;  /* 0x00000002e604a211 */ /* 0x081fe200078c10ff */
[----:B------:R0:W-:Y:S01]  /*21e00*/  @!P5 ST.E.64 desc[UR46][R14.64], R70 ;  /* 0x000000460e00d985 */ /* 0x0001e2000c101b2e */
[----:B------:R-:W-:Y:S02]  /*21e10*/  ISETP.GE.AND P4, PT, R226, UR4, PT ;  /* 0x00000004e2007c0c */ /* 0x000fe4000bf86270 */
[----:B-1----:R-:W-:-:S02]  /*21e20*/  @!P1 LEA R6, P5, R229, R2, 0x2 ;  /* 0x00000002e5069211 */ /* 0x002fc400078a10ff */
[-C--:B------:R-:W-:Y:S02]  /*21e30*/  @!P2 LEA.HI.X R5, R230, R3.reuse, R91, 0x2, P6 ;  /* 0x00000003e605a211 */ /* 0x080fe400030f145b */
[-C--:B------:R-:W-:Y:S02]  /*21e40*/  @!P1 LEA.HI.X R7, R229, R3.reuse, R90, 0x2, P5 ;  /* 0x00000003e5079211 */ /* 0x080fe400028f145a */
[CC--:B--2---:R-:W-:Y:S01]  /*21e50*/  @!P0 LEA R8, P6, R228.reuse, R2.reuse, 0x2 ;  /* 0x00000002e4088211 */ /* 0x0c4fe200078c10ff */
[----:B------:R1:W-:Y:S01]  /*21e60*/  @!P2 ST.E.64 desc[UR46][R4.64], R128 ;  /* 0x000000800400a985 */ /* 0x0003e2000c101b2e */
[----:B------:R-:W-:Y:S02]  /*21e70*/  ISETP.GE.AND P2, PT, R225, UR4, PT ;  /* 0x00000004e1007c0c */ /* 0x000fe4000bf46270 */
[-C--:B------:R-:W-:Y:S01]  /*21e80*/  @!P0 LEA.HI.X R9, R228, R3.reuse, R87, 0x2, P6 ;  /* 0x00000003e4098211 */ /* 0x080fe200030f1457 */
[----:B------:R2:W-:Y:S01]  /*21e90*/  @!P1 ST.E.64 desc[UR46][R6.64], R78 ;  /* 0x0000004e06009985 */ /* 0x0005e2000c101b2e */
[-C--:B---3--:R-:W-:Y:S01]  /*21ea0*/  @!P3 LEA R10, P1, R227, R2.reuse, 0x2 ;  /* 0x00000002e30ab211 */ /* 0x088fe200078210ff */
[----:B0-----:R-:W-:Y:S01]  /*21eb0*/  VIADD R15, R201, 0xb0 ;  /* 0x000000b0c90f7836 */ /* 0x001fe20000000000 */
[----:B------:R-:W-:Y:S01]  /*21ec0*/  @!P4 LEA R12, P5, R226, R2, 0x2 ;  /* 0x00000002e20cc211 */ /* 0x000fe200078a10ff */
[----:B------:R0:W-:Y:S01]  /*21ed0*/  @!P0 ST.E.64 desc[UR46][R8.64], R82 ;  /* 0x0000005208008985 */ /* 0x0001e2000c101b2e */
[----:B------:R-:W-:-:S02]  /*21ee0*/  @!P3 LEA.HI.X R11, R227, R3, R86, 0x2, P1 ;  /* 0x00000003e30bb211 */ /* 0x000fc400008f1456 */
[----:B------:R-:W-:Y:S02]  /*21ef0*/  ISETP.GE.AND P1, PT, R224, UR4, PT ;  /* 0x00000004e0007c0c */ /* 0x000fe4000bf26270 */
[----:B------:R-:W-:Y:S01]  /*21f00*/  @!P4 LEA.HI.X R13, R226, R3, R85, 0x2, P5 ;  /* 0x00000003e20dc211 */ /* 0x000fe200028f1455 */
[----:B------:R3:W-:Y:S01]  /*21f10*/  @!P3 ST.E.64 desc[UR46][R10.64], R130 ;  /* 0x000000820a00b985 */ /* 0x0007e2000c101b2e */
[----:B------:R-:W-:Y:S02]  /*21f20*/  ISETP.GE.AND P0, PT, R222, UR4, PT ;  /* 0x00000004de007c0c */ /* 0x000fe4000bf06270 */
[----:B-1----:R-:W-:Y:S01]  /*21f30*/  @!P2 LEA R4, P5, R225, R2, 0x2 ;  /* 0x00000002e104a211 */ /* 0x002fe200078a10ff */
[----:B------:R1:W-:Y:S01]  /*21f40*/  @!P4 ST.E.64 desc[UR46][R12.64], R132 ;  /* 0x000000840c00c985 */ /* 0x0003e2000c101b2e */
[----:B------:R-:W-:Y:S02]  /*21f50*/  ISETP.GE.AND P4, PT, R25, UR4, PT ;  /* 0x0000000419007c0c */ /* 0x000fe4000bf86270 */
[----:B------:R-:W-:-:S02]  /*21f60*/  ISETP.GE.AND P3, PT, R21, UR4, PT ;  /* 0x0000000415007c0c */ /* 0x000fc4000bf66270 */
[-C--:B------:R-:W-:Y:S02]  /*21f70*/  @!P2 LEA.HI.X R5, R225, R3.reuse, R84, 0x2, P5 ;  /* 0x00000003e105a211 */ /* 0x080fe400028f1454 */
[-C--:B--2---:R-:W-:Y:S02]  /*21f80*/  @!P1 LEA R6, P6, R224, R2.reuse, 0x2 ;  /* 0x00000002e0069211 */ /* 0x084fe400078c10ff */
[----:B------:R-:W-:Y:S01]  /*21f90*/  SHF.R.S32.HI R27, RZ, 0x1f, R222 ;  /* 0x0000001fff1b7819 */ /* 0x000fe200000114de */
[----:B------:R2:W-:Y:S01]  /*21fa0*/  @!P2 ST.E.64 desc[UR46][R4.64], R134 ;  /* 0x000000860400a985 */ /* 0x0005e2000c101b2e */
[----:B0-----:R-:W-:Y:S02]  /*21fb0*/  @!P0 LEA R8, P5, R222, R2, 0x2 ;  /* 0x00000002de088211 */ /* 0x001fe400078a10ff */
[----:B------:R-:W-:Y:S02]  /*21fc0*/  @!P1 LEA.HI.X R7, R224, R3, R74, 0x2, P6 ;  /* 0x00000003e0079211 */ /* 0x000fe400030f144a */
[----:B------:R-:W-:-:S02]  /*21fd0*/  ISETP.GE.AND P6, PT, R15, UR4, PT ;  /* 0x000000040f007c0c */ /* 0x000fc4000bfc6270 */
[----:B------:R-:W-:Y:S01]  /*21fe0*/  @!P0 LEA.HI.X R9, R222, R3, R27, 0x2, P5 ;  /* 0x00000003de098211 */ /* 0x000fe200028f141b */
[----:B------:R2:W-:Y:S01]  /*21ff0*/  @!P1 ST.E.64 desc[UR46][R6.64], R136 ;  /* 0x0000008806009985 */ /* 0x0005e2000c101b2e */
[----:B---3--:R-:W-:-:S03]  /*22000*/  @!P4 LEA R10, P5, R25, R2, 0x2 ;  /* 0x00000002190ac211 */ /* 0x008fc600078a10ff */
[----:B------:R2:W-:Y:S01]  /*22010*/  @!P0 ST.E.64 desc[UR46][R8.64], R102 ;  /* 0x0000006608008985 */ /* 0x0005e2000c101b2e */
[-C--:B------:R-:W-:Y:S02]  /*22020*/  @!P4 LEA.HI.X R11, R25, R3.reuse, R0, 0x2, P5 ;  /* 0x00000003190bc211 */ /* 0x080fe400028f1400 */
[----:B------:R-:W-:Y:S02]  /*22030*/  SHF.R.S32.HI R0, RZ, 0x1f, R21 ;  /* 0x0000001fff007819 */ /* 0x000fe40000011415 */
[C---:B-1----:R-:W-:Y:S01]  /*22040*/  @!P3 LEA R12, P5, R21.reuse, R2, 0x2 ;  /* 0x00000002150cb211 */ /* 0x042fe200078a10ff */
[----:B------:R2:W-:Y:S03]  /*22050*/  @!P4 ST.E.64 desc[UR46][R10.64], R106 ;  /* 0x0000006a0a00c985 */ /* 0x0005e6000c101b2e */
[----:B------:R-:W-:Y:S01]  /*22060*/  @!P3 LEA.HI.X R13, R21, R3, R0, 0x2, P5 ;  /* 0x00000003150db211 */ /* 0x000fe200028f1400 */
[----:B------:R-:W-:Y:S01]  /*22070*/  VIADD R21, R201, 0xb8 ;  /* 0x000000b8c9157836 */ /* 0x000fe20000000000 */
[----:B------:R-:W-:-:S02]  /*22080*/  SHF.R.S32.HI R0, RZ, 0x1f, R15 ;  /* 0x0000001fff007819 */ /* 0x000fc4000001140f */
[----:B------:R-:W-:Y:S01]  /*22090*/  @!P6 LEA R14, P5, R15, R2, 0x2 ;  /* 0x000000020f0ee211 */ /* 0x000fe200078a10ff */
[----:B------:R2:W-:Y:S01]  /*220a0*/  @!P3 ST.E.64 desc[UR46][R12.64], R110 ;  /* 0x0000006e0c00b985 */ /* 0x0005e2000c101b2e */
[----:B------:R-:W-:Y:S02]  /*220b0*/  ISETP.GE.AND P0, PT, R21, UR4, PT ;  /* 0x0000000415007c0c */ /* 0x000fe4000bf06270 */
[----:B------:R-:W-:-:S05]  /*220c0*/  @!P6 LEA.HI.X R15, R15, R3, R0, 0x2, P5 ;  /* 0x000000030f0fe211 */ /* 0x000fca00028f1400 */
[----:B------:R2:W-:Y:S06]  /*220d0*/  @!P6 ST.E.64 desc[UR46][R14.64], R114 ;  /* 0x000000720e00e985 */ /* 0x0005ec000c101b2e */
[----:B------:R-:W-:Y:S05]  /*220e0*/  @P0 BRA `(.L_x_1748) ;  /* 0x0000000c00680947 */ /* 0x000fea0003800000 */
[----:B------:R-:W-:Y:S02]  /*220f0*/  LEA R2, P0, R21, R2, 0x2 ;  /* 0x0000000215027211 */ /* 0x000fe400078010ff */
[----:B------:R-:W-:-:S04]  /*22100*/  SHF.R.S32.HI R0, RZ, 0x1f, R21 ;  /* 0x0000001fff007819 */ /* 0x000fc80000011415 */
[----:B------:R-:W-:-:S05]  /*22110*/  LEA.HI.X R3, R21, R3, R0, 0x2, P0 ;  /* 0x0000000315037211 */ /* 0x000fca00000f1400 */
[----:B------:R0:W-:Y:S01]  /*22120*/  ST.E.64 desc[UR46][R2.64], R118 ;  /* 0x0000007602007985 */ /* 0x0001e2000c101b2e */
[----:B------:R-:W-:Y:S05]  /*22130*/  BRA `(.L_x_1748) ;  /* 0x0000000c00547947 */ /* 0x000fea0003800000 */
.L_x_1739:
[----:B------:R-:W-:Y:S01]  /*22140*/  ULDC.64 UR4, c[0x0][0xc08] ;  /* 0x0003020000047ab9 */ /* 0x000fe20000000a00 */
[----:B------:R-:W2:Y:S01]  /*22150*/  LDC.64 R2, c[0x0][0xc00] ;  /* 0x00030000ff027b82 */ /* 0x000ea20000000a00 */
[----:B------:R-:W-:Y:S01]  /*22160*/  ISETP.NE.U32.AND P0, PT, RZ, UR4, PT ;  /* 0x00000004ff007c0c */ /* 0x000fe2000bf05070 */
[----:B------:R-:W-:-:S03]  /*22170*/  IMAD.MOV.U32 R15, RZ, RZ, RZ ;  /* 0x000000ffff0f7224 */ /* 0x000fc600078e00ff */
[----:B------:R-:W-:Y:S01]  /*22180*/  ISETP.NE.AND.EX P1, PT, RZ, UR5, PT, P0 ;  /* 0x00000005ff007c0c */ /* 0x000fe2000bf25300 */
[----:B------:R-:W-:Y:S02]  /*22190*/  ULDC.64 UR4, c[0x0][0xc00] ;  /* 0x0003000000047ab9 */ /* 0x000fe40000000a00 */
[----:B------:R-:W-:-:S04]  /*221a0*/  ISETP.NE.U32.AND P0, PT, RZ, UR4, PT ;  /* 0x00000004ff007c0c */ /* 0x000fc8000bf05070 */
[----:B------:R-:W-:-:S06]  /*221b0*/  ISETP.NE.AND.EX P0, PT, RZ, UR5, PT, P0 ;  /* 0x00000005ff007c0c */ /* 0x000fcc000bf05300 */
[----:B------:R-:W3:Y:S01]  /*221c0*/  @P1 LDC.64 R4, c[0x0][0xc08] ;  /* 0x00030200ff041b82 */ /* 0x000ee20000000a00 */
[----:B------:R-:W-:Y:S02]  /*221d0*/  ULDC UR4, c[0x0][0xa88] ;  /* 0x0002a20000047ab9 */ /* 0x000fe40000000800 */
[----:B------:R-:W-:Y:S02]  /*221e0*/  IMAD.U32 R0, RZ, RZ, UR4 ;  /* 0x00000004ff007e24 */ /* 0x000fe4000f8e00ff */
[----:B--2---:R-:W-:-:S05]  /*221f0*/  IMAD.WIDE R2, R218, 0x4, R2 ;  /* 0x00000004da027825 */ /* 0x004fca00078e0202 */
[----:B------:R2:W5:Y:S01]  /*22200*/  @P0 LDG.E R15, desc[UR46][R2.64] ;  /* 0x0000002e020f0981 */ /* 0x000562000c1e1900 */
[----:B---3--:R-:W-:-:S05]  /*22210*/  @P1 IMAD.WIDE R4, R218, 0x4, R4 ;  /* 0x00000004da041825 */ /* 0x008fca00078e0204 */
[----:B------:R2:W5:Y:S01]  /*22220*/  @P1 LDG.E R0, desc[UR46][R4.64] ;  /* 0x0000002e04001981 */ /* 0x000562000c1e1900 */
[----:B------:R-:W-:Y:S02]  /*22230*/  ISETP.NE.AND P2, PT, R217, RZ, PT ;  /* 0x000000ffd900720c */ /* 0x000fe40003f45270 */
[----:B------:R-:W-:Y:S01]  /*22240*/  SHF.R.S32.HI R26, RZ, 0x1f, R218 ;  /* 0x0000001fff1a7819 */ /* 0x000fe200000114da */
[----:B------:R-:W3:Y:S10]  /*22250*/  S2R R6, SR_TID.X ;  /* 0x0000000000067919 */ /* 0x000ef40000002100 */
        /* <DEDUP_REMOVED lines=9> */
.L_x_1751:
[----:B------:R-:W-:Y:S01]  /*222f0*/  BSSY B1, `(.L_x_1752) ;  /* 0x0000035000017945 */ /* 0x000fe20003800000 */
[----:B------:R-:W-:Y:S02]  /*22300*/  SEL R27, R218, RZ, !P0 ;  /* 0x000000ffda1b7207 */ /* 0x000fe40004000000 */
[----:B------:R-:W-:Y:S02]  /*22310*/  SEL R26, R26, RZ, !P0 ;  /* 0x000000ff1a1a7207 */ /* 0x000fe40004000000 */
[----:B-----5:R-:W-:Y:S01]  /*22320*/  SHF.R.S32.HI R24, RZ, 0x1f, R15 ;  /* 0x0000001fff187819 */ /* 0x020fe2000001140f */
[----:B------:R-:W-:Y:S06]  /*22330*/  @P3 BRA `(.L_x_1753) ;  /* 0x0000000000c03947 */ /* 0x000fec0003800000 */
[----:B------:R-:W2:Y:S01]  /*22340*/  LDC R31, c[0x0][0xbe8] ;  /* 0x0002fa00ff1f7b82 */ /* 0x000ea20000000800 */
[----:B------:R-:W-:Y:S01]  /*22350*/  IADD3 R29, R213, -0x80, R6 ;  /* 0xffffff80d51d7810 */ /* 0x000fe20007ffe006 */
        /* <DEDUP_REMOVED lines=8> */
[----:B------:R-:W-:Y:S02]  /*223e0*/  SEL R20, R20, 0x978, P0 ;  /* 0x0000097814147807 */ /* 0x000fe40000000000 */
[----:B------:R-:W-:-:S03]  /*223f0*/  SEL R223, R223, RZ, P0 ;  /* 0x000000ffdfdf7207 */ /* 0x000fc60000000000 */
[----:B------:R-:W3:Y:S08]  /*22400*/  LDC.64 R6, c[0x0][R20+0x220] ;  /* 0x0000880014067b82 */ /* 0x000ef00000000a00 */
[----:B------:R-:W4:Y:S08]  /*22410*/  LDC.64 R4, c[0x0][R20+0x218] ;  /* 0x0000860014047b82 */ /* 0x000f300000000a00 */
[----:B------:R-:W5:Y:S08]  /*22420*/  LDC.64 R8, c[0x0][R20+0x228] ;  /* 0x00008a0014087b82 */ /* 0x000f700000000a00 */
[----:B------:R-:W0:Y:S08]  /*22430*/  LDC.64 R10, c[0x0][R20+0x210] ;  /* 0x00008400140a7b82 */ /* 0x000e300000000a00 */
[----:B------:R-:W1:Y:S08]  /*22440*/  @P1 LDC R14, c[0x0][0xbec] ;  /* 0x0002fb00ff0e1b82 */ /* 0x000e700000000800 */
[----:B------:R-:W5:Y:S01]  /*22450*/  @P1 LDC R33, c[0x0][0xbf0] ;  /* 0x0002fc00ff211b82 */ /* 0x000f620000000800 */
[----:B---3--:R-:W-:-:S07]  /*22460*/  IMAD R7, R7, R27, RZ ;  /* 0x0000001b07077224 */ /* 0x008fce00078e02ff */
[----:B--2---:R-:W2:Y:S01]  /*22470*/  @!P0 LDC R2, c[0x0][0xb50] ;  /* 0x0002d400ff028b82 */ /* 0x004ea20000000800 */
[----:B------:R-:W-:-:S04]  /*22480*/  IMAD.WIDE.U32 R12, R6, R27, RZ ;  /* 0x0000001b060c7225 */ /* 0x000fc800078e00ff */
[----:B------:R-:W-:Y:S02]  /*22490*/  IMAD R7, R6, R26, R7 ;  /* 0x0000001a06077224 */ /* 0x000fe400078e0207 */
[----:B-1----:R-:W-:Y:S01]  /*224a0*/  @P1 IMAD.HI.U32 R14, R29, R14, RZ ;  /* 0x0000000e1d0e1227 */ /* 0x002fe200078e00ff */
[----:B------:R-:W1:Y:S03]  /*224b0*/  @!P0 LDC R3, c[0x0][0xb54] ;  /* 0x0002d500ff038b82 */ /* 0x000e660000000800 */
[-C--:B----4-:R-:W-:Y:S02]  /*224c0*/  IMAD R25, R5, R216.reuse, RZ ;  /* 0x000000d805197224 */ /* 0x090fe400078e02ff */
[----:B------:R-:W-:Y:S01]  /*224d0*/  IMAD.WIDE.U32 R4, R4, R216, RZ ;  /* 0x000000d804047225 */ /* 0x000fe200078e00ff */
[----:B-----5:R-:W-:-:S03]  /*224e0*/  @P1 SHF.R.U32.HI R21, RZ, R33, R14 ;  /* 0x00000021ff151219 */ /* 0x020fc6000001160e */
[----:B------:R-:W-:Y:S01]  /*224f0*/  IMAD.IADD R25, R5, 0x1, R25 ;  /* 0x0000000105197824 */ /* 0x000fe200078e0219 */
[----:B------:R-:W-:Y:S01]  /*22500*/  IADD3 R6, P1, P3, R12, R4, R15 ;  /* 0x000000040c067210 */ /* 0x000fe20007b3e00f */
[----:B------:R-:W-:Y:S01]  /*22510*/  IMAD.IADD R13, R13, 0x1, R7 ;  /* 0x000000010d0d7824 */ /* 0x000fe200078e0207 */
[----:B------:R-:W-:Y:S01]  /*22520*/  IADD3 R12, -R21, RZ, RZ ;  /* 0x000000ff150c7210 */ /* 0x000fe20007ffe1ff */
[----:B------:R-:W-:-:S03]  /*22530*/  IMAD.WIDE.U32 R4, R8, R223, RZ ;  /* 0x000000df08047225 */ /* 0x000fc600078e00ff */
[----:B------:R-:W-:Y:S01]  /*22540*/  IADD3.X R8, R13, R25, R24, P1, P3 ;  /* 0x000000190d087210 */ /* 0x000fe20000fe6418 */
[----:B------:R-:W-:Y:S01]  /*22550*/  IMAD R9, R9, R223, RZ ;  /* 0x000000df09097224 */ /* 0x000fe200078e02ff */
[----:B------:R-:W-:Y:S01]  /*22560*/  IADD3 R4, P0, P1, R21, R6, R4 ;  /* 0x0000000615047210 */ /* 0x000fe2000791e004 */
[----:B------:R-:W-:Y:S01]  /*22570*/  IMAD R7, R31, R12, R29 ;  /* 0x0000000c1f077224 */ /* 0x000fe200078e021d */
[----:B------:R-:W-:Y:S01]  /*22580*/  SHF.R.S32.HI R21, RZ, 0x1f, R21 ;  /* 0x0000001fff157819 */ /* 0x000fe20000011415 */
[----:B------:R-:W-:Y:S02]  /*22590*/  IMAD.IADD R9, R5, 0x1, R9 ;  /* 0x0000000105097824 */ /* 0x000fe400078e0209 */
[----:B0-----:R-:W-:-:S03]  /*225a0*/  IMAD R6, R11, R7, RZ ;  /* 0x000000070b067224 */ /* 0x001fc600078e02ff */
[----:B------:R-:W-:Y:S02]  /*225b0*/  IADD3.X R5, R21, R8, R9, P0, P1 ;  /* 0x0000000815057210 */ /* 0x000fe400007e2409 */
[----:B------:R-:W-:Y:S01]  /*225c0*/  SHF.R.S32.HI R9, RZ, 0x1f, R7 ;  /* 0x0000001fff097819 */ /* 0x000fe20000011407 */
[----:B------:R-:W-:-:S04]  /*225d0*/  IMAD.WIDE.U32 R4, R10, R7, R4 ;  /* 0x000000070a047225 */ /* 0x000fc800078e0004 */
[----:B------:R-:W-:Y:S01]  /*225e0*/  IMAD R9, R10, R9, R6 ;  /* 0x000000090a097224 */ /* 0x000fe200078e0206 */
[----:B--2---:R-:W-:-:S03]  /*225f0*/  LEA R2, P0, R4, R2, 0x2 ;  /* 0x0000000204027211 */ /* 0x004fc600078010ff */
[----:B------:R-:W-:-:S05]  /*22600*/  IMAD.IADD R5, R5, 0x1, R9 ;  /* 0x0000000105057824 */ /* 0x000fca00078e0209 */
[----:B-1----:R-:W-:Y:S01]  /*22610*/  LEA.HI.X R3, R4, R3, R5, 0x2, P0 ;  /* 0x0000000304037211 */ /* 0x002fe200000f1405 */
[----:B------:R-:W-:-:S05]  /*22620*/  IMAD.MOV.U32 R5, RZ, RZ, -0x800000 ;  /* 0xff800000ff057424 */ /* 0x000fca00078e00ff */
[----:B------:R2:W-:Y:S02]  /*22630*/  STG.E desc[UR46][R2.64], R5 ;  /* 0x0000000502007986 */ /* 0x0005e4000c10192e */
.L_x_1753:
[----:B------:R-:W-:Y:S05]  /*22640*/  BSYNC B1 ;  /* 0x0000000000017941 */ /* 0x000fea0003800000 */
.L_x_1752:
        /* <DEDUP_REMOVED lines=16> */
[----:B------:R-:W-:Y:S01]  /*22750*/  SHF.R.S32.HI R10, RZ, 0x3, R6 ;  /* 0x00000003ff0a7819 */ /* 0x000fe20000011406 */
[----:B------:R-:W-:-:S02]  /*22760*/  IMAD.IADD R3, R3, 0x1, R5 ;  /* 0x0000000103037824 */ /* 0x000fc400078e0205 */
[----:B------:R-:W-:Y:S02]  /*22770*/  IMAD.IADD R13, R4, 0x1, -R13 ;  /* 0x00000001040d7824 */ /* 0x000fe400078e0a0d */
[----:B------:R-:W-:-:S04]  /*22780*/  IMAD.WIDE.U32 R2, R216, UR4, R2 ;  /* 0x00000004d8027c25 */ /* 0x000fc8000f8e0002 */
[----:B------:R-:W-:Y:S02]  /*22790*/  IMAD R4, R13, 0x20, R10 ;  /* 0x000000200d047824 */ /* 0x000fe400078e020a */
[----:B------:R-:W-:Y:S01]  /*227a0*/  IMAD R3, R216, UR5, R3 ;  /* 0x00000005d8037c24 */ /* 0x000fe2000f8e0203 */
[----:B------:R-:W-:Y:S01]  /*227b0*/  ULDC.64 UR4, c[0x0][0xaf0] ;  /* 0x0002bc0000047ab9 */ /* 0x000fe20000000a00 */
[----:B------:R-:W-:Y:S02]  /*227c0*/  IMAD.IADD R8, R213, 0x1, R4 ;  /* 0x00000001d5087824 */ /* 0x000fe400078e0204 */
[----:B------:R-:W-:Y:S02]  /*227d0*/  IMAD R6, R26, UR4, RZ ;  /* 0x000000041a067c24 */ /* 0x000fe4000f8e02ff */
[----:B--2---:R-:W-:-:S04]  /*227e0*/  @P0 IMAD.HI.U32 R4, R8, R7, RZ ;  /* 0x0000000708040227 */ /* 0x004fc800078e00ff */
[----:B------:R-:W-:Y:S02]  /*227f0*/  IMAD.MOV.U32 R5, RZ, RZ, R8 ;  /* 0x000000ffff057224 */ /* 0x000fe400078e0008 */
[C---:B------:R-:W-:Y:S01]  /*22800*/  IMAD R7, R27.reuse, UR5, R6 ;  /* 0x000000051b077c24 */ /* 0x040fe2000f8e0206 */
[----:B---3--:R-:W-:Y:S01]  /*22810*/  @P0 SHF.R.U32.HI R5, RZ, R11, R4 ;  /* 0x0000000bff050219 */ /* 0x008fe20000011604 */
[----:B------:R-:W-:Y:S01]  /*22820*/  IMAD.WIDE.U32 R2, R27, UR4, R2 ;  /* 0x000000041b027c25 */ /* 0x000fe2000f8e0002 */
[----:B------:R-:W-:Y:S02]  /*22830*/  ULDC.64 UR4, c[0x0][0xae0] ;  /* 0x0002b80000047ab9 */ /* 0x000fe40000000a00 */
[----:B------:R-:W-:Y:S01]  /*22840*/  SHF.R.S32.HI R4, RZ, 0x1f, R5 ;  /* 0x0000001fff047819 */ /* 0x000fe20000011405 */
[----:B------:R-:W-:Y:S02]  /*22850*/  IMAD.IADD R3, R3, 0x1, R7 ;  /* 0x0000000103037824 */ /* 0x000fe400078e0207 */
[----:B------:R-:W-:-:S02]  /*22860*/  IMAD.MOV R7, RZ, RZ, -R5 ;  /* 0x000000ffff077224 */ /* 0x000fc400078e0a05 */
[----:B------:R-:W-:Y:S02]  /*22870*/  IMAD R4, R4, UR4, RZ ;  /* 0x0000000404047c24 */ /* 0x000fe4000f8e02ff */
[----:B------:R-:W-:Y:S02]  /*22880*/  IMAD R7, R9, R7, R8 ;  /* 0x0000000709077224 */ /* 0x000fe400078e0208 */
[----:B------:R-:W-:-:S04]  /*22890*/  IMAD.WIDE.U32 R2, R5, UR4, R2 ;  /* 0x0000000405027c25 */ /* 0x000fc8000f8e0002 */
[----:B------:R-:W-:Y:S01]  /*228a0*/  IMAD R5, R5, UR5, R4 ;  /* 0x0000000505057c24 */ /* 0x000fe2000f8e0204 */
[----:B------:R-:W-:Y:S01]  /*228b0*/  SHF.R.S32.HI R4, RZ, 0x1f, R7 ;  /* 0x0000001fff047819 */ /* 0x000fe20000011407 */
[----:B------:R-:W-:Y:S01]  /*228c0*/  ULDC.64 UR4, c[0x0][0xad8] ;  /* 0x0002b60000047ab9 */ /* 0x000fe20000000a00 */
[----:B------:R-:W-:Y:S02]  /*228d0*/  IMAD.IADD R8, R10, 0x1, R213 ;  /* 0x000000010a087824 */ /* 0x000fe400078e02d5 */
[----:B------:R-:W-:Y:S02]  /*228e0*/  IMAD.IADD R3, R3, 0x1, R5 ;  /* 0x0000000103037824 */ /* 0x000fe400078e0205 */
[----:B------:R-:W-:Y:S02]  /*228f0*/  IMAD R6, R4, UR4, RZ ;  /* 0x0000000404067c24 */ /* 0x000fe4000f8e02ff */
[----:B------:R-:W-:Y:S01]  /*22900*/  IMAD R9, R0, R9, RZ ;  /* 0x0000000900097224 */ /* 0x000fe200078e02ff */
[C---:B------:R-:W-:Y:S01]  /*22910*/  IADD3 R0, R8.reuse, 0x20, RZ ;  /* 0x0000002008007810 */ /* 0x040fe20007ffe0ff */
[----:B------:R-:W-:-:S02]  /*22920*/  VIADD R4, R8, 0x40 ;  /* 0x0000004008047836 */ /* 0x000fc40000000000 */
[C---:B------:R-:W-:Y:S01]  /*22930*/  IMAD R5, R7.reuse, UR5, R6 ;  /* 0x0000000507057c24 */ /* 0x040fe2000f8e0206 */
[-C--:B------:R-:W-:Y:S01]  /*22940*/  ISETP.GE.AND P2, PT, R8, R9.reuse, PT ;  /* 0x000000090800720c */ /* 0x080fe20003f46270 */
[----:B------:R-:W-:Y:S01]  /*22950*/  IMAD.WIDE.U32 R2, R7, UR4, R2 ;  /* 0x0000000407027c25 */ /* 0x000fe2000f8e0002 */
[----:B------:R-:W-:Y:S01]  /*22960*/  ULDC.64 UR4, c[0x0][0xa80] ;  /* 0x0002a00000047ab9 */ /* 0x000fe20000000a00 */
[-C--:B------:R-:W-:Y:S02]  /*22970*/  ISETP.GE.AND P1, PT, R4, R9.reuse, PT ;  /* 0x000000090400720c */ /* 0x080fe40003f26270 */
[----:B------:R-:W-:Y:S01]  /*22980*/  IMAD.IADD R3, R3, 0x1, R5 ;  /* 0x0000000103037824 */ /* 0x000fe200078e0205 */
[----:B------:R-:W-:Y:S01]  /*22990*/  LEA R4, P3, R2, UR4, 0x1 ;  /* 0x0000000402047c11 */ /* 0x000fe2000f8608ff */
[----:B------:R-:W-:Y:S01]  /*229a0*/  IMAD.SHL.U32 R13, R13, 0x8, RZ ;  /* 0x000000080d0d7824 */ /* 0x000fe200078e00ff */
[----:B------:R-:W-:Y:S02]  /*229b0*/  ISETP.GE.AND P0, PT, R0, R9, PT ;  /* 0x000000090000720c */ /* 0x000fe40003f06270 */
[----:B------:R-:W-:Y:S01]  /*229c0*/  LEA.HI.X R5, R2, UR5, R3, 0x1, P3 ;  /* 0x0000000502057c11 */ /* 0x000fe200098f0c03 */
[C---:B------:R-:W-:Y:S01]  /*229d0*/  VIADD R11, R13.reuse, 0x40 ;  /* 0x000000400d0b7836 */ /* 0x040fe20000000000 */
[----:B------:R2:W3:Y:S01]  /*229e0*/  SHFL.IDX PT, R2, R4, RZ, 0x181f ;  /* 0x00181fff04027589 */ /* 0x0004e200000e0000 */
[----:B------:R-:W-:Y:S01]  /*229f0*/  VIADD R7, R13, 0x80 ;  /* 0x000000800d077836 */ /* 0x000fe20000000000 */
[----:B------:R-:W-:-:S02]  /*22a00*/  SHF.R.S32.HI R10, RZ, 0x1f, R13 ;  /* 0x0000001fff0a7819 */ /* 0x000fc4000001140d */
[----:B------:R2:W4:Y:S01]  /*22a10*/  SHFL.IDX PT, R0, R5, RZ, 0x181f ;  /* 0x00181fff05007589 */ /* 0x00052200000e0000 */
[----:B------:R-:W-:Y:S02]  /*22a20*/  SHF.R.S32.HI R6, RZ, 0x1f, R11 ;  /* 0x0000001fff067819 */ /* 0x000fe4000001140b */
[----:B------:R-:W-:Y:S01]  /*22a30*/  SHF.R.S32.HI R12, RZ, 0x1f, R7 ;  /* 0x0000001fff0c7819 */ /* 0x000fe20000011407 */
[----:B------:R-:W-:Y:S06]  /*22a40*/  @P2 BRA `(.L_x_1755) ;  /* 0x0000000000342947 */ /* 0x000fec0003800000 */
        /* <DEDUP_REMOVED lines=13> */
.L_x_1755:
[----:B------:R-:W-:Y:S05]  /*22b20*/  BSYNC B1 ;  /* 0x0000000000017941 */ /* 0x000fea0003800000 */
.L_x_1754:
        /* <DEDUP_REMOVED lines=17> */
.L_x_1757:
[----:B------:R-:W-:Y:S05]  /*22c40*/  BSYNC B1 ;  /* 0x0000000000017941 */ /* 0x000fea0003800000 */
.L_x_1756:
        /* <DEDUP_REMOVED lines=17> */
.L_x_1759:
[----:B------:R-:W-:Y:S05]  /*22d60*/  BSYNC B1 ;  /* 0x0000000000017941 */ /* 0x000fea0003800000 */
.L_x_1758:
[----:B0-----:R-:W-:Y:S01]  /*22d70*/  VIADD R0, R8, 0x60 ;  /* 0x0000006008007836 */ /* 0x001fe20000000000 */
[----:B--2-4-:R-:W4:Y:S04]  /*22d80*/  SHFL.IDX PT, R5, R5, 0x3, 0x181f ;  /* 0x00781f0005057f89 */ /* 0x014f2800000e0000 */
[----:B------:R-:W-:Y:S01]  /*22d90*/  ISETP.GE.AND P0, PT, R0, R9, PT ;  /* 0x000000090000720c */ /* 0x000fe20003f06270 */
[----:B------:R0:W2:-:S12]  /*22da0*/  SHFL.IDX PT, R2, R4, 0x3, 0x181f ;  /* 0x00781f0004027f89 */ /* 0x00009800000e0000 */
[----:B0-----:R-:W-:Y:S05]  /*22db0*/  @P0 BRA `(.L_x_1748) ;  /* 0x0000000000340947 */ /* 0x001fea0003800000 */
[----:B------:R-:W-:Y:S02]  /*22dc0*/  ULDC UR4, c[0x0][0xac8] ;  /* 0x0002b20000047ab9 */ /* 0x000fe40000000800 */
[----:B------:R-:W-:Y:S02]  /*22dd0*/  ISETP.GE.AND P3, PT, R13, UR4, PT ;  /* 0x000000040d007c0c */ /* 0x000fe4000bf66270 */
[----:B------:R-:W-:Y:S02]  /*22de0*/  ISETP.GE.AND P4, PT, R11, UR4, PT ;  /* 0x000000040b007c0c */ /* 0x000fe4000bf86270 */
[----:B------:R-:W-:-:S09]  /*22df0*/  ISETP.GE.AND P5, PT, R7, UR4, PT ;  /* 0x0000000407007c0c */ /* 0x000fd2000bfa6270 */
[-C--:B--2---:R-:W-:Y:S02]  /*22e00*/  @!P3 LEA R8, P0, R13, R2.reuse, 0x1 ;  /* 0x000000020d08b211 */ /* 0x084fe400078008ff */
        /* <DEDUP_REMOVED lines=8> */
.L_x_1748:
[----:B------:R-:W-:Y:S05]  /*22e90*/  BSYNC B0 ;  /* 0x0000000000007941 */ /* 0x000fea0003800000 */
.L_x_1738:
[----:B------:R-:W-:Y:S02]  /*22ea0*/  ULDC UR4, c[0x0][0xc3c] ;  /* 0x00030f0000047ab9 */ /* 0x000fe40000000800 */
[----:B-1----:R-:W-:-:S13]  /*22eb0*/  ISETP.GE.AND P0, PT, R59, UR4, PT ;  /* 0x000000043b007c0c */ /* 0x002fda000bf06270 */
[----:B------:R-:W-:Y:S05]  /*22ec0*/  @!P0 BRA `(.L_x_1760) ;  /* 0xfffffde000cc8947 */ /* 0x000fea000383ffff */
[----:B------:R-:W-:Y:S05]  /*22ed0*/  BRA `(.L_x_1467) ;  /* 0x0000009400887947 */ /* 0x000fea0003800000 */
.L_x_1465:
        /* <DEDUP_REMOVED lines=18> */
.L_x_1761:
[----:B------:R-:W-:Y:S01]  /*23000*/  LOP3.LUT R0, R6, 0x1f, RZ, 0xc0, !PT ;  /* 0x0000001f06007812 */ /* 0x000fe200078ec0ff */
[----:B------:R-:W-:Y:S01]  /*23010*/  ULDC UR4, c[0x0][0xc3c] ;  /* 0x00030f0000047ab9 */ /* 0x000fe20000000800 */
[----:B------:R-:W-:Y:S01]  /*23020*/  IMAD.MOV.U32 R8, RZ, RZ, RZ ;  /* 0x000000ffff087224 */ /* 0x000fe200078e00ff */
[----:B------:R-:W0:Y:S01]  /*23030*/  S2UR UR6, SR_CTAID.X ;  /* 0x00000000000679c3 */ /* 0x000e220000002500 */
[----:B------:R-:W-:Y:S01]  /*23040*/  ISETP.NE.AND P0, PT, R0, 0x1f, PT ;  /* 0x0000001f0000780c */ /* 0x000fe20003f05270 */
[----:B------:R-:W-:-:S03]  /*23050*/  ULDC UR5, c[0x0][0xc38] ;  /* 0x00030e0000057ab9 */ /* 0x000fc60000000800 */
[----:B------:R-:W-:-:S13]  /*23060*/  ISETP.GE.OR P1, PT, R0, UR4, !P0 ;  /* 0x0000000400007c0c */ /* 0x000fda000c726670 */
[----:B------:R-:W1:Y:S08]  /*23070*/  @!P1 LDC.64 R2, c[0x0][0xc80] ;  /* 0x00032000ff029b82 */ /* 0x000e700000000a00 */
[----:B------:R-:W2:Y:S01]  /*23080*/  @!P1 LDC.64 R4, c[0x0][0xc78] ;  /* 0x00031e00ff049b82 */ /* 0x000ea20000000a00 */
[----:B-1----:R-:W-:-:S05]  /*23090*/  @!P1 IMAD.WIDE.U32 R2, R0, 0x4, R2 ;  /* 0x0000000400029825 */ /* 0x002fca00078e0002 */
        /* <DEDUP_REMOVED lines=30> */
[----:B------:R-:W-:Y:S01]  /*23280*/  MOV R9, R4 ;  /* 0x0000000400097202 */ /* 0x000fe20000000f00 */
[----:B------:R-:W-:Y:S01]  /*23290*/  UMOV UR4, URZ ;  /* 0x0000003f00047c82 */ /* 0x000fe20008000000 */
[----:B------:R-:W-:-:S05]  /*232a0*/  ULDC UR5, c[0x0][0xc38] ;  /* 0x00030e0000057ab9 */ /* 0x000fca0000000800 */
.L_x_1765:
[----:B------:R-:W0:Y:S01]  /*232b0*/  LDC R2, c[0x0][0xc3c] ;  /* 0x00030f00ff027b82 */ /* 0x000e220000000800 */
[----:B------:R-:W-:Y:S01]  /*232c0*/  ULDC UR7, c[0x0][0xc3c] ;  /* 0x00030f0000077ab9 */ /* 0x000fe20000000800 */
[----:B------:R-:W-:Y:S01]  /*232d0*/  UIADD3 UR4, UR4, 0x1f, URZ ;  /* 0x0000001f04047890 */ /* 0x000fe2000fffe03f */
[----:B------:R-:W-:-:S05]  /*232e0*/  IMAD.U32 R3, RZ, RZ, UR7 ;  /* 0x00000007ff037e24 */ /* 0x000fca000f8e00ff */
        /* <DEDUP_REMOVED lines=35> */
.L_x_1763:
        /* <DEDUP_REMOVED lines=12> */
.L_x_1766:
[----:B----4-:R-:W-:Y:S01]  /*235e0*/  IMAD R3, R3, UR5, R10 ;  /* 0x0000000503037c24 */ /* 0x010fe2000f8e020a */
[----:B------:R-:W-:Y:S02]  /*235f0*/  IADD3 R14, R9, UR4, RZ ;  /* 0x00000004090e7c10 */ /* 0x000fe4000fffe0ff */
[----:B-1----:R-:W-:Y:S02]  /*23600*/  ISETP.NE.AND P0, PT, R8, 0x1, PT ;  /* 0x000000010800780c */ /* 0x002fe40003f05270 */
[----:B------:R1:W-:Y:S01]  /*23610*/  STL [R1], R3 ;  /* 0x0000000301007387 */ /* 0x0003e20000100800 */
[----:B---3--:R-:W-:-:S03]  /*23620*/  IADD3 R5, -R3, UR6, RZ ;  /* 0x0000000603057c10 */ /* 0x008fc6000fffe1ff */
[----:B------:R1:W-:Y:S07]  /*23630*/  STL [R1+0xc], R14 ;  /* 0x00000c0e01007387 */ /* 0x0003ee0000100800 */
        /* <DEDUP_REMOVED lines=48> */
[----:B------:R-:W-:-:S06]  /*23940*/  @P0 IADD3 R7, R7, 0x1, RZ ;  /* 0x0000000107070810 */ /* 0x000fcc0007ffe0ff */
        /* <DEDUP_REMOVED lines=8> */
.L_x_1767:
[----:B-1----:R-:W1:Y:S02]  /*239d0*/  LDC.64 R2, c[0x0][0xc90] ;  /* 0x00032400ff027b82 */ /* 0x002e640000000a00 */
        /* <DEDUP_REMOVED lines=37> */
[----:B0-----:R-:W-:-:S02]  /*23c30*/  IADD3 R3, R11, 0xffffffe, RZ ;  /* 0x0ffffffe0b037810 */ /* 0x001fc40007ffe0ff */
[----:B------:R-:W-:-:S04]  /*23c40*/  IABS R11, R7 ;  /* 0x00000007000b7213 */ /* 0x000fc80000000000 */
        /* <DEDUP_REMOVED lines=21> */
.L_x_1768:
[----:B01----:R-:W-:-:S05]  /*23da0*/  LOP3.LUT R3, RZ, R2, RZ, 0x33, !PT ;  /* 0x00000002ff037212 */ /* 0x003fca00078e33ff */
[----:B------:R-:W-:-:S05]  /*23db0*/  IMAD.IADD R2, R4, 0x1, R3 ;  /* 0x0000000104027824 */ /* 0x000fca00078e0203 */
[----:B------:R1:W-:Y:S01]  /*23dc0*/  STL [R1+0x4], R2 ;  /* 0x0000040201007387 */ /* 0x0003e20000100800 */
[----:B------:R-:W-:Y:S05]  /*23dd0*/  BRA `(.L_x_1769) ;  /* 0x0000000000107947 */ /* 0x000fea0003800000 */
.L_x_1764:
[----:B------:R-:W-:Y:S01]  /*23de0*/  IMAD.U32 R2, RZ, RZ, UR6 ;  /* 0x00000006ff027e24 */ /* 0x000fe2000f8e00ff */
[----:B------:R0:W-:Y:S04]  /*23df0*/  STL [R1+0x4], RZ ;  /* 0x000004ff01007387 */ /* 0x0001e80000100800 */
[----:B------:R0:W-:Y:S04]  /*23e00*/  STL [R1+0x8], RZ ;  /* 0x000008ff01007387 */ /* 0x0001e80000100800 */
[----:B------:R0:W-:Y:S02]  /*23e10*/  STL [R1], R2 ;  /* 0x0000000201007387 */ /* 0x0001e40000100800 */
.L_x_1769:
        /* <DEDUP_REMOVED lines=10> */
.L_x_1762:
        /* <DEDUP_REMOVED lines=13> */
[----:B------:R-:W-:Y:S01]  /*23f90*/  ULDC.64 UR36, c[0x0][0x198] ;  /* 0x0000660000247ab9 */ /* 0x000fe20000000a00 */
[----:B------:R-:W-:Y:S01]  /*23fa0*/  LOP3.LUT R3, R0, 0x1f8, RZ, 0xc0, !PT ;  /* 0x000001f800037812 */ /* 0x000fe200078ec0ff */
[----:B01----:R-:W-:Y:S01]  /*23fb0*/  IMAD.SHL.U32 R2, R4, 0x8, RZ ;  /* 0x0000000804027824 */ /* 0x003fe200078e00ff */
[----:B------:R-:W-:Y:S01]  /*23fc0*/  LOP3.LUT R0, R0, 0x38, RZ, 0xc0, !PT ;  /* 0x0000003800007812 */ /* 0x000fe200078ec0ff */
[----:B------:R-:W-:Y:S01]  /*23fd0*/  ULDC UR38, c[0x0][0xc] ;  /* 0x0000030000267ab9 */ /* 0x000fe20000000800 */
[----:B------:R-:W-:-:S02]  /*23fe0*/  LOP3.LUT R3, R3, 0x38, R6, 0x78, !PT ;  /* 0x0000003803037812 */ /* 0x000fc400078e7806 */
[----:B------:R-:W-:Y:S02]  /*23ff0*/  SHF.L.U32 R6, R6, 0x4, RZ ;  /* 0x0000000406067819 */ /* 0x000fe400000006ff */
[----:B------:R-:W-:Y:S02]  /*24000*/  LOP3.LUT R2, R3, 0x200, R2, 0xf8, !PT ;  /* 0x0000020003027812 */ /* 0x000fe400078ef802 */
[----:B------:R-:W-:-:S04]  /*24010*/  SHF.R.U32.HI R3, RZ, 0x3, R4 ;  /* 0x00000003ff037819 */ /* 0x000fc80000011604 */
[----:B------:R-:W-:Y:S01]  /*24020*/  LOP3.LUT R4, R3, 0x70, R6, 0xf8, !PT ;  /* 0x0000007003047812 */ /* 0x000fe200078ef806 */
[----:B--2---:R-:W-:-:S06]  /*24030*/  ULEA UR4, UR5, UR4, 0x18 ;  /* 0x0000000405047291 */ /* 0x004fcc000f8ec03f */
[----:B------:R-:W-:-:S04]  /*24040*/  IMAD.U32 R19, RZ, RZ, UR4 ;  /* 0x00000004ff137e24 */ /* 0x000fc8000f8e00ff */
[----:B------:R-:W-:Y:S02]  /*24050*/  IMAD R3, R2, 0x2, R19 ;  /* 0x0000000202037824 */ /* 0x000fe400078e0213 */
[----:B------:R-:W-:-:S03]  /*24060*/  IMAD.MOV.U32 R2, RZ, RZ, 0x1 ;  /* 0x00000001ff027424 */ /* 0x000fc600078e00ff */
[----:B------:R0:W-:Y:S04]  /*24070*/  STL [R1+0x28], R3 ;  /* 0x0000280301007387 */ /* 0x0001e80000100800 */
[----:B------:R-:W-:Y:S04]  /*24080*/  STL [R1+0x58], RZ ;  /* 0x000058ff01007387 */ /* 0x000fe80000100800 */
[----:B------:R1:W-:Y:S01]  /*24090*/  STL [R1+0x20], R2 ;  /* 0x0000200201007387 */ /* 0x0003e20000100800 */
[----:B0-----:R-:W-:-:S03]  /*240a0*/  IMAD.MOV.U32 R3, RZ, RZ, 0x1 ;  /* 0x00000001ff037424 */ /* 0x001fc600078e00ff */
[----:B------:R0:W-:Y:S04]  /*240b0*/  STL [R1+0x1c], RZ ;  /* 0x00001cff01007387 */ /* 0x0001e80000100800 */
[----:B------:R0:W-:Y:S01]  /*240c0*/  STL [R1+0x10], RZ ;  /* 0x000010ff01007387 */ /* 0x0001e20000100800 */
[----:B-1----:R-:W-:-:S03]  /*240d0*/  LOP3.LUT R2, R0, 0x40, RZ, 0xfc, !PT ;  /* 0x0000004000027812 */ /* 0x002fc600078efcff */
[----:B------:R0:W-:Y:S01]  /*240e0*/  STL [R1+0x14], R3 ;  /* 0x0000140301007387 */ /* 0x0001e20000100800 */
[----:B------:R-:W-:-:S07]  /*240f0*/  LOP3.LUT R0, R0, 0x80, RZ, 0xfc, !PT ;  /* 0x0000008000007812 */ /* 0x000fce00078efcff */
.L_x_1936:
[----:B------:R-:W2:Y:S01]  /*24100*/  LDL R14, [R1+0xc] ;  /* 0x00000c00010e7983 */ /* 0x000ea20000100800 */
[----:B------:R-:W-:Y:S05]  /*24110*/  YIELD ;  /* 0x0000000000007946 */ /* 0x000fea0003800000 */
[----:B------:R-:W-:Y:S01]  /*24120*/  ULDC.64 UR4, c[0x0][0xa28] ;  /* 0x00028a0000047ab9 */ /* 0x000fe20000000a00 */
[----:B01----:R-:W-:Y:S02]  /*24130*/  CS2R R6, SRZ ;  /* 0x0000000000067805 */ /* 0x003fe4000001ff00 */
[----:B------:R-:W-:Y:S01]  /*24140*/  ISETP.NE.U32.AND P0, PT, RZ, UR4, PT ;  /* 0x00000004ff007c0c */ /* 0x000fe2000bf05070 */
[----:B------:R-:W1:Y:S01]  /*24150*/  LDC.64 R12, c[0x0][0xa00] ;  /* 0x00028000ff0c7b82 */ /* 0x000e620000000a00 */
[----:B------:R-:W-:Y:S01]  /*24160*/  ULDC.64 UR6, c[0x0][0xa08] ;  /* 0x0002820000067ab9 */ /* 0x000fe20000000a00 */
[----:B------:R-:W-:Y:S01]  /*24170*/  ULDC.64 UR8, c[0x0][0xa10] ;  /* 0x0002840000087ab9 */ /* 0x000fe20000000a00 */
[----:B------:R-:W-:Y:S01]  /*24180*/  ISETP.NE.AND.EX P0, PT, RZ, UR5, PT, P0 ;  /* 0x00000005ff007c0c */ /* 0x000fe2000bf05300 */
[----:B------:R-:W-:-:S04]  /*24190*/  ULDC.64 UR4, c[0x0][0xa18] ;  /* 0x0002860000047ab9 */ /* 0x000fc80000000a00 */
[----:B------:R-:W4:Y:S08]  /*241a0*/  LDC.64 R4, c[0x0][0xa08] ;  /* 0x00028200ff047b82 */ /* 0x000f300000000a00 */
[----:B0-----:R-:W2:Y:S02]  /*241b0*/  @P0 LDC.64 R2, c[0x0][0xa28] ;  /* 0x00028a00ff020b82 */ /* 0x001ea40000000a00 */
[----:B--2---:R-:W-:-:S05]  /*241c0*/  @P0 IMAD.WIDE R2, R14, 0x4, R2 ;  /* 0x000000040e020825 */ /* 0x004fca00078e0202 */
[----:B------:R0:W5:Y:S01]  /*241d0*/  @P0 LDG.E R6, desc[UR46][R2.64] ;  /* 0x0000002e02060981 */ /* 0x000162000c1e1900 */
[----:B------:R-:W-:Y:S01]  /*241e0*/  ISETP.NE.U32.AND P0, PT, RZ, UR4, PT ;  /* 0x00000004ff007c0c */ /* 0x000fe2000bf05070 */
[----:B-1----:R-:W-:Y:S01]  /*241f0*/  IMAD.WIDE R12, R14, 0x4, R12 ;  /* 0x000000040e0c7825 */ /* 0x002fe200078e020c */
[----:B------:R-:W-:Y:S02]  /*24200*/  ISETP.NE.U32.AND P2, PT, RZ, UR6, PT ;  /* 0x00000006ff007c0c */ /* 0x000fe4000bf45070 */
[----:B------:R-:W-:Y:S01]  /*24210*/  ISETP.NE.AND.EX P0, PT, RZ, UR5, PT, P0 ;  /* 0x00000005ff007c0c */ /* 0x000fe2000bf05300 */
[----:B------:R-:W-:Y:S01]  /*24220*/  ULDC.64 UR4, c[0x0][0xa00] ;  /* 0x0002800000047ab9 */ /* 0x000fe20000000a00 */
[----:B------:R-:W-:Y:S01]  /*24230*/  ISETP.NE.U32.AND P4, PT, RZ, UR8, PT ;  /* 0x00000008ff007c0c */ /* 0x000fe2000bf85070 */
[----:B---3--:R-:W-:Y:S01]  /*24240*/  IMAD.MOV.U32 R8, RZ, RZ, RZ ;  /* 0x000000ffff087224 */ /* 0x008fe200078e00ff */
[----:B------:R-:W-:Y:S01]  /*24250*/  ISETP.NE.U32.AND P1, PT, RZ, UR4, PT ;  /* 0x00000004ff007c0c */ /* 0x000fe2000bf25070 */
[----:B0-----:R-:W0:Y:S01]  /*24260*/  LDC.64 R2, c[0x0][0xa10] ;  /* 0x00028400ff027b82 */ /* 0x001e220000000a00 */
[----:B------:R-:W-:-:S02]  /*24270*/  IMAD.MOV.U32 R0, RZ, RZ, RZ ;  /* 0x000000ffff007224 */ /* 0x000fc400078e00ff */
[----:B------:R-:W-:Y:S01]  /*24280*/  ISETP.NE.AND.EX P3, PT, RZ, UR5, PT, P1 ;  /* 0x00000005ff007c0c */ /* 0x000fe2000bf65310 */
[----:B----4-:R-:W-:-:S04]  /*24290*/  IMAD.WIDE R4, R14, 0x4, R4 ;  /* 0x000000040e047825 */ /* 0x010fc800078e0204 */
[----:B------:R-:W1:Y:S01]  /*242a0*/  @P0 LDC.64 R10, c[0x0][0xa18] ;  /* 0x00028600ff0a0b82 */ /* 0x000e620000000a00 */
[----:B------:R-:W-:Y:S01]  /*242b0*/  ULDC UR4, c[0x0][0x288] ;  /* 0x0000a20000047ab9 */ /* 0x000fe20000000800 */
[----:B------:R-:W-:Y:S02]  /*242c0*/  ISETP.NE.AND.EX P1, PT, RZ, UR7, PT, P2 ;  /* 0x00000007ff007c0c */ /* 0x000fe4000bf25320 */
[----:B------:R-:W-:-:S04]  /*242d0*/  ISETP.NE.AND.EX P2, PT, RZ, UR9, PT, P4 ;  /* 0x00000009ff007c0c */ /* 0x000fc8000bf45340 */
[----:B------:R-:W2:Y:S07]  /*242e0*/  @P3 LDG.E R7, desc[UR46][R12.64] ;  /* 0x0000002e0c073981 */ /* 0x000eae000c1e1900 */
[----:B------:R3:W5:Y:S01]  /*242f0*/  @P1 LDG.E R8, desc[UR46][R4.64] ;  /* 0x0000002e04081981 */ /* 0x000762000c1e1900 */
[----:B0-----:R-:W-:-:S05]  /*24300*/  IMAD.WIDE R2, R14, 0x4, R2 ;  /* 0x000000040e027825 */ /* 0x001fca00078e0202 */
[----:B------:R3:W5:Y:S01]  /*24310*/  @P2 LDG.E R0, desc[UR46][R2.64] ;  /* 0x0000002e02002981 */ /* 0x000762000c1e1900 */
[----:B-1----:R-:W-:-:S03]  /*24320*/  @P0 IMAD.WIDE R10, R14, 0x4, R10 ;  /* 0x000000040e0a0825 */ /* 0x002fc600078e020a */
[----:B--2---:R0:W-:Y:S02]  /*24330*/  STL [R1+0x48], R7 ;  /* 0x0000480701007387 */ /* 0x0041e40000100800 */
[----:B0-----:R-:W-:Y:S01]  /*24340*/  IMAD.U32 R7, RZ, RZ, UR4 ;  /* 0x00000004ff077e24 */ /* 0x001fe2000f8e00ff */
[----:B------:R-:W-:-:S05]  /*24350*/  ULDC.64 UR4, c[0x0][0x418] ;  /* 0x0001060000047ab9 */ /* 0x000fca0000000a00 */
[----:B------:R-:W2:Y:S01]  /*24360*/  @P0 LDG.E R7, desc[UR46][R10.64] ;  /* 0x0000002e0a070981 */ /* 0x000ea2000c1e1900 */
[----:B------:R-:W-:-:S03]  /*24370*/  UISETP.NE.U32.AND UP0, UPT, UR4, URZ, UPT ;  /* 0x0000003f0400728c */ /* 0x000fc6000bf05070 */
[----:B------:R-:W-:Y:S01]  /*24380*/  ULDC UR4, c[0x0][0x424] ;  /* 0x0001090000047ab9 */ /* 0x000fe20000000800 */
[----:B------:R-:W-:-:S03]  /*24390*/  UISETP.NE.AND.EX UP0, UPT, UR5, URZ, UPT, UP0 ;  /* 0x0000003f0500728c */ /* 0x000fc6000bf05300 */
[----:B------:R-:W-:Y:S01]  /*243a0*/  ULDC UR5, c[0x0][0x2f0] ;  /* 0x0000bc0000057ab9 */ /* 0x000fe20000000800 */
[----:B------:R-:W-:Y:S01]  /*243b0*/  USEL UR4, UR4, 0x1, UP0 ;  /* 0x0000000104047887 */ /* 0x000fe20008000000 */
[----:B--2---:R0:W-:Y:S04]  /*243c0*/  STL [R1+0x38], R7 ;  /* 0x0000380701007387 */ /* 0x0041e80000100800 */
[----:B------:R3:W5:Y:S01]  /*243d0*/  LDL R15, [R1+0x38] ;  /* 0x00003800010f7983 */ /* 0x0007620000100800 */
[----:B------:R-:W-:-:S03]  /*243e0*/  UIMAD UR4, UR4, UR5, URZ ;  /* 0x00000005040472a4 */ /* 0x000fc6000f8e023f */
[----:B------:R-:W-:Y:S02]  /*243f0*/  ULDC UR5, c[0x0][0x348] ;  /* 0x0000d20000057ab9 */ /* 0x000fe40000000800 */
[----:B------:R-:W-:Y:S02]  /*24400*/  IMAD.U32 R10, RZ, RZ, UR5 ;  /* 0x00000005ff0a7e24 */ /* 0x000fe4000f8e00ff */
[----:B0-----:R-:W-:Y:S01]  /*24410*/  IMAD.U32 R7, RZ, RZ, UR4 ;  /* 0x00000004ff077e24 */ /* 0x001fe2000f8e00ff */
[----:B---3--:R-:W-:Y:S06]  /*24420*/  @P0 BRA `(.L_x_1771) ;  /* 0x0000000000140947 */ /* 0x008fec0003800000 */
[----:B------:R-:W-:Y:S05]  /*24430*/  @!P3 BRA `(.L_x_1771) ;  /* 0x000000000010b947 */ /* 0x000fea0003800000 */
[----:B------:R-:W2:Y:S04]  /*24440*/  LDG.E R9, desc[UR46][R12.64] ;  /* 0x0000002e0c097981 */ /* 0x000ea8000c1e1900 */
[----:B------:R-:W2:Y:S02]  /*24450*/  LDG.E R12, desc[UR46][R12.64+0x4] ;  /* 0x0000042e0c0c7981 */ /* 0x000ea4000c1e1900 */
[----:B--2--5:R-:W-:-:S05]  /*24460*/  IMAD.IADD R15, R12, 0x1, -R9 ;  /* 0x000000010c0f7824 */ /* 0x024fca00078e0a09 */
[----:B------:R0:W-:Y:S02]  /*24470*/  STL [R1+0x38], R15 ;  /* 0x0000380f01007387 */ /* 0x0001e40000100800 */
.L_x_1771:
[----:B------:R-:W2:Y:S01]  /*24480*/  LDL.LU R11, [R1+0x8] ;  /* 0x00000800010b7983 */ /* 0x000ea20000300800 */
[----:B-----5:R-:W-:Y:S01]  /*24490*/  IMAD.IADD R8, R8, 0x1, R6 ;  /* 0x0000000108087824 */ /* 0x020fe200078e0206 */
[----:B------:R-:W-:Y:S02]  /*244a0*/  ULDC.64 UR4, c[0x0][0xa20] ;  /* 0x0002880000047ab9 */ /* 0x000fe40000000a00 */
[----:B------:R-:W-:Y:S02]  /*244b0*/  ISETP.NE.U32.AND P0, PT, RZ, UR4, PT ;  /* 0x00000004ff007c0c */ /* 0x000fe4000bf05070 */
[----:B------:R1:W-:Y:S02]  /*244c0*/  STL [R1+0x18], R8 ;  /* 0x0000180801007387 */ /* 0x0003e40000100800 */
[----:B------:R-:W-:Y:S02]  /*244d0*/  ISETP.NE.AND.EX P0, PT, RZ, UR5, PT, P0 ;  /* 0x00000005ff007c0c */ /* 0x000fe4000bf05300 */
[----:B--2---:R-:W-:-:S02]  /*244e0*/  LOP3.LUT R17, R11, 0xff000000, RZ, 0xc0, !PT ;  /* 0xff0000000b117812 */ /* 0x004fc400078ec0ff */
[C---:B------:R-:W-:Y:S02]  /*244f0*/  LOP3.LUT R9, R11.reuse, 0xff0000, RZ, 0xc0, !PT ;  /* 0x00ff00000b097812 */ /* 0x040fe400078ec0ff */
[----:B------:R-:W-:Y:S02]  /*24500*/  SHF.R.U32.HI R17, RZ, 0x8, R17 ;  /* 0x00000008ff117819 */ /* 0x000fe40000011611 */
[----:B------:R-:W-:Y:S02]  /*24510*/  LOP3.LUT R16, R11, 0xffff, RZ, 0xc0, !PT ;  /* 0x0000ffff0b107812 */ /* 0x000fe400078ec0ff */
[----:B------:R-:W-:-:S03]  /*24520*/  LEA.HI R17, R9, R17, RZ, 0x10 ;  /* 0x0000001109117211 */ /* 0x000fc600078f80ff */
[----:B-1----:R-:W-:Y:S05]  /*24530*/  @!P0 BRA `(.L_x_1772) ;  /* 0x0000000000108947 */ /* 0x002fea0003800000 */
[----:B------:R-:W1:Y:S02]  /*24540*/  LDC.64 R4, c[0x0][0xa20] ;  /* 0x00028800ff047b82 */ /* 0x000e640000000a00 */
[----:B-1----:R-:W-:-:S05]  /*24550*/  IMAD.WIDE R4, R14, 0x4, R4 ;  /* 0x000000040e047825 */ /* 0x002fca00078e0204 */
[----:B------:R1:W5:Y:S01]  /*24560*/  LDG.E R7, desc[UR46][R4.64] ;  /* 0x0000002e04077981 */ /* 0x000362000c1e1900 */
[----:B------:R-:W-:Y:S05]  /*24570*/  BRA `(.L_x_1773) ;  /* 0x0000000000107947 */ /* 0x000fea0003800000 */
.L_x_1772:
[----:B------:R-:W-:Y:S05]  /*24580*/  @!P1 BRA `(.L_x_1773) ;  /* 0x00000000000c9947 */ /* 0x000fea0003800000 */
[----:B------:R-:W2:Y:S04]  /*24590*/  LDG.E R7, desc[UR46][R4.64] ;  /* 0x0000002e04077981 */ /* 0x000ea8000c1e1900 */
[----:B------:R-:W2:Y:S02]  /*245a0*/  LDG.E R4, desc[UR46][R4.64+0x4] ;  /* 0x0000042e04047981 */ /* 0x000ea4000c1e1900 */
[----:B--2---:R-:W-:-:S07]  /*245b0*/  IMAD.IADD R7, R4, 0x1, -R7 ;  /* 0x0000000104077824 */ /* 0x004fce00078e0a07 */
.L_x_1773:
[----:B------:R-:W2:Y:S04]  /*245c0*/  LDL.LU R8, [R1+0x4] ;  /* 0x0000040001087983 */ /* 0x000ea80000300800 */
[----:B-1----:R-:W3:Y:S04]  /*245d0*/  @P2 LDG.E R4, desc[UR46][R2.64] ;  /* 0x0000002e02042981 */ /* 0x002ee8000c1e1900 */
[----:B------:R1:W3:Y:S01]  /*245e0*/  @P2 LDG.E R2, desc[UR46][R2.64+0x4] ;  /* 0x0000042e02022981 */ /* 0x0002e2000c1e1900 */
[----:B-----5:R-:W-:Y:S01]  /*245f0*/  IADD3 R9, -R6, R7, RZ ;  /* 0x0000000706097210 */ /* 0x020fe20007ffe1ff */
[----:B-1----:R-:W1:Y:S02]  /*24600*/  LDC R3, c[0x0][0x448] ;  /* 0x00011200ff037b82 */ /* 0x002e640000000800 */
[----:B-1----:R-:W-:-:S13]  /*24610*/  ISETP.NE.AND P1, PT, R3, 0x1, PT ;  /* 0x000000010300780c */ /* 0x002fda0003f25270 */
[----:B------:R-:W1:Y:S08]  /*24620*/  @P1 LDC R3, c[0x0][0x44c] ;  /* 0x00011300ff031b82 */ /* 0x000e700000000800 */
[----:B------:R-:W4:Y:S01]  /*24630*/  @P1 LDC R5, c[0x0][0x450] ;  /* 0x00011400ff051b82 */ /* 0x000f220000000800 */
[----:B--2---:R-:W-:-:S04]  /*24640*/  IMAD.SHL.U32 R12, R8, 0x80, RZ ;  /* 0x00000080080c7824 */ /* 0x004fc800078e00ff */
[----:B------:R-:W-:Y:S01]  /*24650*/  VIADD R7, R12, 0x7f ;  /* 0x0000007f0c077836 */ /* 0x000fe20000000000 */
[----:B------:R2:W-:Y:S01]  /*24660*/  STL [R1+0x30], R12 ;  /* 0x0000300c01007387 */ /* 0x0005e20000100800 */
[----:B---3--:R-:W-:Y:S02]  /*24670*/  @P2 IMAD.IADD R10, R2, 0x1, -R4 ;  /* 0x00000001020a2824 */ /* 0x008fe400078e0a04 */
[----:B-1----:R-:W-:-:S04]  /*24680*/  @P1 IMAD.HI.U32 R2, R7, R3, RZ ;  /* 0x0000000307021227 */ /* 0x002fc800078e00ff */
[----:B------:R-:W-:Y:S01]  /*24690*/  IMAD.IADD R6, R9, 0x1, R10 ;  /* 0x0000000109067824 */ /* 0x000fe200078e020a */
[----:B----4-:R-:W-:-:S03]  /*246a0*/  @P1 SHF.R.U32.HI R7, RZ, R5, R2 ;  /* 0x00000005ff071219 */ /* 0x010fc60000011602 */
[C---:B------:R-:W-:Y:S01]  /*246b0*/  VIADD R2, R6.reuse, 0x5f ;  /* 0x0000005f06027836 */ /* 0x040fe20000000000 */
[----:B------:R-:W-:-:S03]  /*246c0*/  IADD3 R21, R6, 0x1, -R15 ;  /* 0x0000000106157810 */ /* 0x000fc60007ffe80f */
[----:B------:R-:W-:-:S04]  /*246d0*/  IMAD.HI R2, R2, 0x2aaaaaab, RZ ;  /* 0x2aaaaaab02027827 */ /* 0x000fc800078e02ff */
[----:B------:R-:W-:Y:S01]  /*246e0*/  IMAD.IADD R7, R21, 0x1, R7 ;  /* 0x0000000115077824 */ /* 0x000fe200078e0207 */
[----:B------:R-:W-:-:S04]  /*246f0*/  SHF.R.U32.HI R3, RZ, 0x1f, R2 ;  /* 0x0000001fff037819 */ /* 0x000fc80000011602 */
[----:B------:R-:W-:Y:S02]  /*24700*/  LEA.HI.SX32 R11, R2, R3, 0x1c ;  /* 0x00000003020b7211 */ /* 0x000fe400078fe2ff */
[----:B------:R-:W1:Y:S03]  /*24710*/  LDC.64 R2, c[0x0][0x9e0] ;  /* 0x00027800ff027b82 */ /* 0x000e660000000a00 */
[----:B------:R2:W-:Y:S01]  /*24720*/  STL [R1+0x5c], R11 ;  /* 0x00005c0b01007387 */ /* 0x0005e20000100800 */
[----:B-1----:R-:W-:Y:S01]  /*24730*/  ISETP.GE.AND P3, PT, R3, 0x1, PT ;  /* 0x000000010300780c */ /* 0x002fe20003f66270 */
        /* <DEDUP_REMOVED lines=13> */
.L_x_1776:
[----:B------:R-:W-:-:S13]  /*24810*/  ISETP.NE.AND P0, PT, R3, 0x1, PT ;  /* 0x000000010300780c */ /* 0x000fda0003f05270 */
[----:B------:R-:W1:Y:S02]  /*24820*/  @P0 LDC.64 R4, c[0x0][0x9e8] ;  /* 0x00027a00ff040b82 */ /* 0x000e640000000a00 */
[----:B-1----:R-:W-:-:S05]  /*24830*/  @P0 IMAD.HI.U32 R4, R2, R4, RZ ;  /* 0x0000000402040227 */ /* 0x002fca00078e00ff */
[----:B------:R-:W-:-:S07]  /*24840*/  @P0 SHF.R.U32.HI R2, RZ, R5, R4 ;  /* 0x00000005ff020219 */ /* 0x000fce0000011604 */
.L_x_1777:
[----:B------:R-:W-:Y:S05]  /*24850*/  BSYNC B0 ;  /* 0x0000000000007941 */ /* 0x000fea0003800000 */
.L_x_1775:
[----:B------:R-:W-:-:S05]  /*24860*/  IMAD R2, R2, R3, R3 ;  /* 0x0000000302027224 */ /* 0x000fca00078e0203 */
[----:B------:R-:W-:-:S07]  /*24870*/  VIMNMX R8, R8, R2, PT ;  /* 0x0000000208087248 */ /* 0x000fce0003fe0100 */
.L_x_1774:
[----:B------:R-:W1:Y:S01]  /*24880*/  @P1 LDC R4, c[0x0][0x44c] ;  /* 0x00011300ff041b82 */ /* 0x000e620000000800 */
[----:B------:R-:W-:Y:S01]  /*24890*/  VIADD R8, R8, 0x5f ;  /* 0x0000005f08087836 */ /* 0x000fe20000000000 */
[----:B------:R-:W-:Y:S01]  /*248a0*/  ULDC UR4, c[0x0][0x9dc] ;  /* 0x0002770000047ab9 */ /* 0x000fe20000000800 */
[----:B------:R-:W-:Y:S02]  /*248b0*/  IMAD.MOV.U32 R2, RZ, RZ, R12 ;  /* 0x000000ffff027224 */ /* 0x000fe400078e000c */
[----:B------:R-:W-:-:S03]  /*248c0*/  IMAD.HI R8, R8, 0x2aaaaaab, RZ ;  /* 0x2aaaaaab08087827 */ /* 0x000fc600078e02ff */
[----:B------:R-:W2:Y:S01]  /*248d0*/  @P1 LDC R5, c[0x0][0x450] ;  /* 0x00011400ff051b82 */ /* 0x000ea20000000800 */
[----:B------:R-:W-:Y:S01]  /*248e0*/  IMAD.IADD R20, R6, 0x1, -R15 ;  /* 0x0000000106147824 */ /* 0x000fe200078e0a0f */
[----:B------:R-:W-:-:S04]  /*248f0*/  SHF.R.U32.HI R7, RZ, 0x1f, R8 ;  /* 0x0000001fff077819 */ /* 0x000fc80000011608 */
[----:B------:R-:W-:-:S04]  /*24900*/  LEA.HI.SX32 R7, R8, R7, 0x1c ;  /* 0x0000000708077211 */ /* 0x000fc800078fe2ff */
[----:B------:R-:W-:Y:S01]  /*24910*/  VIMNMX R7, R11, R7, PT ;  /* 0x000000070b077248 */ /* 0x000fe20003fe0100 */
[----:B-1----:R-:W-:-:S05]  /*24920*/  @P1 IMAD.HI.U32 R4, R12, R4, RZ ;  /* 0x000000040c041227 */ /* 0x002fca00078e00ff */
[----:B--2---:R-:W-:-:S05]  /*24930*/  @P1 SHF.R.U32.HI R2, RZ, R5, R4 ;  /* 0x00000005ff021219 */ /* 0x004fca0000011604 */
        /* <DEDUP_REMOVED lines=13> */
.L_x_1780:
[----:B------:R-:W-:-:S13]  /*24a10*/  ISETP.NE.AND P0, PT, R3, 0x1, PT ;  /* 0x000000010300780c */ /* 0x000fda0003f05270 */
[----:B------:R-:W1:Y:S02]  /*24a20*/  @P0 LDC.64 R4, c[0x0][0x9e8] ;  /* 0x00027a00ff040b82 */ /* 0x000e640000000a00 */
[----:B-1----:R-:W-:-:S05]  /*24a30*/  @P0 IMAD.HI.U32 R4, R2, R4, RZ ;  /* 0x0000000402040227 */ /* 0x002fca00078e00ff */
[----:B------:R-:W-:-:S07]  /*24a40*/  @P0 SHF.R.U32.HI R2, RZ, R5, R4 ;  /* 0x00000005ff020219 */ /* 0x000fce0000011604 */
.L_x_1781:
[----:B------:R-:W-:Y:S05]  /*24a50*/  BSYNC B0 ;  /* 0x0000000000007941 */ /* 0x000fea0003800000 */
.L_x_1779:
[----:B------:R-:W-:-:S05]  /*24a60*/  IMAD R2, R2, R3, RZ ;  /* 0x0000000302027224 */ /* 0x000fca00078e02ff */
[----:B------:R-:W-:-:S07]  /*24a70*/  VIMNMX R6, R6, R2, !PT ;  /* 0x0000000206067248 */ /* 0x000fce0007fe0100 */
.L_x_1778:
[----:B------:R-:W-:Y:S01]  /*24a80*/  IMAD.HI R6, R6, 0x2aaaaaab, RZ ;  /* 0x2aaaaaab06067827 */ /* 0x000fe200078e02ff */
[----:B------:R-:W-:Y:S01]  /*24a90*/  LOP3.LUT R12, R17, 0xff, RZ, 0xc0, !PT ;  /* 0x000000ff110c7812 */ /* 0x000fe200078ec0ff */
[----:B------:R-:W-:Y:S01]  /*24aa0*/  BSSY B0, `(.L_x_1782) ;  /* 0x0000027000007945 */ /* 0x000fe20003800000 */
[----:B------:R-:W-:Y:S01]  /*24ab0*/  SHF.R.U32.HI R17, RZ, 0x10, R17 ;  /* 0x00000010ff117819 */ /* 0x000fe20000011611 */
[----:B------:R-:W-:Y:S01]  /*24ac0*/  IMAD.MOV.U32 R2, RZ, RZ, RZ ;  /* 0x000000ffff027224 */ /* 0x000fe200078e00ff */
[----:B------:R-:W-:Y:S01]  /*24ad0*/  SHF.R.U32.HI R4, RZ, 0x1f, R6 ;  /* 0x0000001fff047819 */ /* 0x000fe20000011606 */
[----:B------:R1:W-:Y:S03]  /*24ae0*/  STL [R1+0x50], R12 ;  /* 0x0000500c01007387 */ /* 0x0003e60000100800 */
[----:B------:R-:W-:-:S04]  /*24af0*/  LEA.HI.SX32 R4, R6, R4, 0x1c ;  /* 0x0000000406047211 */ /* 0x000fc800078fe2ff */
[----:B------:R-:W-:-:S04]  /*24b00*/  VIMNMX R4, RZ, R4, !PT ;  /* 0x00000004ff047248 */ /* 0x000fc80007fe0100 */
[----:B------:R-:W-:-:S13]  /*24b10*/  ISETP.GT.AND P0, PT, R7, R4, PT ;  /* 0x000000040700720c */ /* 0x000fda0003f04270 */
[----:B-1----:R-:W-:Y:S05]  /*24b20*/  @!P0 BRA `(.L_x_1783) ;  /* 0x0000000000788947 */ /* 0x002fea0003800000 */
[----:B------:R-:W-:Y:S01]  /*24b30*/  ISETP.NE.AND P0, PT, R17, RZ, PT ;  /* 0x000000ff1100720c */ /* 0x000fe20003f05270 */
[----:B------:R-:W-:-:S03]  /*24b40*/  ULDC UR4, c[0x0][0x9f0] ;  /* 0x00027c0000047ab9 */ /* 0x000fc60000000800 */
[----:B------:R-:W-:-:S04]  /*24b50*/  SEL R5, R17, UR4, P0 ;  /* 0x0000000411057c07 */ /* 0x000fc80008000000 */
[----:B------:R-:W-:Y:S02]  /*24b60*/  IABS R6, R5 ;  /* 0x0000000500067213 */ /* 0x000fe40000000000 */
[----:B------:R-:W-:Y:S02]  /*24b70*/  IADD3 R8, R5, -0x1, R7 ;  /* 0xffffffff05087810 */ /* 0x000fe40007ffe007 */
[----:B------:R-:W1:Y:S02]  /*24b80*/  I2F.RP R2, R6 ;  /* 0x0000000600027306 */ /* 0x000e640000209400 */
[----:B------:R-:W-:-:S06]  /*24b90*/  IADD3 R8, -R4, R8, RZ ;  /* 0x0000000804087210 */ /* 0x000fcc0007ffe1ff */
        /* <DEDUP_REMOVED lines=10> */
[----:B------:R-:W-:-:S03]  /*24c40*/  IABS R3, R8 ;  /* 0x0000000800037213 */ /* 0x000fc60000000000 */
[----:B------:R-:W-:-:S04]  /*24c50*/  IMAD.MOV R2, RZ, RZ, -R2 ;  /* 0x000000ffff027224 */ /* 0x000fc800078e0a02 */
        /* <DEDUP_REMOVED lines=11> */
.L_x_1783:
[----:B------:R-:W-:Y:S05]  /*24d10*/  BSYNC B0 ;  /* 0x0000000000007941 */ /* 0x000fea0003800000 */
.L_x_1782:
[-C--:B------:R-:W-:Y:S01]  /*24d20*/  IMAD R4, R12, R2.reuse, R4 ;  /* 0x000000020c047224 */ /* 0x080fe200078e0204 */
[----:B------:R-:W-:Y:S04]  /*24d30*/  BSSY B0, `(.L_x_1784) ;  /* 0x000015f000007945 */ /* 0x000fe80003800000 */
        /* <DEDUP_REMOVED lines=23> */
.L_x_1979:
[----:B--2---:R-:W-:Y:S02]  /*24eb0*/  ISETP.NE.AND P0, PT, R14, RZ, PT ;  /* 0x000000ff0e00720c */ /* 0x004fe40003f05270 */
[----:B------:R-:W-:-:S11]  /*24ec0*/  PLOP3.LUT P6, PT, PT, PT, PT, 0x8, 0x0 ;  /* 0x000000000000781c */ /* 0x000fd60003fce170 */
[----:B------:R-:W-:Y:S05]  /*24ed0*/  @P0 BRA `(.L_x_1787) ;  /* 0x00000000000c0947 */ /* 0x000fea0003800000 */
[----:B------:R-:W-:-:S03]  /*24ee0*/  UMOV UR4, 0xffffffff ;  /* 0xffffffff00047882 */ /* 0x000fc60000000000 */
[----:B------:R-:W-:Y:S05]  /*24ef0*/  BRA.DIV UR4, `(.L_x_1788) ;  /* 0x0000008204a47947 */ /* 0x000fea000b800000 */
[----:B------:R-:W-:-:S13]  /*24f00*/  ELECT P6, URZ, PT ;  /* 0x00000000003f782f */ /* 0x000fda00038c0000 */
.L_x_1787:
[----:B-1----:R-:W2:Y:S01]  /*24f10*/  LDL R4, [R1+0x58] ;  /* 0x0000580001047983 */ /* 0x002ea20000100800 */
[----:B------:R-:W-:Y:S01]  /*24f20*/  BSSY B1, `(.L_x_1789) ;  /* 0x0000008000017945 */ /* 0x000fe20003800000 */
[----:B--2---:R-:W-:-:S05]  /*24f30*/  VIADD R4, R4, 0x1 ;  /* 0x0000000104047836 */ /* 0x004fca0000000000 */
[----:B------:R-:W-:-:S04]  /*24f40*/  LEA.HI R5, R4, R4, RZ, 0x1 ;  /* 0x0000000404057211 */ /* 0x000fc800078f08ff */
[----:B------:R-:W-:-:S05]  /*24f50*/  LOP3.LUT R5, R5, 0xfffffffe, RZ, 0xc0, !PT ;  /* 0xfffffffe05057812 */ /* 0x000fca00078ec0ff */
[----:B------:R-:W-:-:S05]  /*24f60*/  IMAD.IADD R4, R4, 0x1, -R5 ;  /* 0x0000000104047824 */ /* 0x000fca00078e0a05 */
[----:B------:R-:W-:-:S04]  /*24f70*/  SHF.L.U32 R4, R4, 0x1f, RZ ;  /* 0x0000001f04047819 */ /* 0x000fc800000006ff */
[----:B------:R-:W1:Y:S02]  /*24f80*/  SYNCS.PHASECHK.TRANS64.TRYWAIT P0, [R19+URZ+0x30820], R4 ;  /* 0x03082004130075a7 */ /* 0x000e64000800017f */
[----:B-1----:R-:W-:Y:S05]  /*24f90*/  @!P0 BRA `(.L_x_1790) ;  /* 0x00000080009c8947 */ /* 0x002fea0003800000 */
.L_x_1982:
[----:B------:R-:W-:Y:S05]  /*24fa0*/  BSYNC B1 ;  /* 0x0000000000017941 */ /* 0x000fea0003800000 */
.L_x_1789:
        /* <DEDUP_REMOVED lines=12> */
.L_x_1983:
[----:B------:R-:W-:Y:S05]  /*25070*/  BSYNC B2 ;  /* 0x0000000000027941 */ /* 0x000fea0003800000 */
.L_x_1793:
        /* <DEDUP_REMOVED lines=9> */
.L_x_1796:
[----:B------:R-:W-:Y:S05]  /*25110*/  BSYNC B2 ;  /* 0x0000000000027941 */ /* 0x000fea0003800000 */
.L_x_1795:
[----:B-1----:R-:W3:Y:S01]  /*25120*/  LDL R4, [R1+0x1c] ;  /* 0x00001c0001047983 */ /* 0x002ee20000100800 */
[----:B------:R-:W-:Y:S01]  /*25130*/  MOV R14, RZ ;  /* 0x000000ff000e7202 */ /* 0x000fe20000000f00 */
[----:B------:R-:W-:Y:S01]  /*25140*/  IMAD R5, R9, 0x60, R0 ;  /* 0x0000006009057824 */ /* 0x000fe200078e0200 */
[----:B------:R-:W-:Y:S01]  /*25150*/  UIADD3 UR4, UP0, UR36, 0x570, URZ ;  /* 0x0000057024047890 */ /* 0x000fe2000ff1e03f */
[----:B------:R-:W-:Y:S01]  /*25160*/  PLOP3.LUT P0, PT, PT, PT, PT, 0x80, 0x0 ;  /* 0x000000000000781c */ /* 0x000fe20003f0f070 */
[----:B------:R-:W-:Y:S01]  /*25170*/  UMOV UR6, 0x0 ;  /* 0x0000000000067882 */ /* 0x000fe20000000000 */
[----:B------:R-:W-:Y:S01]  /*25180*/  R2UR UR10, R14 ;  /* 0x000000000e0a72ca */ /* 0x000fe200000e0000 */
[----:B------:R-:W-:Y:S01]  /*25190*/  VIADD R5, R5, 0xffffffa0 ;  /* 0xffffffa005057836 */ /* 0x000fe20000000000 */
[----:B------:R-:W-:Y:S01]  /*251a0*/  UIADD3.X UR5, URZ, UR37, URZ, UP0, !UPT ;  /* 0x000000253f057290 */ /* 0x000fe200087fe43f */
[----:B------:R-:W-:Y:S01]  /*251b0*/  UMOV UR7, 0x12f00000 ;  /* 0x12f0000000077882 */ /* 0x000fe20000000000 */
[----:B---3--:R-:W-:-:S02]  /*251c0*/  IMAD R6, R4, 0x9000, R19 ;  /* 0x0000900004067824 */ /* 0x008fc400078e0213 */
[----:B------:R-:W-:Y:S02]  /*251d0*/  VIADD R4, R7, 0x30890 ;  /* 0x0003089007047836 */ /* 0x000fe40000000000 */
[----:B------:R-:W-:-:S07]  /*251e0*/  VIADD R8, R6, 0x1e400 ;  /* 0x0001e40006087836 */ /* 0x000fce0000000000 */
.L_x_1797:
        /* <DEDUP_REMOVED lines=16> */
.L_x_1798:
        /* <DEDUP_REMOVED lines=16> */
.L_x_1799:
        /* <DEDUP_REMOVED lines=10> */
[----:B------:R-:W1:Y:S01]  /*25490*/  SYNCS.PHASECHK.TRANS64.TRYWAIT P0, [R7+URZ+0x308c0], R10 ;  /* 0x0308c00a070075a7 */ /* 0x000e62000800017f */
[----:B------:R-:W-:Y:S04]  /*254a0*/  BSSY B2, `(.L_x_1800) ;  /* 0x0000002000027945 */ /* 0x000fe80003800000 */
[----:B-1----:R-:W-:Y:S05]  /*254b0*/  @!P0 BRA `(.L_x_1801) ;  /* 0x0000007c007c8947 */ /* 0x002fea0003800000 */
.L_x_1984:
[----:B------:R-:W-:Y:S05]  /*254c0*/  BSYNC B2 ;  /* 0x0000000000027941 */ /* 0x000fea0003800000 */
.L_x_1800:
[----:B------:R-:W-:Y:S01]  /*254d0*/  BSSY B2, `(.L_x_1802) ;  /* 0x000000b000027945 */ /* 0x000fe20003800000 */
[----:B-12---:R-:W-:Y:S02]  /*254e0*/  IMAD.MOV.U32 R10, RZ, RZ, 0x0 ;  /* 0x00000000ff0a7424 */ /* 0x006fe400078e00ff */
        /* <DEDUP_REMOVED lines=9> */
.L_x_1803:
[----:B------:R-:W-:Y:S05]  /*25580*/  BSYNC B2 ;  /* 0x0000000000027941 */ /* 0x000fea0003800000 */
.L_x_1802:
[----:B------:R-:W-:Y:S01]  /*25590*/  R2UR UR10, R14 ;  /* 0x000000000e0a72ca */ /* 0x000fe200000e0000 */
[----:B------:R-:W-:Y:S01]  /*255a0*/  UIADD3 UR4, UP0, UR36, 0x670, URZ ;  /* 0x0000067024047890 */ /* 0x000fe2000ff1e03f */
[----:B------:R-:W-:Y:S01]  /*255b0*/  R2UR UR6, R10 ;  /* 0x000000000a0672ca */ /* 0x000fe200000e0000 */
[----:B------:R-:W-:Y:S01]  /*255c0*/  VIADD R7, R7, 0x308b0 ;  /* 0x000308b007077836 */ /* 0x000fe20000000000 */
[----:B------:R-:W-:Y:S01]  /*255d0*/  R2UR UR7, R11 ;  /* 0x000000000b0772ca */ /* 0x000fe200000e0000 */
[----:B------:R-:W-:Y:S01]  /*255e0*/  VIADD R4, R6, 0x400 ;  /* 0x0000040006047836 */ /* 0x000fe20000000000 */
[----:B------:R-:W-:Y:S01]  /*255f0*/  PLOP3.LUT P0, PT, PT, PT, PT, 0x80, 0x0 ;  /* 0x000000000000781c */ /* 0x000fe20003f0f070 */
[----:B------:R-:W-:-:S12]  /*25600*/  UIADD3.X UR5, URZ, UR37, URZ, UP0, !UPT ;  /* 0x000000253f057290 */ /* 0x000fd800087fe43f */
.L_x_1804:
        /* <DEDUP_REMOVED lines=10> */
[----:B------:R-:W-:Y:S01]  /*256b0*/  R2UR UR10, R13 ;  /* 0x000000000d0a72ca */ /* 0x000fe200000e0000 */
[----:B------:R-:W-:Y:S01]  /*256c0*/  VIADD R4, R6, 0x3400 ;  /* 0x0000340006047836 */ /* 0x000fe20000000000 */
[----:B------:R-:W-:Y:S02]  /*256d0*/  R2UR UR6, R10 ;  /* 0x000000000a0672ca */ /* 0x000fe400000e0000 */
[----:B------:R-:W-:Y:S02]  /*256e0*/  R2UR UR7, R11 ;  /* 0x000000000b0772ca */ /* 0x000fe400000e0000 */
[----:B------:R-:W-:-:S13]  /*256f0*/  PLOP3.LUT P0, PT, PT, PT, PT, 0x80, 0x0 ;  /* 0x000000000000781c */ /* 0x000fda0003f0f070 */
.L_x_1805:
        /* <DEDUP_REMOVED lines=15> */
.L_x_1806:
        /* <DEDUP_REMOVED lines=10> */
.L_x_1792:
[----:B------:R-:W-:Y:S05]  /*25890*/  BSYNC B1 ;  /* 0x0000000000017941 */ /* 0x000fea0003800000 */
.L_x_1791:
[----:B-1----:R-:W2:Y:S04]  /*258a0*/  LDL.LU R4, [R1+0x1c] ;  /* 0x00001c0001047983 */ /* 0x002ea80000300800 */
[----:B------:R-:W3:Y:S01]  /*258b0*/  LDL.LU R8, [R1+0x20] ;  /* 0x0000200001087983 */ /* 0x000ee20000300800 */
[----:B------:R-:W-:Y:S01]  /*258c0*/  VIADD R9, R9, 0xfffffffe ;  /* 0xfffffffe09097836 */ /* 0x000fe20000000000 */
[----:B------:R-:W-:-:S04]  /*258d0*/  PLOP3.LUT P0, PT, PT, PT, PT, 0x8, 0x0 ;  /* 0x000000000000781c */ /* 0x000fc80003f0e170 */
[----:B------:R-:W-:Y:S02]  /*258e0*/  ISETP.GE.AND P2, PT, R9, R3, PT ;  /* 0x000000030900720c */ /* 0x000fe40003f46270 */
[----:B--2---:R-:W-:-:S04]  /*258f0*/  IADD3 R4, R4, 0x1, RZ ;  /* 0x0000000104047810 */ /* 0x004fc80007ffe0ff */
[----:B------:R-:W-:-:S04]  /*25900*/  ISETP.NE.AND P1, PT, R4, 0x2, PT ;  /* 0x000000020400780c */ /* 0x000fc80003f25270 */
[----:B------:R-:W-:Y:S02]  /*25910*/  SEL R5, RZ, 0x1, P1 ;  /* 0x00000001ff057807 */ /* 0x000fe40000800000 */
[----:B------:R-:W-:Y:S02]  /*25920*/  SEL R4, R4, RZ, P1 ;  /* 0x000000ff04047207 */ /* 0x000fe40000800000 */
[----:B---3--:R-:W-:-:S03]  /*25930*/  LOP3.LUT R8, R8, R5, RZ, 0x3c, !PT ;  /* 0x0000000508087212 */ /* 0x008fc600078e3cff */
[----:B------:R1:W-:Y:S04]  /*25940*/  STL [R1+0x1c], R4 ;  /* 0x00001c0401007387 */ /* 0x0003e80000100800 */
[----:B------:R1:W-:Y:S01]  /*25950*/  STL [R1+0x20], R8 ;  /* 0x0000200801007387 */ /* 0x0003e20000100800 */
[----:B------:R-:W-:Y:S05]  /*25960*/  @!P2 BRA `(.L_x_1785) ;  /* 0x00000008006ca947 */ /* 0x000fea0003800000 */
.L_x_1823:
        /* <DEDUP_REMOVED lines=8> */
[----:B------:R-:W-:Y:S01]  /*259f0*/  ISETP.NE.AND P2, PT, R4, RZ, PT ;  /* 0x000000ff0400720c */ /* 0x000fe20003f45270 */
[----:B--2---:R-:W-:Y:S01]  /*25a00*/  IMAD R8, R6, 0x8, R19 ;  /* 0x0000000806087824 */ /* 0x004fe200078e0213 */
[----:B---3--:R-:W-:-:S04]  /*25a10*/  SHF.L.U32 R7, R5, 0x1f, RZ ;  /* 0x0000001f05077819 */ /* 0x008fc800000006ff */
[----:B------:R-:W1:Y:S02]  /*25a20*/  SYNCS.PHASECHK.TRANS64.TRYWAIT P1, [R8+URZ+0x308a0], R7 ;  /* 0x0308a007080075a7 */ /* 0x000e64000802017f */
[----:B-1----:R-:W-:Y:S05]  /*25a30*/  @!P1 BRA `(.L_x_1810) ;  /* 0x0000007800309947 */ /* 0x002fea0003800000 */
.L_x_1985:
[----:B------:R-:W-:Y:S05]  /*25a40*/  BSYNC B2 ;  /* 0x0000000000027941 */ /* 0x000fea0003800000 */
.L_x_1809:
        /* <DEDUP_REMOVED lines=9> */
.L_x_1812:
[----:B------:R-:W-:Y:S05]  /*25ae0*/  BSYNC B2 ;  /* 0x0000000000027941 */ /* 0x000fea0003800000 */
.L_x_1811:
[----:B------:R-:W2:Y:S01]  /*25af0*/  LDL R4, [R1+0x1c] ;  /* 0x00001c0001047983 */ /* 0x000ea20000100800 */
[----:B------:R-:W-:Y:S01]  /*25b00*/  IMAD.MOV.U32 R12, RZ, RZ, RZ ;  /* 0x000000ffff0c7224 */ /* 0x000fe200078e00ff */
        /* <DEDUP_REMOVED lines=10> */
.L_x_1813:
        /* <DEDUP_REMOVED lines=10> */
[----:B------:R-:W-:Y:S01]  /*25c50*/  IMAD.MOV.U32 R14, RZ, RZ, 0x40 ;  /* 0x00000040ff0e7424 */ /* 0x000fe200078e00ff */
[----:B------:R-:W-:Y:S01]  /*25c60*/  PLOP3.LUT P1, PT, PT, PT, PT, 0x80, 0x0 ;  /* 0x000000000000781c */ /* 0x000fe20003f2f070 */
[----:B------:R-:W-:Y:S01]  /*25c70*/  VIADD R10, R6, 0x21400 ;  /* 0x00021400060a7836 */ /* 0x000fe20000000000 */
[----:B------:R-:W-:Y:S01]  /*25c80*/  UMOV UR6, 0x0 ;  /* 0x0000000000067882 */ /* 0x000fe20000000000 */
[----:B------:R-:W-:Y:S01]  /*25c90*/  UMOV UR7, 0x12f00000 ;  /* 0x12f0000000077882 */ /* 0x000fe20000000000 */
[----:B------:R-:W-:-:S15]  /*25ca0*/  R2UR UR10, R14 ;  /* 0x000000000e0a72ca */ /* 0x000fde00000e0000 */
.L_x_1814:
        /* <DEDUP_REMOVED lines=16> */
.L_x_1815:
        /* <DEDUP_REMOVED lines=10> */
[----:B------:R-:W2:Y:S01]  /*25e50*/  SYNCS.PHASECHK.TRANS64.TRYWAIT P1, [R8+URZ+0x308c0], R7 ;  /* 0x0308c007080075a7 */ /* 0x000ea2000802017f */
[----:B------:R-:W-:Y:S04]  /*25e60*/  BSSY B2, `(.L_x_1816) ;  /* 0x0000002000027945 */ /* 0x000fe80003800000 */
[----:B--2---:R-:W-:Y:S05]  /*25e70*/  @!P1 BRA `(.L_x_1817) ;  /* 0x0000007400349947 */ /* 0x004fea0003800000 */
.L_x_1986:
[----:B------:R-:W-:Y:S05]  /*25e80*/  BSYNC B2 ;  /* 0x0000000000027941 */ /* 0x000fea0003800000 */
.L_x_1816:
[----:B------:R-:W-:Y:S01]  /*25e90*/  BSSY B2, `(.L_x_1818) ;  /* 0x000000b000027945 */ /* 0x000fe20003800000 */
[----:B------:R-:W-:Y:S02]  /*25ea0*/  IMAD.MOV.U32 R10, RZ, RZ, 0x0 ;  /* 0x00000000ff0a7424 */ /* 0x000fe400078e00ff */
[----:B------:R-:W-:Y:S01]  /*25eb0*/  IMAD.MOV.U32 R11, RZ, RZ, 0x12f00000 ;  /* 0x12f00000ff0b7424 */ /* 0x000fe200078e00ff */
[----:B------:R-:W-:Y:S06]  /*25ec0*/  @P2 BRA `(.L_x_1819) ;  /* 0x00000000001c2947 */ /* 0x000fec0003800000 */
[----:B0-----:R-:W0:Y:S01]  /*25ed0*/  S2R R15, SR_TID.X ;  /* 0x00000000000f7919 */ /* 0x001e220000002100 */
[----:B------:R-:W-:-:S04]  /*25ee0*/  IMAD.MOV.U32 R4, RZ, RZ, 0x9000 ;  /* 0x00009000ff047424 */ /* 0x000fc800078e00ff */
[----:B------:R3:W-:Y:S01]  /*25ef0*/  SYNCS.ARRIVE.TRANS64 RZ, [R8+URZ+0x308b0], R4 ;  /* 0x0308b00408ff79a7 */ /* 0x0007e2000800003f */
[----:B0-----:R-:W-:-:S04]  /*25f00*/  LOP3.LUT R15, R15, 0x1f, RZ, 0xc0, !PT ;  /* 0x0000001f0f0f7812 */ /* 0x001fc800078ec0ff */
[----:B------:R-:W-:-:S13]  /*25f10*/  ISETP.NE.AND P1, PT, R15, RZ, PT ;  /* 0x000000ff0f00720c */ /* 0x000fda0003f25270 */
[----:B---3--:R-:W-:Y:S05]  /*25f20*/  @!P1 BRA `(.L_x_1819) ;  /* 0x0000000000049947 */ /* 0x008fea0003800000 */
[----:B------:R-:W-:Y:S01]  /*25f30*/  BPT.TRAP 0x1 ;  /* 0x000000040000795c */ /* 0x000fe20000300000 */
.L_x_1819:
[----:B------:R-:W-:Y:S05]  /*25f40*/  BSYNC B2 ;  /* 0x0000000000027941 */ /* 0x000fea0003800000 */
.L_x_1818:
[----:B------:R-:W-:Y:S01]  /*25f50*/  R2UR UR10, R12 ;  /* 0x000000000c0a72ca */ /* 0x000fe200000e0000 */
[----:B------:R-:W-:Y:S01]  /*25f60*/  UIADD3 UR4, UP0, UR36, 0x670, URZ ;  /* 0x0000067024047890 */ /* 0x000fe2000ff1e03f */
[----:B------:R-:W-:Y:S01]  /*25f70*/  R2UR UR6, R10 ;  /* 0x000000000a0672ca */ /* 0x000fe200000e0000 */
[----:B-12---:R-:W-:Y:S01]  /*25f80*/  VIADD R8, R8, 0x308b0 ;  /* 0x000308b008087836 */ /* 0x006fe20000000000 */
[----:B------:R-:W-:Y:S01]  /*25f90*/  R2UR UR7, R11 ;  /* 0x000000000b0772ca */ /* 0x000fe200000e0000 */
[----:B------:R-:W-:Y:S01]  /*25fa0*/  UIADD3.X UR5, URZ, UR37, URZ, UP0, !UPT ;  /* 0x000000253f057290 */ /* 0x000fe200087fe43f */
[----:B------:R-:W-:Y:S02]  /*25fb0*/  PLOP3.LUT P1, PT, PT, PT, PT, 0x80, 0x0 ;  /* 0x000000000000781c */ /* 0x000fe40003f2f070 */
[----:B------:R-:W-:-:S11]  /*25fc0*/  IADD3 R4, R6, 0x400, RZ ;  /* 0x0000040006047810 */ /* 0x000fd60007ffe0ff */
.L_x_1820:
        /* <DEDUP_REMOVED lines=15> */
.L_x_1821:
        /* <DEDUP_REMOVED lines=15> */
.L_x_1822:
        /* <DEDUP_REMOVED lines=10> */
.L_x_1808:
[----:B------:R-:W-:Y:S05]  /*26250*/  BSYNC B1 ;  /* 0x0000000000017941 */ /* 0x000fea0003800000 */
.L_x_1807:
        /* <DEDUP_REMOVED lines=12> */
.L_x_1785:
[----:B------:R-:W-:Y:S05]  /*26320*/  BSYNC B0 ;  /* 0x0000000000007941 */ /* 0x000fea0003800000 */
.L_x_1784:
[----:B--2---:R-:W2:Y:S01]  /*26330*/  LDL R7, [R1+0x30] ;  /* 0x0000300001077983 */ /* 0x004ea20000100800 */
[----:B------:R-:W3:Y:S01]  /*26340*/  LDC R0, c[0x0][0x448] ;  /* 0x00011200ff007b82 */ /* 0x000ee20000000800 */
[----:B------:R-:W-:Y:S07]  /*26350*/  @!P0 WARPSYNC.ALL ;  /* 0x0000000000008948 */ /* 0x000fee0003800000 */
[----:B------:R-:W-:Y:S01]  /*26360*/  @!P0 BAR.SYNC.DEFER_BLOCKING 0xc, 0x180 ;  /* 0x0306000000008b1d */ /* 0x000fe20000010000 */
[----:B---3--:R-:W-:-:S13]  /*26370*/  ISETP.NE.AND P1, PT, R0, 0x1, PT ;  /* 0x000000010000780c */ /* 0x008fda0003f25270 */
[----:B------:R-:W3:Y:S08]  /*26380*/  @P1 LDC R0, c[0x0][0x44c] ;  /* 0x00011300ff001b82 */ /* 0x000ef00000000800 */
[----:B------:R-:W4:Y:S01]  /*26390*/  @P1 LDC R3, c[0x0][0x450] ;  /* 0x00011400ff031b82 */ /* 0x000f220000000800 */
[----:B--2---:R-:W-:-:S04]  /*263a0*/  VIADD R2, R7, 0x7f ;  /* 0x0000007f07027836 */ /* 0x004fc80000000000 */
[----:B---3--:R-:W-:-:S05]  /*263b0*/  @P1 IMAD.HI.U32 R0, R2, R0, RZ ;  /* 0x0000000002001227 */ /* 0x008fca00078e00ff */
[----:B----4-:R-:W-:-:S05]  /*263c0*/  @P1 SHF.R.U32.HI R2, RZ, R3, R0 ;  /* 0x00000003ff021219 */ /* 0x010fca0000011600 */
[----:B------:R-:W-:Y:S02]  /*263d0*/  IMAD.IADD R0, R21, 0x1, R2 ;  /* 0x0000000115007824 */ /* 0x000fe400078e0202 */
[----:B------:R-:W2:Y:S02]  /*263e0*/  LDC.64 R2, c[0x0][0x9e0] ;  /* 0x00027800ff027b82 */ /* 0x000ea40000000a00 */
[----:B--2---:R-:W-:Y:S01]  /*263f0*/  ISETP.GE.AND P2, PT, R3, 0x1, PT ;  /* 0x000000010300780c */ /* 0x004fe20003f46270 */
[----:B------:R-:W-:-:S12]  /*26400*/  IMAD.IADD R2, R0, 0x1, R2 ;  /* 0x0000000100027824 */ /* 0x000fd800078e0202 */
[----:B------:R-:W-:Y:S05]  /*26410*/  @!P2 BRA `(.L_x_1824) ;  /* 0x000000000048a947 */ /* 0x000fea0003800000 */
[C---:B------:R-:W-:Y:S01]  /*26420*/  ISETP.GT.AND P0, PT, R0.reuse, RZ, PT ;  /* 0x000000ff0000720c */ /* 0x040fe20003f04270 */
[----:B------:R-:W-:Y:S01]  /*26430*/  BSSY B0, `(.L_x_1825) ;  /* 0x000000e000007945 */ /* 0x000fe20003800000 */
[----:B------:R-:W-:-:S11]  /*26440*/  VIADD R6, R0, 0xffffffff ;  /* 0xffffffff00067836 */ /* 0x000fd60000000000 */
[----:B------:R-:W-:Y:S05]  /*26450*/  @P0 BRA `(.L_x_1826) ;  /* 0x00000000001c0947 */ /* 0x000fea0003800000 */
[----:B------:R-:W-:Y:S01]  /*26460*/  ISETP.NE.AND P0, PT, R3, 0x1, PT ;  /* 0x000000010300780c */ /* 0x000fe20003f05270 */
[----:B------:R-:W-:-:S12]  /*26470*/  IMAD.MOV R0, RZ, RZ, -R0 ;  /* 0x000000ffff007224 */ /* 0x000fd800078e0a00 */
[----:B-1----:R-:W1:Y:S02]  /*26480*/  @P0 LDC.64 R4, c[0x0][0x9e8] ;  /* 0x00027a00ff040b82 */ /* 0x002e640000000a00 */
[----:B-1----:R-:W-:-:S05]  /*26490*/  @P0 IMAD.HI.U32 R4, R0, R4, RZ ;  /* 0x0000000400040227 */ /* 0x002fca00078e00ff */
[----:B------:R-:W-:-:S04]  /*264a0*/  @P0 SHF.R.U32.HI R0, RZ, R5, R4 ;  /* 0x00000005ff000219 */ /* 0x000fc80000011604 */
[----:B------:R-:W-:Y:S01]  /*264b0*/  LOP3.LUT R6, RZ, R0, RZ, 0x33, !PT ;  /* 0x00000000ff067212 */ /* 0x000fe200078e33ff */
[----:B------:R-:W-:Y:S06]  /*264c0*/  BRA `(.L_x_1827) ;  /* 0x0000000000107947 */ /* 0x000fec0003800000 */
.L_x_1826:
[----:B------:R-:W-:-:S13]  /*264d0*/  ISETP.NE.AND P0, PT, R3, 0x1, PT ;  /* 0x000000010300780c */ /* 0x000fda0003f05270 */
[----:B-1----:R-:W1:Y:S02]  /*264e0*/  @P0 LDC.64 R4, c[0x0][0x9e8] ;  /* 0x00027a00ff040b82 */ /* 0x002e640000000a00 */
[----:B-1----:R-:W-:-:S05]  /*264f0*/  @P0 IMAD.HI.U32 R4, R6, R4, RZ ;  /* 0x0000000406040227 */ /* 0x002fca00078e00ff */
[----:B------:R-:W-:-:S07]  /*26500*/  @P0 SHF.R.U32.HI R6, RZ, R5, R4 ;  /* 0x00000005ff060219 */ /* 0x000fce0000011604 */
.L_x_1827:
[----:B------:R-:W-:Y:S05]  /*26510*/  BSYNC B0 ;  /* 0x0000000000007941 */ /* 0x000fea0003800000 */
.L_x_1825:
[----:B------:R-:W-:-:S05]  /*26520*/  IMAD R6, R6, R3, R3 ;  /* 0x0000000306067224 */ /* 0x000fca00078e0203 */
[----:B------:R-:W-:-:S07]  /*26530*/  VIMNMX R2, R2, R6, PT ;  /* 0x0000000602027248 */ /* 0x000fce0003fe0100 */
.L_x_1824:
[----:B------:R-:W2:Y:S01]  /*26540*/  LDL R6, [R1+0x5c] ;  /* 0x00005c0001067983 */ /* 0x000ea20000100800 */
[----:B------:R-:W3:Y:S01]  /*26550*/  @P1 LDC R0, c[0x0][0x44c] ;  /* 0x00011300ff001b82 */ /* 0x000ee20000000800 */
[----:B------:R-:W-:Y:S01]  /*26560*/  VIADD R2, R2, 0x5f ;  /* 0x0000005f02027836 */ /* 0x000fe20000000000 */
[----:B------:R-:W-:Y:S01]  /*26570*/  ULDC UR4, c[0x0][0x9dc] ;  /* 0x0002770000047ab9 */ /* 0x000fe20000000800 */
[----:B-1----:R-:W-:Y:S02]  /*26580*/  IMAD.MOV.U32 R4, RZ, RZ, R7 ;  /* 0x000000ffff047224 */ /* 0x002fe400078e0007 */
[----:B------:R-:W-:-:S03]  /*26590*/  IMAD.HI R2, R2, 0x2aaaaaab, RZ ;  /* 0x2aaaaaab02027827 */ /* 0x000fc600078e02ff */
[----:B------:R-:W1:Y:S01]  /*265a0*/  @P1 LDC R5, c[0x0][0x450] ;  /* 0x00011400ff051b82 */ /* 0x000e620000000800 */
[----:B---3--:R-:W-:-:S05]  /*265b0*/  @P1 IMAD.HI.U32 R0, R7, R0, RZ ;  /* 0x0000000007001227 */ /* 0x008fca00078e00ff */
[----:B-1----:R-:W-:-:S05]  /*265c0*/  @P1 SHF.R.U32.HI R4, RZ, R5, R0 ;  /* 0x00000005ff041219 */ /* 0x002fca0000011600 */
[----:B------:R-:W-:Y:S01]  /*265d0*/  IMAD.IADD R0, R20, 0x1, R4 ;  /* 0x0000000114007824 */ /* 0x000fe200078e0204 */
[----:B------:R-:W-:-:S04]  /*265e0*/  SHF.R.U32.HI R4, RZ, 0x1f, R2 ;  /* 0x0000001fff047819 */ /* 0x000fc80000011602 */
[----:B------:R-:W-:Y:S01]  /*265f0*/  LEA.HI.SX32 R7, R2, R4, 0x1c ;  /* 0x0000000402077211 */ /* 0x000fe200078fe2ff */
[----:B------:R-:W-:-:S04]  /*26600*/  VIADD R2, R0, -UR4 ;  /* 0x8000000400027c36 */ /* 0x000fc80008000000 */
[----:B------:R1:W-:Y:S01]  /*26610*/  STL [R1+0x60], R7 ;  /* 0x0000600701007387 */ /* 0x0003e20000100800 */
[----:B--2---:R-:W-:Y:S01]  /*26620*/  VIMNMX R6, R6, R7, PT ;  /* 0x0000000706067248 */ /* 0x004fe20003fe0100 */
[----:B-1----:R-:W-:Y:S06]  /*26630*/  @!P2 BRA `(.L_x_1828) ;  /* 0x000000000044a947 */ /* 0x002fec0003800000 */
        /* <DEDUP_REMOVED lines=10> */
.L_x_1830:
[----:B------:R-:W-:-:S13]  /*266e0*/  ISETP.NE.AND P0, PT, R3, 0x1, PT ;  /* 0x000000010300780c */ /* 0x000fda0003f05270 */
[----:B------:R-:W1:Y:S02]  /*266f0*/  @P0 LDC.64 R4, c[0x0][0x9e8] ;  /* 0x00027a00ff040b82 */ /* 0x000e640000000a00 */
[----:B-1----:R-:W-:-:S05]  /*26700*/  @P0 IMAD.HI.U32 R4, R0, R4, RZ ;  /* 0x0000000400040227 */ /* 0x002fca00078e00ff */
[----:B------:R-:W-:-:S07]  /*26710*/  @P0 SHF.R.U32.HI R0, RZ, R5, R4 ;  /* 0x00000005ff000219 */ /* 0x000fce0000011604 */
.L_x_1831:
[----:B------:R-:W-:Y:S05]  /*26720*/  BSYNC B0 ;  /* 0x0000000000007941 */ /* 0x000fea0003800000 */
.L_x_1829:
[----:B------:R-:W-:-:S05]  /*26730*/  IMAD R0, R0, R3, RZ ;  /* 0x0000000300007224 */ /* 0x000fca00078e02ff */
[----:B------:R-:W-:-:S07]  /*26740*/  VIMNMX R2, R2, R0, !PT ;  /* 0x0000000002027248 */ /* 0x000fce0007fe0100 */
.L_x_1828:
[----:B------:R-:W-:Y:S01]  /*26750*/  IMAD.HI R2, R2, 0x2aaaaaab, RZ ;  /* 0x2aaaaaab02027827 */ /* 0x000fe200078e02ff */
[----:B------:R-:W-:Y:S01]  /*26760*/  ISETP.NE.AND P1, PT, R17, RZ, PT ;  /* 0x000000ff1100720c */ /* 0x000fe20003f25270 */
[----:B------:R-:W-:Y:S03]  /*26770*/  BSSY B0, `(.L_x_1832) ;  /* 0x0000025000007945 */ /* 0x000fe60003800000 */
[----:B------:R-:W-:-:S04]  /*26780*/  SHF.R.U32.HI R0, RZ, 0x1f, R2 ;  /* 0x0000001fff007819 */ /* 0x000fc80000011602 */
[----:B------:R-:W-:-:S04]  /*26790*/  LEA.HI.SX32 R0, R2, R0, 0x1c ;  /* 0x0000000002007211 */ /* 0x000fc800078fe2ff */
[----:B------:R-:W-:Y:S01]  /*267a0*/  VIMNMX R8, RZ, R0, !PT ;  /* 0x00000000ff087248 */ /* 0x000fe20007fe0100 */
[----:B------:R-:W1:Y:S03]  /*267b0*/  @!P1 LDC R17, c[0x0][0x9f0] ;  /* 0x00027c00ff119b82 */ /* 0x000e660000000800 */
[----:B------:R-:W-:Y:S01]  /*267c0*/  ISETP.GT.AND P0, PT, R6, R8, PT ;  /* 0x000000080600720c */ /* 0x000fe20003f04270 */
[----:B------:R2:W-:Y:S04]  /*267d0*/  STL [R1+0x3c], R8 ;  /* 0x00003c0801007387 */ /* 0x0005e80000100800 */
[----:B------:R2:W-:Y:S08]  /*267e0*/  STL [R1+0x40], RZ ;  /* 0x000040ff01007387 */ /* 0x0005f00000100800 */
[----:B--2---:R-:W-:Y:S05]  /*267f0*/  @!P0 BRA `(.L_x_1833) ;  /* 0x0000000000708947 */ /* 0x004fea0003800000 */
[----:B-1----:R-:W-:-:S04]  /*26800*/  IABS R0, R17 ;  /* 0x0000001100007213 */ /* 0x002fc80000000000 */
[----:B------:R-:W1:Y:S08]  /*26810*/  I2F.RP R2, R0 ;  /* 0x0000000000027306 */ /* 0x000e700000209400 */
[----:B-1----:R-:W1:Y:S02]  /*26820*/  MUFU.RCP R2, R2 ;  /* 0x0000000200027308 */ /* 0x002e640000001000 */
[----:B-1----:R-:W-:-:S06]  /*26830*/  VIADD R2, R2, 0xffffffe ;  /* 0x0ffffffe02027836 */ /* 0x002fcc0000000000 */
[----:B------:R-:W1:Y:S02]  /*26840*/  F2I.FTZ.U32.TRUNC.NTZ R3, R2 ;  /* 0x0000000200037305 */ /* 0x000e64000021f000 */
[----:B-1----:R-:W-:-:S05]  /*26850*/  IADD3 R2, RZ, -R3, RZ ;  /* 0x80000003ff027210 */ /* 0x002fca0007ffe0ff */
[----:B------:R-:W-:Y:S02]  /*26860*/  IMAD R4, R2, R0, RZ ;  /* 0x0000000002047224 */ /* 0x000fe400078e02ff */
[----:B------:R-:W-:-:S04]  /*26870*/  IMAD.MOV.U32 R2, RZ, RZ, RZ ;  /* 0x000000ffff027224 */ /* 0x000fc800078e00ff */
[----:B------:R-:W-:Y:S01]  /*26880*/  IMAD.HI.U32 R7, R3, R4, R2 ;  /* 0x0000000403077227 */ /* 0x000fe200078e0002 */
[----:B------:R-:W-:Y:S02]  /*26890*/  IADD3 R4, R17, -0x1, R6 ;  /* 0xffffffff11047810 */ /* 0x000fe40007ffe006 */
[----:B------:R-:W-:-:S03]  /*268a0*/  IABS R2, R17 ;  /* 0x0000001100027213 */ /* 0x000fc60000000000 */
[----:B------:R-:W-:Y:S02]  /*268b0*/  IMAD.IADD R4, R4, 0x1, -R8 ;  /* 0x0000000104047824 */ /* 0x000fe400078e0a08 */
[----:B------:R-:W-:-:S03]  /*268c0*/  IMAD.MOV R2, RZ, RZ, -R2 ;  /* 0x000000ffff027224 */ /* 0x000fc600078e0a02 */
[----:B------:R-:W-:Y:S01]  /*268d0*/  IABS R3, R4 ;  /* 0x0000000400037213 */ /* 0x000fe20000000000 */
[----:B------:R-:W-:Y:S01]  /*268e0*/  IMAD.MOV.U32 R5, RZ, RZ, R2 ;  /* 0x000000ffff057224 */ /* 0x000fe200078e0002 */
        /* <DEDUP_REMOVED lines=12> */
[----:B------:R2:W-:Y:S02]  /*269b0*/  STL [R1+0x40], R2 ;  /* 0x0000400201007387 */ /* 0x0005e40000100800 */
.L_x_1833:
[----:B------:R-:W-:Y:S05]  /*269c0*/  BSYNC B0 ;  /* 0x0000000000007941 */ /* 0x000fea0003800000 */
.L_x_1832:
[----:B------:R-:W3:Y:S04]  /*269d0*/  LDL R0, [R1+0x40] ;  /* 0x0000400001007983 */ /* 0x000ee80000100800 */
[----:B--2---:R-:W3:Y:S01]  /*269e0*/  LDL R2, [R1+0x50] ;  /* 0x0000500001027983 */ /* 0x004ee20000100800 */
[----:B------:R-:W-:Y:S01]  /*269f0*/  BSSY B7, `(.L_x_1834) ;  /* 0x0000457000077945 */ /* 0x000fe20003800000 */
[----:B---3--:R-:W-:-:S05]  /*26a00*/  IMAD R2, R2, R0, R8 ;  /* 0x0000000002027224 */ /* 0x008fca00078e0208 */
[----:B------:R-:W-:Y:S01]  /*26a10*/  VIADDMNMX R0, R2, R0, R6, PT ;  /* 0x0000000002007246 */ /* 0x000fe20003800106 */
[----:B------:R2:W-:Y:S03]  /*26a20*/  STL [R1+0x2c], R2 ;  /* 0x00002c0201007387 */ /* 0x0005e60000100800 */
[----:B------:R-:W-:Y:S01]  /*26a30*/  ISETP.GT.AND P0, PT, R0, R2, PT ;  /* 0x000000020000720c */ /* 0x000fe20003f04270 */
[----:B------:R2:W-:-:S12]  /*26a40*/  STL [R1+0x44], R0 ;  /* 0x0000440001007387 */ /* 0x0005d80000100800 */
[----:B--2---:R-:W-:Y:S05]  /*26a50*/  @P0 BRA `(.L_x_1835) ;  /* 0x0000000000480947 */ /* 0x004fea0003800000 */
[----:B------:R-:W2:Y:S02]  /*26a60*/  S2R R0, SR_TID.X ;  /* 0x0000000000007919 */ /* 0x000ea40000002100 */
[----:B--2---:R-:W-:-:S04]  /*26a70*/  LOP3.LUT R0, R0, 0x7f, RZ, 0xc0, !PT ;  /* 0x0000007f00007812 */ /* 0x004fc800078ec0ff */
[----:B------:R-:W-:-:S13]  /*26a80*/  ISETP.NE.AND P0, PT, R0, RZ, PT ;  /* 0x000000ff0000720c */ /* 0x000fda0003f05270 */
[----:B------:R-:W-:Y:S05]  /*26a90*/  @P0 BRA `(.L_x_1836) ;  /* 0x0000004400300947 */ /* 0x000fea0003800000 */
[----:B------:R-:W2:Y:S01]  /*26aa0*/  S2R R3, SR_LANEID ;  /* 0x0000000000037919 */ /* 0x000ea20000000000 */
[----:B------:R-:W-:Y:S01]  /*26ab0*/  VOTEU.ANY UR4, UPT, PT ;  /* 0x0000000000047886 */ /* 0x000fe200038e0100 */
[----:B------:R-:W3:Y:S01]  /*26ac0*/  LDC.64 R4, c[0x0][0xc60] ;  /* 0x00031800ff047b82 */ /* 0x000ee20000000a00 */
[----:B------:R-:W2:Y:S08]  /*26ad0*/  FLO.U32 R0, UR4 ;  /* 0x0000000400007d00 */ /* 0x000eb000080e0000 */
[----:B------:R-:W3:Y:S01]  /*26ae0*/  POPC R2, UR4 ;  /* 0x0000000400027d09 */ /* 0x000ee20008000000 */
[----:B--2---:R-:W-:-:S13]  /*26af0*/  ISETP.EQ.U32.AND P0, PT, R0, R3, PT ;  /* 0x000000030000720c */ /* 0x004fda0003f02070 */
[----:B---3--:R-:W2:Y:S01]  /*26b00*/  @P0 ATOMG.E.ADD.STRONG.GPU PT, R5, desc[UR46][R4.64], R2 ;  /* 0x00000002040509a8 */ /* 0x008ea200081ee1ee */
[----:B------:R-:W3:Y:S02]  /*26b10*/  S2R R3, SR_LTMASK ;  /* 0x0000000000037919 */ /* 0x000ee40000003900 */
[----:B---3--:R-:W-:-:S06]  /*26b20*/  LOP3.LUT R3, R3, UR4, RZ, 0xc0, !PT ;  /* 0x0000000403037c12 */ /* 0x008fcc000f8ec0ff */
[----:B------:R-:W3:Y:S01]  /*26b30*/  POPC R3, R3 ;  /* 0x0000000300037309 */ /* 0x000ee20000000000 */
[----:B--2---:R-:W3:Y:S02]  /*26b40*/  SHFL.IDX PT, R0, R5, R0, 0x1f ;  /* 0x00001f0005007589 */ /* 0x004ee400000e0000 */
[----:B---3--:R-:W-:-:S05]  /*26b50*/  IADD3 R0, R0, UR38, R3 ;  /* 0x0000002600007c10 */ /* 0x008fca000fffe003 */
[----:B------:R2:W-:Y:S01]  /*26b60*/  STL [R1], R0 ;  /* 0x0000000001007387 */ /* 0x0005e20000100800 */
[----:B------:R-:W-:Y:S05]  /*26b70*/  BRA `(.L_x_1836) ;  /* 0x0000004000f87947 */ /* 0x000fea0003800000 */
.L_x_1835:
        /* <DEDUP_REMOVED lines=9> */
[----:B------:R-:W-:Y:S01]  /*26c10*/  MOV R11, UR5 ;  /* 0x00000005000b7c02 */ /* 0x000fe20008000f00 */
[----:B------:R-:W2:Y:S01]  /*26c20*/  LDC.64 R2, c[0x4][R2] ;  /* 0x0100000002027b82 */ /* 0x000ea20000000a00 */
        /* <DEDUP_REMOVED lines=8> */
[----:B012---:R-:W-:Y:S05]  /*26cb0*/  CALL.ABS.NOINC R2 ;  /* 0x0000000002007343 */ /* 0x007fea0003c00000 */
.L_x_1838:
[----:B------:R-:W-:Y:S05]  /*26cc0*/  BSYNC B6 ;  /* 0x0000000000067941 */ /* 0x000fea0003800000 */
.L_x_1837:
[----:B------:R-:W-:Y:S01]  /*26cd0*/  VIADD R0, R19, 0x400 ;  /* 0x0000040013007836 */ /* 0x000fe20000000000 */
[----:B------:R-:W-:Y:S04]  /*26ce0*/  BSSY B6, `(.L_x_1839) ;  /* 0x0000022000067945 */ /* 0x000fe80003800000 */
[----:B------:R-:W-:-:S13]  /*26cf0*/  LOP3.LUT P0, RZ, R0, 0x3ff, RZ, 0xc0, !PT ;  /* 0x000003ff00ff7812 */ /* 0x000fda000780c0ff */
[----:B------:R-:W-:Y:S05]  /*26d00*/  @!P0 BRA `(.L_x_1840) ;  /* 0x00000000007c8947 */ /* 0x000fea0003800000 */
[----:B-1----:R-:W-:Y:S01]  /*26d10*/  MOV R17, 0x0 ;  /* 0x0000000000117802 */ /* 0x002fe20000000f00 */
[----:B------:R-:W-:Y:S01]  /*26d20*/  ULDC.64 UR6, c[0x4][0xa8] ;  /* 0x01002a0000067ab9 */ /* 0x000fe20000000a00 */
[----:B------:R-:W-:Y:S01]  /*26d30*/  ULDC.64 UR8, c[0x4][0xb0] ;  /* 0x01002c0000087ab9 */ /* 0x000fe20000000a00 */
[----:B------:R-:W-:Y:S01]  /*26d40*/  ULDC.64 UR4, c[0x4][0x38] ;  /* 0x01000e0000047ab9 */ /* 0x000fe20000000a00 */
[----:B------:R1:W2:Y:S01]  /*26d50*/  LDC.64 R2, c[0x4][R17] ;  /* 0x0100000011027b82 */ /* 0x0002a20000000a00 */
        /* <DEDUP_REMOVED lines=8> */
[----:B-1----:R-:W-:-:S07]  /*26de0*/  IMAD.MOV.U32 R13, RZ, RZ, RZ ;  /* 0x000000ffff0d7224 */ /* 0x002fce00078e00ff */
[----:B------:R-:W-:-:S07]  /*26df0*/  LEPC R20, `(.L_x_1841) ;  /* 0x000000001014794e */ /* 0x000fce0000000000 */
[----:B0-2---:R-:W-:Y:S05]  /*26e00*/  CALL.ABS.NOINC R2 ;  /* 0x0000000002007343 */ /* 0x005fea0003c00000 */
.L_x_1841:
[----:B------:R0:W1:Y:S01]  /*26e10*/  LDC.64 R2, c[0x4][R17] ;  /* 0x0100000011027b82 */ /* 0x0000620000000a00 */
[----:B------:R-:W-:Y:S01]  /*26e20*/  ULDC.64 UR4, c[0x4][0xa8] ;  /* 0x01002a0000047ab9 */ /* 0x000fe20000000a00 */
[----:B------:R-:W-:Y:S01]  /*26e30*/  ULDC.64 UR6, c[0x4][0xb0] ;  /* 0x01002c0000067ab9 */ /* 0x000fe20000000a00 */
[----:B------:R-:W-:Y:S01]  /*26e40*/  ULDC.64 UR8, c[0x4][0x40] ;  /* 0x0100100000087ab9 */ /* 0x000fe20000000a00 */
[----:B------:R-:W-:Y:S01]  /*26e50*/  IMAD.U32 R4, RZ, RZ, UR4 ;  /* 0x00000004ff047e24 */ /* 0x000fe2000f8e00ff */
[----:B------:R-:W-:Y:S01]  /*26e60*/  MOV R5, UR5 ;  /* 0x0000000500057c02 */ /* 0x000fe20008000f00 */
        /* <DEDUP_REMOVED lines=9> */
.L_x_1840:
[----:B------:R-:W-:Y:S05]  /*26f00*/  BSYNC B6 ;  /* 0x0000000000067941 */ /* 0x000fea0003800000 */
.L_x_1839:
[----:B------:R-:W2:Y:S01]  /*26f10*/  LDL R0, [R1+0xc] ;  /* 0x00000c0001007983 */ /* 0x000ea20000100800 */
[----:B------:R-:W-:Y:S02]  /*26f20*/  ULDC.64 UR4, c[0x0][0x9f8] ;  /* 0x00027e0000047ab9 */ /* 0x000fe40000000a00 */
[----:B------:R-:W-:Y:S01]  /*26f30*/  ISETP.NE.U32.AND P0, PT, RZ, UR4, PT ;  /* 0x00000004ff007c0c */ /* 0x000fe2000bf05070 */
[----:B-1----:R-:W3:Y:S03]  /*26f40*/  LDL R17, [R1+0x44] ;  /* 0x0000440001117983 */ /* 0x002ee60000100800 */
[----:B------:R-:W-:Y:S01]  /*26f50*/  ISETP.NE.AND.EX P0, PT, RZ, UR5, PT, P0 ;  /* 0x00000005ff007c0c */ /* 0x000fe2000bf05300 */
[----:B------:R-:W-:-:S12]  /*26f60*/  ULDC.64 UR4, c[0x0][0xa08] ;  /* 0x0002820000047ab9 */ /* 0x000fd80000000a00 */
[----:B------:R-:W1:Y:S01]  /*26f70*/  @P0 LDC.64 R2, c[0x0][0x9f8] ;  /* 0x00027e00ff020b82 */ /* 0x000e620000000a00 */
[----:B--2---:R-:W-:Y:S02]  /*26f80*/  IMAD.MOV.U32 R7, RZ, RZ, R0 ;  /* 0x000000ffff077224 */ /* 0x004fe400078e0000 */
[----:B-1----:R-:W-:-:S05]  /*26f90*/  @P0 IMAD.WIDE R2, R0, 0x4, R2 ;  /* 0x0000000400020825 */ /* 0x002fca00078e0202 */
[----:B------:R1:W2:Y:S01]  /*26fa0*/  @P0 LDG.E R7, desc[UR46][R2.64] ;  /* 0x0000002e02070981 */ /* 0x0002a2000c1e1900 */
[----:B---3--:R-:W-:Y:S01]  /*26fb0*/  VIADD R0, R17, 0xffffffff ;  /* 0xffffffff11007836 */ /* 0x008fe20000000000 */
[----:B-1----:R-:W1:Y:S02]  /*26fc0*/  LDC.64 R2, c[0x0][0x418] ;  /* 0x00010600ff027b82 */ /* 0x002e640000000a00 */
[----:B-1----:R-:W-:Y:S01]  /*26fd0*/  LOP3.LUT P0, RZ, R2, UR4, RZ, 0xfc, !PT ;  /* 0x0000000402ff7c12 */ /* 0x002fe2000f80fcff */
[----:B------:R-:W-:-:S03]  /*26fe0*/  UMOV UR4, 0xffffffff ;  /* 0xffffffff00047882 */ /* 0x000fc60000000000 */
[----:B------:R-:W-:Y:S02]  /*26ff0*/  LOP3.LUT P0, RZ, R3, UR5, RZ, 0xfc, P0 ;  /* 0x0000000503ff7c12 */ /* 0x000fe4000800fcff */
[----:B--2---:R-:W-:Y:S01]  /*27000*/  SHF.R.S32.HI R8, RZ, 0x1f, R7 ;  /* 0x0000001fff087819 */ /* 0x004fe20000011407 */
[----:B------:R1:W-:Y:S01]  /*27010*/  STL [R1+0x8], R7 ;  /* 0x0000080701007387 */ /* 0x0003e20000100800 */
[----:B------:R-:W-:-:S03]  /*27020*/  SEL R17, R7, RZ, !P0 ;  /* 0x000000ff07117207 */ /* 0x000fc60004000000 */
[----:B------:R1:W-:Y:S01]  /*27030*/  STL [R1+0x24], R8 ;  /* 0x0000240801007387 */ /* 0x0003e20000100800 */
[----:B------:R-:W-:Y:S05]  /*27040*/  BRA.DIV UR4, `(.L_x_1842) ;  /* 0x0000006204d47947 */ /* 0x000fea000b800000 */
[----:B------:R-:W2:Y:S02]  /*27050*/  S2R R4, SR_TID.X ;  /* 0x0000000000047919 */ /* 0x000ea40000002100 */
[----:B--2---:R-:W-:-:S04]  /*27060*/  SHF.R.U32.HI R4, RZ, 0x5, R4 ;  /* 0x00000005ff047819 */ /* 0x004fc80000011604 */
[----:B------:R-:W-:-:S05]  /*27070*/  LOP3.LUT R4, R4, 0x3, RZ, 0xc0, !PT ;  /* 0x0000000304047812 */ /* 0x000fca00078ec0ff */
[----:B------:R2:W3:Y:S02]  /*27080*/  SHFL.IDX PT, R14, R4, RZ, 0x1f ;  /* 0x00001fff040e7589 */ /* 0x0004e400000e0000 */
.L_x_1989:
        /* <DEDUP_REMOVED lines=9> */
.L_x_1992:
[----:B------:R-:W-:Y:S05]  /*27120*/  @!P6 BRA `(.L_x_1843) ;  /* 0x000000040028e947 */ /* 0x000fea0003800000 */
[----:B------:R-:W-:-:S04]  /*27130*/  ISETP.NE.U32.AND P0, PT, R2, RZ, PT ;  /* 0x000000ff0200720c */ /* 0x000fc80003f05070 */
[----:B------:R-:W-:-:S13]  /*27140*/  ISETP.NE.AND.EX P0, PT, R3, RZ, PT, P0 ;  /* 0x000000ff0300720c */ /* 0x000fda0003f05300 */
[----:B------:R-:W-:Y:S05]  /*27150*/  @!P0 BRA `(.L_x_1845) ;  /* 0x0000000000508947 */ /* 0x000fea0003800000 */
[----:B------:R-:W3:Y:S01]  /*27160*/  LDC R6, c[0x0][0x43c] ;  /* 0x00010f00ff067b82 */ /* 0x000ee20000000800 */
[----:B------:R-:W-:Y:S01]  /*27170*/  IMAD.MOV.U32 R9, RZ, RZ, R0 ;  /* 0x000000ffff097224 */ /* 0x000fe200078e0000 */
[----:B------:R-:W-:-:S03]  /*27180*/  ULDC.64 UR4, c[0x0][0x428] ;  /* 0x00010a0000047ab9 */ /* 0x000fc60000000a00 */
[----:B------:R-:W-:Y:S01]  /*27190*/  IMAD.MOV.U32 R0, RZ, RZ, R9 ;  /* 0x000000ffff007224 */ /* 0x000fe200078e0009 */
[----:B---3--:R-:W-:-:S13]  /*271a0*/  ISETP.NE.AND P0, PT, R6, 0x1, PT ;  /* 0x000000010600780c */ /* 0x008fda0003f05270 */
[----:B--2---:R-:W2:Y:S02]  /*271b0*/  @P0 LDC.64 R4, c[0x0][0x440] ;  /* 0x00011000ff040b82 */ /* 0x004ea40000000a00 */
[----:B--2---:R-:W-:-:S05]  /*271c0*/  @P0 IMAD.HI.U32 R4, R9, R4, RZ ;  /* 0x0000000409040227 */ /* 0x004fca00078e00ff */
        /* <DEDUP_REMOVED lines=13> */
.L_x_1845:
[----:B------:R-:W4:Y:S04]  /*272a0*/  LDL R0, [R1+0x10] ;  /* 0x0000100001007983 */ /* 0x000f280000100800 */
[----:B---3--:R-:W3:Y:S01]  /*272b0*/  LDL R2, [R1+0x14] ;  /* 0x0000140001027983 */ /* 0x008ee20000100800 */
[----:B----4-:R-:W-:Y:S02]  /*272c0*/  LEA R0, R0, R19, 0x3 ;  /* 0x0000001300007211 */ /* 0x010fe400078e18ff */
[----:B---3--:R-:W-:-:S04]  /*272d0*/  SHF.L.U32 R2, R2, 0x1f, RZ ;  /* 0x0000001f02027819 */ /* 0x008fc800000006ff */
[----:B------:R-:W3:Y:S02]  /*272e0*/  SYNCS.PHASECHK.TRANS64.TRYWAIT P0, [R0+URZ+0x30840], R2 ;  /* 0x03084002000075a7 */ /* 0x000ee4000800017f */
[----:B---3--:R-:W-:Y:S05]  /*272f0*/  @!P0 BRA `(.L_x_1846) ;  /* 0x00000060007c8947 */ /* 0x008fea0003800000 */
.L_x_1993:
        /* <DEDUP_REMOVED lines=11> */
.L_x_1847:
[----:B--2---:R-:W2:Y:S04]  /*273b0*/  LDL R4, [R1+0x10] ;  /* 0x0000100001047983 */ /* 0x004ea80000100800 */
[----:B------:R-:W4:Y:S04]  /*273c0*/  LDL R3, [R1+0x4] ;  /* 0x0000040001037983 */ /* 0x000f280000100800 */
        /* <DEDUP_REMOVED lines=13> */
[----:B--2---:R-:W-:Y:S01]  /*274a0*/  IMAD R0, R4, 0x9000, R19 ;  /* 0x0000900004007824 */ /* 0x004fe200078e0213 */
[----:B----4-:R-:W-:-:S04]  /*274b0*/  R2UR UR11, R3 ;  /* 0x00000000030b72ca */ /* 0x010fc800000e0000 */
        /* <DEDUP_REMOVED lines=10> */
[----:B--2---:R-:W-:Y:S01]  /*27560*/  UMOV UR8, UR15 ;  /* 0x0000000f00087c82 */ /* 0x004fe20008000000 */
[----:B------:R-:W-:Y:S02]  /*27570*/  UMOV UR10, UR17 ;  /* 0x00000011000a7c82 */ /* 0x000fe40008000000 */
[----:B------:R2:W-:Y:S02]  /*27580*/  UTMALDG.4D [UR8], [UR4], desc[UR6] ;  /* 0x00000608040075b4 */ /* 0x0005e40008019000 */
[----:B--2---:R-:W-:Y:S01]  /*27590*/  UMOV UR8, UR16 ;  /* 0x0000001000087c82 */ /* 0x004fe20008000000 */
[----:B------:R-:W-:-:S02]  /*275a0*/  UMOV UR10, UR14 ;  /* 0x0000000e000a7c82 */ /* 0x000fc40008000000 */
[----:B------:R3:W-:Y:S02]  /*275b0*/  UTMALDG.4D [UR8], [UR4], desc[UR6] ;  /* 0x00000608040075b4 */ /* 0x0007e40008019000 */
[----:B---3--:R-:W-:Y:S01]  /*275c0*/  NOP ;  /* 0x0000000000007918 */ /* 0x008fe20000000000 */
.L_x_1843:
[----:B------:R-:W3:Y:S01]  /*275d0*/  LDL.LU R3, [R1+0x48] ;  /* 0x0000480001037983 */ /* 0x000ee20000300800 */
[----:B------:R-:W-:Y:S05]  /*275e0*/  WARPSYNC.ALL ;  /* 0x0000000000007948 */ /* 0x000fea0003800000 */
[----:B------:R-:W-:Y:S01]  /*275f0*/  ULDC.64 UR4, c[0x0][0x298] ;  /* 0x0000a60000047ab9 */ /* 0x000fe20000000a00 */
[----:B------:R-:W-:Y:S01]  /*27600*/  BSSY B6, `(.L_x_1848) ;  /* 0x000001c000067945 */ /* 0x000fe20003800000 */
[----:B------:R-:W-:Y:S01]  /*27610*/  BAR.SYNC.DEFER_BLOCKING 0x8, 0x180 ;  /* 0x0206000000007b1d */ /* 0x000fe20000010000 */
[----:B---3--:R-:W-:Y:S01]  /*27620*/  SHF.R.S32.HI R0, RZ, 0x1f, R3 ;  /* 0x0000001fff007819 */ /* 0x008fe20000011403 */
[----:B--2---:R-:W-:-:S04]  /*27630*/  IMAD.WIDE.U32 R4, R3, UR4, RZ ;  /* 0x0000000403047c25 */ /* 0x004fc8000f8e00ff */
        /* <DEDUP_REMOVED lines=12> */
[----:B--2---:R-:W-:Y:S02]  /*27700*/  IMAD.U32 R4, RZ, RZ, UR4 ;  /* 0x00000004ff047e24 */ /* 0x004fe4000f8e00ff */
[----:B------:R-:W2:Y:S01]  /*27710*/  LDC.64 R2, c[0x4][R2] ;  /* 0x0100000002027b82 */ /* 0x000ea20000000a00 */
[----:B------:R-:W-:Y:S02]  /*27720*/  IMAD.U32 R5, RZ, RZ, UR5 ;  /* 0x00000005ff057e24 */ /* 0x000fe4000f8e00ff */
[----:B------:R-:W-:Y:S02]  /*27730*/  IMAD.U32 R6, RZ, RZ, UR6 ;  /* 0x00000006ff067e24 */ /* 0x000fe4000f8e00ff */
[----:B-1----:R-:W-:-:S02]  /*27740*/  IMAD.U32 R7, RZ, RZ, UR7 ;  /* 0x00000007ff077e24 */ /* 0x002fc4000f8e00ff */
[----:B------:R-:W-:Y:S02]  /*27750*/  IMAD.U32 R10, RZ, RZ, UR8 ;  /* 0x00000008ff0a7e24 */ /* 0x000fe4000f8e00ff */
[----:B------:R-:W-:Y:S02]  /*27760*/  IMAD.U32 R11, RZ, RZ, UR9 ;  /* 0x00000009ff0b7e24 */ /* 0x000fe4000f8e00ff */
[----:B------:R-:W-:Y:S02]  /*27770*/  IMAD.MOV.U32 R8, RZ, RZ, 0x70 ;  /* 0x00000070ff087424 */ /* 0x000fe400078e00ff */
[----:B------:R-:W-:Y:S02]  /*27780*/  IMAD.MOV.U32 R12, RZ, RZ, 0x1 ;  /* 0x00000001ff0c7424 */ /* 0x000fe400078e00ff */
[----:B------:R-:W-:-:S07]  /*27790*/  IMAD.MOV.U32 R13, RZ, RZ, RZ ;  /* 0x000000ffff0d7224 */ /* 0x000fce00078e00ff */
[----:B------:R-:W-:-:S07]  /*277a0*/  LEPC R20, `(.L_x_1849) ;  /* 0x000000001014794e */ /* 0x000fce0000000000 */
[----:B0-2---:R-:W-:Y:S05]  /*277b0*/  CALL.ABS.NOINC R2 ;  /* 0x0000000002007343 */ /* 0x005fea0003c00000 */
.L_x_1849:
[----:B------:R-:W-:Y:S05]  /*277c0*/  BSYNC B6 ;  /* 0x0000000000067941 */ /* 0x000fea0003800000 */
.L_x_1848:
[----:B--2---:R-:W2:Y:S01]  /*277d0*/  LDL.LU R0, [R1+0x54] ;  /* 0x0000540001007983 */ /* 0x004ea20000300800 */
[----:B------:R-:W-:Y:S01]  /*277e0*/  ULDC.64 UR6, c[0x0][0xa00] ;  /* 0x0002800000067ab9 */ /* 0x000fe20000000a00 */
[----:B-1----:R-:W1:Y:S01]  /*277f0*/  LDC R7, c[0x0][0x448] ;  /* 0x00011200ff077b82 */ /* 0x002e620000000800 */
[----:B------:R-:W-:Y:S01]  /*27800*/  ULDC.64 UR4, c[0x0][0x2d8] ;  /* 0x0000b60000047ab9 */ /* 0x000fe20000000a00 */
[----:B------:R-:W2:Y:S04]  /*27810*/  LDL.LU.64 R2, [R1+0x48] ;  /* 0x0000480001027983 */ /* 0x000ea80000300a00 */
[----:B------:R-:W3:Y:S04]  /*27820*/  LDL R5, [R1+0xc] ;  /* 0x00000c0001057983 */ /* 0x000ee80000100800 */
[----:B------:R-:W4:Y:S01]  /*27830*/  LDL R9, [R1+0x30] ;  /* 0x0000300001097983 */ /* 0x000f220000100800 */
[----:B------:R-:W-:-:S04]  /*27840*/  ISETP.NE.U32.AND P0, PT, RZ, UR6, PT ;  /* 0x00000006ff007c0c */ /* 0x000fc8000bf05070 */
[----:B------:R-:W-:Y:S01]  /*27850*/  ISETP.NE.AND.EX P0, PT, RZ, UR7, PT, P0 ;  /* 0x00000007ff007c0c */ /* 0x000fe2000bf05300 */
[----:B------:R-:W0:Y:S01]  /*27860*/  S2R R8, SR_TID.X ;  /* 0x0000000000087919 */ /* 0x000e220000002100 */
[----:B------:R-:W-:Y:S01]  /*27870*/  ULDC.64 UR6, c[0x0][0x280] ;  /* 0x0000a00000067ab9 */ /* 0x000fe20000000a00 */
[----:B------:R-:W1:Y:S01]  /*27880*/  S2R R10, SR_TID.X ;  /* 0x00000000000a7919 */ /* 0x000e620000002100 */
[----:B0-----:R-:W-:Y:S01]  /*27890*/  SHF.L.U32 R8, R8, 0x4, RZ ;  /* 0x0000000408087819 */ /* 0x001fe200000006ff */
[----:B-1----:R-:W-:-:S05]  /*278a0*/  IMAD.SHL.U32 R10, R10, 0x8, RZ ;  /* 0x000000080a0a7824 */ /* 0x002fca00078e00ff */
[----:B------:R-:W-:-:S04]  /*278b0*/  LOP3.LUT R10, R10, 0x38, RZ, 0xc0, !PT ;  /* 0x000000380a0a7812 */ /* 0x000fc800078ec0ff */
[C---:B------:R-:W-:Y:S02]  /*278c0*/  LOP3.LUT R11, R10.reuse, 0x40, RZ, 0xfc, !PT ;  /* 0x000000400a0b7812 */ /* 0x040fe400078efcff */
[----:B------:R-:W-:Y:S01]  /*278d0*/  LOP3.LUT R10, R10, 0x80, RZ, 0xfc, !PT ;  /* 0x000000800a0a7812 */ /* 0x000fe200078efcff */
[----:B--2---:R-:W-:Y:S01]  /*278e0*/  IMAD.MOV.U32 R3, RZ, RZ, R0 ;  /* 0x000000ffff037224 */ /* 0x004fe200078e0000 */
[----:B---3--:R-:W-:-:S04]  /*278f0*/  SHF.R.S32.HI R0, RZ, 0x1f, R5 ;  /* 0x0000001fff007819 */ /* 0x008fc80000011405 */
[----:B------:R-:W-:Y:S02]  /*27900*/  SEL R4, R0, RZ, !P0 ;  /* 0x000000ff00047207 */ /* 0x000fe40004000000 */
[----:B------:R-:W-:Y:S02]  /*27910*/  SEL R0, R5, RZ, !P0 ;  /* 0x000000ff05007207 */ /* 0x000fe40004000000 */
[----:B------:R-:W0:Y:S01]  /*27920*/  S2R R5, SR_TID.X ;  /* 0x0000000000057919 */ /* 0x000e220000002100 */
[----:B------:R-:W-:Y:S01]  /*27930*/  ISETP.NE.AND P0, PT, R7, 0x1, PT ;  /* 0x000000010700780c */ /* 0x000fe20003f05270 */
[----:B------:R-:W-:-:S04]  /*27940*/  IMAD.WIDE.U32 R2, R16, UR4, R2 ;  /* 0x0000000410027c25 */ /* 0x000fc8000f8e0002 */
[----:B------:R-:W-:Y:S01]  /*27950*/  IMAD R3, R16, UR5, R3 ;  /* 0x0000000510037c24 */ /* 0x000fe2000f8e0203 */
[----:B------:R-:W-:-:S07]  /*27960*/  ULDC.64 UR4, c[0x0][0x2e0] ;  /* 0x0000b80000047ab9 */ /* 0x000fce0000000a00 */
[----:B------:R-:W1:Y:S01]  /*27970*/  @P0 LDC R6, c[0x0][0x450] ;  /* 0x00011400ff060b82 */ /* 0x000e620000000800 */
[----:B0-----:R-:W-:-:S04]  /*27980*/  LOP3.LUT R5, R5, 0x7f, RZ, 0xc0, !PT ;  /* 0x0000007f05057812 */ /* 0x001fc800078ec0ff */
[----:B------:R-:W-:-:S04]  /*27990*/  SHF.R.U32.HI R5, RZ, 0x3, R5 ;  /* 0x00000003ff057819 */ /* 0x000fc80000011605 */
[----:B------:R-:W-:Y:S02]  /*279a0*/  LOP3.LUT R8, R5, 0x70, R8, 0xf8, !PT ;  /* 0x0000007005087812 */ /* 0x000fe400078ef808 */
[----:B------:R-:W0:Y:S01]  /*279b0*/  @P0 LDC R5, c[0x0][0x44c] ;  /* 0x00011300ff050b82 */ /* 0x000e220000000800 */
[----:B------:R-:W-:Y:S02]  /*279c0*/  IMAD R4, R4, UR4, RZ ;  /* 0x0000000404047c24 */ /* 0x000fe4000f8e02ff */
[----:B------:R-:W-:-:S04]  /*279d0*/  IMAD.WIDE.U32 R2, R0, UR4, R2 ;  /* 0x0000000400027c25 */ /* 0x000fc8000f8e0002 */
[----:B------:R-:W-:Y:S01]  /*279e0*/  IMAD R0, R0, UR5, R4 ;  /* 0x0000000500007c24 */ /* 0x000fe2000f8e0204 */
[----:B------:R-:W-:Y:S01]  /*279f0*/  ULDC.64 UR4, c[0x0][0x2d0] ;  /* 0x0000b40000047ab9 */ /* 0x000fe20000000a00 */
[----:B----4-:R-:W-:Y:S02]  /*27a00*/  IMAD.IADD R4, R8, 0x1, R9 ;  /* 0x0000000108047824 */ /* 0x010fe400078e0209 */
[----:B------:R-:W-:Y:S02]  /*27a10*/  IMAD.IADD R3, R3, 0x1, R0 ;  /* 0x0000000103037824 */ /* 0x000fe400078e0200 */
[----:B------:R-:W-:Y:S02]  /*27a20*/  IMAD.MOV.U32 R0, RZ, RZ, R4 ;  /* 0x000000ffff007224 */ /* 0x000fe400078e0004 */
[----:B0-----:R-:W-:-:S05]  /*27a30*/  @P0 IMAD.HI.U32 R5, R4, R5, RZ ;  /* 0x0000000504050227 */ /* 0x001fca00078e00ff */
[----:B-1----:R-:W-:-:S05]  /*27a40*/  @P0 SHF.R.U32.HI R0, RZ, R6, R5 ;  /* 0x00000006ff000219 */ /* 0x002fca0000011605 */
        /* <DEDUP_REMOVED lines=30> */
[----:B------:R-:W0:Y:S02]  /*27c30*/  S2R R11, SR_TID.X ;  /* 0x00000000000b7919 */ /* 0x000e240000002100 */
        /* <DEDUP_REMOVED lines=22> */
[----:B------:R-:W-:Y:S01]  /*27da0*/  @!P3 IMAD.MOV.U32 R7, RZ, RZ, R5 ;  /* 0x000000ffff07b224 */ /* 0x000fe200078e0005 */
[----:B------:R-:W-:-:S04]  /*27db0*/  IADD3 R5, R0, 0x20, RZ ;  /* 0x0000002000057810 */ /* 0x000fc80007ffe0ff */
        /* <DEDUP_REMOVED lines=41> */
[----:B------:R-:W-:Y:S01]  /*28050*/  @!P3 IMAD.MOV.U32 R7, RZ, RZ, R6 ;  /* 0x000000ffff07b224 */ /* 0x000fe200078e0006 */
[----:B------:R-:W-:Y:S01]  /*28060*/  @!P3 MOV R6, R5 ;  /* 0x000000050006b202 */ /* 0x000fe20000000f00 */
[----:B------:R-:W-:-:S04]  /*28070*/  VIADD R5, R0, 0x60 ;  /* 0x0000006000057836 */ /* 0x000fc80000000000 */
[----:B------:R-:W-:Y:S01]  /*28080*/  @!P3 LDGSTS.E.BYPASS.LTC128B.128 [R10+0x14c00], desc[UR46][R6.64], !P2 ;  /* 0x14c00000060abfae */ /* 0x000fe2000d101d6e */
[----:B------:R-:W-:-:S03]  /*28090*/  ISETP.GE.AND P4, PT, R5, R2, PT ;  /* 0x000000020500720c */ /* 0x000fc60003f86270 */
        /* <DEDUP_REMOVED lines=8> */
[----:B------:R1:W2:Y:S04]  /*28120*/  SHFL.IDX PT, R5, R3, 0x7, 0x181f ;  /* 0x00f81f0003057f89 */ /* 0x0002a800000e0000 */
[----:B------:R1:W-:Y:S04]  /*28130*/  @!P4 LDGSTS.E.BYPASS.LTC128B.128 [R10+0x15400], desc[UR46][R6.64], !P2 ;  /* 0x15400000060acfae */ /* 0x0003e8000d101d6e */
[----:B------:R1:W-:Y:S04]  /*28140*/  @!P4 LDGSTS.E.BYPASS.LTC128B.128 [R10+0x19400], desc[UR46][R6.64+0x80], !P1 ;  /* 0x19400080060acfae */ /* 0x0003e8000c901d6e */
[----:B------:R1:W-:Y:S04]  /*28150*/  @!P4 LDGSTS.E.BYPASS.LTC128B.128 [R10+0x1d400], desc[UR46][R6.64+0x100], !P0 ;  /* 0x1d400100060acfae */ /* 0x0003e8000c101d6e */
[----:B------:R1:W3:Y:S02]  /*28160*/  SHFL.IDX PT, R3, R4, 0x7, 0x181f ;  /* 0x00f81f0004037f89 */ /* 0x0002e400000e0000 */
.L_x_2010:
        /* <DEDUP_REMOVED lines=15> */
.L_x_1852:
[----:B------:R-:W-:Y:S05]  /*28260*/  BSYNC B0 ;  /* 0x0000000000007941 */ /* 0x000fea0003800000 */
.L_x_1851:
[----:B------:R-:W-:Y:S01]  /*28270*/  NOP ;  /* 0x0000000000007918 */ /* 0x000fe20000000000 */
[----:B------:R-:W-:Y:S01]  /*28280*/  PLOP3.LUT P0, PT, PT, PT, PT, 0x80, 0x0 ;  /* 0x000000000000781c */ /* 0x000fe20003f0f070 */
[----:B------:R-:W-:-:S12]  /*28290*/  VIADD R11, R19, 0x30800 ;  /* 0x00030800130b7836 */ /* 0x000fd80000000000 */
.L_x_1853:
[----:B------:R-:W-:Y:S02]  /*282a0*/  PLOP3.LUT P1, PT, P1, P0, PT, 0xa2, 0x0 ;  /* 0x000000000000781c */ /* 0x000fe40000f21472 */
[----:B------:R-:W-:-:S08]  /*282b0*/  @P0 R2UR P1, UR4, R19 ;  /* 0x00000000130402ca */ /* 0x000fd00000020000 */
[----:B------:R-:W-:-:S05]  /*282c0*/  @P0 PLOP3.LUT P0, PT, P1, PT, PT, 0x80, 0x0 ;  /* 0x000000000000081c */ /* 0x000fca0000f0f070 */
[----:B------:R-:W-:Y:S01]  /*282d0*/  @!P1 SYNCS.ARRIVE.TRANS64.RED.A0T1 RZ, [UR4+0x30800], RZ ;  /* 0x030800ffffff99a7 */ /* 0x000fe20008200404 */
[----:B------:R-:W-:Y:S07]  /*282e0*/  @!P1 ARRIVES.LDGSTSBAR.64.TRANSCNT [UR4+0x30800] ;  /* 0x03080000ff0099b0 */ /* 0x000fee0008000a84 */
[----:B------:R-:W-:Y:S05]  /*282f0*/  @P0 BRA.U.ANY `(.L_x_1853) ;  /* 0xfffffffd00e80947 */ /* 0x000fea000393ffff */
[----:B----4-:R-:W4:Y:S02]  /*28300*/  LDL.LU R2, [R1+0x58] ;  /* 0x0000580001027983 */ /* 0x010f240000300800 */
[----:B----4-:R-:W-:-:S05]  /*28310*/  VIADD R2, R2, 0x1 ;  /* 0x0000000102027836 */ /* 0x010fca0000000000 */
        /* <DEDUP_REMOVED lines=10> */
.L_x_2011:
[----:B------:R-:W-:Y:S05]  /*283c0*/  BSYNC B0 ;  /* 0x0000000000007941 */ /* 0x000fea0003800000 */
.L_x_1854:
[----:B------:R-:W4:Y:S04]  /*283d0*/  LDL R2, [R1+0x44] ;  /* 0x0000440001027983 */ /* 0x000f280000100800 */
[----:B-1----:R-:W5:Y:S01]  /*283e0*/  LDL R4, [R1+0x2c] ;  /* 0x00002c0001047983 */ /* 0x002f620000100800 */
[----:B------:R-:W-:Y:S01]  /*283f0*/  BSSY B0, `(.L_x_1856) ;  /* 0x000024e000007945 */ /* 0x000fe20003800000 */
[----:B----4-:R-:W-:-:S05]  /*28400*/  VIADD R0, R2, 0xfffffffe ;  /* 0xfffffffe02007836 */ /* 0x010fca0000000000 */
[----:B-----5:R-:W-:-:S13]  /*28410*/  ISETP.GE.AND P0, PT, R0, R4, PT ;  /* 0x000000040000720c */ /* 0x020fda0003f06270 */
[----:B------:R-:W-:Y:S05]  /*28420*/  @!P0 BRA `(.L_x_1857) ;  /* 0x0000002400288947 */ /* 0x000fea0003800000 */
[----:B---3--:R-:W3:Y:S04]  /*28430*/  LDL.LU R3, [R1+0x50] ;  /* 0x0000500001037983 */ /* 0x008ee80000300800 */
[----:B0-----:R-:W4:Y:S04]  /*28440*/  LDL.LU R7, [R1+0x40] ;  /* 0x0000400001077983 */ /* 0x001f280000300800 */
[----:B------:R-:W5:Y:S04]  /*28450*/  LDL.LU R2, [R1+0x60] ;  /* 0x0000600001027983 */ /* 0x000f680000300800 */
[----:B------:R-:W5:Y:S04]  /*28460*/  LDL.LU R6, [R1+0x3c] ;  /* 0x00003c0001067983 */ /* 0x000f680000300800 */
[----:B--2---:R-:W2:Y:S01]  /*28470*/  LDL.LU R5, [R1+0x5c] ;  /* 0x00005c0001057983 */ /* 0x004ea20000300800 */
[----:B------:R-:W-:Y:S01]  /*28480*/  LOP3.LUT R10, RZ, R4, RZ, 0x33, !PT ;  /* 0x00000004ff0a7212 */ /* 0x000fe200078e33ff */
[----:B------:R-:W-:Y:S01]  /*28490*/  BSSY B2, `(.L_x_1858) ;  /* 0x00000cc000027945 */ /* 0x000fe20003800000 */
[----:B---3--:R-:W-:-:S04]  /*284a0*/  VIADD R3, R3, 0x1 ;  /* 0x0000000103037836 */ /* 0x008fc80000000000 */
[----:B----4-:R-:W-:Y:S01]  /*284b0*/  IMAD R3, R3, R7, RZ ;  /* 0x0000000703037224 */ /* 0x010fe200078e02ff */
[----:B-----5:R-:W-:-:S04]  /*284c0*/  LOP3.LUT R2, RZ, R2, RZ, 0x33, !PT ;  /* 0x00000002ff027212 */ /* 0x020fc800078e33ff */
[----:B------:R-:W-:-:S04]  /*284d0*/  LOP3.LUT R3, RZ, R3, RZ, 0x33, !PT ;  /* 0x00000003ff037212 */ /* 0x000fc800078e33ff */
[----:B------:R-:W-:Y:S02]  /*284e0*/  VIADDMNMX R2, R3, -R6, R2, !PT ;  /* 0x8000000603027246 */ /* 0x000fe40007800102 */
[----:B--2---:R-:W-:-:S04]  /*284f0*/  LOP3.LUT R7, RZ, R5, RZ, 0x33, !PT ;  /* 0x00000005ff077212 */ /* 0x004fc800078e33ff */
        /* <DEDUP_REMOVED lines=18> */
[----:B------:R-:W-:Y:S02]  /*28620*/  MOV R4, R17 ;  /* 0x0000001100047202 */ /* 0x000fe40000000f00 */
        /* <DEDUP_REMOVED lines=22> */
.L_x_1862:
[----:B------:R-:W-:Y:S01]  /*28790*/  IMAD R3, R8, 0x8, R19 ;  /* 0x0000000808037824 */ /* 0x000fe200078e0213 */
[----:B------:R-:W-:Y:S01]  /*287a0*/  SHF.L.U32 R2, R9, 0x1f, RZ ;  /* 0x0000001f09027819 */ /* 0x000fe200000006ff */
[----:B------:R-:W-:Y:S03]  /*287b0*/  BSSY B3, `(.L_x_1863) ;  /* 0x0000003000037945 */ /* 0x000fe60003800000 */
[----:B------:R-:W1:Y:S02]  /*287c0*/  SYNCS.PHASECHK.TRANS64.TRYWAIT P0, [R3+URZ+0x30840], R2 ;  /* 0x03084002030075a7 */ /* 0x000e64000800017f */
[----:B-1----:R-:W-:Y:S05]  /*287d0*/  @!P0 BRA `(.L_x_1864) ;  /* 0x0000005800648947 */ /* 0x002fea0003800000 */
.L_x_2012:
[----:B------:R-:W-:Y:S05]  /*287e0*/  BSYNC B3 ;  /* 0x0000000000037941 */ /* 0x000fea0003800000 */
.L_x_1863:
        /* <DEDUP_REMOVED lines=12> */
.L_x_1866:
[----:B------:R-:W-:Y:S05]  /*288b0*/  BSYNC B3 ;  /* 0x0000000000037941 */ /* 0x000fea0003800000 */
.L_x_1865:
        /* <DEDUP_REMOVED lines=12> */
.L_x_1867:
        /* <DEDUP_REMOVED lines=16> */
.L_x_1868:
        /* <DEDUP_REMOVED lines=16> */
.L_x_1869:
        /* <DEDUP_REMOVED lines=17> */
.L_x_2013:
[----:B------:R-:W-:Y:S05]  /*28c90*/  BSYNC B3 ;  /* 0x0000000000037941 */ /* 0x000fea0003800000 */
.L_x_1870:
[----:B------:R-:W-:Y:S01]  /*28ca0*/  BSSY B3, `(.L_x_1872) ;  /* 0x000000d000037945 */ /* 0x000fe20003800000 */
[----:B------:R-:W-:Y:S01]  /*28cb0*/  IMAD.MOV.U32 R12, RZ, RZ, 0x0 ;  /* 0x00000000ff0c7424 */ /* 0x000fe200078e00ff */
[----:B------:R-:W-:Y:S02]  /*28cc0*/  MOV R13, 0x14f00000 ;  /* 0x14f00000000d7802 */ /* 0x000fe40000000f00 */
[----:B------:R-:W-:Y:S05]  /*28cd0*/  @P1 BRA `(.L_x_1873) ;  /* 0x0000000000241947 */ /* 0x000fea0003800000 */
        /* <DEDUP_REMOVED lines=9> */
.L_x_1873:
[----:B------:R-:W-:Y:S05]  /*28d70*/  BSYNC B3 ;  /* 0x0000000000037941 */ /* 0x000fea0003800000 */
.L_x_1872:
        /* <DEDUP_REMOVED lines=14> */
.L_x_1874:
        /* <DEDUP_REMOVED lines=15> */
.L_x_1875:
        /* <DEDUP_REMOVED lines=15> */
.L_x_1876:
        /* <DEDUP_REMOVED lines=12> */
.L_x_1861:
[----:B------:R-:W-:Y:S05]  /*29100*/  BSYNC B1 ;  /* 0x0000000000017941 */ /* 0x000fea0003800000 */
.L_x_1860:
[----:B0-----:R-:W2:Y:S04]  /*29110*/  LDL.LU R0, [R1+0x44] ;  /* 0x0000440001007983 */ /* 0x001ea80000300800 */
[----:B------:R0:W-:Y:S04]  /*29120*/  STL [R1+0x10], R8 ;  /* 0x0000100801007387 */ /* 0x0001e80000100800 */
[----:B------:R0:W-:Y:S02]  /*29130*/  STL [R1+0x14], R9 ;  /* 0x0000140901007387 */ /* 0x0001e40000100800 */
[----:B0-2---:R-:W-:-:S07]  /*29140*/  VIADD R0, R0, 0xfffffffd ;  /* 0xfffffffd00007836 */ /* 0x005fce0000000000 */
.L_x_1859:
[----:B------:R-:W-:Y:S05]  /*29150*/  BSYNC B2 ;  /* 0x0000000000027941 */ /* 0x000fea0003800000 */
.L_x_1858:
[----:B------:R-:W-:-:S05]  /*29160*/  VIADD R10, R10, 0xfffffffe ;  /* 0xfffffffe0a0a7836 */ /* 0x000fca0000000000 */
[----:B------:R-:W-:-:S13]  /*29170*/  ISETP.NE.AND P0, PT, R10, R7, PT ;  /* 0x000000070a00720c */ /* 0x000fda0003f05270 */
[----:B------:R-:W-:Y:S05]  /*29180*/  @!P0 BRA `(.L_x_1857) ;  /* 0x0000001400d08947 */ /* 0x000fea0003800000 */
[----:B------:R-:W-:-:S07]  /*29190*/  IMAD.MOV.U32 R9, RZ, RZ, R17 ;  /* 0x000000ffff097224 */ /* 0x000fce00078e0011 */
.L_x_1911:
[----:B------:R-:W2:Y:S04]  /*291a0*/  LDL R3, [R1+0x10] ;  /* 0x0000100001037983 */ /* 0x000ea80000100800 */
        /* <DEDUP_REMOVED lines=24> */
[----:B------:R-:W-:Y:S02]  /*29330*/  IADD3 R6, -R2, RZ, RZ ;  /* 0x000000ff02067210 */ /* 0x000fe40007ffe1ff */
[----:B------:R-:W-:-:S03]  /*29340*/  SHF.R.S32.HI R3, RZ, 0x1f, R2 ;  /* 0x0000001fff037819 */ /* 0x000fc60000011402 */
        /* <DEDUP_REMOVED lines=8> */
.L_x_1879:
[----:B------:R-:W-:Y:S01]  /*293d0*/  IMAD R3, R4, 0x8, R19 ;  /* 0x0000000804037824 */ /* 0x000fe200078e0213 */
[----:B------:R-:W-:Y:S01]  /*293e0*/  SHF.L.U32 R2, R5, 0x1f, RZ ;  /* 0x0000001f05027819 */ /* 0x000fe200000006ff */
[----:B------:R-:W-:Y:S03]  /*293f0*/  BSSY B2, `(.L_x_1880) ;  /* 0x0000003000027945 */ /* 0x000fe60003800000 */
[----:B------:R-:W1:Y:S02]  /*29400*/  SYNCS.PHASECHK.TRANS64.TRYWAIT P0, [R3+URZ+0x30840], R2 ;  /* 0x03084002030075a7 */ /* 0x000e64000800017f */
[----:B-1----:R-:W-:Y:S05]  /*29410*/  @!P0 BRA `(.L_x_1881) ;  /* 0x0000004c007c8947 */ /* 0x002fea0003800000 */
.L_x_2014:
[----:B------:R-:W-:Y:S05]  /*29420*/  BSYNC B2 ;  /* 0x0000000000027941 */ /* 0x000fea0003800000 */
.L_x_1880:
        /* <DEDUP_REMOVED lines=12> */
.L_x_1883:
[----:B------:R-:W-:Y:S05]  /*294f0*/  BSYNC B2 ;  /* 0x0000000000027941 */ /* 0x000fea0003800000 */
.L_x_1882:
        /* <DEDUP_REMOVED lines=12> */
.L_x_1884:
        /* <DEDUP_REMOVED lines=16> */
.L_x_1885:
        /* <DEDUP_REMOVED lines=16> */
.L_x_1886:
        /* <DEDUP_REMOVED lines=17> */
.L_x_2015:
[----:B------:R-:W-:Y:S05]  /*298d0*/  BSYNC B2 ;  /* 0x0000000000027941 */ /* 0x000fea0003800000 */
.L_x_1887:
        /* <DEDUP_REMOVED lines=11> */
.L_x_1890:
[----:B------:R-:W-:Y:S05]  /*29990*/  BSYNC B2 ;  /* 0x0000000000027941 */ /* 0x000fea0003800000 */
.L_x_1889:
[----:B0-----:R-:W2:Y:S04]  /*299a0*/  LDL.LU R3, [R1+0x10] ;  /* 0x0000100001037983 */ /* 0x001ea80000300800 */
[----:B------:R-:W3:Y:S04]  /*299b0*/  LDL R8, [R1+0x18] ;  /* 0x0000180001087983 */ /* 0x000ee80000100800 */
[----:B------:R-:W3:Y:S01]  /*299c0*/  LDL.LU R7, [R1+0x4] ;  /* 0x0000040001077983 */ /* 0x000ee20000300800 */
[----:B------:R-:W-:Y:S01]  /*299d0*/  R2UR UR10, R10 ;  /* 0x000000000a0a72ca */ /* 0x000fe200000e0000 */
[----:B------:R-:W-:Y:S01]  /*299e0*/  UIADD3 UR4, UP0, UR36, 0x470, URZ ;  /* 0x0000047024047890 */ /* 0x000fe2000ff1e03f */
[----:B------:R-:W-:-:S02]  /*299f0*/  R2UR UR6, R12 ;  /* 0x000000000c0672ca */ /* 0x000fc400000e0000 */
[----:B------:R-:W-:Y:S01]  /*29a00*/  R2UR UR7, R13 ;  /* 0x000000000d0772ca */ /* 0x000fe200000e0000 */
[----:B------:R-:W-:Y:S01]  /*29a10*/  UIADD3.X UR5, URZ, UR37, URZ, UP0, !UPT ;  /* 0x000000253f057290 */ /* 0x000fe200087fe43f */
[----:B------:R-:W-:Y:S02]  /*29a20*/  PLOP3.LUT P0, PT, PT, PT, PT, 0x80, 0x0 ;  /* 0x000000000000781c */ /* 0x000fe40003f0f070 */
[----:B------:R-:W-:Y:S01]  /*29a30*/  IADD3 R2, R2, 0x50, RZ ;  /* 0x0000005002027810 */ /* 0x000fe20007ffe0ff */
[----:B--2---:R-:W-:Y:S02]  /*29a40*/  IMAD R3, R3, 0x9000, R19 ;  /* 0x0000900003037824 */ /* 0x004fe400078e0213 */
[----:B---3--:R-:W-:Y:S02]  /*29a50*/  IMAD R7, R7, 0x60, R8 ;  /* 0x0000006007077824 */ /* 0x008fe400078e0208 */
[----:B------:R-:W-:-:S07]  /*29a60*/  VIADD R8, R3, 0x400 ;  /* 0x0000040003087836 */ /* 0x000fce0000000000 */
.L_x_1891:
        /* <DEDUP_REMOVED lines=15> */
.L_x_1892:
        /* <DEDUP_REMOVED lines=15> */
.L_x_1893:
        /* <DEDUP_REMOVED lines=12> */
.L_x_1878:
[----:B------:R-:W-:Y:S05]  /*29d10*/  BSYNC B1 ;  /* 0x0000000000017941 */ /* 0x000fea0003800000 */
.L_x_1877:
[----:B------:R-:W-:Y:S01]  /*29d20*/  VIADD R3, R4, 0x1 ;  /* 0x0000000104037836 */ /* 0x000fe20000000000 */
[----:B------:R-:W-:Y:S01]  /*29d30*/  LOP3.LUT P1, RZ, R18, 0x1, RZ, 0xc0, !PT ;  /* 0x0000000112ff7812 */ /* 0x000fe2000782c0ff */
[----:B------:R-:W-:Y:S01]  /*29d40*/  BSSY B1, `(.L_x_1894) ;  /* 0x00000b4000017945 */ /* 0x000fe20003800000 */
[----:B0-----:R-:W-:Y:S02]  /*29d50*/  VIADD R6, R0, 0xffffffff ;  /* 0xffffffff00067836 */ /* 0x001fe40000000000 */
        /* <DEDUP_REMOVED lines=31> */
.L_x_1896:
[----:B------:R-:W-:Y:S01]  /*29f50*/  IMAD R2, R12, 0x8, R19 ;  /* 0x000000080c027824 */ /* 0x000fe200078e0213 */
[----:B------:R-:W-:Y:S01]  /*29f60*/  SHF.L.U32 R3, R10, 0x1f, RZ ;  /* 0x0000001f0a037819 */ /* 0x000fe200000006ff */
[----:B------:R-:W-:Y:S03]  /*29f70*/  BSSY B2, `(.L_x_1897) ;  /* 0x0000003000027945 */ /* 0x000fe60003800000 */
[----:B------:R-:W2:Y:S02]  /*29f80*/  SYNCS.PHASECHK.TRANS64.TRYWAIT P0, [R2+URZ+0x30840], R3 ;  /* 0x03084003020075a7 */ /* 0x000ea4000800017f */
[----:B--2---:R-:W-:Y:S05]  /*29f90*/  @!P0 BRA `(.L_x_1898) ;  /* 0x0000004000c48947 */ /* 0x004fea0003800000 */
.L_x_2016:
[----:B------:R-:W-:Y:S05]  /*29fa0*/  BSYNC B2 ;  /* 0x0000000000027941 */ /* 0x000fea0003800000 */
.L_x_1897:
        /* <DEDUP_REMOVED lines=12> */
.L_x_1900:
[----:B------:R-:W-:Y:S05]  /*2a070*/  BSYNC B2 ;  /* 0x0000000000027941 */ /* 0x000fea0003800000 */
.L_x_1899:
[----:B------:R-:W3:Y:S04]  /*2a080*/  LDL R8, [R1+0x10] ;  /* 0x0000100001087983 */ /* 0x000ee80000100800 */
[----:B--2---:R-:W2:Y:S01]  /*2a090*/  LDL R2, [R1+0x18] ;  /* 0x0000180001027983 */ /* 0x004ea20000100800 */
[----:B------:R-:W-:Y:S01]  /*2a0a0*/  IMAD.MOV.U32 R14, RZ, RZ, RZ ;  /* 0x000000ffff0e7224 */ /* 0x000fe200078e00ff */
[----:B------:R-:W-:Y:S01]  /*2a0b0*/  UIADD3 UR4, UP0, UR36, 0x370, URZ ;  /* 0x0000037024047890 */ /* 0x000fe2000ff1e03f */
[----:B------:R-:W-:Y:S01]  /*2a0c0*/  PLOP3.LUT P0, PT, PT, PT, PT, 0x80, 0x0 ;  /* 0x000000000000781c */ /* 0x000fe20003f0f070 */
[----:B------:R-:W-:Y:S01]  /*2a0d0*/  UMOV UR6, 0x0 ;  /* 0x0000000000067882 */ /* 0x000fe20000000000 */
[----:B------:R-:W-:Y:S01]  /*2a0e0*/  UMOV UR7, 0x14f00000 ;  /* 0x14f0000000077882 */ /* 0x000fe20000000000 */
[----:B------:R-:W-:Y:S01]  /*2a0f0*/  R2UR UR10, R14 ;  /* 0x000000000e0a72ca */ /* 0x000fe200000e0000 */
[----:B------:R-:W-:Y:S01]  /*2a100*/  UIADD3.X UR5, URZ, UR37, URZ, UP0, !UPT ;  /* 0x000000253f057290 */ /* 0x000fe200087fe43f */
[----:B---3--:R-:W-:-:S02]  /*2a110*/  IMAD R3, R8, 0x8, R11 ;  /* 0x0000000808037824 */ /* 0x008fc400078e020b */
[----:B------:R-:W-:Y:S02]  /*2a120*/  IMAD R8, R8, 0x9000, R19 ;  /* 0x0000900008087824 */ /* 0x000fe400078e0213 */
[----:B--2---:R-:W-:Y:S01]  /*2a130*/  IMAD R2, R7, 0x60, R2 ;  /* 0x0000006007027824 */ /* 0x004fe200078e0202 */
[----:B------:R-:W-:Y:S01]  /*2a140*/  IADD3 R3, R3, 0x30, RZ ;  /* 0x0000003003037810 */ /* 0x000fe20007ffe0ff */
[----:B0-----:R-:W-:-:S07]  /*2a150*/  VIADD R10, R8, 0x1e400 ;  /* 0x0001e400080a7836 */ /* 0x001fce0000000000 */
.L_x_1901:
        /* <DEDUP_REMOVED lines=16> */
.L_x_1902:
        /* <DEDUP_REMOVED lines=16> */
.L_x_1903:
        /* <DEDUP_REMOVED lines=15> */
.L_x_2017:
[----:B------:R-:W-:Y:S05]  /*2a450*/  BSYNC B2 ;  /* 0x0000000000027941 */ /* 0x000fea0003800000 */
.L_x_1904:
        /* <DEDUP_REMOVED lines=11> */
.L_x_1907:
[----:B------:R-:W-:Y:S05]  /*2a510*/  BSYNC B2 ;  /* 0x0000000000027941 */ /* 0x000fea0003800000 */
.L_x_1906:
        /* <DEDUP_REMOVED lines=12> */
.L_x_1908:
        /* <DEDUP_REMOVED lines=15> */
.L_x_1909:
        /* <DEDUP_REMOVED lines=15> */
.L_x_1910:
        /* <DEDUP_REMOVED lines=12> */
.L_x_1895:
[----:B------:R-:W-:Y:S05]  /*2a880*/  BSYNC B1 ;  /* 0x0000000000017941 */ /* 0x000fea0003800000 */
.L_x_1894:
[----:B------:R-:W2:Y:S01]  /*2a890*/  LDL R2, [R1+0x2c] ;  /* 0x00002c0001027983 */ /* 0x000ea20000100800 */
[----:B------:R-:W-:Y:S02]  /*2a8a0*/  IADD3 R0, R0, -0x2, RZ ;  /* 0xfffffffe00007810 */ /* 0x000fe40007ffe0ff */
[----:B--2---:R-:W-:-:S13]  /*2a8b0*/  ISETP.GT.AND P0, PT, R6, R2, PT ;  /* 0x000000020600720c */ /* 0x004fda0003f04270 */
[----:B------:R-:W-:Y:S05]  /*2a8c0*/  @P0 BRA `(.L_x_1911) ;  /* 0xffffffe800340947 */ /* 0x000fea000383ffff */
.L_x_1857:
[----:B------:R-:W-:Y:S05]  /*2a8d0*/  BSYNC B0 ;  /* 0x0000000000007941 */ /* 0x000fea0003800000 */
.L_x_1856:
[----:B---3--:R-:W3:Y:S01]  /*2a8e0*/  S2R R3, SR_TID.X ;  /* 0x0000000000037919 */ /* 0x008ee20000002100 */
        /* <DEDUP_REMOVED lines=17> */
.L_x_1913:
[----:B------:R-:W-:Y:S05]  /*2aa00*/  BSYNC B0 ;  /* 0x0000000000007941 */ /* 0x000fea0003800000 */
.L_x_1912:
[----:B------:R-:W-:Y:S01]  /*2aa10*/  LOP3.LUT P0, RZ, R18, 0x1, RZ, 0xc0, !PT ;  /* 0x0000000112ff7812 */ /* 0x000fe2000780c0ff */
[----:B------:R-:W-:-:S12]  /*2aa20*/  BSSY B0, `(.L_x_1914) ;  /* 0x000004a000007945 */ /* 0x000fd80003800000 */
[----:B------:R-:W-:Y:S05]  /*2aa30*/  @!P0 BRA `(.L_x_1915) ;  /* 0x0000000400208947 */ /* 0x000fea0003800000 */
[----:B---3--:R-:W3:Y:S04]  /*2aa40*/  LDL R0, [R1+0x10] ;  /* 0x0000100001007983 */ /* 0x008ee80000100800 */
[----:B------:R-:W4:Y:S01]  /*2aa50*/  LDL R2, [R1+0x14] ;  /* 0x0000140001027983 */ /* 0x000f220000100800 */
[----:B------:R-:W-:Y:S01]  /*2aa60*/  BSSY B1, `(.L_x_1916) ;  /* 0x0000006000017945 */ /* 0x000fe20003800000 */
[----:B------:R-:W-:Y:S01]  /*2aa70*/  ISETP.NE.AND P1, PT, R3, RZ, PT ;  /* 0x000000ff0300720c */ /* 0x000fe20003f25270 */
[----:B---3--:R-:W-:Y:S01]  /*2aa80*/  IMAD R0, R0, 0x8, R19 ;  /* 0x0000000800007824 */ /* 0x008fe200078e0213 */
[----:B----4-:R-:W-:-:S04]  /*2aa90*/  SHF.L.U32 R2, R2, 0x1f, RZ ;  /* 0x0000001f02027819 */ /* 0x010fc800000006ff */
[----:B------:R-:W3:Y:S02]  /*2aaa0*/  SYNCS.PHASECHK.TRANS64.TRYWAIT P0, [R0+URZ+0x30860], R2 ;  /* 0x03086002000075a7 */ /* 0x000ee4000800017f */
[----:B---3--:R-:W-:Y:S05]  /*2aab0*/  @!P0 BRA `(.L_x_1917) ;  /* 0x0000003800248947 */ /* 0x008fea0003800000 */
.L_x_2018:
[----:B------:R-:W-:Y:S05]  /*2aac0*/  BSYNC B1 ;  /* 0x0000000000017941 */ /* 0x000fea0003800000 */
.L_x_1916:
[----:B------:R-:W-:Y:S04]  /*2aad0*/  BSSY B1, `(.L_x_1918) ;  /* 0x0000009000017945 */ /* 0x000fe80003800000 */
        /* <DEDUP_REMOVED lines=8> */
.L_x_1919:
[----:B------:R-:W-:Y:S05]  /*2ab60*/  BSYNC B1 ;  /* 0x0000000000017941 */ /* 0x000fea0003800000 */
.L_x_1918:
[----:B------:R-:W4:Y:S04]  /*2ab70*/  LDL.LU R4, [R1+0x18] ;  /* 0x0000180001047983 */ /* 0x000f280000300800 */
[----:B------:R-:W4:Y:S04]  /*2ab80*/  LDL.LU R3, [R1+0x4] ;  /* 0x0000040001037983 */ /* 0x000f280000300800 */
[----:B---3--:R-:W3:Y:S01]  /*2ab90*/  LDL R2, [R1+0x10] ;  /* 0x0000100001027983 */ /* 0x008ee20000100800 */
        /* <DEDUP_REMOVED lines=8> */
[----:B---3--:R-:W-:-:S04]  /*2ac20*/  IMAD R2, R2, 0x9000, R19 ;  /* 0x0000900002027824 */ /* 0x008fc800078e0213 */
[----:B------:R-:W-:-:S07]  /*2ac30*/  VIADD R4, R2, 0x400 ;  /* 0x0000040002047836 */ /* 0x000fce0000000000 */
.L_x_1920:
        /* <DEDUP_REMOVED lines=15> */
.L_x_1921:
        /* <DEDUP_REMOVED lines=15> */
.L_x_1922:
        /* <DEDUP_REMOVED lines=9> */
[----:B----4-:R-:W-:Y:S05]  /*2aeb0*/  @P0 BRA.U.ANY `(.L_x_1922) ;  /* 0xfffffffd00d80947 */ /* 0x010fea000393ffff */
.L_x_1915:
[----:B------:R-:W-:Y:S05]  /*2aec0*/  BSYNC B0 ;  /* 0x0000000000007941 */ /* 0x000fea0003800000 */
.L_x_1914:
[----:B--2---:R-:W3:Y:S04]  /*2aed0*/  LDL.LU R5, [R1+0x10] ;  /* 0x0000100001057983 */ /* 0x004ee80000300800 */
[----:B------:R-:W2:Y:S01]  /*2aee0*/  LDL.LU R4, [R1+0x14] ;  /* 0x0000140001047983 */ /* 0x000ea20000300800 */
[----:B---3--:R-:W-:-:S05]  /*2aef0*/  VIADD R0, R5, 0x1 ;  /* 0x0000000105007836 */ /* 0x008fca0000000000 */
[----:B------:R-:W-:-:S04]  /*2af00*/  ISETP.NE.AND P0, PT, R0, 0x2, PT ;  /* 0x000000020000780c */ /* 0x000fc80003f05270 */
[----:B------:R-:W-:Y:S02]  /*2af10*/  SEL R2, RZ, 0x1, P0 ;  /* 0x00000001ff027807 */ /* 0x000fe40000000000 */
[----:B------:R-:W-:Y:S02]  /*2af20*/  SEL R0, R0, RZ, P0 ;  /* 0x000000ff00007207 */ /* 0x000fe40000000000 */
[----:B--2---:R-:W-:-:S03]  /*2af30*/  LOP3.LUT R4, R4, R2, RZ, 0x3c, !PT ;  /* 0x0000000204047212 */ /* 0x004fc600078e3cff */
[----:B------:R3:W-:Y:S04]  /*2af40*/  STL [R1+0x10], R0 ;  /* 0x0000100001007387 */ /* 0x0007e80000100800 */
[----:B------:R3:W-:Y:S02]  /*2af50*/  STL [R1+0x14], R4 ;  /* 0x0000140401007387 */ /* 0x0007e40000100800 */
.L_x_1836:
[----:B------:R-:W-:Y:S05]  /*2af60*/  BSYNC B7 ;  /* 0x0000000000077941 */ /* 0x000fea0003800000 */
.L_x_1834:
        /* <DEDUP_REMOVED lines=8> */
[----:B01-3--:R-:W0:Y:S04]  /*2aff0*/  LDS.128 R4, [R19+0x308d0] ;  /* 0x0308d00013047984 */ /* 0x00be280000000c00 */
[----:B0-----:R0:W-:Y:S04]  /*2b000*/  STL.64 [R1], R4 ;  /* 0x0000000401007387 */ /* 0x0011e80000100a00 */
[----:B------:R0:W-:Y:S01]  /*2b010*/  STL.64 [R1+0x8], R6 ;  /* 0x0000080601007387 */ /* 0x0001e20000100a00 */
[----:B------:R-:W-:Y:S06]  /*2b020*/  BAR.ARV 0x4, 0x180 ;  /* 0x0106000000007b1d */ /* 0x000fec0000002000 */
[----:B------:R-:W-:Y:S05]  /*2b030*/  BRA `(.L_x_1924) ;  /* 0x0000001000347947 */ /* 0x000fea0003800000 */
.L_x_1923:
[----:B------:R-:W4:Y:S01]  /*2b040*/  S2R R16, SR_TID.X ;  /* 0x0000000000107919 */ /* 0x000f220000002100 */
[----:B------:R-:W-:Y:S01]  /*2b050*/  UMOV UR4, 0xffffffff ;  /* 0xffffffff00047882 */ /* 0x000fe20000000000 */
[----:B----4-:R-:W-:-:S04]  /*2b060*/  LOP3.LUT R16, R16, 0x1f, RZ, 0xc0, !PT ;  /* 0x0000001f10107812 */ /* 0x010fc800078ec0ff */
[----:B------:R-:W-:Y:S01]  /*2b070*/  ISETP.NE.AND P0, PT, R16, 0x1f, PT ;  /* 0x0000001f1000780c */ /* 0x000fe20003f05270 */
[----:B------:R-:W-:-:S12]  /*2b080*/  BRA.DIV UR4, `(.L_x_1925) ;  /* 0x0000003204c47947 */ /* 0x000fd8000b800000 */
[----:B------:R-:W0:Y:S01]  /*2b090*/  LDL.LU R2, [R1] ;  /* 0x0000000001027983 */ /* 0x000e220000300800 */
[----:B------:R-:W-:-:S03]  /*2b0a0*/  ULDC UR4, c[0x0][0xc3c] ;  /* 0x00030f0000047ab9 */ /* 0x000fc60000000800 */
[----:B------:R-:W2:Y:S01]  /*2b0b0*/  LDL R3, [R1+0xc] ;  /* 0x00000c0001037983 */ /* 0x000ea20000100800 */
[----:B0-----:R-:W-:Y:S02]  /*2b0c0*/  IMAD.MOV.U32 R10, RZ, RZ, R2 ;  /* 0x000000ffff0a7224 */ /* 0x001fe400078e0002 */
[----:B--23--:R-:W-:-:S05]  /*2b0d0*/  IMAD.IADD R0, R3, 0x1, R16 ;  /* 0x0000000103007824 */ /* 0x00cfca00078e0210 */
        /* <DEDUP_REMOVED lines=8> */
[C---:B------:R-:W-:Y:S01]  /*2b160*/  ISETP.GE.U32.AND P2, PT, R16.reuse, 0x2, PT ;  /* 0x000000021000780c */ /* 0x040fe20003f46070 */
[----:B------:R-:W-:Y:S01]  /*2b170*/  IMAD.MOV.U32 R6, RZ, RZ, RZ ;  /* 0x000000ffff067224 */ /* 0x000fe200078e00ff */
[C---:B------:R-:W-:Y:S01]  /*2b180*/  ISETP.GE.U32.AND P3, PT, R16.reuse, 0x4, PT ;  /* 0x000000041000780c */ /* 0x040fe20003f66070 */
[----:B------:R-:W-:Y:S01]  /*2b190*/  SHFL.IDX PT, R5, R10, RZ, 0x1f ;  /* 0x00001fff0a057589 */ /* 0x000fe200000e0000 */
[C---:B------:R-:W-:Y:S02]  /*2b1a0*/  ISETP.GE.U32.AND P4, PT, R16.reuse, 0x8, PT ;  /* 0x000000081000780c */ /* 0x040fe40003f86070 */
[----:B------:R-:W-:Y:S01]  /*2b1b0*/  ISETP.GE.U32.AND P5, PT, R16, 0x10, PT ;  /* 0x000000101000780c */ /* 0x000fe20003fa6070 */
[----:B------:R-:W-:Y:S01]  /*2b1c0*/  SHFL.IDX PT, R0, R10, 0x1, 0x1f ;  /* 0x00201f000a007f89 */ /* 0x000fe200000e0000 */
[----:B--2---:R-:W-:-:S02]  /*2b1d0*/  @!P1 IMAD.MOV.U32 R4, RZ, RZ, R8 ;  /* 0x000000ffff049224 */ /* 0x004fc400078e0008 */
[----:B------:R-:W-:Y:S02]  /*2b1e0*/  IMAD.MOV.U32 R8, RZ, RZ, RZ ;  /* 0x000000ffff087224 */ /* 0x000fe400078e00ff */
[----:B---3--:R-:W-:Y:S01]  /*2b1f0*/  @!P1 IMAD.MOV.U32 R6, RZ, RZ, R2 ;  /* 0x000000ffff069224 */ /* 0x008fe200078e0002 */
[----:B------:R-:W-:-:S03]  /*2b200*/  ISETP.NE.AND P1, PT, R16, RZ, PT ;  /* 0x000000ff1000720c */ /* 0x000fc60003f25270 */
[----:B------:R-:W-:-:S05]  /*2b210*/  IMAD R2, R6, R4, RZ ;  /* 0x0000000406027224 */ /* 0x000fca00078e02ff */
        /* <DEDUP_REMOVED lines=16> */
.L_x_2028:
[----:B------:R-:W-:Y:S02]  /*2b320*/  ULDC UR4, c[0x0][0xc38] ;  /* 0x00030e0000047ab9 */ /* 0x000fe40000000800 */
[----:B------:R-:W-:-:S04]  /*2b330*/  IMAD.U32 R2, RZ, RZ, UR4 ;  /* 0x00000004ff027e24 */ /* 0x000fc8000f8e00ff */
[----:B-1----:R-:W-:-:S04]  /*2b340*/  IMAD R9, R9, R2, RZ ;  /* 0x0000000209097224 */ /* 0x002fc800078e02ff */
[----:B------:R-:W-:-:S05]  /*2b350*/  IMAD.IADD R0, R0, 0x1, R9 ;  /* 0x0000000100007824 */ /* 0x000fca00078e0209 */
[----:B------:R-:W-:-:S13]  /*2b360*/  ISETP.GT.AND P6, PT, R0, R5, PT ;  /* 0x000000050000720c */ /* 0x000fda0003fc4270 */
[----:B------:R-:W-:Y:S05]  /*2b370*/  @P6 BRA `(.L_x_1926) ;  /* 0x0000000000ac6947 */ /* 0x000fea0003800000 */
.L_x_1929:
        /* <DEDUP_REMOVED lines=31> */
[----:B-1----:R-:W-:-:S04]  /*2b570*/  SEL R3, R3, RZ, P4 ;  /* 0x000000ff03037207 */ /* 0x002fc80002000000 */
[----:B------:R-:W-:-:S05]  /*2b580*/  IADD3 R2, R2, R3, RZ ;  /* 0x0000000302027210 */ /* 0x000fca0007ffe0ff */
[----:B------:R-:W1:Y:S02]  /*2b590*/  SHFL.UP PT, R3, R2, 0x10, RZ ;  /* 0x0600000002037989 */ /* 0x000e6400000e00ff */
[----:B-1----:R-:W-:-:S05]  /*2b5a0*/  SEL R3, R3, RZ, P5 ;  /* 0x000000ff03037207 */ /* 0x002fca0002800000 */
[----:B0-----:R-:W-:-:S05]  /*2b5b0*/  IMAD.IADD R7, R2, 0x1, R3 ;  /* 0x0000000102077824 */ /* 0x001fca00078e0203 */
[----:B------:R0:W1:Y:S02]  /*2b5c0*/  SHFL.IDX PT, R9, R7, 0x1f, 0x1f ;  /* 0x03e01f0007097f89 */ /* 0x00006400000e0000 */
.L_x_2036:
[----:B------:R-:W-:Y:S02]  /*2b5d0*/  ULDC UR4, c[0x0][0xc38] ;  /* 0x00030e0000047ab9 */ /* 0x000fe40000000800 */
[----:B------:R-:W-:-:S04]  /*2b5e0*/  IMAD.U32 R2, RZ, RZ, UR4 ;  /* 0x00000004ff027e24 */ /* 0x000fc8000f8e00ff */
[----:B-1----:R-:W-:-:S04]  /*2b5f0*/  IMAD R9, R9, R2, RZ ;  /* 0x0000000209097224 */ /* 0x002fc800078e02ff */
[----:B------:R-:W-:-:S05]  /*2b600*/  IMAD.IADD R0, R9, 0x1, R0 ;  /* 0x0000000109007824 */ /* 0x000fca00078e0200 */
[----:B------:R-:W-:-:S13]  /*2b610*/  ISETP.GT.AND P6, PT, R0, R5, PT ;  /* 0x000000050000720c */ /* 0x000fda0003fc4270 */
[----:B------:R-:W-:Y:S05]  /*2b620*/  @!P6 BRA `(.L_x_1929) ;  /* 0xfffffffc0054e947 */ /* 0x000fea000383ffff */
.L_x_1926:
        /* <DEDUP_REMOVED lines=8> */
[----:B-1----:R1:W3:Y:S04]  /*2b6b0*/  SHFL.IDX PT, R4, R4, R3, 0x1f ;  /* 0x00001f0304047589 */ /* 0x0022e800000e0000 */
[----:B------:R1:W4:Y:S01]  /*2b6c0*/  SHFL.IDX PT, R6, R6, R3, 0x1f ;  /* 0x00001f0306067589 */ /* 0x00032200000e0000 */
[----:B--2---:R-:W-:-:S05]  /*2b6d0*/  IMAD.IADD R10, R3, 0x1, R10 ;  /* 0x00000001030a7824 */ /* 0x004fca00078e020a */
[----:B---34-:R1:W-:Y:S02]  /*2b6e0*/  STL [R1+0xc], R10 ;  /* 0x00000c0a01007387 */ /* 0x0183e40000100800 */
.L_x_2041:
[----:B------:R-:W-:-:S13]  /*2b6f0*/  ISETP.NE.AND P0, PT, R0, RZ, PT ;  /* 0x000000ff0000720c */ /* 0x000fda0003f05270 */
[----:B------:R-:W-:Y:S05]  /*2b700*/  @!P0 BRA `(.L_x_1931) ;  /* 0x0000000000148947 */ /* 0x000fea0003800000 */
[----:B------:R-:W-:Y:S01]  /*2b710*/  UMOV UR4, 0xffffffff ;  /* 0xffffffff00047882 */ /* 0x000fe20000000000 */
[----:B-1----:R-:W-:Y:S02]  /*2b720*/  VIADD R3, R3, 0xffffffff ;  /* 0xffffffff03037836 */ /* 0x002fe40000000000 */
[----:B------:R-:W-:Y:S05]  /*2b730*/  BRA.DIV UR4, `(.L_x_1932) ;  /* 0x0000003604b87947 */ /* 0x000fea000b800000 */
[----:B------:R1:W2:Y:S02]  /*2b740*/  SHFL.IDX PT, R3, R7, R3, 0x1f ;  /* 0x00001f0307037589 */ /* 0x0002a400000e0000 */
.L_x_2044:
[----:B--2---:R-:W-:-:S07]  /*2b750*/  IMAD.MOV.U32 R8, RZ, RZ, R3 ;  /* 0x000000ffff087224 */ /* 0x004fce00078e0003 */
.L_x_1931:
[----:B------:R-:W-:Y:S01]  /*2b760*/  ISETP.NE.AND P0, PT, R6, 0x1, PT ;  /* 0x000000010600780c */ /* 0x000fe20003f05270 */
[----:B------:R-:W-:-:S05]  /*2b770*/  IMAD R0, R8, R2, R9 ;  /* 0x0000000208007224 */ /* 0x000fca00078e0209 */
[----:B------:R2:W-:Y:S02]  /*2b780*/  STL [R1], R0 ;  /* 0x0000000001007387 */ /* 0x0005e40000100800 */
[----:B--2---:R-:W-:-:S05]  /*2b790*/  IMAD.IADD R0, R5, 0x1, -R0 ;  /* 0x0000000105007824 */ /* 0x004fca00078e0a00 */
[----:B------:R-:W-:Y:S05]  /*2b7a0*/  @!P0 BRA `(.L_x_1933) ;  /* 0x0000000000e48947 */ /* 0x000fea0003800000 */
[----:B------:R-:W-:-:S04]  /*2b7b0*/  IABS R5, R4 ;  /* 0x0000000400057213 */ /* 0x000fc80000000000 */
[----:B------:R-:W2:Y:S08]  /*2b7c0*/  I2F.RP R2, R5 ;  /* 0x0000000500027306 */ /* 0x000eb00000209400 */
[----:B--2---:R-:W2:Y:S02]  /*2b7d0*/  MUFU.RCP R2, R2 ;  /* 0x0000000200027308 */ /* 0x004ea40000001000 */
[----:B--2---:R-:W-:-:S06]  /*2b7e0*/  VIADD R2, R2, 0xffffffe ;  /* 0x0ffffffe02027836 */ /* 0x004fcc0000000000 */
[----:B-1----:R-:W1:Y:S02]  /*2b7f0*/  F2I.FTZ.U32.TRUNC.NTZ R3, R2 ;  /* 0x0000000200037305 */ /* 0x002e64000021f000 */
[----:B-1----:R-:W-:-:S04]  /*2b800*/  IMAD.MOV R2, RZ, RZ, -R3 ;  /* 0x000000ffff027224 */ /* 0x002fc800078e0a03 */
        /* <DEDUP_REMOVED lines=14> */
[----:B------:R-:W1:Y:S07]  /*2b8f0*/  I2F.RP R2, R5 ;  /* 0x0000000500027306 */ /* 0x000e6e0000209400 */
[----:B------:R-:W-:Y:S01]  /*2b900*/  @P0 VIADD R8, R8, 0x1 ;  /* 0x0000000108080836 */ /* 0x000fe20000000000 */
[----:B-1----:R-:W1:Y:S02]  /*2b910*/  MUFU.RCP R2, R2 ;  /* 0x0000000200027308 */ /* 0x002e640000001000 */
[----:B-1----:R-:W-:-:S06]  /*2b920*/  VIADD R2, R2, 0xffffffe ;  /* 0x0ffffffe02027836 */ /* 0x002fcc0000000000 */
[----:B------:R-:W1:Y:S02]  /*2b930*/  F2I.FTZ.U32.TRUNC.NTZ R3, R2 ;  /* 0x0000000200037305 */ /* 0x000e64000021f000 */
[----:B-1----:R-:W-:-:S05]  /*2b940*/  IADD3 R2, RZ, -R3, RZ ;  /* 0x80000003ff027210 */ /* 0x002fca0007ffe0ff */
[----:B0-----:R-:W-:Y:S02]  /*2b950*/  IMAD R7, R2, R5, RZ ;  /* 0x0000000502077224 */ /* 0x001fe400078e02ff */
        /* <DEDUP_REMOVED lines=30> */
.L_x_1933:
[----:B-1----:R-:W2:Y:S01]  /*2bb40*/  LDL R3, [R1+0xc] ;  /* 0x00000c0001037983 */ /* 0x002ea20000100800 */
[----:B0-----:R-:W2:Y:S02]  /*2bb50*/  LDC.64 R6, c[0x0][0xc90] ;  /* 0x00032400ff067b82 */ /* 0x001ea40000000a00 */
[----:B--2---:R-:W-:-:S05]  /*2bb60*/  IMAD.WIDE R6, R3, 0x4, R6 ;  /* 0x0000000403067825 */ /* 0x004fca00078e0206 */
[----:B------:R-:W2:Y:S02]  /*2bb70*/  LDG.E R3, desc[UR46][R6.64] ;  /* 0x0000002e06037981 */ /* 0x000ea4000c1e1900 */
[----:B--2---:R-:W-:-:S05]  /*2bb80*/  IMAD R5, R4, R3, RZ ;  /* 0x0000000304057224 */ /* 0x004fca00078e02ff */
[----:B------:R-:W-:-:S04]  /*2bb90*/  IABS R8, R5 ;  /* 0x0000000500087213 */ /* 0x000fc80000000000 */
[----:B------:R-:W0:Y:S08]  /*2bba0*/  I2F.RP R6, R8 ;  /* 0x0000000800067306 */ /* 0x000e300000209400 */
[----:B0-----:R-:W0:Y:S02]  /*2bbb0*/  MUFU.RCP R6, R6 ;  /* 0x0000000600067308 */ /* 0x001e240000001000 */
[----:B0-----:R-:W-:-:S06]  /*2bbc0*/  IADD3 R6, R6, 0xffffffe, RZ ;  /* 0x0ffffffe06067810 */ /* 0x001fcc0007ffe0ff */
        /* <DEDUP_REMOVED lines=24> */
[----:B------:R-:W-:-:S04]  /*2bd50*/  VIADDMNMX R8, R8, R2, R3, PT ;  /* 0x0000000208087246 */ /* 0x000fc80003800103 */
[----:B------:R-:W-:-:S04]  /*2bd60*/  IABS R9, R8 ;  /* 0x0000000800097213 */ /* 0x000fc80000000000 */
[----:B------:R-:W0:Y:S08]  /*2bd70*/  I2F.RP R2, R9 ;  /* 0x0000000900027306 */ /* 0x000e300000209400 */
[----:B0-----:R-:W0:Y:S02]  /*2bd80*/  MUFU.RCP R2, R2 ;  /* 0x0000000200027308 */ /* 0x001e240000001000 */
[----:B0-----:R-:W-:-:S06]  /*2bd90*/  VIADD R2, R2, 0xffffffe ;  /* 0x0ffffffe02027836 */ /* 0x001fcc0000000000 */
[----:B------:R0:W1:Y:S02]  /*2bda0*/  F2I.FTZ.U32.TRUNC.NTZ R3, R2 ;  /* 0x0000000200037305 */ /* 0x000064000021f000 */
[----:B0-----:R-:W-:Y:S02]  /*2bdb0*/  IMAD.MOV.U32 R2, RZ, RZ, RZ ;  /* 0x000000ffff027224 */ /* 0x001fe400078e00ff */
[----:B-1----:R-:W-:-:S04]  /*2bdc0*/  IMAD.MOV R0, RZ, RZ, -R3 ;  /* 0x000000ffff007224 */ /* 0x002fc800078e0a03 */
[----:B------:R-:W-:-:S04]  /*2bdd0*/  IMAD R0, R0, R9, RZ ;  /* 0x0000000900007224 */ /* 0x000fc800078e02ff */
[----:B------:R-:W-:Y:S01]  /*2bde0*/  IMAD.HI.U32 R2, R3, R0, R2 ;  /* 0x0000000003027227 */ /* 0x000fe200078e0002 */
[----:B------:R-:W-:Y:S02]  /*2bdf0*/  IABS R0, R6 ;  /* 0x0000000600007213 */ /* 0x000fe40000000000 */
[----:B------:R-:W-:-:S03]  /*2be00*/  IABS R3, R8 ;  /* 0x0000000800037213 */ /* 0x000fc60000000000 */
[----:B------:R-:W-:-:S04]  /*2be10*/  IMAD.HI.U32 R2, R2, R0, RZ ;  /* 0x0000000002027227 */ /* 0x000fc800078e00ff */
[----:B------:R-:W-:-:S04]  /*2be20*/  IMAD.MOV R3, RZ, RZ, -R3 ;  /* 0x000000ffff037224 */ /* 0x000fc800078e0a03 */
[----:B------:R-:W-:-:S05]  /*2be30*/  IMAD R0, R2, R3, R0 ;  /* 0x0000000302007224 */ /* 0x000fca00078e0200 */
[----:B------:R-:W-:-:S13]  /*2be40*/  ISETP.GT.U32.AND P1, PT, R9, R0, PT ;  /* 0x000000000900720c */ /* 0x000fda0003f24070 */
[----:B------:R-:W-:Y:S01]  /*2be50*/  @!P1 IMAD.IADD R0, R0, 0x1, -R9 ;  /* 0x0000000100009824 */ /* 0x000fe200078e0a09 */
[----:B------:R-:W-:Y:S02]  /*2be60*/  @!P1 IADD3 R2, R2, 0x1, RZ ;  /* 0x0000000102029810 */ /* 0x000fe40007ffe0ff */
[----:B------:R-:W-:Y:S02]  /*2be70*/  ISETP.NE.AND P1, PT, R8, RZ, PT ;  /* 0x000000ff0800720c */ /* 0x000fe40003f25270 */
[----:B------:R-:W-:Y:S02]  /*2be80*/  ISETP.GE.U32.AND P0, PT, R0, R9, PT ;  /* 0x000000090000720c */ /* 0x000fe40003f06070 */
[----:B------:R-:W-:Y:S02]  /*2be90*/  LOP3.LUT R0, R6, R8, RZ, 0x3c, !PT ;  /* 0x0000000806007212 */ /* 0x000fe400078e3cff */
[----:B------:R-:W-:Y:S02]  /*2bea0*/  IADD3 R6, R7, 0x1000000, R6 ;  /* 0x0100000007067810 */ /* 0x000fe40007ffe006 */
[----:B------:R-:W-:-:S07]  /*2beb0*/  ISETP.GE.AND P2, PT, R0, RZ, PT ;  /* 0x000000ff0000720c */ /* 0x000fce0003f46270 */
[----:B------:R-:W-:-:S04]  /*2bec0*/  @P0 VIADD R2, R2, 0x1 ;  /* 0x0000000102020836 */ /* 0x000fc80000000000 */
[----:B------:R-:W-:-:S04]  /*2bed0*/  IMAD.MOV.U32 R0, RZ, RZ, R2 ;  /* 0x000000ffff007224 */ /* 0x000fc800078e0002 */
[----:B------:R-:W-:Y:S01]  /*2bee0*/  @!P2 IMAD.MOV R0, RZ, RZ, -R0 ;  /* 0x000000ffff00a224 */ /* 0x000fe200078e0a00 */
[----:B------:R-:W-:Y:S01]  /*2bef0*/  @!P1 LOP3.LUT R0, RZ, R8, RZ, 0x33, !PT ;  /* 0x00000008ff009212 */ /* 0x000fe200078e33ff */
[----:B------:R-:W-:-:S04]  /*2bf00*/  IMAD.MOV R8, RZ, RZ, -R8 ;  /* 0x000000ffff087224 */ /* 0x000fc800078e0a08 */
[----:B------:R-:W-:-:S05]  /*2bf10*/  IMAD R2, R0, R8, R6 ;  /* 0x0000000800027224 */ /* 0x000fca00078e0206 */
[----:B------:R1:W-:Y:S02]  /*2bf20*/  STL [R1+0x8], R2 ;  /* 0x0000080201007387 */ /* 0x0003e40000100800 */
.L_x_1934:
[----:B------:R-:W-:-:S05]  /*2bf30*/  LOP3.LUT R0, RZ, R0, RZ, 0x33, !PT ;  /* 0x00000000ff007212 */ /* 0x000fca00078e33ff */
[----:B------:R-:W-:-:S05]  /*2bf40*/  IMAD.IADD R0, R4, 0x1, R0 ;  /* 0x0000000104007824 */ /* 0x000fca00078e0200 */
[----:B------:R2:W-:Y:S01]  /*2bf50*/  STL [R1+0x4], R0 ;  /* 0x0000040001007387 */ /* 0x0005e20000100800 */
[----:B------:R-:W-:Y:S05]  /*2bf60*/  BRA `(.L_x_1935) ;  /* 0x0000000000287947 */ /* 0x000fea0003800000 */
.L_x_1927:
        /* <DEDUP_REMOVED lines=10> */
.L_x_1935:
[----:B01-3--:R-:W3:Y:S04]  /*2c010*/  LDL R2, [R1+0xc] ;  /* 0x00000c0001027983 */ /* 0x00bee80000100800 */
[----:B------:R-:W4:Y:S04]  /*2c020*/  LDL R3, [R1+0x8] ;  /* 0x0000080001037983 */ /* 0x000f280000100800 */
[----:B------:R-:W5:Y:S04]  /*2c030*/  LDL R5, [R1+0x4] ;  /* 0x0000040001057983 */ /* 0x000f680000100800 */
[----:B------:R-:W5:Y:S01]  /*2c040*/  LDL R4, [R1] ;  /* 0x0000000001047983 */ /* 0x000f620000100800 */
[----:B--2---:R-:W0:Y:S01]  /*2c050*/  S2R R0, SR_TID.X ;  /* 0x0000000000007919 */ /* 0x004e220000002100 */
[----:B------:R-:W-:Y:S05]  /*2c060*/  WARPSYNC.ALL ;  /* 0x0000000000007948 */ /* 0x000fea0003800000 */
[----:B0-----:R-:W-:Y:S01]  /*2c070*/  LOP3.LUT R0, R0, 0x1f, RZ, 0xc0, !PT ;  /* 0x0000001f00007812 */ /* 0x001fe200078ec0ff */
[----:B------:R-:W-:Y:S03]  /*2c080*/  BAR.SYNC.DEFER_BLOCKING 0x4, 0x180 ;  /* 0x0106000000007b1d */ /* 0x000fe60000010000 */
[----:B------:R-:W-:-:S13]  /*2c090*/  ISETP.NE.AND P0, PT, R0, RZ, PT ;  /* 0x000000ff0000720c */ /* 0x000fda0003f05270 */
[----:B------:R-:W0:Y:S01]  /*2c0a0*/  @!P0 S2R R0, SR_CgaCtaId ;  /* 0x0000000000008919 */ /* 0x000e220000008800 */
[----:B---3--:R-:W-:Y:S01]  /*2c0b0*/  IMAD.MOV.U32 R7, RZ, RZ, R2 ;  /* 0x000000ffff077224 */ /* 0x008fe200078e0002 */
[----:B------:R-:W-:Y:S01]  /*2c0c0*/  @!P0 MOV R2, 0x400 ;  /* 0x0000040000028802 */ /* 0x000fe20000000f00 */
[----:B----4-:R-:W-:-:S03]  /*2c0d0*/  IMAD.MOV.U32 R6, RZ, RZ, R3 ;  /* 0x000000ffff067224 */ /* 0x010fc600078e0003 */
[----:B0-----:R-:W-:-:S05]  /*2c0e0*/  @!P0 LEA R19, R0, R2, 0x18 ;  /* 0x0000000200138211 */ /* 0x001fca00078ec0ff */
[----:B-----5:R1:W-:Y:S01]  /*2c0f0*/  @!P0 STS.128 [R19+0x308d0], R4 ;  /* 0x0308d00413008388 */ /* 0x0203e20000000c00 */
[----:B------:R-:W-:Y:S06]  /*2c100*/  BAR.ARV 0x5, 0x180 ;  /* 0x0146000000007b1d */ /* 0x000fec0000002000 */
.L_x_1924:
[----:B--2---:R-:W2:Y:S01]  /*2c110*/  LDL R0, [R1+0xc] ;  /* 0x00000c0001007983 */ /* 0x004ea20000100800 */
[----:B------:R-:W-:Y:S02]  /*2c120*/  ULDC UR4, c[0x0][0xc3c] ;  /* 0x00030f0000047ab9 */ /* 0x000fe40000000800 */
[----:B--2---:R-:W-:-:S13]  /*2c130*/  ISETP.GE.AND P0, PT, R0, UR4, PT ;  /* 0x0000000400007c0c */ /* 0x004fda000bf06270 */
[----:B------:R-:W-:Y:S05]  /*2c140*/  @!P0 BRA `(.L_x_1936) ;  /* 0xffffff7c00ec8947 */ /* 0x000fea000383ffff */
[----:B------:R-:W-:Y:S05]  /*2c150*/  BSYNC B8 ;  /* 0x0000000000087941 */ /* 0x000fea0003800000 */
.L_x_1770:
[----:B----4-:R-:W2:Y:S01]  /*2c160*/  LDL.LU R0, [R1+0x58] ;  /* 0x0000580001007983 */ /* 0x010ea20000300800 */
        /* <DEDUP_REMOVED lines=11> */
.L_x_2045:
[----:B------:R-:W-:Y:S05]  /*2c220*/  BSYNC B0 ;  /* 0x0000000000007941 */ /* 0x000fea0003800000 */
.L_x_1937:
[----:B------:R-:W-:-:S03]  /*2c230*/  UMOV UR4, 0xffffffff ;  /* 0xffffffff00047882 */ /* 0x000fc60000000000 */
[----:B------:R-:W-:Y:S05]  /*2c240*/  BRA.DIV UR4, `(.L_x_1939) ;  /* 0x0000002e04347947 */ /* 0x000fea000b800000 */
[----:B------:R-:W1:Y:S02]  /*2c250*/  S2R R2, SR_TID.X ;  /* 0x0000000000027919 */ /* 0x000e640000002100 */
[----:B-1----:R-:W-:-:S04]  /*2c260*/  SHF.R.U32.HI R2, RZ, 0x5, R2 ;  /* 0x00000005ff027819 */ /* 0x002fc80000011602 */
[----:B------:R-:W-:-:S05]  /*2c270*/  LOP3.LUT R2, R2, 0x3, RZ, 0xc0, !PT ;  /* 0x0000000302027812 */ /* 0x000fca00078ec0ff */
[----:B------:R1:W2:Y:S02]  /*2c280*/  SHFL.IDX PT, R14, R2, RZ, 0x1f ;  /* 0x00001fff020e7589 */ /* 0x0002a400000e0000 */
.L_x_2048:
[----:B--2---:R-:W-:-:S13]  /*2c290*/  ISETP.NE.AND P0, PT, R14, RZ, PT ;  /* 0x000000ff0e00720c */ /* 0x004fda0003f05270 */
[----:B------:R-:W-:Y:S05]  /*2c2a0*/  @P0 BRA `(.L_x_1467) ;  /* 0x0000000000940947 */ /* 0x000fea0003800000 */
[----:B------:R-:W-:-:S03]  /*2c2b0*/  UMOV UR4, 0xffffffff ;  /* 0xffffffff00047882 */ /* 0x000fc60000000000 */
[----:B------:R-:W-:Y:S05]  /*2c2c0*/  BRA.DIV UR4, `(.L_x_1940) ;  /* 0x0000002e04487947 */ /* 0x000fea000b800000 */
[----:B------:R-:W-:-:S13]  /*2c2d0*/  ELECT P6, URZ, PT ;  /* 0x00000000003f782f */ /* 0x000fda00038c0000 */
.L_x_2051:
[----:B------:R-:W-:Y:S05]  /*2c2e0*/  @!P6 BRA `(.L_x_1467) ;  /* 0x000000000084e947 */ /* 0x000fea0003800000 */
[----:B-1----:R-:W2:Y:S02]  /*2c2f0*/  LDL.LU R2, [R1+0x64] ;  /* 0x0000640001027983 */ /* 0x002ea40000300800 */
[----:B--2---:R-:W-:-:S04]  /*2c300*/  LOP3.LUT R2, R2, 0x2, RZ, 0xfc, !PT ;  /* 0x0000000202027812 */ /* 0x004fc800078efcff */
[----:B------:R-:W-:-:S13]  /*2c310*/  ISETP.NE.AND P2, PT, R2, 0x3, PT ;  /* 0x000000030200780c */ /* 0x000fda0003f45270 */
[----:B------:R-:W-:Y:S05]  /*2c320*/  @!P2 BRA `(.L_x_1941) ;  /* 0x000000000004a947 */ /* 0x000fea0003800000 */
[----:B------:R-:W-:Y:S01]  /*2c330*/  BPT.TRAP 0x1 ;  /* 0x000000040000795c */ /* 0x000fe20000300000 */
.L_x_1941:
[----:B0-----:R-:W2:Y:S04]  /*2c340*/  LDL R3, [R1+0x10] ;  /* 0x0000100001037983 */ /* 0x001ea80000100800 */
[----:B------:R-:W4:Y:S01]  /*2c350*/  LDL.LU R7, [R1+0x14] ;  /* 0x0000140001077983 */ /* 0x000f220000300800 */
[----:B------:R-:W-:-:S04]  /*2c360*/  VIADD R2, R0, 0x30840 ;  /* 0x0003084000027836 */ /* 0x000fc80000000000 */
[C---:B--2---:R-:W-:Y:S01]  /*2c370*/  IMAD R6, R3.reuse, 0x8, R2 ;  /* 0x0000000803067824 */ /* 0x044fe200078e0202 */
[----:B------:R-:W-:Y:S02]  /*2c380*/  IADD3 R3, R3, 0x1, RZ ;  /* 0x0000000103037810 */ /* 0x000fe40007ffe0ff */
[----:B----4-:R-:W-:Y:S02]  /*2c390*/  SHF.L.U32 R5, R7, 0x1f, RZ ;  /* 0x0000001f07057819 */ /* 0x010fe400000006ff */
[C---:B------:R-:W-:Y:S02]  /*2c3a0*/  ISETP.NE.AND P1, PT, R3.reuse, 0x2, PT ;  /* 0x000000020300780c */ /* 0x040fe40003f25270 */
[----:B------:R-:W0:Y:S02]  /*2c3b0*/  SYNCS.PHASECHK.TRANS64.TRYWAIT P0, [R6+URZ], R5 ;  /* 0x00000005060075a7 */ /* 0x000e24000800017f */
[----:B------:R-:W-:Y:S02]  /*2c3c0*/  SEL R4, RZ, 0x1, P1 ;  /* 0x00000001ff047807 */ /* 0x000fe40000800000 */
[----:B------:R-:W-:-:S02]  /*2c3d0*/  SEL R3, R3, RZ, P1 ;  /* 0x000000ff03037207 */ /* 0x000fc40000800000 */
[----:B------:R-:W-:-:S03]  /*2c3e0*/  LOP3.LUT R4, R7, R4, RZ, 0x3c, !PT ;  /* 0x0000000407047212 */ /* 0x000fc600078e3cff */
[----:B------:R-:W-:Y:S01]  /*2c3f0*/  IMAD R7, R3, 0x8, R2 ;  /* 0x0000000803077824 */ /* 0x000fe200078e0202 */
[----:B------:R-:W-:Y:S01]  /*2c400*/  SHF.L.U32 R2, R4, 0x1f, RZ ;  /* 0x0000001f04027819 */ /* 0x000fe200000006ff */
[----:B0-----:R-:W-:Y:S06]  /*2c410*/  @!P0 BRA `(.L_x_1942) ;  /* 0x0000002c00148947 */ /* 0x001fec0003800000 */
.L_x_2052:
[----:B------:R-:W1:Y:S02]  /*2c420*/  SYNCS.PHASECHK.TRANS64.TRYWAIT P0, [R7+URZ], R2 ;  /* 0x00000002070075a7 */ /* 0x000e64000800017f */
[----:B-1----:R-:W-:Y:S05]  /*2c430*/  @!P0 BRA `(.L_x_1943) ;  /* 0x0000002c00208947 */ /* 0x002fea0003800000 */
.L_x_2053:
[----:B------:R-:W-:Y:S05]  /*2c440*/  @!P2 BRA `(.L_x_1944) ;  /* 0x000000000004a947 */ /* 0x000fea0003800000 */
[----:B------:R-:W-:Y:S01]  /*2c450*/  BPT.TRAP 0x1 ;  /* 0x000000040000795c */ /* 0x000fe20000300000 */
.L_x_1944:
[----:B------:R-:W2:Y:S01]  /*2c460*/  LDL.LU R4, [R1+0x10] ;  /* 0x0000100001047983 */ /* 0x000ea20000300800 */
[----:B------:R-:W-:-:S04]  /*2c470*/  VIADD R0, R0, 0x30860 ;  /* 0x0003086000007836 */ /* 0x000fc80000000000 */
[----:B--2---:R-:W-:-:S04]  /*2c480*/  IMAD R4, R4, 0x8, R0 ;  /* 0x0000000804047824 */ /* 0x004fc800078e0200 */
[----:B------:R-:W2:Y:S02]  /*2c490*/  SYNCS.PHASECHK.TRANS64.TRYWAIT P0, [R4+URZ], R5 ;  /* 0x00000005040075a7 */ /* 0x000ea4000800017f */
[----:B--2---:R-:W-:Y:S05]  /*2c4a0*/  @!P0 BRA `(.L_x_1945) ;  /* 0x0000002c00188947 */ /* 0x004fea0003800000 */
.L_x_2054:
[----:B------:R-:W-:-:S07]  /*2c4b0*/  IMAD R3, R3, 0x8, R0 ;  /* 0x0000000803037824 */ /* 0x000fce00078e0200 */
.L_x_1946:
[----:B----4-:R4:W0:Y:S02]  /*2c4c0*/  SYNCS.PHASECHK.TRANS64.TRYWAIT P0, [R3+URZ], R2 ;  /* 0x00000002030075a7 */ /* 0x010824000800017f */
[----:B0-----:R-:W-:Y:S05]  /*2c4d0*/  @!P0 NANOSLEEP.SYNCS 0x989680 ;  /* 0x009896800000895d */ /* 0x001fea0003900000 */
[----:B------:R-:W0:Y:S02]  /*2c4e0*/  @!P0 SYNCS.PHASECHK.TRANS64 P0, [R3+URZ], R2 ;  /* 0x00000002030085a7 */ /* 0x000e24000800007f */
[----:B0-----:R-:W-:Y:S05]  /*2c4f0*/  @!P0 BRA `(.L_x_1946) ;  /* 0xfffffffc00f08947 */ /* 0x001fea000383ffff */
.L_x_1467:
[----:B------:R-:W-:Y:S05]  /*2c500*/  BSYNC B9 ;  /* 0x0000000000097941 */ /* 0x000fea0003800000 */
.L_x_1464:
[----:B------:R-:W-:Y:S05]  /*2c510*/  EXIT ;  /* 0x000000000000794d */ /* 0x000fea0003800000 */
.L_x_1495:
[----:B0-----:R0:W1:Y:S02]  /*2c520*/  SYNCS.PHASECHK.TRANS64.TRYWAIT P5, [R86+URZ+0x30890], R87 ;  /* 0x03089057560075a7 */ /* 0x00106400080a017f */
[----:B-1----:R-:W-:Y:S05]  /*2c530*/  @!P5 NANOSLEEP.SYNCS 0x989680 ;  /* 0x009896800000d95d */ /* 0x002fea0003900000 */
[----:B------:R-:W1:Y:S02]  /*2c540*/  @!P5 SYNCS.PHASECHK.TRANS64 P5, [R86+URZ+0x30890], R87 ;  /* 0x030890575600d5a7 */ /* 0x000e6400080a007f */
[----:B-1----:R-:W-:Y:S05]  /*2c550*/  @!P5 BRA `(.L_x_1495) ;  /* 0xfffffffc00f0d947 */ /* 0x002fea000383ffff */
[----:B------:R-:W-:Y:S05]  /*2c560*/  BRA `(.L_x_1947) ;  /* 0xfffffd7400bc7947 */ /* 0x000fea000383ffff */
.L_x_1549:
[----:B-1----:R1:W3:Y:S02]  /*2c570*/  SYNCS.PHASECHK.TRANS64.TRYWAIT P5, [R86+URZ+0x30890], R87 ;  /* 0x03089057560075a7 */ /* 0x0022e400080a017f */
[----:B---3--:R-:W-:Y:S05]  /*2c580*/  @!P5 NANOSLEEP.SYNCS 0x989680 ;  /* 0x009896800000d95d */ /* 0x008fea0003900000 */
[----:B------:R-:W3:Y:S02]  /*2c590*/  @!P5 SYNCS.PHASECHK.TRANS64 P5, [R86+URZ+0x30890], R87 ;  /* 0x030890575600d5a7 */ /* 0x000ee400080a007f */
[----:B---3--:R-:W-:Y:S05]  /*2c5a0*/  @!P5 BRA `(.L_x_1549) ;  /* 0xfffffffc00f0d947 */ /* 0x008fea000383ffff */
[----:B------:R-:W-:Y:S05]  /*2c5b0*/  BRA `(.L_x_1948) ;  /* 0xfffffda800847947 */ /* 0x000fea000383ffff */
.L_x_1574:
[----:B0-----:R0:W1:Y:S02]  /*2c5c0*/  SYNCS.PHASECHK.TRANS64.TRYWAIT P3, [R86+URZ+0x30890], R87 ;  /* 0x03089057560075a7 */ /* 0x001064000806017f */
[----:B-1----:R-:W-:Y:S05]  /*2c5d0*/  @!P3 NANOSLEEP.SYNCS 0x989680 ;  /* 0x009896800000b95d */ /* 0x002fea0003900000 */
[----:B------:R-:W1:Y:S02]  /*2c5e0*/  @!P3 SYNCS.PHASECHK.TRANS64 P3, [R86+URZ+0x30890], R87 ;  /* 0x030890575600b5a7 */ /* 0x000e64000806007f */
[----:B-1----:R-:W-:Y:S05]  /*2c5f0*/  @!P3 BRA `(.L_x_1574) ;  /* 0xfffffffc00f0b947 */ /* 0x002fea000383ffff */
[----:B------:R-:W-:Y:S05]  /*2c600*/  BRA `(.L_x_1949) ;  /* 0xfffffdd800987947 */ /* 0x000fea000383ffff */
.L_x_1580:
[----:B-1----:R1:W2:Y:S02]  /*2c610*/  SYNCS.PHASECHK.TRANS64.TRYWAIT P2, [R86+URZ+0x308b0], R87 ;  /* 0x0308b057560075a7 */ /* 0x0022a4000804017f */
[----:B--2---:R-:W-:Y:S05]  /*2c620*/  @!P2 NANOSLEEP.SYNCS 0x989680 ;  /* 0x009896800000a95d */ /* 0x004fea0003900000 */
[----:B------:R-:W2:Y:S02]  /*2c630*/  @!P2 SYNCS.PHASECHK.TRANS64 P2, [R86+URZ+0x308b0], R87 ;  /* 0x0308b0575600a5a7 */ /* 0x000ea4000804007f */
[----:B--2---:R-:W-:Y:S05]  /*2c640*/  @!P2 BRA `(.L_x_1580) ;  /* 0xfffffffc00f0a947 */ /* 0x004fea000383ffff */
[----:B------:R-:W-:Y:S05]  /*2c650*/  BRA `(.L_x_1950) ;  /* 0xfffffddc00907947 */ /* 0x000fea000383ffff */
.L_x_1608:
[----:B------:R-:W-:Y:S01]  /*2c660*/  BSSY B1, `(.L_x_1951) ;  /* 0x0000008000017945 */ /* 0x000fe20003800000 */
[----:B------:R-:W-:Y:S02]  /*2c670*/  IMAD.MOV.U32 R13, RZ, RZ, R4 ;  /* 0x000000ffff0d7224 */ /* 0x000fe400078e0004 */
[----:B------:R-:W-:Y:S02]  /*2c680*/  IMAD.MOV.U32 R12, RZ, RZ, RZ ;  /* 0x000000ffff0c7224 */ /* 0x000fe400078e00ff */
[----:B------:R-:W-:Y:S02]  /*2c690*/  IMAD.MOV.U32 R11, RZ, RZ, 0x1c1f ;  /* 0x00001c1fff0b7424 */ /* 0x000fe400078e00ff */
[----:B------:R-:W-:-:S07]  /*2c6a0*/  IMAD.MOV.U32 R15, RZ, RZ, -0x1 ;  /* 0xffffffffff0f7424 */ /* 0x000fce00078e00ff */
[----:B------:R-:W-:Y:S05]  /*2c6b0*/  WARPSYNC.COLLECTIVE R15, `(.L_x_1952) ;  /* 0x000000000f087348 */ /* 0x000fea0003c00000 */
[----:B------:R0:W1:Y:S02]  /*2c6c0*/  SHFL.IDX P6, R14, R13, R12, R11 ;  /* 0x0000000c0d0e7389 */ /* 0x00006400000c000b */
[----:B01----:R-:W-:Y:S01]  /*2c6d0*/  ENDCOLLECTIVE ;  /* 0x000000000000791b */ /* 0x003fe20003800000 */
.L_x_1952:
[----:B------:R-:W-:Y:S05]  /*2c6e0*/  BSYNC B1 ;  /* 0x0000000000017941 */ /* 0x000fea0003800000 */
.L_x_1951:
[----:B------:R-:W-:Y:S02]  /*2c6f0*/  IMAD.MOV.U32 R13, RZ, RZ, R3 ;  /* 0x000000ffff0d7224 */ /* 0x000fe400078e0003 */
[----:B------:R-:W-:Y:S02]  /*2c700*/  IMAD.MOV.U32 R12, RZ, RZ, RZ ;  /* 0x000000ffff0c7224 */ /* 0x000fe400078e00ff */
[----:B------:R-:W-:Y:S02]  /*2c710*/  IMAD.MOV.U32 R11, RZ, RZ, 0x1c1f ;  /* 0x00001c1fff0b7424 */ /* 0x000fe400078e00ff */
[----:B------:R-:W-:Y:S02]  /*2c720*/  IMAD.MOV.U32 R15, RZ, RZ, -0x1 ;  /* 0xffffffffff0f7424 */ /* 0x000fe400078e00ff */
[----:B------:R-:W-:-:S07]  /*2c730*/  IMAD.MOV.U32 R7, RZ, RZ, R14 ;  /* 0x000000ffff077224 */ /* 0x000fce00078e000e */
[----:B------:R-:W-:Y:S05]  /*2c740*/  WARPSYNC.COLLECTIVE R15, `(.L_x_1953) ;  /* 0x000000000f087348 */ /* 0x000fea0003c00000 */
[----:B------:R0:W1:Y:S02]  /*2c750*/  SHFL.IDX P6, R14, R13, R12, R11 ;  /* 0x0000000c0d0e7389 */ /* 0x00006400000c000b */
[----:B01----:R-:W-:Y:S01]  /*2c760*/  ENDCOLLECTIVE ;  /* 0x000000000000791b */ /* 0x003fe20003800000 */
.L_x_1953:
[----:B------:R-:W-:Y:S01]  /*2c770*/  MOV R13, R5 ;  /* 0x00000005000d7202 */ /* 0x000fe20000000f00 */
[----:B------:R-:W-:-:S07]  /*2c780*/  IMAD.MOV.U32 R6, RZ, RZ, R14 ;  /* 0x000000ffff067224 */ /* 0x000fce00078e000e */
[----:B------:R-:W-:Y:S05]  /*2c790*/  WARPSYNC.COLLECTIVE R15, `(.L_x_1954) ;  /* 0x000000000f087348 */ /* 0x000fea0003c00000 */
[----:B------:R0:W1:Y:S02]  /*2c7a0*/  SHFL.IDX P6, R14, R13, R12, R11 ;  /* 0x0000000c0d0e7389 */ /* 0x00006400000c000b */
[----:B01----:R-:W-:Y:S01]  /*2c7b0*/  ENDCOLLECTIVE ;  /* 0x000000000000791b */ /* 0x003fe20003800000 */
.L_x_1954:
[----:B------:R-:W-:Y:S02]  /*2c7c0*/  IMAD.MOV.U32 R13, RZ, RZ, R0 ;  /* 0x000000ffff0d7224 */ /* 0x000fe400078e0000 */
[----:B------:R-:W-:-:S07]  /*2c7d0*/  IMAD.MOV.U32 R9, RZ, RZ, R14 ;  /* 0x000000ffff097224 */ /* 0x000fce00078e000e */
[----:B------:R-:W-:Y:S05]  /*2c7e0*/  WARPSYNC.COLLECTIVE R15, `(.L_x_1955) ;  /* 0x000000000f087348 */ /* 0x000fea0003c00000 */
[----:B------:R0:W1:Y:S02]  /*2c7f0*/  SHFL.IDX P6, R14, R13, R12, R11 ;  /* 0x0000000c0d0e7389 */ /* 0x00006400000c000b */
[----:B01----:R-:W-:Y:S01]  /*2c800*/  ENDCOLLECTIVE ;  /* 0x000000000000791b */ /* 0x003fe20003800000 */
.L_x_1955:
[----:B------:R-:W-:Y:S05]  /*2c810*/  BRA `(.L_x_1956) ;  /* 0xfffffdf000e87947 */ /* 0x000fea000383ffff */
.L_x_1611:
[----:B------:R-:W-:Y:S01]  /*2c820*/  BSSY B1, `(.L_x_1957) ;  /* 0x0000008000017945 */ /* 0x000fe20003800000 */
[----:B------:R-:W-:Y:S02]  /*2c830*/  IMAD.MOV.U32 R13, RZ, RZ, R4 ;  /* 0x000000ffff0d7224 */ /* 0x000fe400078e0004 */
[----:B------:R-:W-:Y:S02]  /*2c840*/  IMAD.MOV.U32 R12, RZ, RZ, 0x1 ;  /* 0x00000001ff0c7424 */ /* 0x000fe400078e00ff */
[----:B------:R-:W-:Y:S02]  /*2c850*/  IMAD.MOV.U32 R11, RZ, RZ, 0x1c1f ;  /* 0x00001c1fff0b7424 */ /* 0x000fe400078e00ff */
[----:B------:R-:W-:-:S07]  /*2c860*/  IMAD.MOV.U32 R15, RZ, RZ, -0x1 ;  /* 0xffffffffff0f7424 */ /* 0x000fce00078e00ff */
[----:B0---4-:R-:W-:Y:S05]  /*2c870*/  WARPSYNC.COLLECTIVE R15, `(.L_x_1958) ;  /* 0x000000000f087348 */ /* 0x011fea0003c00000 */
[----:B----4-:R1:W2:Y:S02]  /*2c880*/  SHFL.IDX P6, R14, R13, R12, R11 ;  /* 0x0000000c0d0e7389 */ /* 0x0102a400000c000b */
[----:B012---:R-:W-:Y:S01]  /*2c890*/  ENDCOLLECTIVE ;  /* 0x000000000000791b */ /* 0x007fe20003800000 */
.L_x_1958:
[----:B------:R-:W-:Y:S05]  /*2c8a0*/  BSYNC B1 ;  /* 0x0000000000017941 */ /* 0x000fea0003800000 */
.L_x_1957:
[----:B------:R-:W-:Y:S02]  /*2c8b0*/  IMAD.MOV.U32 R13, RZ, RZ, R3 ;  /* 0x000000ffff0d7224 */ /* 0x000fe400078e0003 */
[----:B------:R-:W-:Y:S02]  /*2c8c0*/  IMAD.MOV.U32 R12, RZ, RZ, 0x1 ;  /* 0x00000001ff0c7424 */ /* 0x000fe400078e00ff */
[----:B------:R-:W-:Y:S02]  /*2c8d0*/  IMAD.MOV.U32 R11, RZ, RZ, 0x1c1f ;  /* 0x00001c1fff0b7424 */ /* 0x000fe400078e00ff */
[----:B------:R-:W-:Y:S02]  /*2c8e0*/  IMAD.MOV.U32 R15, RZ, RZ, -0x1 ;  /* 0xffffffffff0f7424 */ /* 0x000fe400078e00ff */
[----:B------:R-:W-:-:S07]  /*2c8f0*/  IMAD.MOV.U32 R7, RZ, RZ, R14 ;  /* 0x000000ffff077224 */ /* 0x000fce00078e000e */
[----:B------:R-:W-:Y:S05]  /*2c900*/  WARPSYNC.COLLECTIVE R15, `(.L_x_1959) ;  /* 0x000000000f087348 */ /* 0x000fea0003c00000 */
[----:B------:R0:W1:Y:S02]  /*2c910*/  SHFL.IDX P6, R14, R13, R12, R11 ;  /* 0x0000000c0d0e7389 */ /* 0x00006400000c000b */
[----:B01----:R-:W-:Y:S01]  /*2c920*/  ENDCOLLECTIVE ;  /* 0x000000000000791b */ /* 0x003fe20003800000 */
.L_x_1959:
[----:B------:R-:W-:Y:S02]  /*2c930*/  IMAD.MOV.U32 R13, RZ, RZ, R5 ;  /* 0x000000ffff0d7224 */ /* 0x000fe400078e0005 */
[----:B------:R-:W-:-:S07]  /*2c940*/  IMAD.MOV.U32 R6, RZ, RZ, R14 ;  /* 0x000000ffff067224 */ /* 0x000fce00078e000e */
[----:B------:R-:W-:Y:S05]  /*2c950*/  WARPSYNC.COLLECTIVE R15, `(.L_x_1960) ;  /* 0x000000000f087348 */ /* 0x000fea0003c00000 */
[----:B------:R0:W1:Y:S02]  /*2c960*/  SHFL.IDX P6, R14, R13, R12, R11 ;  /* 0x0000000c0d0e7389 */ /* 0x00006400000c000b */
[----:B01----:R-:W-:Y:S01]  /*2c970*/  ENDCOLLECTIVE ;  /* 0x000000000000791b */ /* 0x003fe20003800000 */
.L_x_1960:
[----:B------:R-:W-:Y:S01]  /*2c980*/  MOV R13, R0 ;  /* 0x00000000000d7202 */ /* 0x000fe20000000f00 */
[----:B------:R-:W-:-:S07]  /*2c990*/  IMAD.MOV.U32 R5, RZ, RZ, R14 ;  /* 0x000000ffff057224 */ /* 0x000fce00078e000e */
[----:B------:R-:W-:Y:S05]  /*2c9a0*/  WARPSYNC.COLLECTIVE R15, `(.L_x_1961) ;  /* 0x000000000f087348 */ /* 0x000fea0003c00000 */
[----:B------:R0:W1:Y:S02]  /*2c9b0*/  SHFL.IDX P6, R14, R13, R12, R11 ;  /* 0x0000000c0d0e7389 */ /* 0x00006400000c000b */
[----:B01----:R-:W-:Y:S01]  /*2c9c0*/  ENDCOLLECTIVE ;  /* 0x000000000000791b */ /* 0x003fe20003800000 */
.L_x_1961:
[----:B------:R-:W-:Y:S01]  /*2c9d0*/  IMAD.MOV.U32 R0, RZ, RZ, R14 ;  /* 0x000000ffff007224 */ /* 0x000fe200078e000e */
[----:B------:R-:W-:Y:S06]  /*2c9e0*/  BRA `(.L_x_1962) ;  /* 0xfffffdf8006c7947 */ /* 0x000fec000383ffff */
.L_x_1615:
[----:B0-----:R0:W1:Y:S02]  /*2c9f0*/  SYNCS.PHASECHK.TRANS64.TRYWAIT P0, [R16+URZ+0x30800], R5 ;  /* 0x03080005100075a7 */ /* 0x001064000800017f */
[----:B-1----:R-:W-:Y:S05]  /*2ca00*/  @!P0 NANOSLEEP.SYNCS 0x989680 ;  /* 0x009896800000895d */ /* 0x002fea0003900000 */
[----:B------:R-:W1:Y:S02]  /*2ca10*/  @!P0 SYNCS.PHASECHK.TRANS64 P0, [R16+URZ+0x30800], R5 ;  /* 0x03080005100085a7 */ /* 0x000e64000800007f */
[----:B-1----:R-:W-:Y:S05]  /*2ca20*/  @!P0 BRA `(.L_x_1615) ;  /* 0xfffffffc00f08947 */ /* 0x002fea000383ffff */
[----:B------:R-:W-:Y:S05]  /*2ca30*/  BRA `(.L_x_1963) ;  /* 0xfffffe0000847947 */ /* 0x000fea000383ffff */
.L_x_1639:
        /* <DEDUP_REMOVED lines=8> */
.L_x_1965:
[----:B------:R-:W-:Y:S05]  /*2cac0*/  BSYNC B1 ;  /* 0x0000000000017941 */ /* 0x000fea0003800000 */
.L_x_1964:
        /* <DEDUP_REMOVED lines=8> */
.L_x_1966:
[----:B------:R-:W-:Y:S02]  /*2cb50*/  IMAD.MOV.U32 R13, RZ, RZ, R69 ;  /* 0x000000ffff0d7224 */ /* 0x000fe400078e0045 */
[----:B------:R-:W-:-:S07]  /*2cb60*/  IMAD.MOV.U32 R4, RZ, RZ, R14 ;  /* 0x000000ffff047224 */ /* 0x000fce00078e000e */
[----:B------:R-:W-:Y:S05]  /*2cb70*/  WARPSYNC.COLLECTIVE R15, `(.L_x_1967) ;  /* 0x000000000f087348 */ /* 0x000fea0003c00000 */
[----:B------:R0:W1:Y:S02]  /*2cb80*/  SHFL.IDX P6, R14, R13, R12, R11 ;  /* 0x0000000c0d0e7389 */ /* 0x00006400000c000b */
[----:B01----:R-:W-:Y:S01]  /*2cb90*/  ENDCOLLECTIVE ;  /* 0x000000000000791b */ /* 0x003fe20003800000 */
.L_x_1967:
[----:B------:R-:W-:Y:S01]  /*2cba0*/  MOV R10, R4 ;  /* 0x00000004000a7202 */ /* 0x000fe20000000f00 */
[----:B------:R-:W-:Y:S02]  /*2cbb0*/  IMAD.MOV.U32 R13, RZ, RZ, R68 ;  /* 0x000000ffff0d7224 */ /* 0x000fe400078e0044 */
[----:B------:R-:W-:-:S07]  /*2cbc0*/  IMAD.MOV.U32 R7, RZ, RZ, R14 ;  /* 0x000000ffff077224 */ /* 0x000fce00078e000e */
[----:B------:R-:W-:Y:S05]  /*2cbd0*/  WARPSYNC.COLLECTIVE R15, `(.L_x_1968) ;  /* 0x000000000f087348 */ /* 0x000fea0003c00000 */
[----:B------:R0:W1:Y:S02]  /*2cbe0*/  SHFL.IDX P6, R14, R13, R12, R11 ;  /* 0x0000000c0d0e7389 */ /* 0x00006400000c000b */
[----:B01----:R-:W-:Y:S01]  /*2cbf0*/  ENDCOLLECTIVE ;  /* 0x000000000000791b */ /* 0x003fe20003800000 */
.L_x_1968:
[----:B------:R-:W-:Y:S01]  /*2cc00*/  IMAD.MOV.U32 R11, RZ, RZ, R5 ;  /* 0x000000ffff0b7224 */ /* 0x000fe200078e0005 */
[----:B------:R-:W-:Y:S06]  /*2cc10*/  BRA `(.L_x_1969) ;  /* 0xfffffe2400787947 */ /* 0x000fec000383ffff */
.L_x_1642:
[----:B------:R-:W-:Y:S01]  /*2cc20*/  BSSY B1, `(.L_x_1970) ;  /* 0x0000008000017945 */ /* 0x000fe20003800000 */
[----:B------:R-:W-:Y:S02]  /*2cc30*/  IMAD.MOV.U32 R13, RZ, RZ, R63 ;  /* 0x000000ffff0d7224 */ /* 0x000fe400078e003f */
[----:B------:R-:W-:Y:S02]  /*2cc40*/  IMAD.MOV.U32 R12, RZ, RZ, 0x1 ;  /* 0x00000001ff0c7424 */ /* 0x000fe400078e00ff */
[----:B------:R-:W-:Y:S02]  /*2cc50*/  IMAD.MOV.U32 R11, RZ, RZ, 0x1c1f ;  /* 0x00001c1fff0b7424 */ /* 0x000fe400078e00ff */
[----:B------:R-:W-:-:S07]  /*2cc60*/  IMAD.MOV.U32 R15, RZ, RZ, -0x1 ;  /* 0xffffffffff0f7424 */ /* 0x000fce00078e00ff */
[----:B----4-:R-:W-:Y:S05]  /*2cc70*/  WARPSYNC.COLLECTIVE R15, `(.L_x_1971) ;  /* 0x000000000f087348 */ /* 0x010fea0003c00000 */
[----:B----4-:R0:W1:Y:S02]  /*2cc80*/  SHFL.IDX P6, R14, R13, R12, R11 ;  /* 0x0000000c0d0e7389 */ /* 0x01006400000c000b */
[----:B01----:R-:W-:Y:S01]  /*2cc90*/  ENDCOLLECTIVE ;  /* 0x000000000000791b */ /* 0x003fe20003800000 */
.L_x_1971:
[----:B------:R-:W-:Y:S05]  /*2cca0*/  BSYNC B1 ;  /* 0x0000000000017941 */ /* 0x000fea0003800000 */
.L_x_1970:
        /* <DEDUP_REMOVED lines=8> */
.L_x_1972:
[----:B------:R-:W-:Y:S02]  /*2cd30*/  IMAD.MOV.U32 R13, RZ, RZ, R69 ;  /* 0x000000ffff0d7224 */ /* 0x000fe400078e0045 */
[----:B------:R-:W-:-:S07]  /*2cd40*/  IMAD.MOV.U32 R62, RZ, RZ, R14 ;  /* 0x000000ffff3e7224 */ /* 0x000fce00078e000e */
[----:B------:R-:W-:Y:S05]  /*2cd50*/  WARPSYNC.COLLECTIVE R15, `(.L_x_1973) ;  /* 0x000000000f087348 */ /* 0x000fea0003c00000 */
[----:B------:R0:W1:Y:S02]  /*2cd60*/  SHFL.IDX P6, R14, R13, R12, R11 ;  /* 0x0000000c0d0e7389 */ /* 0x00006400000c000b */
[----:B01----:R-:W-:Y:S01]  /*2cd70*/  ENDCOLLECTIVE ;  /* 0x000000000000791b */ /* 0x003fe20003800000 */
.L_x_1973:
[----:B------:R-:W-:Y:S02]  /*2cd80*/  IMAD.MOV.U32 R13, RZ, RZ, R68 ;  /* 0x000000ffff0d7224 */ /* 0x000fe400078e0044 */
[----:B------:R-:W-:-:S07]  /*2cd90*/  IMAD.MOV.U32 R69, RZ, RZ, R14 ;  /* 0x000000ffff457224 */ /* 0x000fce00078e000e */
[----:B------:R-:W-:Y:S05]  /*2cda0*/  WARPSYNC.COLLECTIVE R15, `(.L_x_1974) ;  /* 0x000000000f087348 */ /* 0x000fea0003c00000 */
[----:B------:R0:W1:Y:S02]  /*2cdb0*/  SHFL.IDX P6, R14, R13, R12, R11 ;  /* 0x0000000c0d0e7389 */ /* 0x00006400000c000b */
[----:B01----:R-:W-:Y:S01]  /*2cdc0*/  ENDCOLLECTIVE ;  /* 0x000000000000791b */ /* 0x003fe20003800000 */
.L_x_1974:
[----:B------:R-:W-:Y:S01]  /*2cdd0*/  MOV R68, R14 ;  /* 0x0000000e00447202 */ /* 0x000fe20000000f00 */
[----:B------:R-:W-:Y:S06]  /*2cde0*/  BRA `(.L_x_1975) ;  /* 0xfffffe2800807947 */ /* 0x000fec000383ffff */
.L_x_1646:
[----:B0-----:R0:W1:Y:S02]  /*2cdf0*/  SYNCS.PHASECHK.TRANS64.TRYWAIT P0, [R16+URZ+0x30800], R61 ;  /* 0x0308003d100075a7 */ /* 0x001064000800017f */
[----:B-1----:R-:W-:Y:S05]  /*2ce00*/  @!P0 NANOSLEEP.SYNCS 0x989680 ;  /* 0x009896800000895d */ /* 0x002fea0003900000 */
[----:B------:R-:W1:Y:S02]  /*2ce10*/  @!P0 SYNCS.PHASECHK.TRANS64 P0, [R16+URZ+0x30800], R61 ;  /* 0x0308003d100085a7 */ /* 0x000e64000800007f */
[----:B-1----:R-:W-:Y:S05]  /*2ce20*/  @!P0 BRA `(.L_x_1646) ;  /* 0xfffffffc00f08947 */ /* 0x002fea000383ffff */
[----:B------:R-:W-:Y:S05]  /*2ce30*/  BRA `(.L_x_1976) ;  /* 0xfffffe2c00e07947 */ /* 0x000fea000383ffff */
.L_x_1660:
[----:B-1----:R1:W2:Y:S02]  /*2ce40*/  SYNCS.PHASECHK.TRANS64.TRYWAIT P2, [R5+URZ+0x30830], R0 ;  /* 0x03083000050075a7 */ /* 0x0022a4000804017f */
[----:B--2---:R-:W-:Y:S05]  /*2ce50*/  @!P2 NANOSLEEP.SYNCS 0x989680 ;  /* 0x009896800000a95d */ /* 0x004fea0003900000 */
[----:B------:R-:W2:Y:S02]  /*2ce60*/  @!P2 SYNCS.PHASECHK.TRANS64 P2, [R5+URZ+0x30830], R0 ;  /* 0x030830000500a5a7 */ /* 0x000ea4000804007f */
[----:B--2---:R-:W-:Y:S05]  /*2ce70*/  @!P2 BRA `(.L_x_1660) ;  /* 0xfffffffc00f0a947 */ /* 0x004fea000383ffff */
[----:B------:R-:W-:Y:S05]  /*2ce80*/  BRA `(.L_x_1659) ;  /* 0xfffffe5400fc7947 */ /* 0x000fea000383ffff */
.L_x_1680:
[----:B-1----:R1:W2:Y:S02]  /*2ce90*/  SYNCS.PHASECHK.TRANS64.TRYWAIT P2, [R0+URZ+0x30830], R11 ;  /* 0x0308300b000075a7 */ /* 0x0022a4000804017f */
[----:B--2---:R-:W-:Y:S05]  /*2cea0*/  @!P2 NANOSLEEP.SYNCS 0x989680 ;  /* 0x009896800000a95d */ /* 0x004fea0003900000 */
[----:B------:R-:W2:Y:S02]  /*2ceb0*/  @!P2 SYNCS.PHASECHK.TRANS64 P2, [R0+URZ+0x30830], R11 ;  /* 0x0308300b0000a5a7 */ /* 0x000ea4000804007f */
[----:B--2---:R-:W-:Y:S05]  /*2cec0*/  @!P2 BRA `(.L_x_1680) ;  /* 0xfffffffc00f0a947 */ /* 0x004fea000383ffff */
[----:B------:R-:W-:Y:S05]  /*2ced0*/  BRA `(.L_x_1679) ;  /* 0xfffffe8400dc7947 */ /* 0x000fea000383ffff */
.L_x_1685:
[----:B-1----:R1:W2:Y:S02]  /*2cee0*/  SYNCS.PHASECHK.TRANS64.TRYWAIT P2, [R2+URZ+0x30850], R9 ;  /* 0x03085009020075a7 */ /* 0x0022a4000804017f */
[----:B--2---:R-:W-:Y:S05]  /*2cef0*/  @!P2 NANOSLEEP.SYNCS 0x989680 ;  /* 0x009896800000a95d */ /* 0x004fea0003900000 */
[----:B------:R-:W2:Y:S02]  /*2cf00*/  @!P2 SYNCS.PHASECHK.TRANS64 P2, [R2+URZ+0x30850], R9 ;  /* 0x030850090200a5a7 */ /* 0x000ea4000804007f */
[----:B--2---:R-:W-:Y:S05]  /*2cf10*/  @!P2 BRA `(.L_x_1685) ;  /* 0xfffffffc00f0a947 */ /* 0x004fea000383ffff */
[----:B------:R-:W-:Y:S05]  /*2cf20*/  BRA `(.L_x_1684) ;  /* 0xfffffe9400187947 */ /* 0x000fea000383ffff */
.L_x_1705:
[----:B-1----:R1:W2:Y:S02]  /*2cf30*/  SYNCS.PHASECHK.TRANS64.TRYWAIT P2, [R3+URZ+0x30830], R4 ;  /* 0x03083004030075a7 */ /* 0x0022a4000804017f */
[----:B--2---:R-:W-:Y:S05]  /*2cf40*/  @!P2 NANOSLEEP.SYNCS 0x989680 ;  /* 0x009896800000a95d */ /* 0x004fea0003900000 */
[----:B------:R-:W2:Y:S02]  /*2cf50*/  @!P2 SYNCS.PHASECHK.TRANS64 P2, [R3+URZ+0x30830], R4 ;  /* 0x030830040300a5a7 */ /* 0x000ea4000804007f */
[----:B--2---:R-:W-:Y:S05]  /*2cf60*/  @!P2 BRA `(.L_x_1705) ;  /* 0xfffffffc00f0a947 */ /* 0x004fea000383ffff */
[----:B------:R-:W-:Y:S05]  /*2cf70*/  BRA `(.L_x_1704) ;  /* 0xfffffebc007c7947 */ /* 0x000fea000383ffff */
.L_x_1710:
[----:B-1----:R1:W2:Y:S02]  /*2cf80*/  SYNCS.PHASECHK.TRANS64.TRYWAIT P2, [R15+URZ+0x30850], R0 ;  /* 0x030850000f0075a7 */ /* 0x0022a4000804017f */
[----:B--2---:R-:W-:Y:S05]  /*2cf90*/  @!P2 NANOSLEEP.SYNCS 0x989680 ;  /* 0x009896800000a95d */ /* 0x004fea0003900000 */
[----:B------:R-:W2:Y:S02]  /*2cfa0*/  @!P2 SYNCS.PHASECHK.TRANS64 P2, [R15+URZ+0x30850], R0 ;  /* 0x030850000f00a5a7 */ /* 0x000ea4000804007f */
[----:B--2---:R-:W-:Y:S05]  /*2cfb0*/  @!P2 BRA `(.L_x_1710) ;  /* 0xfffffffc00f0a947 */ /* 0x004fea000383ffff */
[----:B------:R-:W-:Y:S05]  /*2cfc0*/  BRA `(.L_x_1709) ;  /* 0xfffffec800b87947 */ /* 0x000fea000383ffff */
.L_x_1718:
[----:B-1----:R1:W2:Y:S02]  /*2cfd0*/  SYNCS.PHASECHK.TRANS64.TRYWAIT P2, [R4+URZ+0x30830], R15 ;  /* 0x0308300f040075a7 */ /* 0x0022a4000804017f */
[----:B--2---:R-:W-:Y:S05]  /*2cfe0*/  @!P2 NANOSLEEP.SYNCS 0x989680 ;  /* 0x009896800000a95d */ /* 0x004fea0003900000 */
[----:B------:R-:W2:Y:S02]  /*2cff0*/  @!P2 SYNCS.PHASECHK.TRANS64 P2, [R4+URZ+0x30830], R15 ;  /* 0x0308300f0400a5a7 */ /* 0x000ea4000804007f */
[----:B--2---:R-:W-:Y:S05]  /*2d000*/  @!P2 BRA `(.L_x_1718) ;  /* 0xfffffffc00f0a947 */ /* 0x004fea000383ffff */
[----:B------:R-:W-:Y:S05]  /*2d010*/  BRA `(.L_x_1717) ;  /* 0xfffffedc00b47947 */ /* 0x000fea000383ffff */
.L_x_1723:
[----:B-1----:R1:W2:Y:S02]  /*2d020*/  SYNCS.PHASECHK.TRANS64.TRYWAIT P2, [R14+URZ+0x30850], R2 ;  /* 0x030850020e0075a7 */ /* 0x0022a4000804017f */
[----:B--2---:R-:W-:Y:S05]  /*2d030*/  @!P2 NANOSLEEP.SYNCS 0x989680 ;  /* 0x009896800000a95d */ /* 0x004fea0003900000 */
[----:B------:R-:W2:Y:S02]  /*2d040*/  @!P2 SYNCS.PHASECHK.TRANS64 P2, [R14+URZ+0x30850], R2 ;  /* 0x030850020e00a5a7 */ /* 0x000ea4000804007f */
[----:B--2---:R-:W-:Y:S05]  /*2d050*/  @!P2 BRA `(.L_x_1723) ;  /* 0xfffffffc00f0a947 */ /* 0x004fea000383ffff */
[----:B------:R-:W-:Y:S05]  /*2d060*/  BRA `(.L_x_1722) ;  /* 0xfffffee800e87947 */ /* 0x000fea000383ffff */
.L_x_1737:
[----:B-1----:R1:W2:Y:S02]  /*2d070*/  SYNCS.PHASECHK.TRANS64.TRYWAIT P0, [R2+URZ+0x30850], R9 ;  /* 0x03085009020075a7 */ /* 0x0022a4000800017f */
[----:B--2---:R-:W-:Y:S05]  /*2d080*/  @!P0 NANOSLEEP.SYNCS 0x989680 ;  /* 0x009896800000895d */ /* 0x004fea0003900000 */
[----:B------:R-:W2:Y:S02]  /*2d090*/  @!P0 SYNCS.PHASECHK.TRANS64 P0, [R2+URZ+0x30850], R9 ;  /* 0x03085009020085a7 */ /* 0x000ea4000800007f */
[----:B--2---:R-:W-:Y:S05]  /*2d0a0*/  @!P0 BRA `(.L_x_1737) ;  /* 0xfffffffc00f08947 */ /* 0x004fea000383ffff */
[----:B------:R-:W-:Y:S05]  /*2d0b0*/  BRA `(.L_x_1736) ;  /* 0xffffff1400f47947 */ /* 0x000fea000383ffff */
.L_x_1786:
[----:B------:R-:W1:Y:S01]  /*2d0c0*/  S2R R6, SR_TID.X ;  /* 0x0000000000067919 */ /* 0x000e620000002100 */
[----:B------:R-:W-:Y:S01]  /*2d0d0*/  BSSY B1, `(.L_x_1977) ;  /* 0x000000a000017945 */ /* 0x000fe20003800000 */
[----:B------:R-:W-:Y:S02]  /*2d0e0*/  IMAD.MOV.U32 R12, RZ, RZ, RZ ;  /* 0x000000ffff0c7224 */ /* 0x000fe400078e00ff */
[----:B------:R-:W-:Y:S02]  /*2d0f0*/  IMAD.MOV.U32 R11, RZ, RZ, 0x1f ;  /* 0x0000001fff0b7424 */ /* 0x000fe400078e00ff */
[----:B0-----:R-:W-:Y:S01]  /*2d100*/  IMAD.MOV.U32 R15, RZ, RZ, -0x1 ;  /* 0xffffffffff0f7424 */ /* 0x001fe200078e00ff */
[----:B-1----:R-:W-:-:S04]  /*2d110*/  SHF.R.U32.HI R6, RZ, 0x5, R6 ;  /* 0x00000005ff067819 */ /* 0x002fc80000011606 */
[----:B------:R-:W-:-:S05]  /*2d120*/  LOP3.LUT R6, R6, 0x3, RZ, 0xc0, !PT ;  /* 0x0000000306067812 */ /* 0x000fca00078ec0ff */
[----:B------:R-:W-:-:S07]  /*2d130*/  IMAD.MOV.U32 R13, RZ, RZ, R6 ;  /* 0x000000ffff0d7224 */ /* 0x000fce00078e0006 */
[----:B------:R-:W-:Y:S05]  /*2d140*/  WARPSYNC.COLLECTIVE R15, `(.L_x_1978) ;  /* 0x000000000f087348 */ /* 0x000fea0003c00000 */
[----:B------:R0:W1:Y:S02]  /*2d150*/  SHFL.IDX P6, R14, R13, R12, R11 ;  /* 0x0000000c0d0e7389 */ /* 0x00006400000c000b */
[----:B01----:R-:W-:Y:S01]  /*2d160*/  ENDCOLLECTIVE ;  /* 0x000000000000791b */ /* 0x003fe20003800000 */
.L_x_1978:
[----:B------:R-:W-:Y:S05]  /*2d170*/  BSYNC B1 ;  /* 0x0000000000017941 */ /* 0x000fea0003800000 */
.L_x_1977:
[----:B------:R-:W-:Y:S05]  /*2d180*/  BRA `(.L_x_1979) ;  /* 0xffffff7c00487947 */ /* 0x000fea000383ffff */
.L_x_1788:
[----:B------:R-:W-:Y:S01]  /*2d190*/  BSSY B1, `(.L_x_1980) ;  /* 0x0000006000017945 */ /* 0x000fe20003800000 */
[----:B0-----:R-:W-:-:S07]  /*2d1a0*/  IMAD.MOV.U32 R15, RZ, RZ, -0x1 ;  /* 0xffffffffff0f7424 */ /* 0x001fce00078e00ff */
[----:B-1----:R-:W-:Y:S05]  /*2d1b0*/  WARPSYNC.COLLECTIVE R15, `(.L_x_1981) ;  /* 0x000000000f0c7348 */ /* 0x002fea0003c00000 */
[----:B------:R-:W-:Y:S02]  /*2d1c0*/  ELECT P6, UR62, PT ;  /* 0x00000000003e782f */ /* 0x000fe400038c0000 */
[----:B------:R-:W-:Y:S01]  /*2d1d0*/  MOV R14, UR62 ;  /* 0x0000003e000e7c02 */ /* 0x000fe20008000f00 */
[----:B-1----:R-:W-:Y:S10]  /*2d1e0*/  ENDCOLLECTIVE ;  /* 0x000000000000791b */ /* 0x002ff40003800000 */
.L_x_1981:
[----:B------:R-:W-:Y:S05]  /*2d1f0*/  BSYNC B1 ;  /* 0x0000000000017941 */ /* 0x000fea0003800000 */
.L_x_1980:
[----:B------:R-:W-:Y:S05]  /*2d200*/  BRA `(.L_x_1787) ;  /* 0xffffff7c00407947 */ /* 0x000fea000383ffff */
.L_x_1790:
[----:B-1----:R1:W2:Y:S02]  /*2d210*/  SYNCS.PHASECHK.TRANS64.TRYWAIT P0, [R19+URZ+0x30820], R4 ;  /* 0x03082004130075a7 */ /* 0x0022a4000800017f */
[----:B--2---:R-:W-:Y:S05]  /*2d220*/  @!P0 NANOSLEEP.SYNCS 0x989680 ;  /* 0x009896800000895d */ /* 0x004fea0003900000 */
[----:B------:R-:W2:Y:S02]  /*2d230*/  @!P0 SYNCS.PHASECHK.TRANS64 P0, [R19+URZ+0x30820], R4 ;  /* 0x03082004130085a7 */ /* 0x000ea4000800007f */
[----:B--2---:R-:W-:Y:S05]  /*2d240*/  @!P0 BRA `(.L_x_1790) ;  /* 0xfffffffc00f08947 */ /* 0x004fea000383ffff */
[----:B------:R-:W-:Y:S05]  /*2d250*/  BRA `(.L_x_1982) ;  /* 0xffffff7c00507947 */ /* 0x000fea000383ffff */
.L_x_1794:
[----:B--2---:R2:W3:Y:S02]  /*2d260*/  SYNCS.PHASECHK.TRANS64.TRYWAIT P0, [R7+URZ+0x308a0], R10 ;  /* 0x0308a00a070075a7 */ /* 0x0044e4000800017f */
[----:B---3--:R-:W-:Y:S05]  /*2d270*/  @!P0 NANOSLEEP.SYNCS 0x989680 ;  /* 0x009896800000895d */ /* 0x008fea0003900000 */
[----:B------:R-:W3:Y:S02]  /*2d280*/  @!P0 SYNCS.PHASECHK.TRANS64 P0, [R7+URZ+0x308a0], R10 ;  /* 0x0308a00a070085a7 */ /* 0x000ee4000800007f */
[----:B---3--:R-:W-:Y:S05]  /*2d290*/  @!P0 BRA `(.L_x_1794) ;  /* 0xfffffffc00f08947 */ /* 0x008fea000383ffff */
[----:B------:R-:W-:Y:S05]  /*2d2a0*/  BRA `(.L_x_1983) ;  /* 0xffffff7c00707947 */ /* 0x000fea000383ffff */
.L_x_1801:
[----:B-1----:R1:W3:Y:S02]  /*2d2b0*/  SYNCS.PHASECHK.TRANS64.TRYWAIT P0, [R7+URZ+0x308c0], R10 ;  /* 0x0308c00a070075a7 */ /* 0x0022e4000800017f */
[----:B---3--:R-:W-:Y:S05]  /*2d2c0*/  @!P0 NANOSLEEP.SYNCS 0x989680 ;  /* 0x009896800000895d */ /* 0x008fea0003900000 */
[----:B------:R-:W3:Y:S02]  /*2d2d0*/  @!P0 SYNCS.PHASECHK.TRANS64 P0, [R7+URZ+0x308c0], R10 ;  /* 0x0308c00a070085a7 */ /* 0x000ee4000800007f */
[----:B---3--:R-:W-:Y:S05]  /*2d2e0*/  @!P0 BRA `(.L_x_1801) ;  /* 0xfffffffc00f08947 */ /* 0x008fea000383ffff */
[----:B------:R-:W-:Y:S05]  /*2d2f0*/  BRA `(.L_x_1984) ;  /* 0xffffff8000707947 */ /* 0x000fea000383ffff */
.L_x_1810:
[----:B-1----:R1:W2:Y:S02]  /*2d300*/  SYNCS.PHASECHK.TRANS64.TRYWAIT P1, [R8+URZ+0x308a0], R7 ;  /* 0x0308a007080075a7 */ /* 0x0022a4000802017f */
[----:B--2---:R-:W-:Y:S05]  /*2d310*/  @!P1 NANOSLEEP.SYNCS 0x989680 ;  /* 0x009896800000995d */ /* 0x004fea0003900000 */
[----:B------:R-:W2:Y:S02]  /*2d320*/  @!P1 SYNCS.PHASECHK.TRANS64 P1, [R8+URZ+0x308a0], R7 ;  /* 0x0308a007080095a7 */ /* 0x000ea4000802007f */
[----:B--2---:R-:W-:Y:S05]  /*2d330*/  @!P1 BRA `(.L_x_1810) ;  /* 0xfffffffc00f09947 */ /* 0x004fea000383ffff */
[----:B------:R-:W-:Y:S05]  /*2d340*/  BRA `(.L_x_1985) ;  /* 0xffffff8400bc7947 */ /* 0x000fea000383ffff */
.L_x_1817:
[----:B--2---:R2:W3:Y:S02]  /*2d350*/  SYNCS.PHASECHK.TRANS64.TRYWAIT P1, [R8+URZ+0x308c0], R7 ;  /* 0x0308c007080075a7 */ /* 0x0044e4000802017f */
[----:B---3--:R-:W-:Y:S05]  /*2d360*/  @!P1 NANOSLEEP.SYNCS 0x989680 ;  /* 0x009896800000995d */ /* 0x008fea0003900000 */
[----:B------:R-:W3:Y:S02]  /*2d370*/  @!P1 SYNCS.PHASECHK.TRANS64 P1, [R8+URZ+0x308c0], R7 ;  /* 0x0308c007080095a7 */ /* 0x000ee4000802007f */
[----:B---3--:R-:W-:Y:S05]  /*2d380*/  @!P1 BRA `(.L_x_1817) ;  /* 0xfffffffc00f09947 */ /* 0x008fea000383ffff */
[----:B------:R-:W-:Y:S05]  /*2d390*/  BRA `(.L_x_1986) ;  /* 0xffffff8800b87947 */ /* 0x000fea000383ffff */
.L_x_1842:
[----:B------:R-:W2:Y:S01]  /*2d3a0*/  S2R R4, SR_TID.X ;  /* 0x0000000000047919 */ /* 0x000ea20000002100 */
[----:B------:R-:W-:Y:S01]  /*2d3b0*/  BSSY B0, `(.L_x_1987) ;  /* 0x000000a000007945 */ /* 0x000fe20003800000 */
[----:B------:R-:W-:Y:S02]  /*2d3c0*/  IMAD.MOV.U32 R12, RZ, RZ, RZ ;  /* 0x000000ffff0c7224 */ /* 0x000fe400078e00ff */
[----:B------:R-:W-:Y:S02]  /*2d3d0*/  IMAD.MOV.U32 R11, RZ, RZ, 0x1f ;  /* 0x0000001fff0b7424 */ /* 0x000fe400078e00ff */
[----:B0-----:R-:W-:Y:S01]  /*2d3e0*/  IMAD.MOV.U32 R15, RZ, RZ, -0x1 ;  /* 0xffffffffff0f7424 */ /* 0x001fe200078e00ff */
[----:B--2---:R-:W-:-:S04]  /*2d3f0*/  SHF.R.U32.HI R4, RZ, 0x5, R4 ;  /* 0x00000005ff047819 */ /* 0x004fc80000011604 */
[----:B------:R-:W-:-:S05]  /*2d400*/  LOP3.LUT R4, R4, 0x3, RZ, 0xc0, !PT ;  /* 0x0000000304047812 */ /* 0x000fca00078ec0ff */
[----:B------:R-:W-:-:S07]  /*2d410*/  IMAD.MOV.U32 R13, RZ, RZ, R4 ;  /* 0x000000ffff0d7224 */ /* 0x000fce00078e0004 */
[----:B-1----:R-:W-:Y:S05]  /*2d420*/  WARPSYNC.COLLECTIVE R15, `(.L_x_1988) ;  /* 0x000000000f087348 */ /* 0x002fea0003c00000 */
[----:B------:R0:W2:Y:S02]  /*2d430*/  SHFL.IDX P6, R14, R13, R12, R11 ;  /* 0x0000000c0d0e7389 */ /* 0x0000a400000c000b */
[----:B012---:R-:W-:Y:S01]  /*2d440*/  ENDCOLLECTIVE ;  /* 0x000000000000791b */ /* 0x007fe20003800000 */
.L_x_1988:
[----:B------:R-:W-:Y:S05]  /*2d450*/  BSYNC B0 ;  /* 0x0000000000007941 */ /* 0x000fea0003800000 */
.L_x_1987:
[----:B------:R-:W-:Y:S05]  /*2d460*/  BRA `(.L_x_1989) ;  /* 0xffffff9c00087947 */ /* 0x000fea000383ffff */
.L_x_1844:
[----:B------:R-:W-:Y:S01]  /*2d470*/  BSSY B0, `(.L_x_1990) ;  /* 0x0000006000007945 */ /* 0x000fe20003800000 */
[----:B0-----:R-:W-:-:S07]  /*2d480*/  IMAD.MOV.U32 R15, RZ, RZ, -0x1 ;  /* 0xffffffffff0f7424 */ /* 0x001fce00078e00ff */
[----:B-12---:R-:W-:Y:S05]  /*2d490*/  WARPSYNC.COLLECTIVE R15, `(.L_x_1991) ;  /* 0x000000000f0c7348 */ /* 0x006fea0003c00000 */
[----:B------:R-:W-:Y:S02]  /*2d4a0*/  ELECT P6, UR62, PT ;  /* 0x00000000003e782f */ /* 0x000fe400038c0000 */
[----:B------:R-:W-:Y:S01]  /*2d4b0*/  MOV R14, UR62 ;  /* 0x0000003e000e7c02 */ /* 0x000fe20008000f00 */
[----:B-12---:R-:W-:Y:S10]  /*2d4c0*/  ENDCOLLECTIVE ;  /* 0x000000000000791b */ /* 0x006ff40003800000 */
.L_x_1991:
[----:B------:R-:W-:Y:S05]  /*2d4d0*/  BSYNC B0 ;  /* 0x0000000000007941 */ /* 0x000fea0003800000 */
.L_x_1990:
[----:B------:R-:W-:Y:S05]  /*2d4e0*/  BRA `(.L_x_1992) ;  /* 0xffffff9c000c7947 */ /* 0x000fea000383ffff */
.L_x_1846:
[----:B---3--:R3:W4:Y:S02]  /*2d4f0*/  SYNCS.PHASECHK.TRANS64.TRYWAIT P0, [R0+URZ+0x30840], R2 ;  /* 0x03084002000075a7 */ /* 0x008724000800017f */
[----:B----4-:R-:W-:Y:S05]  /*2d500*/  @!P0 NANOSLEEP.SYNCS 0x989680 ;  /* 0x009896800000895d */ /* 0x010fea0003900000 */
[----:B------:R-:W4:Y:S02]  /*2d510*/  @!P0 SYNCS.PHASECHK.TRANS64 P0, [R0+URZ+0x30840], R2 ;  /* 0x03084002000085a7 */ /* 0x000f24000800007f */
[----:B----4-:R-:W-:Y:S05]  /*2d520*/  @!P0 BRA `(.L_x_1846) ;  /* 0xfffffffc00f08947 */ /* 0x010fea000383ffff */
[----:B------:R-:W-:Y:S05]  /*2d530*/  BRA `(.L_x_1993) ;  /* 0xffffff9c00707947 */ /* 0x000fea000383ffff */
.L_x_1850:
        /* <DEDUP_REMOVED lines=15> */
.L_x_1994:
[----:B------:R-:W-:Y:S01]  /*2d630*/  IMAD.MOV.U32 R13, RZ, RZ, R4 ;  /* 0x000000ffff0d7224 */ /* 0x000fe200078e0004 */
[----:B------:R-:W-:-:S07]  /*2d640*/  MOV R6, R14 ;  /* 0x0000000e00067202 */ /* 0x000fce0000000f00 */
[----:B------:R-:W-:Y:S05]  /*2d650*/  WARPSYNC.COLLECTIVE R15, `(.L_x_1995) ;  /* 0x000000000f087348 */ /* 0x000fea0003c00000 */
[----:B------:R0:W1:Y:S02]  /*2d660*/  SHFL.IDX P6, R14, R13, R12, R11 ;  /* 0x0000000c0d0e7389 */ /* 0x00006400000c000b */
[----:B01----:R-:W-:Y:S01]  /*2d670*/  ENDCOLLECTIVE ;  /* 0x000000000000791b */ /* 0x003fe20003800000 */
.L_x_1995:
[----:B------:R-:W-:Y:S02]  /*2d680*/  IMAD.MOV.U32 R13, RZ, RZ, R3 ;  /* 0x000000ffff0d7224 */ /* 0x000fe400078e0003 */
[----:B------:R-:W-:Y:S02]  /*2d690*/  IMAD.MOV.U32 R12, RZ, RZ, 0x1 ;  /* 0x00000001ff0c7424 */ /* 0x000fe400078e00ff */
[----:B------:R-:W-:-:S07]  /*2d6a0*/  IMAD.MOV.U32 R7, RZ, RZ, R14 ;  /* 0x000000ffff077224 */ /* 0x000fce00078e000e */
[----:B------:R-:W-:Y:S05]  /*2d6b0*/  WARPSYNC.COLLECTIVE R15, `(.L_x_1996) ;  /* 0x000000000f087348 */ /* 0x000fea0003c00000 */
[----:B------:R0:W1:Y:S02]  /*2d6c0*/  SHFL.IDX P6, R14, R13, R12, R11 ;  /* 0x0000000c0d0e7389 */ /* 0x00006400000c000b */
[----:B01----:R-:W-:Y:S01]  /*2d6d0*/  ENDCOLLECTIVE ;  /* 0x000000000000791b */ /* 0x003fe20003800000 */
.L_x_1996:
[----:B------:R-:W-:-:S05]  /*2d6e0*/  @!P3 LEA R7, P5, R8, R7, 0x1 ;  /* 0x000000070807b211 */ /* 0x000fca00078a08ff */
[----:B------:R-:W-:-:S05]  /*2d6f0*/  @!P3 IMAD.X R6, RZ, RZ, R6, P5 ;  /* 0x000000ffff06b224 */ /* 0x000fca00028e0606 */
[----:B------:R-:W-:Y:S01]  /*2d700*/  @!P3 LOP3.LUT R7, R7, R6, RZ, 0x3c, !PT ;  /* 0x000000060707b212 */ /* 0x000fe200078e3cff */
[----:B------:R-:W-:-:S03]  /*2d710*/  IMAD.MOV.U32 R13, RZ, RZ, R4 ;  /* 0x000000ffff0d7224 */ /* 0x000fc600078e0004 */
[----:B------:R-:W-:-:S04]  /*2d720*/  @!P3 LOP3.LUT R6, R7, R6, RZ, 0x3c, !PT ;  /* 0x000000060706b212 */ /* 0x000fc800078e3cff */
[----:B------:R-:W-:Y:S01]  /*2d730*/  @!P3 LOP3.LUT R7, R7, R6, RZ, 0x3c, !PT ;  /* 0x000000060707b212 */ /* 0x000fe200078e3cff */
[----:B------:R-:W-:-:S07]  /*2d740*/  IMAD.MOV.U32 R9, RZ, RZ, R14 ;  /* 0x000000ffff097224 */ /* 0x000fce00078e000e */
[----:B------:R-:W-:Y:S05]  /*2d750*/  WARPSYNC.COLLECTIVE R15, `(.L_x_1997) ;  /* 0x000000000f087348 */ /* 0x000fea0003c00000 */
[----:B------:R0:W1:Y:S02]  /*2d760*/  SHFL.IDX P6, R14, R13, R12, R11 ;  /* 0x0000000c0d0e7389 */ /* 0x00006400000c000b */
[----:B01----:R-:W-:Y:S01]  /*2d770*/  ENDCOLLECTIVE ;  /* 0x000000000000791b */ /* 0x003fe20003800000 */
.L_x_1997:
[----:B------:R-:W-:Y:S01]  /*2d780*/  @!PT LDS RZ, [RZ] ;  /* 0x00000000fffff984 */ /* 0x000fe20000000800 */
[----:B------:R-:W-:Y:S01]  /*2d790*/  @!PT LDS RZ, [RZ] ;  /* 0x00000000fffff984 */ /* 0x000fe20000000800 */
[----:B------:R-:W-:Y:S01]  /*2d7a0*/  @!PT LDS RZ, [RZ] ;  /* 0x00000000fffff984 */ /* 0x000fe20000000800 */
[----:B------:R0:W-:Y:S04]  /*2d7b0*/  @!P3 LDGSTS.E.BYPASS.LTC128B.128 [R10+0x12400], desc[UR46][R6.64], !P2 ;  /* 0x12400000060abfae */ /* 0x0001e8000d101d6e */
[----:B------:R0:W-:Y:S04]  /*2d7c0*/  @!P3 LDGSTS.E.BYPASS.LTC128B.128 [R10+0x16400], desc[UR46][R6.64+0x80], !P1 ;  /* 0x16400080060abfae */ /* 0x0001e8000c901d6e */
[----:B------:R0:W-:Y:S01]  /*2d7d0*/  @!P3 LDGSTS.E.BYPASS.LTC128B.128 [R10+0x1a400], desc[UR46][R6.64+0x100], !P0 ;  /* 0x1a400100060abfae */ /* 0x0001e2000c101d6e */
[----:B------:R-:W-:Y:S01]  /*2d7e0*/  ISETP.GE.AND P3, PT, R5, R2, PT ;  /* 0x000000020500720c */ /* 0x000fe20003f66270 */
[----:B------:R-:W-:-:S02]  /*2d7f0*/  IMAD.MOV.U32 R13, RZ, RZ, R3 ;  /* 0x000000ffff0d7224 */ /* 0x000fc400078e0003 */
[----:B------:R-:W-:Y:S02]  /*2d800*/  IMAD.MOV.U32 R12, RZ, RZ, 0x2 ;  /* 0x00000002ff0c7424 */ /* 0x000fe400078e00ff */
[----:B------:R-:W-:-:S08]  /*2d810*/  IMAD.MOV.U32 R5, RZ, RZ, R14 ;  /* 0x000000ffff057224 */ /* 0x000fd000078e000e */
[----:B0-----:R-:W-:Y:S05]  /*2d820*/  WARPSYNC.COLLECTIVE R15, `(.L_x_1998) ;  /* 0x000000000f087348 */ /* 0x001fea0003c00000 */
[----:B------:R1:W2:Y:S02]  /*2d830*/  SHFL.IDX P6, R14, R13, R12, R11 ;  /* 0x0000000c0d0e7389 */ /* 0x0002a400000c000b */
[----:B012---:R-:W-:Y:S01]  /*2d840*/  ENDCOLLECTIVE ;  /* 0x000000000000791b */ /* 0x007fe20003800000 */
.L_x_1998:
[----:B------:R-:W-:-:S05]  /*2d850*/  @!P3 LEA R8, P5, R8, R5, 0x1 ;  /* 0x000000050808b211 */ /* 0x000fca00078a08ff */
[----:B------:R-:W-:Y:S02]  /*2d860*/  @!P3 IMAD.X R5, RZ, RZ, R9, P5 ;  /* 0x000000ffff05b224 */ /* 0x000fe400028e0609 */
[----:B------:R-:W0:Y:S01]  /*2d870*/  S2R R9, SR_TID.X ;  /* 0x0000000000097919 */ /* 0x000e220000002100 */
[----:B------:R-:W-:Y:S02]  /*2d880*/  @!P3 IMAD.MOV.U32 R6, RZ, RZ, R8 ;  /* 0x000000ffff06b224 */ /* 0x000fe400078e0008 */
[----:B------:R-:W-:Y:S01]  /*2d890*/  @!P3 IMAD.MOV.U32 R7, RZ, RZ, R5 ;  /* 0x000000ffff07b224 */ /* 0x000fe200078e0005 */
[----:B------:R-:W-:Y:S01]  /*2d8a0*/  IADD3 R5, R0, 0x20, RZ ;  /* 0x0000002000057810 */ /* 0x000fe20007ffe0ff */
[----:B------:R-:W-:-:S03]  /*2d8b0*/  IMAD.MOV.U32 R13, RZ, RZ, R4 ;  /* 0x000000ffff0d7224 */ /* 0x000fc600078e0004 */
[----:B------:R-:W-:Y:S01]  /*2d8c0*/  @!PT LDS RZ, [RZ] ;  /* 0x00000000fffff984 */ /* 0x000fe20000000800 */
[----:B------:R-:W-:Y:S01]  /*2d8d0*/  @!PT LDS RZ, [RZ] ;  /* 0x00000000fffff984 */ /* 0x000fe20000000800 */
[----:B------:R-:W-:Y:S01]  /*2d8e0*/  @!PT LDS RZ, [RZ] ;  /* 0x00000000fffff984 */ /* 0x000fe20000000800 */
[----:B------:R1:W-:Y:S04]  /*2d8f0*/  @!P3 LDGSTS.E.BYPASS.LTC128B.128 [R10+0x12c00], desc[UR46][R6.64], !P2 ;  /* 0x12c00000060abfae */ /* 0x0003e8000d101d6e */
[----:B------:R1:W-:Y:S01]  /*2d900*/  @!P3 LDGSTS.E.BYPASS.LTC128B.128 [R10+0x16c00], desc[UR46][R6.64+0x80], !P1 ;  /* 0x16c00080060abfae */ /* 0x0003e2000c901d6e */
[----:B------:R-:W-:-:S07]  /*2d910*/  IMAD.MOV.U32 R8, RZ, RZ, R14 ;  /* 0x000000ffff087224 */ /* 0x000fce00078e000e */
[----:B01----:R-:W-:Y:S05]  /*2d920*/  WARPSYNC.COLLECTIVE R15, `(.L_x_1999) ;  /* 0x000000000f087348 */ /* 0x003fea0003c00000 */
[----:B------:R2:W3:Y:S02]  /*2d930*/  SHFL.IDX P6, R14, R13, R12, R11 ;  /* 0x0000000c0d0e7389 */ /* 0x0004e400000c000b */
[----:B0123--:R-:W-:Y:S01]  /*2d940*/  ENDCOLLECTIVE ;  /* 0x000000000000791b */ /* 0x00ffe20003800000 */
.L_x_1999:
[----:B------:R-:W-:Y:S01]  /*2d950*/  @!PT LDS RZ, [RZ] ;  /* 0x00000000fffff984 */ /* 0x000fe20000000800 */
[----:B------:R-:W-:Y:S01]  /*2d960*/  @!PT LDS RZ, [RZ] ;  /* 0x00000000fffff984 */ /* 0x000fe20000000800 */
[----:B------:R-:W-:Y:S01]  /*2d970*/  @!PT LDS RZ, [RZ] ;  /* 0x00000000fffff984 */ /* 0x000fe20000000800 */
[----:B------:R0:W-:Y:S01]  /*2d980*/  @!P3 LDGSTS.E.BYPASS.LTC128B.128 [R10+0x1ac00], desc[UR46][R6.64+0x100], !P0 ;  /* 0x1ac00100060abfae */ /* 0x0001e2000c101d6e */
[----:B------:R-:W-:Y:S01]  /*2d990*/  ISETP.GE.AND P3, PT, R5, R2, PT ;  /* 0x000000020500720c */ /* 0x000fe20003f66270 */
[----:B------:R-:W-:Y:S02]  /*2d9a0*/  IMAD.MOV.U32 R13, RZ, RZ, R3 ;  /* 0x000000ffff0d7224 */ /* 0x000fe400078e0003 */
[----:B------:R-:W-:Y:S02]  /*2d9b0*/  IMAD.MOV.U32 R12, RZ, RZ, 0x3 ;  /* 0x00000003ff0c7424 */ /* 0x000fe400078e00ff */
[----:B------:R-:W-:-:S05]  /*2d9c0*/  IMAD.SHL.U32 R9, R9, 0x8, RZ ;  /* 0x0000000809097824 */ /* 0x000fca00078e00ff */
[----:B------:R-:W-:Y:S01]  /*2d9d0*/  LOP3.LUT R9, R9, 0x38, RZ, 0xc0, !PT ;  /* 0x0000003809097812 */ /* 0x000fe200078ec0ff */
[----:B0-----:R-:W-:-:S07]  /*2d9e0*/  IMAD.MOV.U32 R5, RZ, RZ, R14 ;  /* 0x000000ffff057224 */ /* 0x001fce00078e000e */
[----:B------:R-:W-:Y:S05]  /*2d9f0*/  WARPSYNC.COLLECTIVE R15, `(.L_x_2000) ;  /* 0x000000000f087348 */ /* 0x000fea0003c00000 */
[----:B------:R0:W1:Y:S02]  /*2da00*/  SHFL.IDX P6, R14, R13, R12, R11 ;  /* 0x0000000c0d0e7389 */ /* 0x00006400000c000b */
[----:B01----:R-:W-:Y:S01]  /*2da10*/  ENDCOLLECTIVE ;  /* 0x000000000000791b */ /* 0x003fe20003800000 */
.L_x_2000:
[----:B------:R-:W-:-:S05]  /*2da20*/  @!P3 LEA R5, P4, R9, R5, 0x1 ;  /* 0x000000050905b211 */ /* 0x000fca00078808ff */
[----:B------:R-:W-:-:S04]  /*2da30*/  @!P3 IMAD.X R6, RZ, RZ, R8, P4 ;  /* 0x000000ffff06b224 */ /* 0x000fc800020e0608 */
[----:B------:R-:W-:Y:S02]  /*2da40*/  @!P3 IMAD.MOV.U32 R7, RZ, RZ, R6 ;  /* 0x000000ffff07b224 */ /* 0x000fe400078e0006 */
[----:B------:R-:W-:Y:S01]  /*2da50*/  @!P3 IMAD.MOV.U32 R6, RZ, RZ, R5 ;  /* 0x000000ffff06b224 */ /* 0x000fe200078e0005 */
[----:B------:R-:W-:Y:S01]  /*2da60*/  MOV R13, R4 ;  /* 0x00000004000d7202 */ /* 0x000fe20000000f00 */
[----:B------:R-:W-:-:S03]  /*2da70*/  VIADD R5, R0, 0x30 ;  /* 0x0000003000057836 */ /* 0x000fc60000000000 */
        /* <DEDUP_REMOVED lines=11> */
.L_x_2001:
[----:B------:R-:W-:Y:S02]  /*2db30*/  IMAD.MOV.U32 R13, RZ, RZ, R3 ;  /* 0x000000ffff0d7224 */ /* 0x000fe400078e0003 */
[----:B------:R-:W-:Y:S02]  /*2db40*/  IMAD.MOV.U32 R12, RZ, RZ, 0x4 ;  /* 0x00000004ff0c7424 */ /* 0x000fe400078e00ff */
[----:B------:R-:W-:-:S07]  /*2db50*/  IMAD.MOV.U32 R5, RZ, RZ, R14 ;  /* 0x000000ffff057224 */ /* 0x000fce00078e000e */
[----:B------:R-:W-:Y:S05]  /*2db60*/  WARPSYNC.COLLECTIVE R15, `(.L_x_2002) ;  /* 0x000000000f087348 */ /* 0x000fea0003c00000 */
[----:B------:R0:W1:Y:S02]  /*2db70*/  SHFL.IDX P6, R14, R13, R12, R11 ;  /* 0x0000000c0d0e7389 */ /* 0x00006400000c000b */
[----:B01----:R-:W-:Y:S01]  /*2db80*/  ENDCOLLECTIVE ;  /* 0x000000000000791b */ /* 0x003fe20003800000 */
.L_x_2002:
        /* <DEDUP_REMOVED lines=17> */
.L_x_2003:
[----:B------:R-:W-:Y:S02]  /*2dca0*/  IMAD.MOV.U32 R13, RZ, RZ, R3 ;  /* 0x000000ffff0d7224 */ /* 0x000fe400078e0003 */
[----:B------:R-:W-:Y:S02]  /*2dcb0*/  IMAD.MOV.U32 R12, RZ, RZ, 0x5 ;  /* 0x00000005ff0c7424 */ /* 0x000fe400078e00ff */
[----:B------:R-:W-:-:S07]  /*2dcc0*/  IMAD.MOV.U32 R5, RZ, RZ, R14 ;  /* 0x000000ffff057224 */ /* 0x000fce00078e000e */
[----:B------:R-:W-:Y:S05]  /*2dcd0*/  WARPSYNC.COLLECTIVE R15, `(.L_x_2004) ;  /* 0x000000000f087348 */ /* 0x000fea0003c00000 */
[----:B------:R0:W1:Y:S02]  /*2dce0*/  SHFL.IDX P6, R14, R13, R12, R11 ;  /* 0x0000000c0d0e7389 */ /* 0x00006400000c000b */
[----:B01----:R-:W-:Y:S01]  /*2dcf0*/  ENDCOLLECTIVE ;  /* 0x000000000000791b */ /* 0x003fe20003800000 */
.L_x_2004:
[----:B------:R-:W-:-:S05]  /*2dd00*/  @!P3 LEA R5, P4, R9, R5, 0x1 ;  /* 0x000000050905b211 */ /* 0x000fca00078808ff */
[----:B------:R-:W-:-:S04]  /*2dd10*/  @!P3 IMAD.X R6, RZ, RZ, R6, P4 ;  /* 0x000000ffff06b224 */ /* 0x000fc800020e0606 */
[----:B------:R-:W-:Y:S02]  /*2dd20*/  @!P3 IMAD.MOV.U32 R7, RZ, RZ, R6 ;  /* 0x000000ffff07b224 */ /* 0x000fe400078e0006 */
[----:B------:R-:W-:Y:S01]  /*2dd30*/  @!P3 IMAD.MOV.U32 R6, RZ, RZ, R5 ;  /* 0x000000ffff06b224 */ /* 0x000fe200078e0005 */
[----:B------:R-:W-:Y:S01]  /*2dd40*/  IADD3 R5, R0, 0x50, RZ ;  /* 0x0000005000057810 */ /* 0x000fe20007ffe0ff */
[----:B------:R-:W-:-:S03]  /*2dd50*/  IMAD.MOV.U32 R13, RZ, RZ, R4 ;  /* 0x000000ffff0d7224 */ /* 0x000fc600078e0004 */
        /* <DEDUP_REMOVED lines=11> */
.L_x_2005:
[----:B------:R-:W-:Y:S02]  /*2de10*/  IMAD.MOV.U32 R13, RZ, RZ, R3 ;  /* 0x000000ffff0d7224 */ /* 0x000fe400078e0003 */
[----:B------:R-:W-:Y:S02]  /*2de20*/  IMAD.MOV.U32 R12, RZ, RZ, 0x6 ;  /* 0x00000006ff0c7424 */ /* 0x000fe400078e00ff */
[----:B------:R-:W-:-:S07]  /*2de30*/  IMAD.MOV.U32 R5, RZ, RZ, R14 ;  /* 0x000000ffff057224 */ /* 0x000fce00078e000e */
[----:B------:R-:W-:Y:S05]  /*2de40*/  WARPSYNC.COLLECTIVE R15, `(.L_x_2006) ;  /* 0x000000000f087348 */ /* 0x000fea0003c00000 */
[----:B------:R0:W1:Y:S02]  /*2de50*/  SHFL.IDX P6, R14, R13, R12, R11 ;  /* 0x0000000c0d0e7389 */ /* 0x00006400000c000b */
[----:B01----:R-:W-:Y:S01]  /*2de60*/  ENDCOLLECTIVE ;  /* 0x000000000000791b */ /* 0x003fe20003800000 */
.L_x_2006:
        /* <DEDUP_REMOVED lines=8> */
[----:B------:R-:W-:Y:S04]  /*2def0*/  @!P3 LDGSTS.E.BYPASS.LTC128B.128 [R10+0x14c00], desc[UR46][R6.64], !P2 ;  /* 0x14c00000060abfae */ /* 0x000fe8000d101d6e */
[----:B------:R-:W-:Y:S04]  /*2df00*/  @!P3 LDGSTS.E.BYPASS.LTC128B.128 [R10+0x18c00], desc[UR46][R6.64+0x80], !P1 ;  /* 0x18c00080060abfae */ /* 0x000fe8000c901d6e */
[----:B------:R0:W-:Y:S02]  /*2df10*/  @!P3 LDGSTS.E.BYPASS.LTC128B.128 [R10+0x1cc00], desc[UR46][R6.64+0x100], !P0 ;  /* 0x1cc00100060abfae */ /* 0x0001e4000c101d6e */
[----:B0-----:R-:W-:Y:S01]  /*2df20*/  IMAD.MOV.U32 R6, RZ, RZ, R14 ;  /* 0x000000ffff067224 */ /* 0x001fe200078e000e */
[----:B------:R-:W-:-:S07]  /*2df30*/  IADD3 R7, R0, 0x60, RZ ;  /* 0x0000006000077810 */ /* 0x000fce0007ffe0ff */
[----:B------:R-:W-:Y:S05]  /*2df40*/  WARPSYNC.COLLECTIVE R15, `(.L_x_2007) ;  /* 0x000000000f087348 */ /* 0x000fea0003c00000 */
[----:B------:R0:W1:Y:S02]  /*2df50*/  SHFL.IDX P6, R14, R13, R12, R11 ;  /* 0x0000000c0d0e7389 */ /* 0x00006400000c000b */
[----:B01----:R-:W-:Y:S01]  /*2df60*/  ENDCOLLECTIVE ;  /* 0x000000000000791b */ /* 0x003fe20003800000 */
.L_x_2007:
[----:B------:R-:W-:Y:S01]  /*2df70*/  ISETP.GE.AND P4, PT, R7, R2, PT ;  /* 0x000000020700720c */ /* 0x000fe20003f86270 */
[----:B------:R-:W-:Y:S02]  /*2df80*/  IMAD.MOV.U32 R13, RZ, RZ, R3 ;  /* 0x000000ffff0d7224 */ /* 0x000fe400078e0003 */
[----:B------:R-:W-:Y:S02]  /*2df90*/  IMAD.MOV.U32 R12, RZ, RZ, 0x7 ;  /* 0x00000007ff0c7424 */ /* 0x000fe400078e00ff */
[----:B------:R-:W-:-:S08]  /*2dfa0*/  IMAD.MOV.U32 R5, RZ, RZ, R14 ;  /* 0x000000ffff057224 */ /* 0x000fd000078e000e */
[----:B------:R-:W-:Y:S05]  /*2dfb0*/  WARPSYNC.COLLECTIVE R15, `(.L_x_2008) ;  /* 0x000000000f087348 */ /* 0x000fea0003c00000 */
[----:B------:R0:W1:Y:S02]  /*2dfc0*/  SHFL.IDX P6, R14, R13, R12, R11 ;  /* 0x0000000c0d0e7389 */ /* 0x00006400000c000b */
[----:B01----:R-:W-:Y:S01]  /*2dfd0*/  ENDCOLLECTIVE ;  /* 0x000000000000791b */ /* 0x003fe20003800000 */
.L_x_2008:
[----:B------:R-:W-:-:S05]  /*2dfe0*/  @!P4 LEA R5, P3, R9, R5, 0x1 ;  /* 0x000000050905c211 */ /* 0x000fca00078608ff */
[----:B------:R-:W-:-:S04]  /*2dff0*/  @!P4 IMAD.X R6, RZ, RZ, R6, P3 ;  /* 0x000000ffff06c224 */ /* 0x000fc800018e0606 */
[----:B------:R-:W-:Y:S02]  /*2e000*/  @!P4 IMAD.MOV.U32 R7, RZ, RZ, R6 ;  /* 0x000000ffff07c224 */ /* 0x000fe400078e0006 */
[----:B------:R-:W-:Y:S02]  /*2e010*/  IMAD.MOV.U32 R13, RZ, RZ, R4 ;  /* 0x000000ffff0d7224 */ /* 0x000fe400078e0004 */
[----:B------:R-:W-:-:S05]  /*2e020*/  @!P4 IMAD.MOV.U32 R6, RZ, RZ, R5 ;  /* 0x000000ffff06c224 */ /* 0x000fca00078e0005 */
[----:B------:R-:W-:Y:S01]  /*2e030*/  @!PT LDS RZ, [RZ] ;  /* 0x00000000fffff984 */ /* 0x000fe20000000800 */
[----:B------:R-:W-:Y:S01]  /*2e040*/  @!PT LDS RZ, [RZ] ;  /* 0x00000000fffff984 */ /* 0x000fe20000000800 */
[----:B------:R-:W-:Y:S01]  /*2e050*/  @!PT LDS RZ, [RZ] ;  /* 0x00000000fffff984 */ /* 0x000fe20000000800 */
[----:B------:R0:W-:Y:S01]  /*2e060*/  @!P4 LDGSTS.E.BYPASS.LTC128B.128 [R10+0x15400], desc[UR46][R6.64], !P2 ;  /* 0x15400000060acfae */ /* 0x0001e2000d101d6e */
[----:B------:R-:W-:-:S03]  /*2e070*/  IMAD.MOV.U32 R5, RZ, RZ, R14 ;  /* 0x000000ffff057224 */ /* 0x000fc600078e000e */
[----:B------:R0:W-:Y:S04]  /*2e080*/  @!P4 LDGSTS.E.BYPASS.LTC128B.128 [R10+0x19400], desc[UR46][R6.64+0x80], !P1 ;  /* 0x19400080060acfae */ /* 0x0001e8000c901d6e */
[----:B0-----:R-:W-:Y:S05]  /*2e090*/  WARPSYNC.COLLECTIVE R15, `(.L_x_2009) ;  /* 0x000000000f087348 */ /* 0x001fea0003c00000 */
[----:B------:R1:W2:Y:S02]  /*2e0a0*/  SHFL.IDX P6, R14, R13, R12, R11 ;  /* 0x0000000c0d0e7389 */ /* 0x0002a400000c000b */
[----:B012---:R-:W-:Y:S01]  /*2e0b0*/  ENDCOLLECTIVE ;  /* 0x000000000000791b */ /* 0x007fe20003800000 */
.L_x_2009:
[----:B------:R-:W-:Y:S01]  /*2e0c0*/  @!PT LDS RZ, [RZ] ;  /* 0x00000000fffff984 */ /* 0x000fe20000000800 */
[----:B------:R-:W-:Y:S01]  /*2e0d0*/  @!PT LDS RZ, [RZ] ;  /* 0x00000000fffff984 */ /* 0x000fe20000000800 */
[----:B------:R-:W-:Y:S01]  /*2e0e0*/  @!PT LDS RZ, [RZ] ;  /* 0x00000000fffff984 */ /* 0x000fe20000000800 */
[----:B------:R0:W-:Y:S01]  /*2e0f0*/  @!P4 LDGSTS.E.BYPASS.LTC128B.128 [R10+0x1d400], desc[UR46][R6.64+0x100], !P0 ;  /* 0x1d400100060acfae */ /* 0x0001e2000c101d6e */
[----:B------:R-:W-:Y:S01]  /*2e100*/  IMAD.MOV.U32 R3, RZ, RZ, R14 ;  /* 0x000000ffff037224 */ /* 0x000fe200078e000e */
[----:B------:R-:W-:Y:S06]  /*2e110*/  BRA `(.L_x_2010) ;  /* 0xffffffa000147947 */ /* 0x000fec000383ffff */
.L_x_1855:
[----:B----4-:R4:W0:Y:S02]  /*2e120*/  SYNCS.PHASECHK.TRANS64.TRYWAIT P0, [R19+URZ+0x30820], R0 ;  /* 0x03082000130075a7 */ /* 0x010824000800017f */
[----:B0-----:R-:W-:Y:S05]  /*2e130*/  @!P0 NANOSLEEP.SYNCS 0x989680 ;  /* 0x009896800000895d */ /* 0x001fea0003900000 */
[----:B------:R-:W0:Y:S02]  /*2e140*/  @!P0 SYNCS.PHASECHK.TRANS64 P0, [R19+URZ+0x30820], R0 ;  /* 0x03082000130085a7 */ /* 0x000e24000800007f */
[----:B0-----:R-:W-:Y:S05]  /*2e150*/  @!P0 BRA `(.L_x_1855) ;  /* 0xfffffffc00f08947 */ /* 0x001fea000383ffff */
[----:B------:R-:W-:Y:S05]  /*2e160*/  BRA `(.L_x_2011) ;  /* 0xffffffa000947947 */ /* 0x000fea000383ffff */
.L_x_1864:
[----:B-1----:R1:W2:Y:S02]  /*2e170*/  SYNCS.PHASECHK.TRANS64.TRYWAIT P0, [R3+URZ+0x30840], R2 ;  /* 0x03084002030075a7 */ /* 0x0022a4000800017f */
[----:B--2---:R-:W-:Y:S05]  /*2e180*/  @!P0 NANOSLEEP.SYNCS 0x989680 ;  /* 0x009896800000895d */ /* 0x004fea0003900000 */
[----:B------:R-:W2:Y:S02]  /*2e190*/  @!P0 SYNCS.PHASECHK.TRANS64 P0, [R3+URZ+0x30840], R2 ;  /* 0x03084002030085a7 */ /* 0x000ea4000800007f */
[----:B--2---:R-:W-:Y:S05]  /*2e1a0*/  @!P0 BRA `(.L_x_1864) ;  /* 0xfffffffc00f08947 */ /* 0x004fea000383ffff */
[----:B------:R-:W-:Y:S05]  /*2e1b0*/  BRA `(.L_x_2012) ;  /* 0xffffffa400887947 */ /* 0x000fea000383ffff */
.L_x_1871:
[----:B0-----:R0:W1:Y:S02]  /*2e1c0*/  SYNCS.PHASECHK.TRANS64.TRYWAIT P0, [R3+URZ+0x60], R2 ;  /* 0x00006002030075a7 */ /* 0x001064000800017f */
[----:B-1----:R-:W-:Y:S05]  /*2e1d0*/  @!P0 NANOSLEEP.SYNCS 0x989680 ;  /* 0x009896800000895d */ /* 0x002fea0003900000 */
[----:B------:R-:W1:Y:S02]  /*2e1e0*/  @!P0 SYNCS.PHASECHK.TRANS64 P0, [R3+URZ+0x60], R2 ;  /* 0x00006002030085a7 */ /* 0x000e64000800007f */
[----:B-1----:R-:W-:Y:S05]  /*2e1f0*/  @!P0 BRA `(.L_x_1871) ;  /* 0xfffffffc00f08947 */ /* 0x002fea000383ffff */
[----:B------:R-:W-:Y:S05]  /*2e200*/  BRA `(.L_x_2013) ;  /* 0xffffffa800a07947 */ /* 0x000fea000383ffff */
.L_x_1881:
[----:B-1----:R1:W2:Y:S02]  /*2e210*/  SYNCS.PHASECHK.TRANS64.TRYWAIT P0, [R3+URZ+0x30840], R2 ;  /* 0x03084002030075a7 */ /* 0x0022a4000800017f */
[----:B--2---:R-:W-:Y:S05]  /*2e220*/  @!P0 NANOSLEEP.SYNCS 0x989680 ;  /* 0x009896800000895d */ /* 0x004fea0003900000 */
[----:B------:R-:W2:Y:S02]  /*2e230*/  @!P0 SYNCS.PHASECHK.TRANS64 P0, [R3+URZ+0x30840], R2 ;  /* 0x03084002030085a7 */ /* 0x000ea4000800007f */
[----:B--2---:R-:W-:Y:S05]  /*2e240*/  @!P0 BRA `(.L_x_1881) ;  /* 0xfffffffc00f08947 */ /* 0x004fea000383ffff */
[----:B------:R-:W-:Y:S05]  /*2e250*/  BRA `(.L_x_2014) ;  /* 0xffffffb000707947 */ /* 0x000fea000383ffff */
.L_x_1888:
[----:B0-----:R0:W1:Y:S02]  /*2e260*/  SYNCS.PHASECHK.TRANS64.TRYWAIT P0, [R2+URZ+0x60], R3 ;  /* 0x00006003020075a7 */ /* 0x001064000800017f */
[----:B-1----:R-:W-:Y:S05]  /*2e270*/  @!P0 NANOSLEEP.SYNCS 0x989680 ;  /* 0x009896800000895d */ /* 0x002fea0003900000 */
[----:B------:R-:W1:Y:S02]  /*2e280*/  @!P0 SYNCS.PHASECHK.TRANS64 P0, [R2+URZ+0x60], R3 ;  /* 0x00006003020085a7 */ /* 0x000e64000800007f */
[----:B-1----:R-:W-:Y:S05]  /*2e290*/  @!P0 BRA `(.L_x_1888) ;  /* 0xfffffffc00f08947 */ /* 0x002fea000383ffff */
[----:B------:R-:W-:Y:S05]  /*2e2a0*/  BRA `(.L_x_2015) ;  /* 0xffffffb400887947 */ /* 0x000fea000383ffff */
.L_x_1898:
[----:B--2---:R2:W3:Y:S02]  /*2e2b0*/  SYNCS.PHASECHK.TRANS64.TRYWAIT P0, [R2+URZ+0x30840], R3 ;  /* 0x03084003020075a7 */ /* 0x0044e4000800017f */
[----:B---3--:R-:W-:Y:S05]  /*2e2c0*/  @!P0 NANOSLEEP.SYNCS 0x989680 ;  /* 0x009896800000895d */ /* 0x008fea0003900000 */
[----:B------:R-:W3:Y:S02]  /*2e2d0*/  @!P0 SYNCS.PHASECHK.TRANS64 P0, [R2+URZ+0x30840], R3 ;  /* 0x03084003020085a7 */ /* 0x000ee4000800007f */
[----:B---3--:R-:W-:Y:S05]  /*2e2e0*/  @!P0 BRA `(.L_x_1898) ;  /* 0xfffffffc00f08947 */ /* 0x008fea000383ffff */
[----:B------:R-:W-:Y:S05]  /*2e2f0*/  BRA `(.L_x_2016) ;  /* 0xffffffbc00287947 */ /* 0x000fea000383ffff */
.L_x_1905:
[----:B0-----:R0:W1:Y:S02]  /*2e300*/  SYNCS.PHASECHK.TRANS64.TRYWAIT P0, [R2+URZ+0x60], R5 ;  /* 0x00006005020075a7 */ /* 0x001064000800017f */
[----:B-1----:R-:W-:Y:S05]  /*2e310*/  @!P0 NANOSLEEP.SYNCS 0x989680 ;  /* 0x009896800000895d */ /* 0x002fea0003900000 */
[----:B------:R-:W1:Y:S02]  /*2e320*/  @!P0 SYNCS.PHASECHK.TRANS64 P0, [R2+URZ+0x60], R5 ;  /* 0x00006005020085a7 */ /* 0x000e64000800007f */
[----:B-1----:R-:W-:Y:S05]  /*2e330*/  @!P0 BRA `(.L_x_1905) ;  /* 0xfffffffc00f08947 */ /* 0x002fea000383ffff */
[----:B------:R-:W-:Y:S05]  /*2e340*/  BRA `(.L_x_2017) ;  /* 0xffffffc000407947 */ /* 0x000fea000383ffff */
.L_x_1917:
[----:B---3--:R3:W4:Y:S02]  /*2e350*/  SYNCS.PHASECHK.TRANS64.TRYWAIT P0, [R0+URZ+0x30860], R2 ;  /* 0x03086002000075a7 */ /* 0x008724000800017f */
[----:B----4-:R-:W-:Y:S05]  /*2e360*/  @!P0 NANOSLEEP.SYNCS 0x989680 ;  /* 0x009896800000895d */ /* 0x010fea0003900000 */
[----:B------:R-:W4:Y:S02]  /*2e370*/  @!P0 SYNCS.PHASECHK.TRANS64 P0, [R0+URZ+0x30860], R2 ;  /* 0x03086002000085a7 */ /* 0x000f24000800007f */
[----:B----4-:R-:W-:Y:S05]  /*2e380*/  @!P0 BRA `(.L_x_1917) ;  /* 0xfffffffc00f08947 */ /* 0x010fea000383ffff */
[----:B------:R-:W-:Y:S05]  /*2e390*/  BRA `(.L_x_2018) ;  /* 0xffffffc400c87947 */ /* 0x000fea000383ffff */
.L_x_1925:
[----:B--23--:R-:W2:Y:S01]  /*2e3a0*/  LDL R0, [R1] ;  /* 0x0000000001007983 */ /* 0x00cea20000100800 */
[----:B------:R-:W-:Y:S01]  /*2e3b0*/  BSSY B0, `(.L_x_2019) ;  /* 0x0000008000007945 */ /* 0x000fe20003800000 */
[----:B0-----:R-:W-:Y:S02]  /*2e3c0*/  IMAD.MOV.U32 R12, RZ, RZ, RZ ;  /* 0x000000ffff0c7224 */ /* 0x001fe400078e00ff */
[----:B------:R-:W-:Y:S02]  /*2e3d0*/  IMAD.MOV.U32 R11, RZ, RZ, 0x1f ;  /* 0x0000001fff0b7424 */ /* 0x000fe400078e00ff */
[----:B------:R-:W-:Y:S02]  /*2e3e0*/  IMAD.MOV.U32 R15, RZ, RZ, -0x1 ;  /* 0xffffffffff0f7424 */ /* 0x000fe400078e00ff */
[----:B--2---:R-:W-:-:S07]  /*2e3f0*/  IMAD.MOV.U32 R13, RZ, RZ, R0 ;  /* 0x000000ffff0d7224 */ /* 0x004fce00078e0000 */
[----:B-1----:R-:W-:Y:S05]  /*2e400*/  WARPSYNC.COLLECTIVE R15, `(.L_x_2020) ;  /* 0x000000000f087348 */ /* 0x002fea0003c00000 */
[----:B------:R0:W2:Y:S02]  /*2e410*/  SHFL.IDX P6, R14, R13, R12, R11 ;  /* 0x0000000c0d0e7389 */ /* 0x0000a400000c000b */
[----:B012---:R-:W-:Y:S01]  /*2e420*/  ENDCOLLECTIVE ;  /* 0x000000000000791b */ /* 0x007fe20003800000 */
.L_x_2020:
[----:B------:R-:W-:Y:S05]  /*2e430*/  BSYNC B0 ;  /* 0x0000000000007941 */ /* 0x000fea0003800000 */
.L_x_2019:
        /* <DEDUP_REMOVED lines=9> */
.L_x_2021:
[----:B------:R-:W-:Y:S01]  /*2e4d0*/  ULDC UR4, c[0x0][0xc3c] ;  /* 0x00030f0000047ab9 */ /* 0x000fe20000000800 */
        /* <DEDUP_REMOVED lines=20> */
[----:B------:R-:W-:-:S04]  /*2e620*/  IMAD R2, R6, R4, RZ ;  /* 0x0000000406027224 */ /* 0x000fc800078e02ff */
[----:B------:R-:W-:-:S07]  /*2e630*/  IMAD.MOV.U32 R13, RZ, RZ, R2 ;  /* 0x000000ffff0d7224 */ /* 0x000fce00078e0002 */
[----:B------:R-:W-:Y:S05]  /*2e640*/  WARPSYNC.COLLECTIVE R15, `(.L_x_2022) ;  /* 0x000000000f087348 */ /* 0x000fea0003c00000 */
[----:B------:R0:W1:Y:S02]  /*2e650*/  SHFL.UP P6, R14, R13, R12, R11 ;  /* 0x0400000c0d0e7389 */ /* 0x00006400000c000b */
[----:B01----:R-:W-:Y:S01]  /*2e660*/  ENDCOLLECTIVE ;  /* 0x000000000000791b */ /* 0x003fe20003800000 */
.L_x_2022:
        /* <DEDUP_REMOVED lines=8> */
.L_x_2023:
        /* <DEDUP_REMOVED lines=8> */
.L_x_2024:
        /* <DEDUP_REMOVED lines=8> */
.L_x_2025:
        /* <DEDUP_REMOVED lines=8> */
.L_x_2026:
[----:B------:R-:W-:Y:S02]  /*2e870*/  IMAD.MOV.U32 R12, RZ, RZ, 0x1f ;  /* 0x0000001fff0c7424 */ /* 0x000fe400078e00ff */
[----:B------:R-:W-:Y:S01]  /*2e880*/  IMAD.MOV.U32 R11, RZ, RZ, 0x1f ;  /* 0x0000001fff0b7424 */ /* 0x000fe200078e00ff */
[----:B------:R-:W-:-:S04]  /*2e890*/  MOV R3, R14 ;  /* 0x0000000e00037202 */ /* 0x000fc80000000f00 */
[----:B------:R-:W-:-:S05]  /*2e8a0*/  SEL R3, R3, RZ, P5 ;  /* 0x000000ff03037207 */ /* 0x000fca0002800000 */
[----:B------:R-:W-:-:S04]  /*2e8b0*/  IMAD.IADD R7, R2, 0x1, R3 ;  /* 0x0000000102077824 */ /* 0x000fc800078e0203 */
[----:B------:R-:W-:-:S07]  /*2e8c0*/  IMAD.MOV.U32 R13, RZ, RZ, R7 ;  /* 0x000000ffff0d7224 */ /* 0x000fce00078e0007 */
[----:B------:R-:W-:Y:S05]  /*2e8d0*/  WARPSYNC.COLLECTIVE R15, `(.L_x_2027) ;  /* 0x000000000f087348 */ /* 0x000fea0003c00000 */
[----:B------:R0:W1:Y:S02]  /*2e8e0*/  SHFL.IDX P6, R14, R13, R12, R11 ;  /* 0x0000000c0d0e7389 */ /* 0x00006400000c000b */
[----:B01----:R-:W-:Y:S01]  /*2e8f0*/  ENDCOLLECTIVE ;  /* 0x000000000000791b */ /* 0x003fe20003800000 */
.L_x_2027:
[----:B------:R-:W-:Y:S01]  /*2e900*/  IMAD.MOV.U32 R9, RZ, RZ, R14 ;  /* 0x000000ffff097224 */ /* 0x000fe200078e000e */
[----:B------:R-:W-:Y:S06]  /*2e910*/  BRA `(.L_x_2028) ;  /* 0xffffffc800807947 */ /* 0x000fec000383ffff */
.L_x_1928:
[----:B------:R-:W-:Y:S01]  /*2e920*/  BSSY B0, `(.L_x_2029) ;  /* 0x0000008000007945 */ /* 0x000fe20003800000 */
[----:B------:R-:W-:Y:S02]  /*2e930*/  IMAD.MOV.U32 R13, RZ, RZ, R2 ;  /* 0x000000ffff0d7224 */ /* 0x000fe400078e0002 */
[----:B------:R-:W-:Y:S02]  /*2e940*/  IMAD.MOV.U32 R12, RZ, RZ, 0x1 ;  /* 0x00000001ff0c7424 */ /* 0x000fe400078e00ff */
[----:B------:R-:W-:Y:S02]  /*2e950*/  IMAD.MOV.U32 R11, RZ, RZ, RZ ;  /* 0x000000ffff0b7224 */ /* 0x000fe400078e00ff */
[----:B------:R-:W-:-:S07]  /*2e960*/  IMAD.MOV.U32 R15, RZ, RZ, -0x1 ;  /* 0xffffffffff0f7424 */ /* 0x000fce00078e00ff */
[----:B0-----:R-:W-:Y:S05]  /*2e970*/  WARPSYNC.COLLECTIVE R15, `(.L_x_2030) ;  /* 0x000000000f087348 */ /* 0x001fea0003c00000 */
[----:B------:R1:W2:Y:S02]  /*2e980*/  SHFL.UP P6, R14, R13, R12, R11 ;  /* 0x0400000c0d0e7389 */ /* 0x0002a400000c000b */
[----:B012---:R-:W-:Y:S01]  /*2e990*/  ENDCOLLECTIVE ;  /* 0x000000000000791b */ /* 0x007fe20003800000 */
.L_x_2030:
[----:B------:R-:W-:Y:S05]  /*2e9a0*/  BSYNC B0 ;  /* 0x0000000000007941 */ /* 0x000fea0003800000 */
.L_x_2029:
[----:B------:R-:W-:Y:S01]  /*2e9b0*/  IMAD.MOV.U32 R3, RZ, RZ, R14 ;  /* 0x000000ffff037224 */ /* 0x000fe200078e000e */
[----:B------:R-:W-:Y:S01]  /*2e9c0*/  MOV R12, 0x2 ;  /* 0x00000002000c7802 */ /* 0x000fe20000000f00 */
[----:B------:R-:W-:Y:S02]  /*2e9d0*/  IMAD.MOV.U32 R11, RZ, RZ, RZ ;  /* 0x000000ffff0b7224 */ /* 0x000fe400078e00ff */
[----:B------:R-:W-:Y:S01]  /*2e9e0*/  IMAD.MOV.U32 R15, RZ, RZ, -0x1 ;  /* 0xffffffffff0f7424 */ /* 0x000fe200078e00ff */
[----:B------:R-:W-:-:S05]  /*2e9f0*/  SEL R3, R3, RZ, P1 ;  /* 0x000000ff03037207 */ /* 0x000fca0000800000 */
[----:B------:R-:W-:-:S04]  /*2ea00*/  IMAD.IADD R2, R2, 0x1, R3 ;  /* 0x0000000102027824 */ /* 0x000fc800078e0203 */
[----:B------:R-:W-:-:S07]  /*2ea10*/  IMAD.MOV.U32 R13, RZ, RZ, R2 ;  /* 0x000000ffff0d7224 */ /* 0x000fce00078e0002 */
[----:B------:R-:W-:Y:S05]  /*2ea20*/  WARPSYNC.COLLECTIVE R15, `(.L_x_2031) ;  /* 0x000000000f087348 */ /* 0x000fea0003c00000 */
[----:B------:R0:W1:Y:S02]  /*2ea30*/  SHFL.UP P6, R14, R13, R12, R11 ;  /* 0x0400000c0d0e7389 */ /* 0x00006400000c000b */
[----:B01----:R-:W-:Y:S01]  /*2ea40*/  ENDCOLLECTIVE ;  /* 0x000000000000791b */ /* 0x003fe20003800000 */
.L_x_2031:
        /* <DEDUP_REMOVED lines=8> */
.L_x_2032:
        /* <DEDUP_REMOVED lines=8> */
.L_x_2033:
        /* <DEDUP_REMOVED lines=8> */
.L_x_2034:
        /* <DEDUP_REMOVED lines=9> */
.L_x_2035:
[----:B------:R-:W-:Y:S01]  /*2ec60*/  IMAD.MOV.U32 R9, RZ, RZ, R14 ;  /* 0x000000ffff097224 */ /* 0x000fe200078e000e */
[----:B------:R-:W-:Y:S06]  /*2ec70*/  BRA `(.L_x_2036) ;  /* 0xffffffc800547947 */ /* 0x000fec000383ffff */
.L_x_1930:
[----:B------:R-:W-:Y:S01]  /*2ec80*/  BSSY B0, `(.L_x_2037) ;  /* 0x0000006000007945 */ /* 0x000fe20003800000 */
[----:B------:R-:W-:Y:S01]  /*2ec90*/  PLOP3.LUT P6, PT, P6, PT, PT, 0x8, 0x0 ;  /* 0x000000000000781c */ /* 0x000fe200037ce170 */
[----:B------:R-:W-:-:S12]  /*2eca0*/  IMAD.MOV.U32 R15, RZ, RZ, -0x1 ;  /* 0xffffffffff0f7424 */ /* 0x000fd800078e00ff */
[----:B0-----:R-:W-:Y:S05]  /*2ecb0*/  WARPSYNC.COLLECTIVE R15, `(.L_x_2038) ;  /* 0x000000000f087348 */ /* 0x001fea0003c00000 */
[----:B------:R-:W-:Y:S01]  /*2ecc0*/  VOTE.ANY R14, PT, P6 ;  /* 0x00000000000e7806 */ /* 0x000fe200030e0100 */
[----:B0-----:R-:W-:Y:S06]  /*2ecd0*/  ENDCOLLECTIVE ;  /* 0x000000000000791b */ /* 0x001fec0003800000 */
.L_x_2038:
[----:B------:R-:W-:Y:S05]  /*2ece0*/  BSYNC B0 ;  /* 0x0000000000007941 */ /* 0x000fea0003800000 */
.L_x_2037:
        /* <DEDUP_REMOVED lines=10> */
.L_x_2039:
[----:B------:R-:W-:Y:S01]  /*2ed90*/  MOV R13, R6 ;  /* 0x00000006000d7202 */ /* 0x000fe20000000f00 */
[----:B------:R-:W-:-:S07]  /*2eda0*/  IMAD.MOV.U32 R4, RZ, RZ, R14 ;  /* 0x000000ffff047224 */ /* 0x000fce00078e000e */
[----:B------:R-:W-:Y:S05]  /*2edb0*/  WARPSYNC.COLLECTIVE R15, `(.L_x_2040) ;  /* 0x000000000f087348 */ /* 0x000fea0003c00000 */
[----:B------:R0:W1:Y:S02]  /*2edc0*/  SHFL.IDX P6, R14, R13, R12, R11 ;  /* 0x0000000c0d0e7389 */ /* 0x00006400000c000b */
[----:B01----:R-:W-:Y:S01]  /*2edd0*/  ENDCOLLECTIVE ;  /* 0x000000000000791b */ /* 0x003fe20003800000 */
.L_x_2040:
[----:B------:R-:W-:Y:S02]  /*2ede0*/  IMAD.MOV.U32 R6, RZ, RZ, R14 ;  /* 0x000000ffff067224 */ /* 0x000fe400078e000e */
[----:B------:R-:W-:-:S05]  /*2edf0*/  IMAD.IADD R10, R3, 0x1, R10 ;  /* 0x00000001030a7824 */ /* 0x000fca00078e020a */
[----:B------:R0:W-:Y:S01]  /*2ee00*/  STL [R1+0xc], R10 ;  /* 0x00000c0a01007387 */ /* 0x0001e20000100800 */
[----:B------:R-:W-:Y:S05]  /*2ee10*/  BRA `(.L_x_2041) ;  /* 0xffffffc800347947 */ /* 0x000fea000383ffff */
.L_x_1932:
        /* <DEDUP_REMOVED lines=8> */
.L_x_2043:
[----:B------:R-:W-:Y:S05]  /*2eea0*/  BSYNC B0 ;  /* 0x0000000000007941 */ /* 0x000fea0003800000 */
.L_x_2042:
[----:B------:R-:W-:Y:S01]  /*2eeb0*/  IMAD.MOV.U32 R3, RZ, RZ, R14 ;  /* 0x000000ffff037224 */ /* 0x000fe200078e000e */
[----:B------:R-:W-:Y:S06]  /*2eec0*/  BRA `(.L_x_2044) ;  /* 0xffffffc800207947 */ /* 0x000fec000383ffff */
.L_x_1938:
[----:B0-----:R0:W1:Y:S02]  /*2eed0*/  SYNCS.PHASECHK.TRANS64.TRYWAIT P0, [R0+URZ+0x30820], R3 ;  /* 0x03082003000075a7 */ /* 0x001064000800017f */
[----:B-1----:R-:W-:Y:S05]  /*2eee0*/  @!P0 NANOSLEEP.SYNCS 0x989680 ;  /* 0x009896800000895d */ /* 0x002fea0003900000 */
[----:B------:R-:W1:Y:S02]  /*2eef0*/  @!P0 SYNCS.PHASECHK.TRANS64 P0, [R0+URZ+0x30820], R3 ;  /* 0x03082003000085a7 */ /* 0x000e64000800007f */
[----:B-1----:R-:W-:Y:S05]  /*2ef00*/  @!P0 BRA `(.L_x_1938) ;  /* 0xfffffffc00f08947 */ /* 0x002fea000383ffff */
[----:B------:R-:W-:Y:S05]  /*2ef10*/  BRA `(.L_x_2045) ;  /* 0xffffffd000c07947 */ /* 0x000fea000383ffff */
.L_x_1939:
        /* <DEDUP_REMOVED lines=8> */
[----:B0-----:R-:W-:Y:S05]  /*2efa0*/  WARPSYNC.COLLECTIVE R15, `(.L_x_2047) ;  /* 0x000000000f087348 */ /* 0x001fea0003c00000 */
[----:B------:R1:W2:Y:S02]  /*2efb0*/  SHFL.IDX P6, R14, R13, R12, R11 ;  /* 0x0000000c0d0e7389 */ /* 0x0002a400000c000b */
[----:B012---:R-:W-:Y:S01]  /*2efc0*/  ENDCOLLECTIVE ;  /* 0x000000000000791b */ /* 0x007fe20003800000 */
.L_x_2047:
[----:B------:R-:W-:Y:S05]  /*2efd0*/  BSYNC B0 ;  /* 0x0000000000007941 */ /* 0x000fea0003800000 */
.L_x_2046:
[----:B------:R-:W-:Y:S05]  /*2efe0*/  BRA `(.L_x_2048) ;  /* 0xffffffd000a87947 */ /* 0x000fea000383ffff */
.L_x_1940:
[----:B------:R-:W-:Y:S01]  /*2eff0*/  BSSY B0, `(.L_x_2049) ;  /* 0x0000006000007945 */ /* 0x000fe20003800000 */
[----:B------:R-:W-:-:S07]  /*2f000*/  IMAD.MOV.U32 R15, RZ, RZ, -0x1 ;  /* 0xffffffffff0f7424 */ /* 0x000fce00078e00ff */
[----:B01-3--:R-:W-:Y:S05]  /*2f010*/  WARPSYNC.COLLECTIVE R15, `(.L_x_2050) ;  /* 0x000000000f0c7348 */ /* 0x00bfea0003c00000 */
[----:B------:R-:W-:Y:S02]  /*2f020*/  ELECT P6, UR62, PT ;  /* 0x00000000003e782f */ /* 0x000fe400038c0000 */
[----:B------:R-:W-:Y:S01]  /*2f030*/  MOV R14, UR62 ;  /* 0x0000003e000e7c02 */ /* 0x000fe20008000f00 */
[----:B01-3--:R-:W-:Y:S10]  /*2f040*/  ENDCOLLECTIVE ;  /* 0x000000000000791b */ /* 0x00bff40003800000 */
.L_x_2050:
[----:B------:R-:W-:Y:S05]  /*2f050*/  BSYNC B0 ;  /* 0x0000000000007941 */ /* 0x000fea0003800000 */
.L_x_2049:
[----:B------:R-:W-:Y:S05]  /*2f060*/  BRA `(.L_x_2051) ;  /* 0xffffffd0009c7947 */ /* 0x000fea000383ffff */
.L_x_1942:
[----:B0-----:R0:W1:Y:S02]  /*2f070*/  SYNCS.PHASECHK.TRANS64.TRYWAIT P0, [R6+URZ], R5 ;  /* 0x00000005060075a7 */ /* 0x001064000800017f */
[----:B-1----:R-:W-:Y:S05]  /*2f080*/  @!P0 NANOSLEEP.SYNCS 0x989680 ;  /* 0x009896800000895d */ /* 0x002fea0003900000 */
[----:B------:R-:W1:Y:S02]  /*2f090*/  @!P0 SYNCS.PHASECHK.TRANS64 P0, [R6+URZ], R5 ;  /* 0x00000005060085a7 */ /* 0x000e64000800007f */
[----:B-1----:R-:W-:Y:S05]  /*2f0a0*/  @!P0 BRA `(.L_x_1942) ;  /* 0xfffffffc00f08947 */ /* 0x002fea000383ffff */
[----:B------:R-:W-:Y:S05]  /*2f0b0*/  BRA `(.L_x_2052) ;  /* 0xffffffd000d87947 */ /* 0x000fea000383ffff */
.L_x_1943:
[----:B-1----:R1:W2:Y:S02]  /*2f0c0*/  SYNCS.PHASECHK.TRANS64.TRYWAIT P0, [R7+URZ], R2 ;  /* 0x00000002070075a7 */ /* 0x0022a4000800017f */
[----:B--2---:R-:W-:Y:S05]  /*2f0d0*/  @!P0 NANOSLEEP.SYNCS 0x989680 ;  /* 0x009896800000895d */ /* 0x004fea0003900000 */
[----:B------:R-:W2:Y:S02]  /*2f0e0*/  @!P0 SYNCS.PHASECHK.TRANS64 P0, [R7+URZ], R2 ;  /* 0x00000002070085a7 */ /* 0x000ea4000800007f */
[----:B--2---:R-:W-:Y:S05]  /*2f0f0*/  @!P0 BRA `(.L_x_1943) ;  /* 0xfffffffc00f08947 */ /* 0x004fea000383ffff */
[----:B------:R-:W-:Y:S05]  /*2f100*/  BRA `(.L_x_2053) ;  /* 0xffffffd000cc7947 */ /* 0x000fea000383ffff */
.L_x_1945:
[----:B--2---:R2:W4:Y:S02]  /*2f110*/  SYNCS.PHASECHK.TRANS64.TRYWAIT P0, [R4+URZ], R5 ;  /* 0x00000005040075a7 */ /* 0x004524000800017f */
[----:B----4-:R-:W-:Y:S05]  /*2f120*/  @!P0 NANOSLEEP.SYNCS 0x989680 ;  /* 0x009896800000895d */ /* 0x010fea0003900000 */
[----:B------:R-:W4:Y:S02]  /*2f130*/  @!P0 SYNCS.PHASECHK.TRANS64 P0, [R4+URZ], R5 ;  /* 0x00000005040085a7 */ /* 0x000f24000800007f */
[----:B----4-:R-:W-:Y:S05]  /*2f140*/  @!P0 BRA `(.L_x_1945) ;  /* 0xfffffffc00f08947 */ /* 0x010fea000383ffff */
[----:B------:R-:W-:Y:S05]  /*2f150*/  BRA `(.L_x_2054) ;  /* 0xffffffd000d47947 */ /* 0x000fea000383ffff */
.L_x_2055:
        /* <DEDUP_REMOVED lines=10> */
.L_x_3027:


//--------------------- .text._ZN7cutlass13device_kernelIN5flash11enable_sm90INS1_16FlashAttnFwdSm90INS1_25CollectiveMainloopFwdSm90ILi2EN4cute5tupleIJNS5_1CILi1EEES8_S8_EEENS6_IJNS7_ILi128EEENS7_ILi112EEENS7_ILi192EEEEEELi192ENS_6half_tEfNS_4arch4Sm90ELb1ELb0ELb0ELb0ELb0ELb0ELb0ELb1ELb1ELb1ELb1ELb0EEENS1_21CollectiveEpilogueFwdINS6_IJSA_SC_SB_EEES9_SE_SG_Li256ELb0ELb1ELb1ELb0EEENS1_19SingleTileSchedulerILb0ELb1ELb1ELi128EEEEEEEEEvNT_6ParamsE --------------------------
	.section	.text._ZN7cutlass13device_kernelIN5flash11enable_sm90INS1_16FlashAttnFwdSm90INS1_25CollectiveMainloopFwdSm90ILi2EN4cute5tupleIJNS5_1CILi1EEES8_S8_EEENS6_IJNS7_ILi128EEENS7_ILi112EEENS7_ILi192EEEEEELi192ENS_6half_tEfNS_4arch4Sm90ELb1ELb0ELb0ELb0ELb0ELb0ELb0ELb1ELb1ELb1ELb1ELb0EEENS1_21CollectiveEpilogueFwdINS6_IJSA_SC_SB_EEES9_SE_SG_Li256ELb0ELb1ELb1ELb0EEENS1_19SingleTileSchedulerILb0ELb1ELb1ELi128EEEEEEEEEvNT_6ParamsE,"ax",@progbits
	.align	128
.text._ZN7cutlass13device_kernelIN5flash11enable_sm90INS1_16FlashAttnFwdSm90INS1_25CollectiveMainloopFwdSm90ILi2EN4cute5tupleIJNS5_1CILi1EEES8_S8_EEENS6_IJNS7_ILi128EEENS7_ILi112EEENS7_ILi192EEEEEELi192ENS_6half_tEfNS_4arch4Sm90ELb1ELb0ELb0ELb0ELb0ELb0ELb0ELb1ELb1ELb1ELb1ELb0EEENS1_21CollectiveEpilogueFwdINS6_IJSA_SC_SB_EEES9_SE_SG_Li256ELb0ELb1ELb1ELb0EEENS1_19SingleTileSchedulerILb0ELb1ELb1ELi128EEEEEEEEEvNT_6ParamsE:
        .type           _ZN7cutlass13device_kernelIN5flash11enable_sm90INS1_16FlashAttnFwdSm90INS1_25CollectiveMainloopFwdSm90ILi2EN4cute5tupleIJNS5_1CILi1EEES8_S8_EEENS6_IJNS7_ILi128EEENS7_ILi112EEENS7_ILi192EEEEEELi192ENS_6half_tEfNS_4arch4Sm90ELb1ELb0ELb0ELb0ELb0ELb0ELb0ELb1ELb1ELb1ELb1ELb0EEENS1_21CollectiveEpilogueFwdINS6_IJSA_SC_SB_EEES9_SE_SG_Li256ELb0ELb1ELb1ELb0EEENS1_19SingleTileSchedulerILb0ELb1ELb1ELi128EEEEEEEEEvNT_6ParamsE,@function
        .size           _ZN7cutlass13device_kernelIN5flash11enable_sm90INS1_16FlashAttnFwdSm90INS1_25CollectiveMainloopFwdSm90ILi2EN4cute5tupleIJNS5_1CILi1EEES8_S8_EEENS6_IJNS7_ILi128EEENS7_ILi112EEENS7_ILi192EEEEEELi192ENS_6half_tEfNS_4arch4Sm90ELb1ELb0ELb0ELb0ELb0ELb0ELb0ELb1ELb1ELb1ELb1ELb0EEENS1_21CollectiveEpilogueFwdINS6_IJSA_SC_SB_EEES9_SE_SG_Li256ELb0ELb1ELb1ELb0EEENS1_19SingleTileSchedulerILb0ELb1ELb1ELi128EEEEEEEEEvNT_6ParamsE,(.L_x_3028 - _ZN7cutlass13device_kernelIN5flash11enable_sm90INS1_16FlashAttnFwdSm90INS1_25CollectiveMainloopFwdSm90ILi2EN4cute5tupleIJNS5_1CILi1EEES8_S8_EEENS6_IJNS7_ILi128EEENS7_ILi112EEENS7_ILi192EEEEEELi192ENS_6half_tEfNS_4arch4Sm90ELb1ELb0ELb0ELb0ELb0ELb0ELb0ELb1ELb1ELb1ELb1ELb0EEENS1_21CollectiveEpilogueFwdINS6_IJSA_SC_SB_EEES9_SE_SG_Li256ELb0ELb1ELb1ELb0EEENS1_19SingleTileSchedulerILb0ELb1ELb1ELi128EEEEEEEEEvNT_6ParamsE)
        .other          _ZN7cutlass13device_kernelIN5flash11enable_sm90INS1_16FlashAttnFwdSm90INS1_25CollectiveMainloopFwdSm90ILi2EN4cute5tupleIJNS5_1CILi1EEES8_S8_EEENS6_IJNS7_ILi128EEENS7_ILi112EEENS7_ILi192EEEEEELi192ENS_6half_tEfNS_4arch4Sm90ELb1ELb0ELb0ELb0ELb0ELb0ELb0ELb1ELb1ELb1ELb1ELb0EEENS1_21CollectiveEpilogueFwdINS6_IJSA_SC_SB_EEES9_SE_SG_Li256ELb0ELb1ELb1ELb0EEENS1_19SingleTileSchedulerILb0ELb1ELb1ELi128EEEEEEEEEvNT_6ParamsE,@"STO_CUDA_ENTRY STV_DEFAULT"
_ZN7cutlass13device_kernelIN5flash11enable_sm90INS1_16FlashAttnFwdSm90INS1_25CollectiveMainloopFwdSm90ILi2EN4cute5tupleIJNS5_1CILi1EEES8_S8_EEENS6_IJNS7_ILi128EEENS7_ILi112EEENS7_ILi192EEEEEELi192ENS_6half_tEfNS_4arch4Sm90ELb1ELb0ELb0ELb0ELb0ELb0ELb0ELb1ELb1ELb1ELb1ELb0EEENS1_21CollectiveEpilogueFwdINS6_IJSA_SC_SB_EEES9_SE_SG_Li256ELb0ELb1ELb1ELb0EEENS1_19SingleTileSchedulerILb0ELb1ELb1ELi128EEEEEEEEEvNT_6ParamsE:
        /* <DEDUP_REMOVED lines=18> */
.L_x_2057:
[----:B------:R-:W-:Y:S05]  /*0120*/  BSYNC B0 ;  /* 0x0000000000007941 */ /* 0x000fea0003800000 */
.L_x_2056:
        /* <DEDUP_REMOVED lines=41> */
.L_x_2058:
        /* <DEDUP_REMOVED lines=22> */
.L_x_2059:
        /* <DEDUP_REMOVED lines=18> */
.L_x_2060:
        /* <DEDUP_REMOVED lines=22> */
.L_x_2061:
        /* <DEDUP_REMOVED lines=22> */
.L_x_2062:
        /* <DEDUP_REMOVED lines=9> */
.L_x_2065:
        /* <DEDUP_REMOVED lines=19> */
[----:B------:R-:W1:Y:S01]  /*0ac0*/  S2UR UR38, SR_CTAID.X ;  /* 0x00000000002679c3 */ /* 0x000e620000002500 */
[----:B------:R-:W-:Y:S01]  /*0ad0*/  ULDC UR4, c[0x0][0x448] ;  /* 0x0001120000047ab9 */ /* 0x000fe20000000800 */
[----:B------:R-:W-:Y:S01]  /*0ae0*/  ULDC UR6, c[0x0][0x424] ;  /* 0x0001090000067ab9 */ /* 0x000fe20000000800 */
[----:B------:R-:W-:Y:S01]  /*0af0*/  UISETP.NE.AND UP1, UPT, UR4, 0x1, UPT ;  /* 0x000000010400788c */ /* 0x000fe2000bf25270 */
[----:B------:R-:W-:Y:S02]  /*0b00*/  ULDC UR7, c[0x0][0x288] ;  /* 0x0000a20000077ab9 */ /* 0x000fe40000000800 */
[----:B------:R-:W-:Y:S01]  /*0b10*/  ULDC.64 UR4, c[0x0][0x418] ;  /* 0x0001060000047ab9 */ /* 0x000fe20000000a00 */
[----:B------:R-:W-:Y:S02]  /*0b20*/  UIADD3 UR7, -UR7, 0x70, URZ ;  /* 0x0000007007077890 */ /* 0x000fe4000fffe13f */
[----:B------:R-:W-:Y:S01]  /*0b30*/  UISETP.NE.U32.AND UP0, UPT, UR4, URZ, UPT ;  /* 0x0000003f0400728c */ /* 0x000fe2000bf05070 */
[----:B------:R-:W-:Y:S01]  /*0b40*/  ULDC UR48, c[0x0][0x2f0] ;  /* 0x0000bc0000307ab9 */ /* 0x000fe20000000800 */
[----:B------:R-:W-:-:S02]  /*0b50*/  USHF.R.U32.HI UR11, URZ, 0x10, UR8 ;  /* 0x000000103f0b7899 */ /* 0x000fc40008011608 */
[----:B------:R-:W-:Y:S01]  /*0b60*/  UISETP.NE.AND.EX UP0, UPT, UR5, URZ, UPT, UP0 ;  /* 0x0000003f0500728c */ /* 0x000fe2000bf05300 */
[----:B------:R-:W-:Y:S02]  /*0b70*/  @UP1 ULDC UR9, c[0x0][0x450] ;  /* 0x0001140000091ab9 */ /* 0x000fe40000000800 */
[----:B------:R-:W-:Y:S01]  /*0b80*/  @UP1 ULDC UR5, c[0x0][0x44c] ;  /* 0x0001130000051ab9 */ /* 0x000fe20000000800 */
[----:B------:R-:W-:-:S04]  /*0b90*/  USEL UR10, UR6, 0x1, UP0 ;  /* 0x00000001060a7887 */ /* 0x000fc80008000000 */
[----:B------:R-:W-:Y:S02]  /*0ba0*/  UIMAD UR7, UR10, UR48, UR7 ;  /* 0x000000300a0772a4 */ /* 0x000fe4000f8e0207 */
[----:B-1----:R-:W-:Y:S01]  /*0bb0*/  USHF.L.U32 UR38, UR38, 0x7, URZ ;  /* 0x0000000726267899 */ /* 0x002fe2000800063f */
[----:B------:R-:W-:-:S03]  /*0bc0*/  IMAD.U32 R17, RZ, RZ, UR10 ;  /* 0x0000000aff117e24 */ /* 0x000fc6000f8e00ff */
[----:B------:R-:W-:Y:S02]  /*0bd0*/  @UP1 UIADD3 UR4, UR38, 0x7f, URZ ;  /* 0x0000007f26041890 */ /* 0x000fe4000fffe03f */
[----:B------:R-:W-:Y:S02]  /*0be0*/  UIADD3 UR6, UR38, 0x7f, URZ ;  /* 0x0000007f26067890 */ /* 0x000fe4000fffe03f */
[----:B------:R-:W-:-:S04]  /*0bf0*/  UIMAD.WIDE.U32 UR4, UR4, UR5, URZ ;  /* 0x00000005040472a5 */ /* 0x000fc8000f8e003f */
[----:B------:R-:W-:Y:S02]  /*0c00*/  @UP1 USHF.R.U32.HI UR6, URZ, UR9, UR5 ;  /* 0x000000093f061299 */ /* 0x000fe40008011605 */
[----:B------:R-:W-:Y:S02]  /*0c10*/  UIMAD UR5, UR10, UR48, 0x6f ;  /* 0x0000006f0a0574a4 */ /* 0x000fe4000f8e0230 */
[----:B------:R-:W-:Y:S01]  /*0c20*/  UIADD3 UR7, UR7, UR6, URZ ;  /* 0x0000000607077290 */ /* 0x000fe2000fffe03f */
[----:B------:R-:W-:Y:S02]  /*0c30*/  UMOV UR4, URZ ;  /* 0x0000003f00047c82 */ /* 0x000fe40008000000 */
[----:B------:R-:W-:Y:S01]  /*0c40*/  UMOV UR6, URZ ;  /* 0x0000003f00067c82 */ /* 0x000fe20008000000 */
[----:B------:R-:W-:Y:S02]  /*0c50*/  UIMAD.WIDE UR4, UR5, -0x6db6db6d, UR4 ;  /* 0x92492493050478a5 */ /* 0x000fe4000f8e0204 */
[----:B------:R-:W-:-:S02]  /*0c60*/  UIMAD.WIDE UR6, UR7, -0x6db6db6d, UR6 ;  /* 0x92492493070678a5 */ /* 0x000fc4000f8e0206 */
[----:B------:R-:W-:Y:S02]  /*0c70*/  USHF.R.U32.HI UR4, URZ, 0x1f, UR5 ;  /* 0x0000001f3f047899 */ /* 0x000fe40008011605 */
[----:B------:R-:W-:Y:S02]  /*0c80*/  USHF.R.U32.HI UR6, URZ, 0x1f, UR7 ;  /* 0x0000001f3f067899 */ /* 0x000fe40008011607 */
[----:B------:R-:W-:Y:S02]  /*0c90*/  ULEA.HI.SX32 UR4, UR5, UR4, 0x1a ;  /* 0x0000000405047291 */ /* 0x000fe4000f8fd23f */
[----:B------:R-:W-:Y:S02]  /*0ca0*/  ULEA.HI.SX32 UR6, UR7, UR6, 0x1a ;  /* 0x0000000607067291 */ /* 0x000fe4000f8fd23f */
[----:B------:R-:W-:Y:S02]  /*0cb0*/  ULOP3.LUT UR7, UR8, 0xffff, URZ, 0xc0, !UPT ;  /* 0x0000ffff08077892 */ /* 0x000fe4000f8ec03f */
[----:B------:R-:W-:-:S04]  /*0cc0*/  UISETP.LT.AND UP0, UPT, UR4, UR6, UPT ;  /* 0x000000060400728c */ /* 0x000fc8000bf01270 */
[----:B------:R-:W-:Y:S02]  /*0cd0*/  USEL UR10, UR4, UR6, UP0 ;  /* 0x00000006040a7287 */ /* 0x000fe40008000000 */
[----:B------:R-:W-:Y:S02]  /*0ce0*/  UISETP.NE.AND UP0, UPT, UR11, URZ, UPT ;  /* 0x0000003f0b00728c */ /* 0x000fe4000bf05270 */
[----:B------:R-:W-:Y:S01]  /*0cf0*/  UISETP.GE.AND UP1, UPT, UR10, 0x1, UPT ;  /* 0x000000010a00788c */ /* 0x000fe2000bf26270 */
[----:B------:R-:W-:-:S05]  /*0d00*/  UMOV UR4, URZ ;  /* 0x0000003f00047c82 */ /* 0x000fca0008000000 */
[----:B------:R-:W-:-:S03]  /*0d10*/  PLOP3.LUT P0, PT, PT, PT, UP1, 0x80, 0x0 ;  /* 0x000000000000781c */ /* 0x000fc60003f0f018 */
[----:B------:R-:W-:-:S10]  /*0d20*/  @!UP0 ULDC UR11, c[0x0][0x9f0] ;  /* 0x00027c00000b8ab9 */ /* 0x000fd40000000800 */
[----:B------:R-:W-:Y:S05]  /*0d30*/  @!P0 BRA `(.L_x_2067) ;  /* 0x0000000000848947 */ /* 0x000fea0003800000 */
[----:B------:R-:W-:Y:S01]  /*0d40*/  IMAD.U32 R3, RZ, RZ, UR11 ;  /* 0x0000000bff037e24 */ /* 0x000fe2000f8e00ff */
[----:B------:R-:W-:Y:S01]  /*0d50*/  UIADD3 UR6, UR11, -0x1, UR10 ;  /* 0xffffffff0b067890 */ /* 0x000fe2000fffe00a */
[----:B------:R-:W-:-:S03]  /*0d60*/  UMOV UR4, URZ ;  /* 0x0000003f00047c82 */ /* 0x000fc60008000000 */
        /* <DEDUP_REMOVED lines=30> */
.L_x_2067:
[----:B------:R-:W-:Y:S01]  /*0f50*/  UIMAD UR6, UR7, UR4, URZ ;  /* 0x00000004070672a4 */ /* 0x000fe2000f8e023f */
[----:B------:R-:W-:Y:S01]  /*0f60*/  IMAD.U32 R0, RZ, RZ, UR10 ;  /* 0x0000000aff007e24 */ /* 0x000fe2000f8e00ff */
[----:B0-----:R-:W0:Y:S01]  /*0f70*/  S2R R2, SR_TID.X ;  /* 0x0000000000027919 */ /* 0x001e220000002100 */
[----:B------:R-:W-:Y:S01]  /*0f80*/  IMAD.U32 R3, RZ, RZ, UR4 ;  /* 0x00000004ff037e24 */ /* 0x000fe2000f8e00ff */
[----:B------:R-:W-:Y:S02]  /*0f90*/  R2UR UR5, R17 ;  /* 0x00000000110572ca */ /* 0x000fe400000e0000 */
[----:B------:R-:W-:Y:S01]  /*0fa0*/  CS2R R118, SRZ ;  /* 0x0000000000767805 */ /* 0x000fe2000001ff00 */
[----:B------:R-:W-:Y:S01]  /*0fb0*/  IMAD.U32 R18, RZ, RZ, UR6 ;  /* 0x00000006ff127e24 */ /* 0x000fe2000f8e00ff */
[----:B------:R-:W-:Y:S02]  /*0fc0*/  PLOP3.LUT P0, PT, PT, PT, PT, 0x80, 0x0 ;  /* 0x000000000000781c */ /* 0x000fe40003f0f070 */
[----:B------:R-:W-:-:S02]  /*0fd0*/  CS2R R116, SRZ ;  /* 0x0000000000747805 */ /* 0x000fc4000001ff00 */
[----:B------:R-:W-:Y:S02]  /*0fe0*/  VIADDMNMX R0, R3, UR6, R0, PT ;  /* 0x0000000603007c46 */ /* 0x000fe4000b800100 */
[----:B------:R-:W-:Y:S02]  /*0ff0*/  CS2R R114, SRZ ;  /* 0x0000000000727805 */ /* 0x000fe4000001ff00 */
[----:B------:R-:W-:Y:S02]  /*1000*/  CS2R R112, SRZ ;  /* 0x0000000000707805 */ /* 0x000fe4000001ff00 */
[----:B------:R-:W-:Y:S02]  /*1010*/  CS2R R110, SRZ ;  /* 0x00000000006e7805 */ /* 0x000fe4000001ff00 */
[----:B------:R-:W-:Y:S02]  /*1020*/  R2UR UR39, R0 ;  /* 0x00000000002772ca */ /* 0x000fe400000e0000 */
[----:B------:R-:W-:-:S02]  /*1030*/  CS2R R108, SRZ ;  /* 0x00000000006c7805 */ /* 0x000fc4000001ff00 */
[----:B------:R-:W-:Y:S02]  /*1040*/  CS2R R106, SRZ ;  /* 0x00000000006a7805 */ /* 0x000fe4000001ff00 */
[----:B------:R-:W-:Y:S01]  /*1050*/  CS2R R104, SRZ ;  /* 0x0000000000687805 */ /* 0x000fe2000001ff00 */
[----:B------:R-:W-:Y:S01]  /*1060*/  UIMAD UR48, UR5, UR48, URZ ;  /* 0x00000030053072a4 */ /* 0x000fe2000f8e023f */
        /* <DEDUP_REMOVED lines=8> */
[----:B------:R-:W-:Y:S01]  /*10f0*/  UISETP.GT.AND UP0, UPT, UR39, UR6, UPT ;  /* 0x000000062700728c */ /* 0x000fe2000bf04270 */
[----:B------:R-:W-:Y:S02]  /*1100*/  CS2R R86, SRZ ;  /* 0x0000000000567805 */ /* 0x000fe4000001ff00 */
[----:B------:R-:W-:-:S02]  /*1110*/  CS2R R84, SRZ ;  /* 0x0000000000547805 */ /* 0x000fc4000001ff00 */
[----:B------:R-:W-:Y:S02]  /*1120*/  CS2R R82, SRZ ;  /* 0x0000000000527805 */ /* 0x000fe4000001ff00 */
[----:B------:R-:W-:Y:S02]  /*1130*/  CS2R R80, SRZ ;  /* 0x0000000000507805 */ /* 0x000fe4000001ff00 */
[----:B------:R-:W-:Y:S02]  /*1140*/  CS2R R78, SRZ ;  /* 0x00000000004e7805 */ /* 0x000fe4000001ff00 */
[----:B------:R-:W-:Y:S02]  /*1150*/  PLOP3.LUT P1, PT, PT, PT, UP0, 0x80, 0x0 ;  /* 0x000000000000781c */ /* 0x000fe40003f2f008 */
[----:B------:R-:W-:Y:S01]  /*1160*/  CS2R R76, SRZ ;  /* 0x00000000004c7805 */ /* 0x000fe2000001ff00 */
[----:B0-----:R-:W-:Y:S01]  /*1170*/  VIADD R22, R2, 0xffffff80 ;  /* 0xffffff8002167836 */ /* 0x001fe20000000000 */
        /* <DEDUP_REMOVED lines=63> */
.L_x_2069:
[----:B------:R-:W-:Y:S02]  /*1570*/  R2UR UR4, R16 ;  /* 0x00000000100472ca */ /* 0x000fe400000e0000 */
[----:B------:R-:W-:-:S11]  /*1580*/  SHF.L.U32 R0, RZ, 0x1f, RZ ;  /* 0x0000001fff007819 */ /* 0x000fd600000006ff */
[----:B------:R-:W0:Y:S02]  /*1590*/  SYNCS.PHASECHK.TRANS64.TRYWAIT P0, [UR4+0x36800], R0 ;  /* 0x03680000ff0075a7 */ /* 0x000e240008000144 */
[----:B0-----:R-:W-:Y:S05]  /*15a0*/  @!P0 BRA `(.L_x_2070) ;  /* 0x0000013800648947 */ /* 0x001fea0003800000 */
.L_x_2191:
[----:B------:R-:W2:Y:S02]  /*15b0*/  LDL R2, [R1+0xc] ;  /* 0x00000c0001027983 */ /* 0x000ea40000100800 */
[----:B--2---:R-:W-:-:S13]  /*15c0*/  R2UR UR4, R2 ;  /* 0x00000000020472ca */ /* 0x004fda00000e0000 */
[----:B------:R-:W-:-:S06]  /*15d0*/  ULOP3.LUT UR4, UR4, 0x1, URZ, 0xfc, !UPT ;  /* 0x0000000104047892 */ /* 0x000fcc000f8efc3f */
[----:B------:R-:W-:-:S05]  /*15e0*/  IMAD.U32 R2, RZ, RZ, UR4 ;  /* 0x00000004ff027e24 */ /* 0x000fca000f8e00ff */
[----:B------:R-:W-:-:S13]  /*15f0*/  ISETP.NE.AND P0, PT, R2, 0x3, PT ;  /* 0x000000030200780c */ /* 0x000fda0003f05270 */
[----:B------:R-:W-:Y:S05]  /*1600*/  @!P0 BRA `(.L_x_2071) ;  /* 0x0000000000048947 */ /* 0x000fea0003800000 */
[----:B------:R-:W-:Y:S01]  /*1610*/  BPT.TRAP 0x1 ;  /* 0x000000040000795c */ /* 0x000fe20000300000 */
.L_x_2071:
[----:B------:R-:W-:-:S13]  /*1620*/  R2UR UR4, R16 ;  /* 0x00000000100472ca */ /* 0x000fda00000e0000 */
[----:B------:R1:W2:Y:S01]  /*1630*/  SYNCS.PHASECHK.TRANS64.TRYWAIT P2, [UR4+0x36830], R0 ;  /* 0x03683000ff0075a7 */ /* 0x0002a20008040144 */
[----:B------:R-:W-:Y:S05]  /*1640*/  @!P0 BRA `(.L_x_2072) ;  /* 0x0000000000048947 */ /* 0x000fea0003800000 */
[----:B------:R-:W-:Y:S01]  /*1650*/  BPT.TRAP 0x1 ;  /* 0x000000040000795c */ /* 0x000fe20000300000 */
.L_x_2072:
[----:B------:R-:W3:Y:S01]  /*1660*/  S2R R2, SR_TID.X ;  /* 0x0000000000027919 */ /* 0x000ee20000002100 */
[----:B------:R-:W-:-:S05]  /*1670*/  IMAD.U32 R4, RZ, RZ, UR36 ;  /* 0x00000024ff047e24 */ /* 0x000fca000f8e00ff */
[----:B------:R-:W-:Y:S02]  /*1680*/  LOP3.LUT R4, R4, 0x10000, RZ, 0xfc, !PT ;  /* 0x0001000004047812 */ /* 0x000fe400078efcff */
[----:B---3--:R-:W-:-:S04]  /*1690*/  LOP3.LUT R2, R2, 0x7f, RZ, 0xc0, !PT ;  /* 0x0000007f02027812 */ /* 0x008fc800078ec0ff */
[----:B------:R-:W-:Y:S01]  /*16a0*/  ISETP.NE.AND P1, PT, R2, RZ, PT ;  /* 0x000000ff0200720c */ /* 0x000fe20003f25270 */
[----:B--2---:R-:W-:-:S12]  /*16b0*/  @P2 BRA `(.L_x_2073) ;  /* 0x00000000000c2947 */ /* 0x004fd80003800000 */
[----:B------:R-:W-:-:S13]  /*16c0*/  R2UR UR4, R16 ;  /* 0x00000000100472ca */ /* 0x000fda00000e0000 */
[----:B------:R-:W2:Y:S02]  /*16d0*/  SYNCS.PHASECHK.TRANS64.TRYWAIT P2, [UR4+0x36830], R0 ;  /* 0x03683000ff0075a7 */ /* 0x000ea40008040144 */
[----:B--2---:R-:W-:Y:S05]  /*16e0*/  @!P2 BRA `(.L_x_2074) ;  /* 0x000001380030a947 */ /* 0x004fea0003800000 */
.L_x_2073:
[----:B------:R-:W-:Y:S05]  /*16f0*/  WARPSYNC.ALL ;  /* 0x0000000000007948 */ /* 0x000fea0003800000 */
        /* <DEDUP_REMOVED lines=17> */
[----:B------:R-:W-:Y:S01]  /*1810*/  R2UR UR21, R5 ;  /* 0x00000000051572ca */ /* 0x000fe200000e0000 */
[----:B------:R-:W-:Y:S01]  /*1820*/  USHF.R.U32.HI UR4, URZ, 0x4, UR4 ;  /* 0x000000043f047899 */ /* 0x000fe20008011604 */
[----:B------:R-:W-:Y:S01]  /*1830*/  R2UR UR6, R4 ;  /* 0x00000000040672ca */ /* 0x000fe200000e0000 */
[----:B------:R-:W-:Y:S01]  /*1840*/  UMOV UR27, 0x40000040 ;  /* 0x40000040001b7882 */ /* 0x000fe20000000000 */
[----:B------:R-:W-:Y:S01]  /*1850*/  UMOV UR29, 0x40000040 ;  /* 0x40000040001d7882 */ /* 0x000fe20000000000 */
[----:B------:R-:W-:Y:S01]  /*1860*/  ULOP3.LUT UR4, UR4, 0x3fff, URZ, 0xc0, !UPT ;  /* 0x00003fff04047892 */ /* 0x000fe2000f8ec03f */
[----:B0-----:R-:W-:Y:S01]  /*1870*/  LOP3.LUT R3, R80, 0xffffff80, RZ, 0xc0, !PT ;  /* 0xffffff8050037812 */ /* 0x001fe200078ec0ff */
[----:B------:R-:W-:Y:S01]  /*1880*/  UMOV UR31, 0x40000040 ;  /* 0x40000040001f7882 */ /* 0x000fe20000000000 */
[----:B------:R-:W-:Y:S01]  /*1890*/  UMOV UR33, 0x40000040 ;  /* 0x4000004000217882 */ /* 0x000fe20000000000 */
[----:B------:R-:W-:Y:S01]  /*18a0*/  ULOP3.LUT UR50, UR4, 0x10000, URZ, 0xfc, !UPT ;  /* 0x0001000004327892 */ /* 0x000fe2000f8efc3f */
[----:B------:R-:W-:Y:S01]  /*18b0*/  LEA.HI R23, R23, R22, RZ, 0x2 ;  /* 0x0000001617177211 */ /* 0x000fe200078f10ff */
[----:B------:R-:W-:Y:S01]  /*18c0*/  UMOV UR35, 0x40000040 ;  /* 0x4000004000237882 */ /* 0x000fe20000000000 */
[----:B------:R-:W-:Y:S01]  /*18d0*/  UMOV UR37, 0x40000040 ;  /* 0x4000004000257882 */ /* 0x000fe20000000000 */
[----:B------:R-:W-:Y:S01]  /*18e0*/  UIADD3 UR4, UR50, 0x80, URZ ;  /* 0x0000008032047890 */ /* 0x000fe2000fffe03f */
[----:B------:R-:W-:Y:S01]  /*18f0*/  IMAD.IADD R3, R22, 0x1, -R3 ;  /* 0x0000000116037824 */ /* 0x000fe200078e0a03 */
[----:B------:R-:W-:Y:S01]  /*1900*/  UIADD3 UR18, UR50, 0x100, URZ ;  /* 0x0000010032127890 */ /* 0x000fe2000fffe03f */
[----:B------:R-:W-:Y:S01]  /*1910*/  LOP3.LUT R23, R23, 0xfffffffc, RZ, 0xc0, !PT ;  /* 0xfffffffc17177812 */ /* 0x000fe200078ec0ff */
[----:B------:R-:W-:Y:S01]  /*1920*/  UMOV UR10, UR50 ;  /* 0x00000032000a7c82 */ /* 0x000fe20008000000 */
[----:B------:R-:W-:Y:S01]  /*1930*/  UIADD3 UR22, UR50, 0x300, URZ ;  /* 0x0000030032167890 */ /* 0x000fe2000fffe03f */
[----:B------:R-:W-:Y:S01]  /*1940*/  HGMMA.64x16x16.F32 R72, gdesc[UR8], RZ, !UPT, gsb0 ;  /* 0x00200000084879f0 */ /* 0x000fe2000c0008ff */
[----:B------:R-:W-:Y:S01]  /*1950*/  UMOV UR14, UR4 ;  /* 0x00000004000e7c82 */ /* 0x000fe20008000000 */
[----:B------:R-:W-:Y:S01]  /*1960*/  R2UR UR8, R4 ;  /* 0x00000000040872ca */ /* 0x000fe200000e0000 */
[----:B------:R-:W-:Y:S01]  /*1970*/  UIADD3 UR10, UR50, 0x180, URZ ;  /* 0x00000180320a7890 */ /* 0x000fe2000fffe03f */
[----:B------:R-:W-:Y:S01]  /*1980*/  R2UR UR9, R5 ;  /* 0x00000000050972ca */ /* 0x000fe200000e0000 */
[----:B------:R-:W-:Y:S01]  /*1990*/  UMOV UR11, 0x40000040 ;  /* 0x40000040000b7882 */ /* 0x000fe20000000000 */
[----:B------:R-:W-:Y:S01]  /*19a0*/  UIADD3 UR4, UR6, 0x2, URZ ;  /* 0x0000000206047890 */ /* 0x000fe2000fffe03f */
[----:B-1----:R-:W-:Y:S01]  /*19b0*/  SHF.R.S32.HI R0, RZ, 0x1f, R3 ;  /* 0x0000001fff007819 */ /* 0x002fe20000011403 */
[----:B------:R-:W-:Y:S01]  /*19c0*/  UIADD3 UR7, UR50, 0x202, URZ ;  /* 0x0000020232077890 */ /* 0x000fe2000fffe03f */
[----:B------:R-:W-:Y:S01]  /*19d0*/  IMAD.IADD R23, R22, 0x1, -R23 ;  /* 0x0000000116177824 */ /* 0x000fe200078e0a17 */
[----:B------:R-:W-:Y:S01]  /*19e0*/  UIADD3 UR24, UR6, 0x404, URZ ;  /* 0x0000040406187890 */ /* 0x000fe2000fffe03f */
[CC--:B------:R-:W-:Y:S01]  /*19f0*/  LEA.HI R2, R0.reuse, R3.reuse, RZ, 0x2 ;  /* 0x0000000300027211 */ /* 0x0c0fe200078f10ff */
[----:B------:R-:W-:Y:S01]  /*1a00*/  UIADD3 UR26, UR50, 0x384, URZ ;  /* 0x00000384321a7890 */ /* 0x000fe2000fffe03f */
[----:B------:R-:W-:Y:S01]  /*1a10*/  LEA.HI R6, R0, R3, RZ, 0x5 ;  /* 0x0000000300067211 */ /* 0x000fe200078f28ff */
[----:B------:R-:W-:Y:S01]  /*1a20*/  UIADD3 UR28, UR6, 0x406, URZ ;  /* 0x00000406061c7890 */ /* 0x000fe2000fffe03f */
[--C-:B------:R-:W-:Y:S01]  /*1a30*/  SHF.R.S32.HI R0, RZ, 0x2, R2.reuse ;  /* 0x00000002ff007819 */ /* 0x100fe20000011402 */
[----:B------:R-:W-:Y:S01]  /*1a40*/  UIADD3 UR30, UR50, 0x386, URZ ;  /* 0x00000386321e7890 */ /* 0x000fe2000fffe03f */
[----:B------:R-:W-:Y:S01]  /*1a50*/  SHF.R.S32.HI R7, RZ, 0x1f, R2 ;  /* 0x0000001fff077819 */ /* 0x000fe20000011402 */
[----:B------:R-:W-:Y:S01]  /*1a60*/  UIADD3 UR32, UR6, 0x800, URZ ;  /* 0x0000080006207890 */ /* 0x000fe2000fffe03f */
[----:B------:R-:W-:Y:S01]  /*1a70*/  LEA.HI R8, R81, R81, RZ, 0x1 ;  /* 0x0000005151087211 */ /* 0x000fe200078f08ff */
[----:B------:R-:W-:Y:S01]  /*1a80*/  UIADD3 UR34, UR50, 0x700, URZ ;  /* 0x0000070032227890 */ /* 0x000fe2000fffe03f */
[----:B------:R-:W-:Y:S01]  /*1a90*/  SHF.R.S32.HI R6, RZ, 0x5, R6 ;  /* 0x00000005ff067819 */ /* 0x000fe20000011406 */
[----:B------:R-:W-:Y:S01]  /*1aa0*/  UIADD3 UR36, UR6, 0x802, URZ ;  /* 0x0000080206247890 */ /* 0x000fe2000fffe03f */
[-C--:B------:R-:W-:Y:S01]  /*1ab0*/  LEA.HI R7, R7, R0.reuse, RZ, 0x3 ;  /* 0x0000000007077211 */ /* 0x080fe200078f18ff */
[----:B------:R-:W-:Y:S01]  /*1ac0*/  UIADD3 UR42, UR50, 0x702, URZ ;  /* 0x00000702322a7890 */ /* 0x000fe2000fffe03f */
[----:B------:R-:W-:Y:S01]  /*1ad0*/  LOP3.LUT R8, R8, 0x3fffffe, RZ, 0xc0, !PT ;  /* 0x03fffffe08087812 */ /* 0x000fe200078ec0ff */
[----:B------:R-:W-:Y:S01]  /*1ae0*/  UMOV UR41, UR37 ;  /* 0x0000002500297c82 */ /* 0x000fe20008000000 */
[----:B------:R-:W-:Y:S01]  /*1af0*/  UMOV UR43, 0x40000040 ;  /* 0x40000040002b7882 */ /* 0x000fe20000000000 */
[----:B------:R-:W-:Y:S01]  /*1b00*/  UIADD3 UR44, UR6, 0x806, URZ ;  /* 0x00000806062c7890 */ /* 0x000fe2000fffe03f */
[----:B------:R-:W-:Y:S01]  /*1b10*/  LEA.HI R9, R23, R23, RZ, 0x1 ;  /* 0x0000001717097211 */ /* 0x000fe200078f08ff */
[----:B------:R-:W-:Y:S01]  /*1b20*/  UMOV UR40, UR36 ;  /* 0x0000002400287c82 */ /* 0x000fe20008000000 */
[----:B------:R-:W-:Y:S01]  /*1b30*/  UIADD3 UR46, UR50, 0x706, URZ ;  /* 0x00000706322e7890 */ /* 0x000fe2000fffe03f */
[----:B------:R-:W-:Y:S01]  /*1b40*/  LEA R6, R6, UR38, 0x4 ;  /* 0x0000002606067c11 */ /* 0x000fe2000f8e20ff */
[----:B------:R-:W-:Y:S01]  /*1b50*/  UMOV UR45, 0x40000040 ;  /* 0x40000040002d7882 */ /* 0x000fe20000000000 */
[----:B------:R-:W-:Y:S01]  /*1b60*/  UMOV UR47, 0x40000040 ;  /* 0x40000040002f7882 */ /* 0x000fe20000000000 */
[----:B------:R-:W-:Y:S01]  /*1b70*/  LOP3.LUT R7, R7, 0xfffffff8, RZ, 0xc0, !PT ;  /* 0xfffffff807077812 */ /* 0x000fe200078ec0ff */
[----:B------:R-:W-:Y:S01]  /*1b80*/  IMAD.IADD R8, R81, 0x1, -R8 ;  /* 0x0000000151087824 */ /* 0x000fe200078e0a08 */
[----:B------:R-:W-:Y:S01]  /*1b90*/  LOP3.LUT R10, R9, 0x1ffffffe, RZ, 0xc0, !PT ;  /* 0x1ffffffe090a7812 */ /* 0x000fe200078ec0ff */
[----:B------:R-:W-:Y:S01]  /*1ba0*/  IMAD.U32 R12, RZ, RZ, UR50 ;  /* 0x00000032ff0c7e24 */ /* 0x000fe2000f8e00ff */
[----:B------:R-:W-:Y:S01]  /*1bb0*/  IADD3 R7, R6, R0, -R7 ;  /* 0x0000000006077210 */ /* 0x000fe20007ffe807 */
[----:B------:R-:W-:Y:S01]  /*1bc0*/  UMOV UR60, URZ ;  /* 0x0000003f003c7c82 */ /* 0x000fe20008000000 */
[----:B------:R-:W-:Y:S01]  /*1bd0*/  LOP3.LUT R2, R2, 0x7ffffffc, RZ, 0xc0, !PT ;  /* 0x7ffffffc02027812 */ /* 0x000fe200078ec0ff */
[----:B------:R-:W-:-:S02]  /*1be0*/  IMAD.IADD R10, R23, 0x1, -R10 ;  /* 0x00000001170a7824 */ /* 0x000fc400078e0a0a */
[----:B------:R-:W-:Y:S02]  /*1bf0*/  IMAD R7, R8, 0x40, R7 ;  /* 0x0000004008077824 */ /* 0x000fe400078e0207 */
[----:B------:R-:W-:Y:S02]  /*1c00*/  IMAD.IADD R13, R3, 0x1, -R2 ;  /* 0x00000001030d7824 */ /* 0x000fe400078e0a02 */
[----:B------:R-:W-:Y:S02]  /*1c10*/  IMAD R11, R10, 0x8, R7 ;  /* 0x000000080a0b7824 */ /* 0x000fe400078e0207 */
[----:B------:R-:W-:Y:S01]  /*1c20*/  IMAD.U32 R3, RZ, RZ, UR48 ;  /* 0x00000030ff037e24 */ /* 0x000fe2000f8e00ff */
[----:B------:R-:W-:Y:S02]  /*1c30*/  WARPGROUP.DEPBAR.LE gsb0, 0x0 ;  /* 0x00008000000079c5 */ /* 0x000fe40000010000 */
[----:B------:R-:W-:Y:S01]  /*1c40*/  WARPGROUP.ARRIVE ;  /* 0x00000000000079c5 */ /* 0x000fe20000000000 */
[----:B------:R-:W-:-:S05]  /*1c50*/  IMAD.MOV.U32 R6, RZ, RZ, R11 ;  /* 0x000000ffff067224 */ /* 0x000fca00078e000b */
        /* <DEDUP_REMOVED lines=91> */
[----:B------:R-:W-:Y:S01]  /*2210*/  UMOV UR11, 0x40000040 ;  /* 0x40000040000b7882 */ /* 0x000fe20000000000 */
        /* <DEDUP_REMOVED lines=29> */
[----:B------:R-:W-:Y:S01]  /*23f0*/  UMOV UR14, UR16 ;  /* 0x00000010000e7c82 */ /* 0x000fe20008000000 */
        /* <DEDUP_REMOVED lines=10> */
[----:B------:R-:W-:Y:S02]  /*24a0*/  UIADD3 UR10, UR50, 0x286, URZ ;  /* 0x00000286320a7890 */ /* 0x000fe4000fffe03f */
[----:B------:R-:W-:Y:S02]  /*24b0*/  UIADD3 UR11, UR6, 0x804, URZ ;  /* 0x00000804060b7890 */ /* 0x000fe4000fffe03f */
[----:B------:R-:W-:Y:S01]  /*24c0*/  UIADD3 UR6, UR50, 0x904, URZ ;  /* 0x0000090432067890 */ /* 0x000fe2000fffe03f */
        /* <DEDUP_REMOVED lines=36> */
[----:B------:R-:W-:Y:S01]  /*2710*/  UIADD3 UR14, UR39, -0x2, URZ ;  /* 0xfffffffe270e7890 */ /* 0x000fe2000fffe03f */
[----:B------:R-:W-:Y:S01]  /*2720*/  R2UR UR15, R18 ;  /* 0x00000000120f72ca */ /* 0x000fe200000e0000 */
        /* <DEDUP_REMOVED lines=229> */
[----:B------:R-:W-:Y:S01]  /*3580*/  UMOV UR41, 0x40000040 ;  /* 0x4000004000297882 */ /* 0x000fe20000000000 */
[----:B------:R-:W-:Y:S01]  /*3590*/  UMOV UR42, UR7 ;  /* 0x00000007002a7c82 */ /* 0x000fe20008000000 */
[----:B------:R-:W-:Y:S01]  /*35a0*/  UMOV UR43, 0x40000040 ;  /* 0x40000040002b7882 */ /* 0x000fe20000000000 */
[----:B------:R-:W-:Y:S02]  /*35b0*/  ULDC UR7, c[0x0][0x448] ;  /* 0x0001120000077ab9 */ /* 0x000fe40000000800 */
[----:B------:R-:W-:Y:S02]  /*35c0*/  UISETP.NE.AND UP0, UPT, UR7, 0x1, UPT ;  /* 0x000000010700788c */ /* 0x000fe4000bf05270 */
[----:B------:R-:W-:-:S04]  /*35d0*/  UIADD3 UR7, UR50, 0x984, URZ ;  /* 0x0000098432077890 */ /* 0x000fc8000fffe03f */
[----:B------:R-:W-:-:S05]  /*35e0*/  PLOP3.LUT P2, PT, PT, PT, UP0, 0x80, 0x0 ;  /* 0x000000000000781c */ /* 0x000fca0003f4f008 */
[----:B------:R-:W-:Y:S02]  /*35f0*/  @UP0 ULDC UR10, c[0x0][0x44c] ;  /* 0x00011300000a0ab9 */ /* 0x000fe40000000800 */
[----:B------:R-:W-:Y:S01]  /*3600*/  UIMAD.WIDE.U32 UR10, UR38, UR10, URZ ;  /* 0x0000000a260a72a5 */ /* 0x000fe2000f8e003f */
        /* <DEDUP_REMOVED lines=26> */
[----:B------:R-:W-:Y:S01]  /*37b0*/  @UP0 ULDC UR7, c[0x0][0x450] ;  /* 0x0001140000070ab9 */ /* 0x000fe20000000800 */
[----:B------:R-:W-:Y:S02]  /*37c0*/  WARPGROUP.DEPBAR.LE gsb0, 0x0 ;  /* 0x00008000000079c5 */ /* 0x000fe40000010000 */
[----:B------:R-:W-:-:S06]  /*37d0*/  WARPGROUP.ARRIVE ;  /* 0x00000000000079c5 */ /* 0x000fcc0000000000 */
[----:B------:R-:W-:Y:S01]  /*37e0*/  HGMMA.64x16x16.F32 R32, gdesc[UR40], R32, gsb0 ;  /* 0x00200000282079f0 */ /* 0x000fe20008000820 */
[----:B------:R-:W-:Y:S01]  /*37f0*/  UMOV UR42, UR6 ;  /* 0x00000006002a7c82 */ /* 0x000fe20008000000 */
[----:B------:R-:W-:Y:S01]  /*3800*/  UMOV UR43, 0x40000040 ;  /* 0x40000040002b7882 */ /* 0x000fe20000000000 */
[----:B------:R-:W-:Y:S02]  /*3810*/  @UP0 ULDC UR6, c[0x0][0x44c] ;  /* 0x0001130000060ab9 */ /* 0x000fe40000000800 */
[----:B------:R-:W-:Y:S01]  /*3820*/  @P2 IMAD.HI.U32 R0, R11, UR6, RZ ;  /* 0x000000060b002c27 */ /* 0x000fe2000f8e00ff */
[----:B------:R-:W-:-:S04]  /*3830*/  UIMAD UR6, UR39, -0x70, UR48 ;  /* 0xffffff90270678a4 */ /* 0x000fc8000f8e0230 */
[----:B------:R-:W-:Y:S01]  /*3840*/  @P2 SHF.R.U32.HI R6, RZ, UR7, R0 ;  /* 0x00000007ff062c19 */ /* 0x000fe20008011600 */
[----:B------:R-:W-:Y:S01]  /*3850*/  UMOV UR7, 0xffffff90 ;  /* 0xffffff9000077882 */ /* 0x000fe20000000000 */
[----:B------:R-:W-:Y:S02]  /*3860*/  UIADD3 UR6, UR6, 0x70, URZ ;  /* 0x0000007006067890 */ /* 0x000fe4000fffe03f */
[----:B------:R-:W-:Y:S01]  /*3870*/  UIMAD UR7, UR39, UR7, 0x71 ;  /* 0x00000071270774a4 */ /* 0x000fe2000f8e0207 */
[----:B------:R-:W0:Y:S03]  /*3880*/  SHFL.IDX PT, R7, R6, 0x1, 0x1c1f ;  /* 0x003c1f0006077f89 */ /* 0x000e2600000e0000 */
[----:B------:R-:W-:Y:S01]  /*3890*/  IMAD.U32 R2, RZ, RZ, UR6 ;  /* 0x00000006ff027e24 */ /* 0x000fe2000f8e00ff */
[----:B------:R-:W-:Y:S01]  /*38a0*/  ULDC UR6, c[0x0][0x288] ;  /* 0x0000a20000067ab9 */ /* 0x000fe20000000800 */
[----:B------:R-:W-:Y:S01]  /*38b0*/  IMAD.U32 R0, RZ, RZ, UR7 ;  /* 0x00000007ff007e24 */ /* 0x000fe2000f8e00ff */
[----:B------:R-:W1:Y:S01]  /*38c0*/  SHFL.IDX PT, R6, R6, RZ, 0x1c1f ;  /* 0x001c1fff06067589 */ /* 0x000e6200000e0000 */
[C---:B------:R-:W-:Y:S01]  /*38d0*/  IMAD R2, R13.reuse, -0x2, R2 ;  /* 0xfffffffe0d027824 */ /* 0x040fe200078e0202 */
[----:B------:R-:W-:Y:S01]  /*38e0*/  ULDC UR7, c[0x0][0x988] ;  /* 0x0002620000077ab9 */ /* 0x000fe20000000800 */
[----:B------:R-:W-:-:S05]  /*38f0*/  IMAD R0, R13, -0x2, R0 ;  /* 0xfffffffe0d007824 */ /* 0x000fca00078e0200 */
[----:B------:R-:W-:-:S04]  /*3900*/  IADD3 R3, R0, -UR6, R3 ;  /* 0x8000000600037c10 */ /* 0x000fc8000fffe003 */
[----:B0-----:R-:W-:-:S04]  /*3910*/  VIADDMNMX R7, R7, R3, R2, PT ;  /* 0x0000000307077246 */ /* 0x001fc80003800102 */
[C---:B------:R-:W-:Y:S02]  /*3920*/  ISETP.GT.AND P3, PT, R7.reuse, RZ, PT ;  /* 0x000000ff0700720c */ /* 0x040fe40003f64270 */
[C---:B------:R-:W-:Y:S02]  /*3930*/  ISETP.GT.AND P4, PT, R7.reuse, 0x1, PT ;  /* 0x000000010700780c */ /* 0x040fe40003f84270 */
[----:B------:R-:W-:Y:S02]  /*3940*/  ISETP.GT.AND P5, PT, R7, 0x8, PT ;  /* 0x000000080700780c */ /* 0x000fe40003fa4270 */
[----:B-1----:R-:W-:Y:S01]  /*3950*/  VIADDMNMX R3, R6, R3, R2, PT ;  /* 0x0000000306037246 */ /* 0x002fe20003800102 */
        /* <DEDUP_REMOVED lines=12> */
[----:B------:R-:W-:Y:S01]  /*3a20*/  ISETP.GT.AND P3, PT, R7, 0x9, PT ;  /* 0x000000090700780c */ /* 0x000fe20003f64270 */
[----:B------:R-:W-:Y:S01]  /*3a30*/  HGMMA.64x16x16.F32 R64, gdesc[UR44], R64, gsb0 ;  /* 0x002000002c4079f0 */ /* 0x000fe20008000840 */
[----:B------:R-:W-:Y:S01]  /*3a40*/  UIADD3 UR46, UR50, 0x806, URZ ;  /* 0x00000806322e7890 */ /* 0x000fe2000fffe03f */
[----:B------:R-:W-:Y:S01]  /*3a50*/  FSEL R23, R78, -INF , P5 ;  /* 0xff8000004e177808 */ /* 0x000fe20002800000 */
[----:B------:R-:W-:Y:S01]  /*3a60*/  UMOV UR47, 0x40000040 ;  /* 0x40000040002f7882 */ /* 0x000fe20000000000 */
[----:B------:R-:W-:-:S02]  /*3a70*/  FMNMX.FTZ R0, R9, R75, !PT ;  /* 0x0000004b09007209 */ /* 0x000fc40007810000 */
[----:B------:R-:W-:Y:S02]  /*3a80*/  ISETP.GT.AND P4, PT, R7, 0x10, PT ;  /* 0x000000100700780c */ /* 0x000fe40003f84270 */
[----:B------:R-:W-:Y:S02]  /*3a90*/  FSEL R79, R79, -INF , P3 ;  /* 0xff8000004f4f7808 */ /* 0x000fe40001800000 */
[----:B------:R-:W-:Y:S02]  /*3aa0*/  FMNMX.FTZ R0, R23, R0, !PT ;  /* 0x0000000017007209 */ /* 0x000fe40007810000 */
[----:B------:R-:W-:Y:S02]  /*3ab0*/  ISETP.GT.AND P3, PT, R7, 0x11, PT ;  /* 0x000000110700780c */ /* 0x000fe40003f64270 */
[----:B------:R-:W-:Y:S02]  /*3ac0*/  FMNMX.FTZ R0, R79, R0, !PT ;  /* 0x000000004f007209 */ /* 0x000fe40007810000 */
[----:B------:R-:W-:-:S04]  /*3ad0*/  ISETP.GT.AND P5, PT, R3, 0x8, PT ;  /* 0x000000080300780c */ /* 0x000fc80003fa4270 */
[----:B------:R-:W-:Y:S01]  /*3ae0*/  FSEL R15, R76, -INF , P5 ;  /* 0xff8000004c0f7808 */ /* 0x000fe20002800000 */
[----:B------:R-:W-:Y:S02]  /*3af0*/  WARPGROUP.DEPBAR.LE gsb0, 0x0 ;  /* 0x00008000000079c5 */ /* 0x000fe40000010000 */
[----:B------:R-:W-:Y:S01]  /*3b00*/  WARPGROUP.ARRIVE ;  /* 0x00000000000079c5 */ /* 0x000fe20000000000 */
[----:B------:R-:W-:Y:S02]  /*3b10*/  FSEL R81, R66, -INF , P4 ;  /* 0xff80000042517808 */ /* 0x000fe40002000000 */
[----:B------:R-:W-:Y:S02]  /*3b20*/  ISETP.GT.AND P4, PT, R7, 0x18, PT ;  /* 0x000000180700780c */ /* 0x000fe40003f84270 */
[----:B------:R-:W-:Y:S01]  /*3b30*/  FSEL R67, R67, -INF , P3 ;  /* 0xff80000043437808 */ /* 0x000fe20001800000 */
[----:B------:R-:W-:Y:S01]  /*3b40*/  HGMMA.64x16x16.F32 R56, gdesc[UR44], R56, gsb0 ;  /* 0x002000002c3879f0 */ /* 0x000fe20008000838 */
[----:B------:R-:W-:Y:S01]  /*3b50*/  UIADD3 UR46, UR50, 0x886, URZ ;  /* 0x00000886322e7890 */ /* 0x000fe2000fffe03f */
[----:B------:R-:W-:Y:S01]  /*3b60*/  FMNMX.FTZ R0, R81, R0, !PT ;  /* 0x0000000051007209 */ /* 0x000fe20007810000 */
[----:B------:R-:W-:Y:S01]  /*3b70*/  UMOV UR47, 0x40000040 ;  /* 0x40000040002f7882 */ /* 0x000fe20000000000 */
[----:B------:R-:W-:-:S02]  /*3b80*/  ISETP.GT.AND P3, PT, R7, 0x19, PT ;  /* 0x000000190700780c */ /* 0x000fc40003f64270 */
[----:B------:R-:W-:Y:S02]  /*3b90*/  FSEL R83, R70, -INF , P4 ;  /* 0xff80000046537808 */ /* 0x000fe40002000000 */
[----:B------:R-:W-:Y:S02]  /*3ba0*/  FMNMX.FTZ R0, R67, R0, !PT ;  /* 0x0000000043007209 */ /* 0x000fe40007810000 */
[----:B------:R-:W-:Y:S02]  /*3bb0*/  ISETP.GT.AND P4, PT, R7, 0x20, PT ;  /* 0x000000200700780c */ /* 0x000fe40003f84270 */
[----:B------:R-:W-:Y:S02]  /*3bc0*/  FSEL R71, R71, -INF , P3 ;  /* 0xff80000047477808 */ /* 0x000fe40001800000 */
[----:B------:R-:W-:Y:S02]  /*3bd0*/  FMNMX.FTZ R0, R83, R0, !PT ;  /* 0x0000000053007209 */ /* 0x000fe40007810000 */
[----:B------:R-:W-:-:S02]  /*3be0*/  ISETP.GT.AND P3, PT, R7, 0x21, PT ;  /* 0x000000210700780c */ /* 0x000fc40003f64270 */
[----:B------:R-:W-:Y:S01]  /*3bf0*/  FMNMX.FTZ R0, R71, R0, !PT ;  /* 0x0000000047007209 */ /* 0x000fe20007810000 */
        /* <DEDUP_REMOVED lines=44> */
[----:B------:R-:W-:Y:S01]  /*3ec0*/  FSEL R101, R46, -INF , P4 ;  /* 0xff8000002e657808 */ /* 0x000fe20002000000 */
[----:B------:R-:W-:Y:S01]  /*3ed0*/  IMAD.U32 R46, RZ, RZ, UR49 ;  /* 0x00000031ff2e7e24 */ /* 0x000fe2000f8e00ff */
        /* <DEDUP_REMOVED lines=12> */
[----:B------:R-:W-:-:S02]  /*3fa0*/  FMNMX.FTZ R0, R105, R0, !PT ;  /* 0x0000000069007209 */ /* 0x000fc40007810000 */
[----:B------:R-:W-:Y:S02]  /*3fb0*/  ISETP.GT.AND P3, PT, R7, 0x59, PT ;  /* 0x000000590700780c */ /* 0x000fe40003f64270 */
[----:B------:R-:W-:Y:S02]  /*3fc0*/  FSEL R109, R38, -INF , P4 ;  /* 0xff800000266d7808 */ /* 0x000fe40002000000 */
[----:B------:R-:W-:Y:S02]  /*3fd0*/  FMNMX.FTZ R0, R107, R0, !PT ;  /* 0x000000006b007209 */ /* 0x000fe40007810000 */
[----:B------:R-:W-:Y:S02]  /*3fe0*/  ISETP.GT.AND P4, PT, R7, 0x60, PT ;  /* 0x000000600700780c */ /* 0x000fe40003f84270 */
[----:B------:R-:W-:Y:S02]  /*3ff0*/  FSEL R111, R39, -INF , P3 ;  /* 0xff800000276f7808 */ /* 0x000fe40001800000 */
[----:B------:R-:W-:-:S02]  /*4000*/  FMNMX.FTZ R0, R109, R0, !PT ;  /* 0x000000006d007209 */ /* 0x000fc40007810000 */
[----:B------:R-:W-:Y:S02]  /*4010*/  ISETP.GT.AND P3, PT, R7, 0x61, PT ;  /* 0x000000610700780c */ /* 0x000fe40003f64270 */
[----:B------:R-:W-:Y:S01]  /*4020*/  FMNMX.FTZ R0, R111, R0, !PT ;  /* 0x000000006f007209 */ /* 0x000fe20007810000 */
[----:B------:R-:W-:Y:S02]  /*4030*/  WARPGROUP.DEPBAR.LE gsb0, 0x0 ;  /* 0x00008000000079c5 */ /* 0x000fe40000010000 */
[----:B------:R-:W-:Y:S02]  /*4040*/  FSEL R113, R26, -INF , P4 ;  /* 0xff8000001a717808 */ /* 0x000fe40002000000 */
[----:B------:R-:W-:Y:S02]  /*4050*/  ISETP.GT.AND P4, PT, R7, 0x68, PT ;  /* 0x000000680700780c */ /* 0x000fe40003f84270 */
[----:B------:R-:W-:Y:S02]  /*4060*/  FSEL R115, R27, -INF , P3 ;  /* 0xff8000001b737808 */ /* 0x000fe40001800000 */
[----:B------:R-:W-:-:S02]  /*4070*/  FMNMX.FTZ R0, R113, R0, !PT ;  /* 0x0000000071007209 */ /* 0x000fc40007810000 */
[----:B------:R-:W-:Y:S02]  /*4080*/  ISETP.GT.AND P3, PT, R7, 0x69, PT ;  /* 0x000000690700780c */ /* 0x000fe40003f64270 */
[----:B------:R-:W-:Y:S02]  /*4090*/  FSEL R117, R30, -INF , P4 ;  /* 0xff8000001e757808 */ /* 0x000fe40002000000 */
[----:B------:R-:W-:Y:S02]  /*40a0*/  FMNMX.FTZ R0, R115, R0, !PT ;  /* 0x0000000073007209 */ /* 0x000fe40007810000 */
[----:B------:R-:W-:Y:S02]  /*40b0*/  FSEL R119, R31, -INF , P3 ;  /* 0xff8000001f777808 */ /* 0x000fe40001800000 */
[----:B------:R-:W-:Y:S02]  /*40c0*/  FMNMX.FTZ R0, R117, R0, !PT ;  /* 0x0000000075007209 */ /* 0x000fe40007810000 */
[----:B------:R-:W-:-:S02]  /*40d0*/  ISETP.GT.AND P4, PT, R3, 0x1, PT ;  /* 0x000000010300780c */ /* 0x000fc40003f84270 */
[----:B------:R-:W-:Y:S01]  /*40e0*/  FMNMX.FTZ R8, R119, R0, !PT ;  /* 0x0000000077087209 */ /* 0x000fe20007810000 */
[----:B------:R-:W-:Y:S01]  /*40f0*/  IMAD.U32 R0, RZ, RZ, UR7 ;  /* 0x00000007ff007e24 */ /* 0x000fe2000f8e00ff */
[----:B------:R-:W-:Y:S01]  /*4100*/  FSEL R73, R73, -INF , P4 ;  /* 0xff80000049497808 */ /* 0x000fe20002000000 */
[----:B------:R-:W-:Y:S01]  /*4110*/  @UP0 ULDC UR7, c[0x0][0x450] ;  /* 0x0001140000070ab9 */ /* 0x000fe20000000800 */
[----:B------:R-:W-:Y:S01]  /*4120*/  ISETP.GT.AND P4, PT, R3, 0x11, PT ;  /* 0x000000110300780c */ /* 0x000fe20003f84270 */
[----:B------:R-:W0:Y:S01]  /*4130*/  SHFL.BFLY PT, R7, R8, 0x2, 0x1f ;  /* 0x0c401f0008077f89 */ /* 0x000e2200000e0000 */
[----:B------:R-:W-:Y:S02]  /*4140*/  @UP0 USHF.R.U32.HI UR38, URZ, UR7, UR11 ;  /* 0x000000073f260299 */ /* 0x000fe4000801160b */
[----:B------:R-:W-:Y:S02]  /*4150*/  FSEL R65, R65, -INF , P4 ;  /* 0xff80000041417808 */ /* 0x000fe40002000000 */
[----:B------:R-:W-:Y:S01]  /*4160*/  ISETP.GT.AND P4, PT, R3, 0x19, PT ;  /* 0x000000190300780c */ /* 0x000fe20003f84270 */
[----:B------:R-:W-:-:S03]  /*4170*/  UIADD3 UR39, UR38, -UR6, UR48 ;  /* 0x8000000626277290 */ /* 0x000fc6000fffe030 */
[----:B------:R-:W-:Y:S01]  /*4180*/  FSEL R69, R69, -INF , P4 ;  /* 0xff80000045457808 */ /* 0x000fe20002000000 */
[----:B------:R-:W-:Y:S01]  /*4190*/  UMOV UR38, URZ ;  /* 0x0000003f00267c82 */ /* 0x000fe20008000000 */
[----:B------:R-:W-:Y:S01]  /*41a0*/  ISETP.GT.AND P4, PT, R3, 0x21, PT ;  /* 0x000000210300780c */ /* 0x000fe20003f84270 */
[----:B------:R-:W-:-:S03]  /*41b0*/  UIMAD.WIDE UR38, UR39, -0x6db6db6d, UR38 ;  /* 0x92492493272678a5 */ /* 0x000fc6000f8e0226 */
[----:B------:R-:W-:Y:S01]  /*41c0*/  FSEL R57, R57, -INF , P4 ;  /* 0xff80000039397808 */ /* 0x000fe20002000000 */
[----:B------:R-:W-:Y:S01]  /*41d0*/  USHF.R.U32.HI UR6, URZ, 0x1f, UR39 ;  /* 0x0000001f3f067899 */ /* 0x000fe20008011627 */
[----:B------:R-:W-:-:S03]  /*41e0*/  ISETP.GT.AND P4, PT, R3, 0x29, PT ;  /* 0x000000290300780c */ /* 0x000fc60003f84270 */
[----:B------:R-:W-:Y:S01]  /*41f0*/  ULEA.HI.SX32 UR6, UR39, UR6, 0x1a ;  /* 0x0000000627067291 */ /* 0x000fe2000f8fd23f */
[----:B------:R-:W-:Y:S02]  /*4200*/  FSEL R61, R61, -INF , P4 ;  /* 0xff8000003d3d7808 */ /* 0x000fe40002000000 */
[----:B------:R-:W-:Y:S01]  /*4210*/  ISETP.GT.AND P4, PT, R3, 0x31, PT ;  /* 0x000000310300780c */ /* 0x000fe20003f84270 */
[----:B------:R-:W-:Y:S01]  /*4220*/  UISETP.LT.AND UP1, UPT, UR15, UR6, UPT ;  /* 0x000000060f00728c */ /* 0x000fe2000bf21270 */
[----:B0-----:R-:W-:Y:S02]  /*4230*/  FMNMX.FTZ R10, R8, R7, !PT ;  /* 0x00000007080a7209 */ /* 0x001fe40007810000 */
[----:B------:R-:W-:Y:S01]  /*4240*/  FSEL R49, R49, -INF , P4 ;  /* 0xff80000031317808 */ /* 0x000fe20002000000 */
[----:B------:R-:W-:Y:S01]  /*4250*/  USEL UR7, UR15, UR6, !UP1 ;  /* 0x000000060f077287 */ /* 0x000fe2000c800000 */
[----:B------:R-:W-:Y:S01]  /*4260*/  ISETP.GT.AND P4, PT, R3, 0x39, PT ;  /* 0x000000390300780c */ /* 0x000fe20003f84270 */
[----:B------:R-:W0:Y:S01]  /*4270*/  SHFL.BFLY PT, R7, R10, 0x1, 0x1f ;  /* 0x0c201f000a077f89 */ /* 0x000e2200000e0000 */
[----:B------:R-:W-:Y:S01]  /*4280*/  UMOV UR6, URZ ;  /* 0x0000003f00067c82 */ /* 0x000fe20008000000 */
[----:B------:R-:W-:Y:S01]  /*4290*/  UISETP.GE.AND UP1, UPT, UR14, UR7, UPT ;  /* 0x000000070e00728c */ /* 0x000fe2000bf26270 */
[----:B------:R-:W-:Y:S01]  /*42a0*/  FSEL R53, R53, -INF , P4 ;  /* 0xff80000035357808 */ /* 0x000fe20002000000 */
[----:B------:R-:W-:Y:S01]  /*42b0*/  IMAD.U32 R204, RZ, RZ, UR7 ;  /* 0x00000007ffcc7e24 */ /* 0x000fe2000f8e00ff */
[----:B------:R-:W-:-:S04]  /*42c0*/  ISETP.GT.AND P4, PT, R3, 0x41, PT ;  /* 0x000000410300780c */ /* 0x000fc80003f84270 */
[----:B------:R-:W-:Y:S02]  /*42d0*/  FSEL R41, R41, -INF , P4 ;  /* 0xff80000029297808 */ /* 0x000fe40002000000 */
[----:B------:R-:W-:-:S04]  /*42e0*/  ISETP.GT.AND P4, PT, R3, 0x49, PT ;  /* 0x000000490300780c */ /* 0x000fc80003f84270 */
[----:B------:R-:W-:Y:S02]  /*42f0*/  FSEL R45, R45, -INF , P4 ;  /* 0xff8000002d2d7808 */ /* 0x000fe40002000000 */
[----:B------:R-:W-:-:S04]  /*4300*/  ISETP.GT.AND P4, PT, R3, 0x51, PT ;  /* 0x000000510300780c */ /* 0x000fc80003f84270 */
[----:B------:R-:W-:Y:S02]  /*4310*/  FSEL R33, R33, -INF , P4 ;  /* 0xff80000021217808 */ /* 0x000fe40002000000 */
[----:B------:R-:W-:Y:S02]  /*4320*/  ISETP.GT.AND P4, PT, R3, 0x59, PT ;  /* 0x000000590300780c */ /* 0x000fe40003f84270 */
[----:B0-----:R-:W-:Y:S02]  /*4330*/  FMNMX.FTZ R7, R10, R7, !PT ;  /* 0x000000070a077209 */ /* 0x001fe40007810000 */
[----:B------:R-:W-:Y:S02]  /*4340*/  FSEL R37, R37, -INF , P4 ;  /* 0xff80000025257808 */ /* 0x000fe40002000000 */
[C---:B------:R-:W-:Y:S01]  /*4350*/  FSETP.NEU.FTZ.AND P3, PT, R7.reuse, -INF , PT ;  /* 0xff8000000700780b */ /* 0x040fe20003f7d000 */
[----:B------:R-:W-:Y:S01]  /*4360*/  FMUL.FTZ R14, R7, R0 ;  /* 0x00000000070e7220 */ /* 0x000fe20000410000 */
[----:B------:R-:W-:-:S04]  /*4370*/  ISETP.GT.AND P4, PT, R3, 0x61, PT ;  /* 0x000000610300780c */ /* 0x000fc80003f84270 */
[----:B------:R-:W-:Y:S02]  /*4380*/  FSEL R14, R14, RZ, P3 ;  /* 0x000000ff0e0e7208 */ /* 0x000fe40001800000 */
[----:B------:R-:W-:Y:S02]  /*4390*/  ISETP.GT.AND P3, PT, R3, RZ, PT ;  /* 0x000000ff0300720c */ /* 0x000fe40003f64270 */
[----:B------:R-:W-:Y:S01]  /*43a0*/  FSEL R25, R25, -INF , P4 ;  /* 0xff80000019197808 */ /* 0x000fe20002000000 */
[-CC-:B------:R-:W-:Y:S01]  /*43b0*/  FFMA.FTZ R201, R9, R0.reuse, -R14.reuse ;  /* 0x0000000009c97223 */ /* 0x180fe2000001080e */
[----:B------:R-:W-:Y:S01]  /*43c0*/  FSEL R9, R72, -INF , P3 ;  /* 0xff80000048097808 */ /* 0x000fe20001800000 */
[-CC-:B------:R-:W-:Y:S01]  /*43d0*/  FFMA.FTZ R203, R23, R0.reuse, -R14.reuse ;  /* 0x0000000017cb7223 */ /* 0x180fe2000001080e */
[----:B------:R-:W-:Y:S01]  /*43e0*/  ISETP.GT.AND P3, PT, R3, 0x9, PT ;  /* 0x000000090300780c */ /* 0x000fe20003f64270 */
[-CC-:B------:R-:W-:Y:S01]  /*43f0*/  FFMA.FTZ R59, R59, R0.reuse, -R14.reuse ;  /* 0x000000003b3b7223 */ /* 0x180fe2000001080e */
[----:B------:R-:W-:Y:S01]  /*4400*/  FMNMX.FTZ R6, R9, R73, !PT ;  /* 0x0000004909067209 */ /* 0x000fe20007810000 */
[-CC-:B------:R-:W-:Y:S01]  /*4410*/  FFMA.FTZ R63, R63, R0.reuse, -R14.reuse ;  /* 0x000000003f3f7223 */ /* 0x180fe2000001080e */
[----:B------:R-:W-:Y:S01]  /*4420*/  FSEL R77, R77, -INF , P3 ;  /* 0xff8000004d4d7808 */ /* 0x000fe20001800000 */
[----:B------:R-:W-:Y:S01]  /*4430*/  MUFU.EX2 R22, R59 ;  /* 0x0000003b00167308 */ /* 0x000fe20000000800 */
[----:B------:R-:W-:Y:S01]  /*4440*/  ISETP.GT.AND P3, PT, R3, 0x10, PT ;  /* 0x000000100300780c */ /* 0x000fe20003f64270 */
[--C-:B------:R-:W-:Y:S01]  /*4450*/  FFMA.FTZ R2, R75, R0, -R14.reuse ;  /* 0x000000004b027223 */ /* 0x100fe2000001080e */
[----:B------:R-:W-:Y:S01]  /*4460*/  FMNMX.FTZ R6, R15, R6, !PT ;  /* 0x000000060f067209 */ /* 0x000fe20007810000 */
[-CC-:B------:R-:W-:Y:S01]  /*4470*/  FFMA.FTZ R8, R79, R0.reuse, -R14.reuse ;  /* 0x000000004f087223 */ /* 0x180fe2000001080e */
[----:B------:R-:W-:Y:S01]  /*4480*/  FSEL R21, R64, -INF , P3 ;  /* 0xff80000040157808 */ /* 0x000fe20001800000 */
[--C-:B------:R-:W-:Y:S01]  /*4490*/  FFMA.FTZ R197, R81, R0, -R14.reuse ;  /* 0x0000000051c57223 */ /* 0x100fe2000001080e */
[----:B------:R-:W-:Y:S01]  /*44a0*/  FMNMX.FTZ R6, R77, R6, !PT ;  /* 0x000000064d067209 */ /* 0x000fe20007810000 */
        /* <DEDUP_REMOVED lines=16> */
[----:B------:R-:W0:Y:S01]  /*45b0*/  MUFU.EX2 R2, R2 ;  /* 0x0000000200027308 */ /* 0x000e220000000800 */
[----:B------:R-:W-:Y:S01]  /*45c0*/  ISETP.GT.AND P3, PT, R3, 0x28, PT ;  /* 0x000000280300780c */ /* 0x000fe20003f64270 */
[--C-:B------:R-:W-:Y:S01]  /*45d0*/  FFMA.FTZ R91, R91, R0, -R14.reuse ;  /* 0x000000005b5b7223 */ /* 0x100fe2000001080e */
[----:B------:R-:W-:Y:S01]  /*45e0*/  FMNMX.FTZ R6, R27, R6, !PT ;  /* 0x000000061b067209 */ /* 0x000fe20007810000 */
[-CC-:B------:R-:W-:Y:S01]  /*45f0*/  FFMA.FTZ R93, R93, R0.reuse, -R14.reuse ;  /* 0x000000005d5d7223 */ /* 0x180fe2000001080e */
[----:B------:R-:W-:Y:S01]  /*4600*/  FSEL R31, R60, -INF , P3 ;  /* 0xff8000003c1f7808 */ /* 0x000fe20001800000 */
[--C-:B------:R-:W-:Y:S01]  /*4610*/  FFMA.FTZ R95, R95, R0, -R14.reuse ;  /* 0x000000005f5f7223 */ /* 0x100fe2000001080e */
[----:B------:R-:W-:Y:S01]  /*4620*/  FMNMX.FTZ R6, R57, R6, !PT ;  /* 0x0000000639067209 */ /* 0x000fe20007810000 */
[-CC-:B------:R-:W-:Y:S01]  /*4630*/  FFMA.FTZ R97, R97, R0.reuse, -R14.reuse ;  /* 0x0000000061617223 */ /* 0x180fe2000001080e */
        /* <DEDUP_REMOVED lines=21> */
[----:B------:R-:W-:Y:S01]  /*4790*/  FFMA.FTZ R119, R119, R0, -R14 ;  /* 0x0000000077777223 */ /* 0x000fe2000001080e */
[----:B------:R-:W-:Y:S01]  /*47a0*/  FMNMX.FTZ R6, R53, R6, !PT ;  /* 0x0000000635067209 */ /* 0x000fe20007810000 */
[----:B------:R-:W-:Y:S01]  /*47b0*/  MUFU.EX2 R203, R203 ;  /* 0x000000cb00cb7308 */ /* 0x000fe20000000800 */
[----:B------:R-:W-:Y:S01]  /*47c0*/  ISETP.GT.AND P3, PT, R3, 0x48, PT ;  /* 0x000000480300780c */ /* 0x000fe20003f64270 */
[----:B0-----:R-:W-:Y:S01]  /*47d0*/  FADD.FTZ R42, R201, R2 ;  /* 0x00000002c92a7221 */ /* 0x001fe20000010000 */
[----:B------:R-:W-:-:S02]  /*47e0*/  FMNMX.FTZ R6, R43, R6, !PT ;  /* 0x000000062b067209 */ /* 0x000fc40007810000 */
[----:B------:R-:W-:Y:S02]  /*47f0*/  CS2R R82, SRZ ;  /* 0x0000000000527805 */ /* 0x000fe4000001ff00 */
[----:B------:R-:W-:Y:S02]  /*4800*/  FSEL R47, R44, -INF , P3 ;  /* 0xff8000002c2f7808 */ /* 0x000fe40001800000 */
[----:B------:R-:W-:Y:S02]  /*4810*/  CS2R R80, SRZ ;  /* 0x0000000000507805 */ /* 0x000fe4000001ff00 */
[----:B------:R-:W-:Y:S01]  /*4820*/  FMNMX.FTZ R6, R41, R6, !PT ;  /* 0x0000000629067209 */ /* 0x000fe20007810000 */
[----:B------:R-:W-:Y:S01]  /*4830*/  MUFU.EX2 R8, R8 ;  /* 0x0000000800087308 */ /* 0x000fe20000000800 */
[----:B------:R-:W-:Y:S02]  /*4840*/  ISETP.GT.AND P3, PT, R3, 0x50, PT ;  /* 0x000000500300780c */ /* 0x000fe40003f64270 */
[----:B------:R-:W-:-:S02]  /*4850*/  CS2R R78, SRZ ;  /* 0x00000000004e7805 */ /* 0x000fc4000001ff00 */
[----:B------:R-:W-:Y:S02]  /*4860*/  FMNMX.FTZ R6, R47, R6, !PT ;  /* 0x000000062f067209 */ /* 0x000fe40007810000 */
[----:B------:R-:W-:Y:S02]  /*4870*/  CS2R R74, SRZ ;  /* 0x00000000004a7805 */ /* 0x000fe4000001ff00 */
[----:B------:R-:W-:Y:S02]  /*4880*/  FSEL R51, R32, -INF , P3 ;  /* 0xff80000020337808 */ /* 0x000fe40001800000 */
[----:B------:R-:W-:Y:S02]  /*4890*/  CS2R R66, SRZ ;  /* 0x0000000000427805 */ /* 0x000fe4000001ff00 */
[----:B------:R-:W-:Y:S01]  /*48a0*/  FMNMX.FTZ R6, R45, R6, !PT ;  /* 0x000000062d067209 */ /* 0x000fe20007810000 */
[----:B------:R-:W-:Y:S01]  /*48b0*/  MUFU.EX2 R197, R197 ;  /* 0x000000c500c57308 */ /* 0x000fe20000000800 */
[----:B------:R-:W-:-:S02]  /*48c0*/  ISETP.GT.AND P3, PT, R3, 0x58, PT ;  /* 0x000000580300780c */ /* 0x000fc40003f64270 */
[----:B------:R-:W-:Y:S02]  /*48d0*/  FMNMX.FTZ R6, R51, R6, !PT ;  /* 0x0000000633067209 */ /* 0x000fe40007810000 */
[----:B------:R-:W-:Y:S02]  /*48e0*/  FSEL R55, R36, -INF , P3 ;  /* 0xff80000024377808 */ /* 0x000fe40001800000 */
[----:B------:R-:W-:Y:S01]  /*48f0*/  FMNMX.FTZ R6, R33, R6, !PT ;  /* 0x0000000621067209 */ /* 0x000fe20007810000 */
[----:B------:R-:W-:Y:S01]  /*4900*/  MUFU.EX2 R10, R10 ;  /* 0x0000000a000a7308 */ /* 0x000fe20000000800 */
[----:B------:R-:W-:Y:S02]  /*4910*/  ISETP.GT.AND P3, PT, R3, 0x60, PT ;  /* 0x000000600300780c */ /* 0x000fe40003f64270 */
[----:B------:R-:W-:Y:S02]  /*4920*/  FMNMX.FTZ R6, R55, R6, !PT ;  /* 0x0000000637067209 */ /* 0x000fe40007810000 */
[----:B------:R-:W-:-:S02]  /*4930*/  FSEL R59, R24, -INF , P3 ;  /* 0xff800000183b7808 */ /* 0x000fc40001800000 */
[----:B------:R-:W-:Y:S01]  /*4940*/  FMNMX.FTZ R6, R37, R6, !PT ;  /* 0x0000000625067209 */ /* 0x000fe20007810000 */
[----:B------:R-:W-:Y:S01]  /*4950*/  MUFU.EX2 R199, R199 ;  /* 0x000000c700c77308 */ /* 0x000fe20000000800 */
[----:B------:R-:W-:Y:S02]  /*4960*/  ISETP.GT.AND P3, PT, R3, 0x68, PT ;  /* 0x000000680300780c */ /* 0x000fe40003f64270 */
[----:B------:R-:W-:Y:S02]  /*4970*/  FMNMX.FTZ R6, R59, R6, !PT ;  /* 0x000000063b067209 */ /* 0x000fe40007810000 */
[----:B------:R-:W-:Y:S02]  /*4980*/  ISETP.GT.AND P4, PT, R3, 0x69, PT ;  /* 0x000000690300780c */ /* 0x000fe40003f84270 */
[----:B------:R-:W-:Y:S01]  /*4990*/  FSEL R63, R28, -INF , P3 ;  /* 0xff8000001c3f7808 */ /* 0x000fe20001800000 */
[----:B------:R0:W-:Y:S01]  /*49a0*/  MUFU.EX2 R20, R71 ;  /* 0x0000004700147308 */ /* 0x0001e20000000800 */
[----:B------:R-:W-:-:S02]  /*49b0*/  FMNMX.FTZ R6, R25, R6, !PT ;  /* 0x0000000619067209 */ /* 0x000fc40007810000 */
[----:B------:R-:W-:Y:S02]  /*49c0*/  FSEL R29, R29, -INF , P4 ;  /* 0xff8000001d1d7808 */ /* 0x000fe40002000000 */
[----:B------:R-:W-:Y:S02]  /*49d0*/  FMNMX.FTZ R6, R63, R6, !PT ;  /* 0x000000063f067209 */ /* 0x000fe40007810000 */
[----:B------:R-:W-:Y:S01]  /*49e0*/  F2FP.F16.F32.PACK_AB R201, R2, R201 ;  /* 0x000000c902c9723e */ /* 0x000fe200000000ff */
[----:B------:R-:W1:Y:S01]  /*49f0*/  MUFU.EX2 R85, R85 ;  /* 0x0000005500557308 */ /* 0x000e620000000800 */
[----:B------:R-:W-:Y:S02]  /*4a00*/  FMNMX.FTZ R6, R29, R6, !PT ;  /* 0x000000061d067209 */ /* 0x000fe40007810000 */
[----:B0-----:R-:W-:-:S03]  /*4a10*/  CS2R R70, SRZ ;  /* 0x0000000000467805 */ /* 0x001fc6000001ff00 */
[----:B------:R-:W0:Y:S02]  /*4a20*/  SHFL.BFLY PT, R3, R6, 0x2, 0x1f ;  /* 0x0c401f0006037f89 */ /* 0x000e2400000e0000 */
[----:B------:R-:W2:Y:S08]  /*4a30*/  MUFU.EX2 R87, R87 ;  /* 0x0000005700577308 */ /* 0x000eb00000000800 */
[----:B------:R-:W-:Y:S01]  /*4a40*/  MUFU.EX2 R89, R89 ;  /* 0x0000005900597308 */ /* 0x000fe20000000800 */
[----:B-1----:R-:W-:-:S07]  /*4a50*/  F2FP.F16.F32.PACK_AB R193, R22, R85 ;  /* 0x0000005516c1723e */ /* 0x002fce00000000ff */
[----:B------:R1:W3:Y:S01]  /*4a60*/  MUFU.EX2 R24, R91 ;  /* 0x0000005b00187308 */ /* 0x0002e20000000800 */
[----:B--2---:R-:W-:Y:S02]  /*4a70*/  F2FP.F16.F32.PACK_AB R195, R26, R87 ;  /* 0x000000571ac3723e */ /* 0x004fe400000000ff */
[----:B0-----:R-:W-:-:S05]  /*4a80*/  FMNMX.FTZ R3, R6, R3, !PT ;  /* 0x0000000306037209 */ /* 0x001fca0007810000 */
[----:B------:R-:W-:Y:S01]  /*4a90*/  MUFU.EX2 R93, R93 ;  /* 0x0000005d005d7308 */ /* 0x000fe20000000800 */
[----:B-1----:R-:W-:Y:S01]  /*4aa0*/  CS2R R90, SRZ ;  /* 0x00000000005a7805 */ /* 0x002fe2000001ff00 */
[----:B------:R-:W0:Y:S06]  /*4ab0*/  SHFL.BFLY PT, R6, R3, 0x1, 0x1f ;  /* 0x0c201f0003067f89 */ /* 0x000e2c00000e0000 */
[----:B------:R1:W2:Y:S01]  /*4ac0*/  MUFU.EX2 R28, R95 ;  /* 0x0000005f001c7308 */ /* 0x0002a20000000800 */
[----:B---3--:R-:W-:-:S07]  /*4ad0*/  F2FP.F16.F32.PACK_AB R189, R24, R89 ;  /* 0x0000005918bd723e */ /* 0x008fce00000000ff */
[----:B------:R-:W-:Y:S01]  /*4ae0*/  MUFU.EX2 R97, R97 ;  /* 0x0000006100617308 */ /* 0x000fe20000000800 */
[----:B-1----:R-:W-:-:S07]  /*4af0*/  CS2R R94, SRZ ;  /* 0x00000000005e7805 */ /* 0x002fce000001ff00 */
[----:B------:R1:W-:Y:S01]  /*4b00*/  MUFU.EX2 R30, R99 ;  /* 0x00000063001e7308 */ /* 0x0003e20000000800 */
[----:B--2---:R-:W-:Y:S02]  /*4b10*/  F2FP.F16.F32.PACK_AB R191, R28, R93 ;  /* 0x0000005d1cbf723e */ /* 0x004fe400000000ff */
[----:B0-----:R-:W-:-:S04]  /*4b20*/  FMNMX.FTZ R6, R3, R6, !PT ;  /* 0x0000000603067209 */ /* 0x001fc80007810000 */
[C---:B------:R-:W-:Y:S01]  /*4b30*/  FSETP.NEU.FTZ.AND P3, PT, R6.reuse, -INF , PT ;  /* 0xff8000000600780b */ /* 0x040fe20003f7d000 */
[----:B------:R-:W-:Y:S01]  /*4b40*/  FMUL.FTZ R3, R6, R0 ;  /* 0x0000000006037220 */ /* 0x000fe20000410000 */
[----:B------:R-:W-:Y:S01]  /*4b50*/  MUFU.EX2 R101, R101 ;  /* 0x0000006500657308 */ /* 0x000fe20000000800 */
[----:B-1----:R-:W-:-:S03]  /*4b60*/  CS2R R98, SRZ ;  /* 0x0000000000627805 */ /* 0x002fc6000001ff00 */
[----:B------:R-:W-:Y:S01]  /*4b70*/  FSEL R14, R3, RZ, P3 ;  /* 0x000000ff030e7208 */ /* 0x000fe20001800000 */
[----:B------:R-:W-:Y:S01]  /*4b80*/  FADD.FTZ R3, R203, R42 ;  /* 0x0000002acb037221 */ /* 0x000fe20000010000 */
[C---:B------:R-:W-:Y:S02]  /*4b90*/  F2FP.F16.F32.PACK_AB R203, R8.reuse, R203 ;  /* 0x000000cb08cb723e */ /* 0x040fe400000000ff */
[----:B------:R-:W-:Y:S01]  /*4ba0*/  MUFU.EX2 R32, R103 ;  /* 0x0000006700207308 */ /* 0x000fe20000000800 */
[-CC-:B------:R-:W-:Y:S01]  /*4bb0*/  FFMA.FTZ R73, R73, R0.reuse, -R14.reuse ;  /* 0x0000000049497223 */ /* 0x180fe2000001080e */
[-CC-:B------:R-:W-:Y:S01]  /*4bc0*/  FFMA.FTZ R9, R9, R0.reuse, -R14.reuse ;  /* 0x0000000009097223 */ /* 0x180fe2000001080e */
[-CC-:B------:R-:W-:Y:S01]  /*4bd0*/  FFMA.FTZ R15, R15, R0.reuse, -R14.reuse ;  /* 0x000000000f0f7223 */ /* 0x180fe2000001080e */
[-CC-:B------:R-:W-:Y:S01]  /*4be0*/  FFMA.FTZ R77, R77, R0.reuse, -R14.reuse ;  /* 0x000000004d4d7223 */ /* 0x180fe2000001080e */
[-CC-:B------:R-:W-:Y:S01]  /*4bf0*/  FFMA.FTZ R21, R21, R0.reuse, -R14.reuse ;  /* 0x0000000015157223 */ /* 0x180fe2000001080e */
[----:B------:R-:W-:Y:S01]  /*4c00*/  FADD.FTZ R42, R8, R3 ;  /* 0x00000003082a7221 */ /* 0x000fe20000010000 */
[-CC-:B------:R-:W-:Y:S01]  /*4c10*/  FFMA.FTZ R65, R65, R0.reuse, -R14.reuse ;  /* 0x0000000041417223 */ /* 0x180fe2000001080e */
[----:B------:R0:W-:Y:S01]  /*4c20*/  MUFU.EX2 R200, R9 ;  /* 0x0000000900c87308 */ /* 0x0001e20000000800 */
[-C--:B------:R-:W-:Y:S01]  /*4c30*/  FFMA.FTZ R23, R23, R0.reuse, -R14 ;  /* 0x0000000017177223 */ /* 0x080fe2000001080e */
[----:B------:R-:W-:Y:S01]  /*4c40*/  FADD.FTZ R3, R197, R42 ;  /* 0x0000002ac5037221 */ /* 0x000fe20000010000 */
[-CC-:B------:R-:W-:Y:S01]  /*4c50*/  FFMA.FTZ R69, R69, R0.reuse, -R14.reuse ;  /* 0x0000000045457223 */ /* 0x180fe2000001080e */
[-CC-:B------:R-:W-:Y:S01]  /*4c60*/  FFMA.FTZ R27, R27, R0.reuse, -R14.reuse ;  /* 0x000000001b1b7223 */ /* 0x180fe2000001080e */
[-CC-:B------:R-:W-:Y:S01]  /*4c70*/  FFMA.FTZ R57, R57, R0.reuse, -R14.reuse ;  /* 0x0000000039397223 */ /* 0x180fe2000001080e */
[----:B------:R-:W-:Y:S01]  /*4c80*/  FADD.FTZ R44, R10, R3 ;  /* 0x000000030a2c7221 */ /* 0x000fe20000010000 */
[-CC-:B------:R-:W-:Y:S01]  /*4c90*/  FFMA.FTZ R31, R31, R0.reuse, -R14.reuse ;  /* 0x000000001f1f7223 */ /* 0x180fe2000001080e */
[----:B------:R-:W1:Y:S01]  /*4ca0*/  MUFU.EX2 R73, R73 ;  /* 0x0000004900497308 */ /* 0x000e620000000800 */
[-C--:B------:R-:W-:Y:S01]  /*4cb0*/  FFMA.FTZ R61, R61, R0.reuse, -R14 ;  /* 0x000000003d3d7223 */ /* 0x080fe2000001080e */
[----:B0-----:R-:W-:Y:S01]  /*4cc0*/  FADD.FTZ R9, R199, R44 ;  /* 0x0000002cc7097221 */ /* 0x001fe20000010000 */
[-CC-:B------:R-:W-:Y:S01]  /*4cd0*/  FFMA.FTZ R35, R35, R0.reuse, -R14.reuse ;  /* 0x0000000023237223 */ /* 0x180fe2000001080e */
[-CC-:B------:R-:W-:Y:S01]  /*4ce0*/  FFMA.FTZ R49, R49, R0.reuse, -R14.reuse ;  /* 0x0000000031317223 */ /* 0x180fe2000001080e */
[-CC-:B------:R-:W-:Y:S01]  /*4cf0*/  FFMA.FTZ R39, R39, R0.reuse, -R14.reuse ;  /* 0x0000000027277223 */ /* 0x180fe2000001080e */
[----:B------:R-:W-:Y:S01]  /*4d00*/  FADD.FTZ R44, R20, R9 ;  /* 0x00000009142c7221 */ /* 0x000fe20000010000 */
[-CC-:B------:R-:W-:Y:S01]  /*4d10*/  FFMA.FTZ R53, R53, R0.reuse, -R14.reuse ;  /* 0x0000000035357223 */ /* 0x180fe2000001080e */
[----:B------:R-:W0:Y:S01]  /*4d20*/  MUFU.EX2 R15, R15 ;  /* 0x0000000f000f7308 */ /* 0x000e220000000800 */
[-C--:B------:R-:W-:Y:S01]  /*4d30*/  FFMA.FTZ R43, R43, R0.reuse, -R14 ;  /* 0x000000002b2b7223 */ /* 0x080fe2000001080e */
[----:B------:R-:W-:Y:S01]  /*4d40*/  FADD.FTZ R9, R85, R44 ;  /* 0x0000002c55097221 */ /* 0x000fe20000010000 */
[-CC-:B------:R-:W-:Y:S01]  /*4d50*/  FFMA.FTZ R41, R41, R0.reuse, -R14.reuse ;  /* 0x0000000029297223 */ /* 0x180fe2000001080e */
[-CC-:B------:R-:W-:Y:S01]  /*4d60*/  FFMA.FTZ R47, R47, R0.reuse, -R14.reuse ;  /* 0x000000002f2f7223 */ /* 0x180fe2000001080e */
[-CC-:B------:R-:W-:Y:S01]  /*4d70*/  FFMA.FTZ R45, R45, R0.reuse, -R14.reuse ;  /* 0x000000002d2d7223 */ /* 0x180fe2000001080e */
[----:B------:R-:W-:Y:S01]  /*4d80*/  FADD.FTZ R44, R22, R9 ;  /* 0x00000009162c7221 */ /* 0x000fe20000010000 */
[-CC-:B------:R-:W-:Y:S01]  /*4d90*/  FFMA.FTZ R51, R51, R0.reuse, -R14.reuse ;  /* 0x0000000033337223 */ /* 0x180fe2000001080e */
[----:B------:R-:W2:Y:S01]  /*4da0*/  MUFU.EX2 R202, R77 ;  /* 0x0000004d00ca7308 */ /* 0x000ea20000000800 */
[----:B-1----:R-:W-:Y:S01]  /*4db0*/  FADD.FTZ R42, R200, R73 ;  /* 0x00000049c82a7221 */ /* 0x002fe20000010000 */
        /* <DEDUP_REMOVED lines=8> */
[----:B------:R-:W-:Y:S01]  /*4e40*/  FFMA.FTZ R14, R29, R0, -R14 ;  /* 0x000000001d0e7223 */ /* 0x000fe2000001080e */
[----:B------:R-:W-:-:S02]  /*4e50*/  PLOP3.LUT P3, PT, PT, PT, UP1, 0x80, 0x0 ;  /* 0x000000000000781c */ /* 0x000fc40003f6f018 */
[----:B------:R-:W-:Y:S02]  /*4e60*/  CS2R R102, SRZ ;  /* 0x0000000000667805 */ /* 0x000fe4000001ff00 */
[----:B------:R-:W-:Y:S01]  /*4e70*/  F2FP.F16.F32.PACK_AB R199, R20, R199 ;  /* 0x000000c714c7723e */ /* 0x000fe200000000ff */
[----:B------:R-:W-:Y:S01]  /*4e80*/  IMAD.U32 R20, RZ, RZ, UR14 ;  /* 0x0000000eff147e24 */ /* 0x000fe2000f8e00ff */
[----:B------:R-:W-:Y:S01]  /*4e90*/  F2FP.F16.F32.PACK_AB R197, R10, R197 ;  /* 0x000000c50ac5723e */ /* 0x000fe200000000ff */
[----:B------:R0:W3:Y:S01]  /*4ea0*/  MUFU.EX2 R196, R65 ;  /* 0x0000004100c47308 */ /* 0x0000e20000000800 */
[----:B--2---:R-:W-:Y:S01]  /*4eb0*/  FADD.FTZ R42, R202, R3 ;  /* 0x00000003ca2a7221 */ /* 0x004fe20000010000 */
[----:B------:R-:W-:Y:S02]  /*4ec0*/  F2FP.F16.F32.PACK_AB R185, R30, R97 ;  /* 0x000000611eb9723e */ /* 0x000fe400000000ff */
[----:B------:R-:W-:Y:S02]  /*4ed0*/  CS2R R84, SRZ ;  /* 0x0000000000547805 */ /* 0x000fe4000001ff00 */
[----:B------:R-:W-:-:S02]  /*4ee0*/  F2FP.F16.F32.PACK_AB R187, R32, R101 ;  /* 0x0000006520bb723e */ /* 0x000fc400000000ff */
[----:B------:R-:W-:Y:S02]  /*4ef0*/  CS2R R76, SRZ ;  /* 0x00000000004c7805 */ /* 0x000fe4000001ff00 */
[----:B------:R-:W-:Y:S02]  /*4f00*/  F2FP.F16.F32.PACK_AB R200, R73, R200 ;  /* 0x000000c849c8723e */ /* 0x000fe400000000ff */
[----:B------:R-:W-:Y:S01]  /*4f10*/  CS2R R72, SRZ ;  /* 0x0000000000487805 */ /* 0x000fe2000001ff00 */
[----:B------:R-:W2:Y:S01]  /*4f20*/  MUFU.EX2 R23, R23 ;  /* 0x0000001700177308 */ /* 0x000ea20000000800 */
[----:B-1----:R-:W-:Y:S01]  /*4f30*/  FADD.FTZ R3, R21, R42 ;  /* 0x0000002a15037221 */ /* 0x002fe20000010000 */
[----:B------:R-:W-:Y:S02]  /*4f40*/  F2FP.F16.F32.PACK_AB R202, R202, R15 ;  /* 0x0000000fcaca723e */ /* 0x000fe400000000ff */
[----:B0-----:R-:W-:-:S04]  /*4f50*/  CS2R R64, SRZ ;  /* 0x0000000000407805 */ /* 0x001fc8000001ff00 */
[----:B------:R0:W1:Y:S01]  /*4f60*/  MUFU.EX2 R198, R69 ;  /* 0x0000004500c67308 */ /* 0x0000620000000800 */
[C---:B---3--:R-:W-:Y:S01]  /*4f70*/  FADD.FTZ R42, R196.reuse, R3 ;  /* 0x00000003c42a7221 */ /* 0x048fe20000010000 */
[----:B------:R-:W-:Y:S01]  /*4f80*/  FADD.FTZ R3, R87, R44 ;  /* 0x0000002c57037221 */ /* 0x000fe20000010000 */
[----:B------:R-:W-:Y:S02]  /*4f90*/  F2FP.F16.F32.PACK_AB R196, R196, R21 ;  /* 0x00000015c4c4723e */ /* 0x000fe400000000ff */
[----:B------:R-:W-:Y:S01]  /*4fa0*/  CS2R R86, SRZ ;  /* 0x0000000000567805 */ /* 0x000fe2000001ff00 */
[----:B------:R-:W-:Y:S01]  /*4fb0*/  FADD.FTZ R44, R26, R3 ;  /* 0x000000031a2c7221 */ /* 0x000fe20000010000 */
[----:B------:R-:W-:Y:S01]  /*4fc0*/  @!P1 VIADD R3, R46, 0x36840 ;  /* 0x000368402e039836 */ /* 0x000fe20000000000 */
[----:B------:R-:W3:Y:S01]  /*4fd0*/  MUFU.EX2 R27, R27 ;  /* 0x0000001b001b7308 */ /* 0x000ee20000000800 */
[----:B--2---:R-:W-:Y:S01]  /*4fe0*/  FADD.FTZ R9, R23, R42 ;  /* 0x0000002a17097221 */ /* 0x004fe20000010000 */
[----:B0-----:R-:W-:-:S02]  /*4ff0*/  CS2R R68, SRZ ;  /* 0x0000000000447805 */ /* 0x001fc4000001ff00 */
[----:B------:R-:W-:-:S04]  /*5000*/  @!P1 PRMT R3, RZ, 0x654, R3 ;  /* 0x00000654ff039816 */ /* 0x000fc80000000003 */
[----:B------:R0:W2:Y:S01]  /*5010*/  MUFU.EX2 R192, R57 ;  /* 0x0000003900c07308 */ /* 0x0000a20000000800 */
[C---:B-1----:R-:W-:Y:S01]  /*5020*/  FADD.FTZ R42, R198.reuse, R9 ;  /* 0x00000009c62a7221 */ /* 0x042fe20000010000 */
[----:B------:R1:W-:Y:S01]  /*5030*/  @!P1 SYNCS.ARRIVE.TRANS64.RED.A1T0 RZ, [R3+URZ], RZ ;  /* 0x000000ff03ff99a7 */ /* 0x0003e2000810043f */
[----:B------:R-:W-:-:S05]  /*5040*/  F2FP.F16.F32.PACK_AB R198, R198, R23 ;  /* 0x00000017c6c6723e */ /* 0x000fca00000000ff */
[----:B------:R-:W1:Y:S01]  /*5050*/  MUFU.EX2 R31, R31 ;  /* 0x0000001f001f7308 */ /* 0x000e620000000800 */
[----:B---3--:R-:W-:Y:S01]  /*5060*/  FADD.FTZ R9, R27, R42 ;  /* 0x0000002a1b097221 */ /* 0x008fe20000010000 */
[----:B0-----:R-:W-:-:S06]  /*5070*/  CS2R R56, SRZ ;  /* 0x0000000000387805 */ /* 0x001fcc000001ff00 */
[----:B------:R0:W3:Y:S01]  /*5080*/  MUFU.EX2 R194, R61 ;  /* 0x0000003d00c27308 */ /* 0x0000e20000000800 */
[C---:B--2---:R-:W-:Y:S01]  /*5090*/  FADD.FTZ R42, R192.reuse, R9 ;  /* 0x00000009c02a7221 */ /* 0x044fe20000010000 */
[----:B------:R-:W-:Y:S02]  /*50a0*/  F2FP.F16.F32.PACK_AB R192, R192, R27 ;  /* 0x0000001bc0c0723e */ /* 0x000fe400000000ff */
[----:B------:R-:W-:-:S04]  /*50b0*/  CS2R R26, SRZ ;  /* 0x00000000001a7805 */ /* 0x000fc8000001ff00 */
[----:B------:R-:W2:Y:S01]  /*50c0*/  MUFU.EX2 R35, R35 ;  /* 0x0000002300237308 */ /* 0x000ea20000000800 */
[----:B-1----:R-:W-:Y:S01]  /*50d0*/  FADD.FTZ R3, R31, R42 ;  /* 0x0000002a1f037221 */ /* 0x002fe20000010000 */
[----:B0-----:R-:W-:-:S06]  /*50e0*/  CS2R R60, SRZ ;  /* 0x00000000003c7805 */ /* 0x001fcc000001ff00 */
[----:B------:R0:W1:Y:S01]  /*50f0*/  MUFU.EX2 R188, R49 ;  /* 0x0000003100bc7308 */ /* 0x0000620000000800 */
[C---:B---3--:R-:W-:Y:S01]  /*5100*/  FADD.FTZ R42, R194.reuse, R3 ;  /* 0x00000003c22a7221 */ /* 0x048fe20000010000 */
[----:B------:R-:W-:-:S06]  /*5110*/  F2FP.F16.F32.PACK_AB R194, R194, R31 ;  /* 0x0000001fc2c2723e */ /* 0x000fcc00000000ff */
[----:B------:R-:W3:Y:S01]  /*5120*/  MUFU.EX2 R39, R39 ;  /* 0x0000002700277308 */ /* 0x000ee20000000800 */
[----:B--2---:R-:W-:Y:S01]  /*5130*/  FADD.FTZ R3, R35, R42 ;  /* 0x0000002a23037221 */ /* 0x004fe20000010000 */
[----:B0-----:R-:W-:-:S06]  /*5140*/  CS2R R48, SRZ ;  /* 0x0000000000307805 */ /* 0x001fcc000001ff00 */
[----:B------:R0:W2:Y:S01]  /*5150*/  MUFU.EX2 R190, R53 ;  /* 0x0000003500be7308 */ /* 0x0000a20000000800 */
[C---:B-1----:R-:W-:Y:S01]  /*5160*/  FADD.FTZ R42, R188.reuse, R3 ;  /* 0x00000003bc2a7221 */ /* 0x042fe20000010000 */
[----:B------:R-:W-:-:S06]  /*5170*/  F2FP.F16.F32.PACK_AB R188, R188, R35 ;  /* 0x00000023bcbc723e */ /* 0x000fcc00000000ff */
[----:B------:R-:W1:Y:S01]  /*5180*/  MUFU.EX2 R43, R43 ;  /* 0x0000002b002b7308 */ /* 0x000e620000000800 */
[----:B---3--:R-:W-:Y:S01]  /*5190*/  FADD.FTZ R3, R39, R42 ;  /* 0x0000002a27037221 */ /* 0x008fe20000010000 */
[----:B0-----:R-:W-:-:S06]  /*51a0*/  CS2R R52, SRZ ;  /* 0x0000000000347805 */ /* 0x001fcc000001ff00 */
[----:B------:R0:W3:Y:S01]  /*51b0*/  MUFU.EX2 R184, R41 ;  /* 0x0000002900b87308 */ /* 0x0000e20000000800 */
[C---:B--2---:R-:W-:Y:S01]  /*51c0*/  FADD.FTZ R2, R190.reuse, R3 ;  /* 0x00000003be027221 */ /* 0x044fe20000010000 */
[----:B------:R-:W-:-:S06]  /*51d0*/  F2FP.F16.F32.PACK_AB R190, R190, R39 ;  /* 0x00000027bebe723e */ /* 0x000fcc00000000ff */
[----:B------:R-:W2:Y:S01]  /*51e0*/  MUFU.EX2 R47, R47 ;  /* 0x0000002f002f7308 */ /* 0x000ea20000000800 */
[----:B0-----:R-:W-:Y:S01]  /*51f0*/  FADD.FTZ R41, R89, R44 ;  /* 0x0000002c59297221 */ /* 0x001fe20000010000 */
[----:B-1----:R-:W-:Y:S01]  /*5200*/  FADD.FTZ R3, R43, R2 ;  /* 0x000000022b037221 */ /* 0x002fe20000010000 */
[----:B------:R-:W-:Y:S02]  /*5210*/  CS2R R88, SRZ ;  /* 0x0000000000587805 */ /* 0x000fe4000001ff00 */
[----:B------:R-:W-:-:S03]  /*5220*/  FADD.FTZ R44, R24, R41 ;  /* 0x00000029182c7221 */ /* 0x000fc60000010000 */
[----:B------:R-:W0:Y:S01]  /*5230*/  MUFU.EX2 R186, R45 ;  /* 0x0000002d00ba7308 */ /* 0x000e220000000800 */
[----:B------:R-:W-:Y:S01]  /*5240*/  FADD.FTZ R9, R93, R44 ;  /* 0x0000002c5d097221 */ /* 0x000fe20000010000 */
[C---:B---3--:R-:W-:Y:S01]  /*5250*/  FADD.FTZ R2, R184.reuse, R3 ;  /* 0x00000003b8027221 */ /* 0x048fe20000010000 */
[----:B------:R-:W-:Y:S02]  /*5260*/  F2FP.F16.F32.PACK_AB R184, R184, R43 ;  /* 0x0000002bb8b8723e */ /* 0x000fe400000000ff */
[----:B------:R-:W-:Y:S01]  /*5270*/  CS2R R92, SRZ ;  /* 0x00000000005c7805 */ /* 0x000fe2000001ff00 */
[----:B------:R-:W-:Y:S01]  /*5280*/  FADD.FTZ R44, R28, R9 ;  /* 0x000000091c2c7221 */ /* 0x000fe20000010000 */
[----:B------:R-:W-:Y:S01]  /*5290*/  CS2R R28, SRZ ;  /* 0x00000000001c7805 */ /* 0x000fe2000001ff00 */
[----:B------:R-:W1:Y:S02]  /*52a0*/  MUFU.EX2 R105, R105 ;  /* 0x0000006900697308 */ /* 0x000e640000000800 */
[----:B------:R-:W-:Y:S01]  /*52b0*/  FADD.FTZ R9, R97, R44 ;  /* 0x0000002c61097221 */ /* 0x000fe20000010000 */
[----:B--2---:R-:W-:Y:S01]  /*52c0*/  FADD.FTZ R3, R47, R2 ;  /* 0x000000022f037221 */ /* 0x004fe20000010000 */
[----:B------:R-:W-:-:S02]  /*52d0*/  CS2R R96, SRZ ;  /* 0x0000000000607805 */ /* 0x000fc4000001ff00 */
[----:B------:R-:W-:Y:S01]  /*52e0*/  FADD.FTZ R44, R30, R9 ;  /* 0x000000091e2c7221 */ /* 0x000fe20000010000 */
[----:B------:R-:W-:Y:S01]  /*52f0*/  CS2R R30, SRZ ;  /* 0x00000000001e7805 */ /* 0x000fe2000001ff00 */
[----:B------:R-:W2:Y:S02]  /*5300*/  MUFU.EX2 R51, R51 ;  /* 0x0000003300337308 */ /* 0x000ea40000000800 */
[----:B------:R-:W-:Y:S01]  /*5310*/  FADD.FTZ R9, R101, R44 ;  /* 0x0000002c65097221 */ /* 0x000fe20000010000 */
[C---:B0-----:R-:W-:Y:S01]  /*5320*/  FADD.FTZ R2, R186.reuse, R3 ;  /* 0x00000003ba027221 */ /* 0x041fe20000010000 */
[----:B------:R-:W-:Y:S02]  /*5330*/  F2FP.F16.F32.PACK_AB R186, R186, R47 ;  /* 0x0000002fbaba723e */ /* 0x000fe400000000ff */
[----:B------:R-:W-:Y:S01]  /*5340*/  CS2R R100, SRZ ;  /* 0x0000000000647805 */ /* 0x000fe2000001ff00 */
[----:B------:R-:W-:Y:S01]  /*5350*/  FADD.FTZ R42, R32, R9 ;  /* 0x00000009202a7221 */ /* 0x000fe20000010000 */
[----:B------:R-:W-:-:S02]  /*5360*/  CS2R R46, SRZ ;  /* 0x00000000002e7805 */ /* 0x000fc4000001ff00 */
[----:B------:R-:W-:Y:S01]  /*5370*/  CS2R R44, SRZ ;  /* 0x00000000002c7805 */ /* 0x000fe2000001ff00 */
[----:B------:R0:W3:Y:S01]  /*5380*/  MUFU.EX2 R34, R107 ;  /* 0x0000006b00227308 */ /* 0x0000e20000000800 */
[----:B-1----:R-:W-:Y:S01]  /*5390*/  FADD.FTZ R9, R105, R42 ;  /* 0x0000002a69097221 */ /* 0x002fe20000010000 */
[----:B------:R-:W-:-:S06]  /*53a0*/  CS2R R42, SRZ ;  /* 0x00000000002a7805 */ /* 0x000fcc000001ff00 */
[----:B------:R1:W4:Y:S01]  /*53b0*/  MUFU.EX2 R180, R33 ;  /* 0x0000002100b47308 */ /* 0x0003220000000800 */
[----:B--2---:R-:W-:Y:S01]  /*53c0*/  FADD.FTZ R3, R51, R2 ;  /* 0x0000000233037221 */ /* 0x004fe20000010000 */
[----:B0-----:R-:W-:-:S06]  /*53d0*/  CS2R R106, SRZ ;  /* 0x00000000006a7805 */ /* 0x001fcc000001ff00 */
[----:B------:R-:W0:Y:S01]  /*53e0*/  MUFU.EX2 R109, R109 ;  /* 0x0000006d006d7308 */ /* 0x000e220000000800 */
[C---:B---3--:R-:W-:Y:S01]  /*53f0*/  FADD.FTZ R8, R34.reuse, R9 ;  /* 0x0000000922087221 */ /* 0x048fe20000010000 */
[----:B------:R-:W-:Y:S02]  /*5400*/  F2FP.F16.F32.PACK_AB R181, R34, R105 ;  /* 0x0000006922b5723e */ /* 0x000fe400000000ff */
[----:B------:R-:W-:Y:S02]  /*5410*/  CS2R R104, SRZ ;  /* 0x0000000000687805 */ /* 0x000fe4000001ff00 */
[----:B------:R-:W-:Y:S02]  /*5420*/  CS2R R34, SRZ ;  /* 0x0000000000227805 */ /* 0x000fe4000001ff00 */
[----:B-1----:R-:W-:Y:S01]  /*5430*/  CS2R R32, SRZ ;  /* 0x0000000000207805 */ /* 0x002fe2000001ff00 */
[----:B------:R-:W1:Y:S01]  /*5440*/  MUFU.EX2 R55, R55 ;  /* 0x0000003700377308 */ /* 0x000e620000000800 */
[C---:B----4-:R-:W-:Y:S01]  /*5450*/  FADD.FTZ R2, R180.reuse, R3 ;  /* 0x00000003b4027221 */ /* 0x050fe20000010000 */
[----:B------:R-:W-:-:S02]  /*5460*/  F2FP.F16.F32.PACK_AB R180, R180, R51 ;  /* 0x00000033b4b4723e */ /* 0x000fc400000000ff */
[----:B------:R-:W-:-:S04]  /*5470*/  CS2R R50, SRZ ;  /* 0x0000000000327805 */ /* 0x000fc8000001ff00 */
[----:B------:R2:W3:Y:S01]  /*5480*/  MUFU.EX2 R36, R111 ;  /* 0x0000006f00247308 */ /* 0x0004e20000000800 */
[----:B0-----:R-:W-:-:S07]  /*5490*/  FADD.FTZ R9, R109, R8 ;  /* 0x000000086d097221 */ /* 0x001fce0000010000 */
[----:B------:R0:W4:Y:S01]  /*54a0*/  MUFU.EX2 R182, R37 ;  /* 0x0000002500b67308 */ /* 0x0001220000000800 */
[----:B-1----:R-:W-:Y:S01]  /*54b0*/  FADD.FTZ R3, R55, R2 ;  /* 0x0000000237037221 */ /* 0x002fe20000010000 */
[----:B--2---:R-:W-:-:S06]  /*54c0*/  CS2R R110, SRZ ;  /* 0x00000000006e7805 */ /* 0x004fcc000001ff00 */
[----:B------:R-:W1:Y:S01]  /*54d0*/  MUFU.EX2 R113, R113 ;  /* 0x0000007100717308 */ /* 0x000e620000000800 */
[C---:B---3--:R-:W-:Y:S01]  /*54e0*/  FADD.FTZ R8, R36.reuse, R9 ;  /* 0x0000000924087221 */ /* 0x048fe20000010000 */
[----:B------:R-:W-:Y:S02]  /*54f0*/  F2FP.F16.F32.PACK_AB R183, R36, R109 ;  /* 0x0000006d24b7723e */ /* 0x000fe400000000ff */
[----:B------:R-:W-:Y:S02]  /*5500*/  CS2R R108, SRZ ;  /* 0x00000000006c7805 */ /* 0x000fe4000001ff00 */
[----:B0-----:R-:W-:Y:S02]  /*5510*/  CS2R R36, SRZ ;  /* 0x0000000000247805 */ /* 0x001fe4000001ff00 */
[----:B------:R-:W0:Y:S01]  /*5520*/  MUFU.EX2 R59, R59 ;  /* 0x0000003b003b7308 */ /* 0x000e220000000800 */
[C---:B----4-:R-:W-:Y:S01]  /*5530*/  FADD.FTZ R2, R182.reuse, R3 ;  /* 0x00000003b6027221 */ /* 0x050fe20000010000 */
[----:B------:R-:W-:-:S02]  /*5540*/  F2FP.F16.F32.PACK_AB R182, R182, R55 ;  /* 0x00000037b6b6723e */ /* 0x000fc400000000ff */
[----:B------:R-:W-:-:S04]  /*5550*/  CS2R R54, SRZ ;  /* 0x0000000000367805 */ /* 0x000fc8000001ff00 */
[----:B------:R2:W3:Y:S01]  /*5560*/  MUFU.EX2 R38, R115 ;  /* 0x0000007300267308 */ /* 0x0004e20000000800 */
[----:B-1----:R-:W-:-:S07]  /*5570*/  FADD.FTZ R9, R113, R8 ;  /* 0x0000000871097221 */ /* 0x002fce0000010000 */
[----:B------:R1:W4:Y:S01]  /*5580*/  MUFU.EX2 R176, R25 ;  /* 0x0000001900b07308 */ /* 0x0003220000000800 */
[----:B0-----:R-:W-:Y:S01]  /*5590*/  FADD.FTZ R3, R59, R2 ;  /* 0x000000023b037221 */ /* 0x001fe20000010000 */
[----:B--2---:R-:W-:-:S06]  /*55a0*/  CS2R R114, SRZ ;  /* 0x0000000000727805 */ /* 0x004fcc000001ff00 */
        /* <DEDUP_REMOVED lines=11> */
[----:B0-----:R-:W-:Y:S01]  /*5660*/  FADD.FTZ R9, R117, R8 ;  /* 0x0000000875097221 */ /* 0x001fe20000010000 */
[----:B------:R-:W-:-:S06]  /*5670*/  IMAD.U32 R8, RZ, RZ, UR6 ;  /* 0x00000006ff087e24 */ /* 0x000fcc000f8e00ff */
[----:B------:R-:W0:Y:S01]  /*5680*/  MUFU.EX2 R14, R14 ;  /* 0x0000000e000e7308 */ /* 0x000e220000000800 */
[----:B-1----:R-:W-:Y:S01]  /*5690*/  FADD.FTZ R3, R63, R2 ;  /* 0x000000023f037221 */ /* 0x002fe20000010000 */
[----:B------:R-:W-:Y:S01]  /*56a0*/  IMAD.MOV.U32 R2, RZ, RZ, 0x3f800000 ;  /* 0x3f800000ff027424 */ /* 0x000fe200078e00ff */
[----:B--2---:R-:W-:Y:S01]  /*56b0*/  CS2R R118, SRZ ;  /* 0x0000000000767805 */ /* 0x004fe2000001ff00 */
[C---:B---3--:R-:W-:Y:S01]  /*56c0*/  FADD.FTZ R9, R40.reuse, R9 ;  /* 0x0000000928097221 */ /* 0x048fe20000010000 */
[----:B------:R-:W-:Y:S02]  /*56d0*/  F2FP.F16.F32.PACK_AB R179, R40, R117 ;  /* 0x0000007528b3723e */ /* 0x000fe400000000ff */
[----:B------:R-:W-:Y:S02]  /*56e0*/  CS2R R116, SRZ ;  /* 0x0000000000747805 */ /* 0x000fe4000001ff00 */
[----:B------:R-:W-:Y:S01]  /*56f0*/  CS2R R40, SRZ ;  /* 0x0000000000287805 */ /* 0x000fe2000001ff00 */
[C---:B0-----:R-:W-:Y:S01]  /*5700*/  FADD.FTZ R10, R14.reuse, R3 ;  /* 0x000000030e0a7221 */ /* 0x041fe20000010000 */
[----:B------:R-:W-:Y:S01]  /*5710*/  F2FP.F16.F32.PACK_AB R178, R14, R63 ;  /* 0x0000003f0eb2723e */ /* 0x000fe200000000ff */
[----:B------:R-:W-:Y:S01]  /*5720*/  IMAD.MOV.U32 R3, RZ, RZ, 0x3f800000 ;  /* 0x3f800000ff037424 */ /* 0x000fe200078e00ff */
[----:B------:R-:W-:Y:S01]  /*5730*/  CS2R R62, SRZ ;  /* 0x00000000003e7805 */ /* 0x000fe2000001ff00 */
[----:B------:R-:W-:Y:S06]  /*5740*/  @!P3 BRA `(.L_x_2075) ;  /* 0x00000044005cb947 */ /* 0x000fec0003800000 */
[----:B------:R-:W-:Y:S01]  /*5750*/  R2UR UR58, R20 ;  /* 0x00000000143a72ca */ /* 0x000fe200000e0000 */
[----:B------:R-:W-:Y:S01]  /*5760*/  IMAD.MOV.U32 R14, RZ, RZ, R7 ;  /* 0x000000ffff0e7224 */ /* 0x000fe200078e0007 */
[----:B------:R-:W-:Y:S01]  /*5770*/  UMOV UR61, URZ ;  /* 0x0000003f003d7c82 */ /* 0x000fe20008000000 */
[----:B------:R-:W-:Y:S01]  /*5780*/  IMAD.MOV.U32 R15, RZ, RZ, R6 ;  /* 0x000000ffff0f7224 */ /* 0x000fe200078e0006 */
[----:B------:R-:W-:Y:S01]  /*5790*/  UMOV UR57, URZ ;  /* 0x0000003f00397c82 */ /* 0x000fe20008000000 */
[----:B------:R-:W-:Y:S02]  /*57a0*/  IMAD.MOV.U32 R3, RZ, RZ, 0x3f800000 ;  /* 0x3f800000ff037424 */ /* 0x000fe400078e00ff */
[----:B------:R-:W-:-:S08]  /*57b0*/  IMAD.MOV.U32 R119, RZ, RZ, RZ ;  /* 0x000000ffff777224 */ /* 0x000fd000078e00ff */
.L_x_2084:
[----:B------:R-:W-:-:S04]  /*57c0*/  UIADD3 UR6, UR57, 0x1, URZ ;  /* 0x0000000139067890 */ /* 0x000fc8000fffe03f */
[----:B------:R-:W-:-:S04]  /*57d0*/  UISETP.NE.AND UP1, UPT, UR6, 0x2, UPT ;  /* 0x000000020600788c */ /* 0x000fc8000bf25270 */
[----:B------:R-:W-:Y:S02]  /*57e0*/  USEL UR7, URZ, 0x1, UP1 ;  /* 0x000000013f077887 */ /* 0x000fe40008800000 */
[----:B------:R-:W-:Y:S02]  /*57f0*/  USEL UR60, UR6, URZ, UP1 ;  /* 0x0000003f063c7287 */ /* 0x000fe40008800000 */
[----:B------:R-:W-:-:S06]  /*5800*/  ULOP3.LUT UR6, UR61, UR7, URZ, 0x3c, !UPT ;  /* 0x000000073d067292 */ /* 0x000fcc000f8e3c3f */
[----:B------:R-:W-:Y:S01]  /*5810*/  IMAD.U32 R8, RZ, RZ, UR6 ;  /* 0x00000006ff087e24 */ /* 0x000fe2000f8e00ff */
[----:B------:R-:W-:Y:S06]  /*5820*/  @!P0 BRA `(.L_x_2076) ;  /* 0x0000000000048947 */ /* 0x000fec0003800000 */
[----:B------:R-:W-:Y:S01]  /*5830*/  BPT.TRAP 0x1 ;  /* 0x000000040000795c */ /* 0x000fe20000300000 */
.L_x_2076:
        /* <DEDUP_REMOVED lines=8> */
.L_x_2077:
[----:B-1----:R-:W-:Y:S05]  /*58c0*/  @P3 BRA `(.L_x_2078) ;  /* 0x0000000000083947 */ /* 0x002fea0003800000 */
[----:B------:R-:W1:Y:S02]  /*58d0*/  SYNCS.PHASECHK.TRANS64.TRYWAIT P3, [UR59+0x36830], R0 ;  /* 0x03683000ff0075a7 */ /* 0x000e64000806017b */
[----:B-1----:R-:W-:Y:S05]  /*58e0*/  @!P3 BRA `(.L_x_2079) ;  /* 0x000000f400ccb947 */ /* 0x002fea0003800000 */
.L_x_2078:
        /* <DEDUP_REMOVED lines=10> */
[----:B01----:R-:W-:Y:S01]  /*5990*/  MOV R0, UR41 ;  /* 0x0000002900007c02 */ /* 0x003fe20008000f00 */
[----:B------:R-:W-:Y:S01]  /*59a0*/  UMOV UR15, 0x40000040 ;  /* 0x40000040000f7882 */ /* 0x000fe20000000000 */
[----:B------:R-:W-:Y:S01]  /*59b0*/  MOV R6, UR40 ;  /* 0x0000002800067c02 */ /* 0x000fe20008000f00 */
[----:B------:R-:W-:Y:S01]  /*59c0*/  UIMAD UR56, UR60, 0xa80, UR6 ;  /* 0x00000a803c3878a4 */ /* 0x000fe2000f8e0206 */
[C---:B------:R-:W-:Y:S01]  /*59d0*/  R2UR UR40, R4.reuse ;  /* 0x00000000042872ca */ /* 0x040fe200000e0000 */
[----:B------:R-:W-:Y:S01]  /*59e0*/  UMOV UR19, 0x40000040 ;  /* 0x4000004000137882 */ /* 0x000fe20000000000 */
[C---:B------:R-:W-:Y:S01]  /*59f0*/  R2UR UR41, R5.reuse ;  /* 0x00000000052972ca */ /* 0x040fe200000e0000 */
[----:B------:R-:W-:Y:S01]  /*5a00*/  UIADD3 UR50, UR56, 0x80, URZ ;  /* 0x0000008038327890 */ /* 0x000fe2000fffe03f */
[----:B------:R-:W-:Y:S01]  /*5a10*/  MOV R7, UR45 ;  /* 0x0000002d00077c02 */ /* 0x000fe20008000f00 */
[----:B------:R-:W-:Y:S01]  /*5a20*/  UIADD3 UR6, UR56, 0x100, URZ ;  /* 0x0000010038067890 */ /* 0x000fe2000fffe03f */
[----:B------:R-:W-:Y:S01]  /*5a30*/  MOV R20, UR44 ;  /* 0x0000002c00147c02 */ /* 0x000fe20008000f00 */
[----:B------:R-:W-:Y:S01]  /*5a40*/  UMOV UR54, UR56 ;  /* 0x0000003800367c82 */ /* 0x000fe20008000000 */
[----:B------:R-:W-:Y:S01]  /*5a50*/  UIADD3 UR7, UR56, 0x180, URZ ;  /* 0x0000018038077890 */ /* 0x000fe2000fffe03f */
[----:B------:R-:W-:Y:S01]  /*5a60*/  HGMMA.64x16x16.F32 R168, gdesc[UR52], RZ, !UPT, gsb0 ;  /* 0x0020000034a879f0 */ /* 0x000fe2000c0008ff */
[C---:B------:R-:W-:Y:S01]  /*5a70*/  R2UR UR52, R4.reuse ;  /* 0x00000000043472ca */ /* 0x040fe200000e0000 */
[----:B------:R-:W-:Y:S01]  /*5a80*/  UMOV UR55, 0x40000040 ;  /* 0x4000004000377882 */ /* 0x000fe20000000000 */
[C---:B------:R-:W-:Y:S01]  /*5a90*/  R2UR UR53, R5.reuse ;  /* 0x00000000053572ca */ /* 0x040fe200000e0000 */
[----:B------:R-:W-:Y:S01]  /*5aa0*/  UMOV UR54, UR6 ;  /* 0x0000000600367c82 */ /* 0x000fe20008000000 */
[----:B------:R-:W-:Y:S01]  /*5ab0*/  R2UR UR44, R4 ;  /* 0x00000000042c72ca */ /* 0x000fe200000e0000 */
[----:B------:R-:W-:Y:S01]  /*5ac0*/  UMOV UR42, UR7 ;  /* 0x00000007002a7c82 */ /* 0x000fe20008000000 */
[----:B------:R-:W-:Y:S01]  /*5ad0*/  R2UR UR45, R5 ;  /* 0x00000000052d72ca */ /* 0x000fe200000e0000 */
[----:B------:R-:W-:Y:S01]  /*5ae0*/  UIADD3 UR6, UR56, 0x200, URZ ;  /* 0x0000020038067890 */ /* 0x000fe2000fffe03f */
[-C--:B------:R-:W-:Y:S01]  /*5af0*/  FMUL.FTZ R24, R24, R2.reuse ;  /* 0x0000000218187220 */ /* 0x080fe20000410000 */
[----:B------:R-:W-:Y:S01]  /*5b00*/  UMOV UR7, 0x40000040 ;  /* 0x4000004000077882 */ /* 0x000fe20000000000 */
[----:B------:R-:W-:Y:S01]  /*5b10*/  UIADD3 UR10, UR56, 0x82, URZ ;  /* 0x00000082380a7890 */ /* 0x000fe2000fffe03f */
[-C--:B------:R-:W-:Y:S01]  /*5b20*/  FMUL.FTZ R25, R25, R2.reuse ;  /* 0x0000000219197220 */ /* 0x080fe20000410000 */
[----:B------:R-:W-:Y:S01]  /*5b30*/  UIADD3 UR11, UR56, 0x102, URZ ;  /* 0x00000102380b7890 */ /* 0x000fe2000fffe03f */
[-C--:B------:R-:W-:Y:S01]  /*5b40*/  FMUL.FTZ R28, R28, R2.reuse ;  /* 0x000000021c1c7220 */ /* 0x080fe20000410000 */
[----:B------:R-:W-:Y:S01]  /*5b50*/  UMOV UR46, UR6 ;  /* 0x00000006002e7c82 */ /* 0x000fe20008000000 */
        /* <DEDUP_REMOVED lines=572> */
.L_x_2080:
[----:B------:R-:W-:Y:S01]  /*7f20*/  R2UR UR6, R16 ;  /* 0x00000000100672ca */ /* 0x000fe200000e0000 */
[----:B------:R-:W-:-:S05]  /*7f30*/  IMAD.U32 R0, RZ, RZ, UR61 ;  /* 0x0000003dff007e24 */ /* 0x000fca000f8e00ff */
[----:B------:R-:W-:-:S07]  /*7f40*/  SHF.L.U32 R0, R0, 0x1f, RZ ;  /* 0x0000001f00007819 */ /* 0x000fce00000006ff */
[----:B------:R-:W-:-:S09]  /*7f50*/  ULEA UR11, UR57, UR6, 0x3 ;  /* 0x00000006390b7291 */ /* 0x000fd2000f8e183f */
[----:B------:R0:W1:Y:S01]  /*7f60*/  SYNCS.PHASECHK.TRANS64.TRYWAIT P3, [UR11+0x36850], R0 ;  /* 0x03685000ff0075a7 */ /* 0x000062000806014b */
[----:B------:R-:W-:Y:S05]  /*7f70*/  @!P0 BRA `(.L_x_2081) ;  /* 0x0000000000048947 */ /* 0x000fea0003800000 */
[----:B------:R-:W-:Y:S01]  /*7f80*/  BPT.TRAP 0x1 ;  /* 0x000000040000795c */ /* 0x000fe20000300000 */
.L_x_2081:
[----:B-1----:R-:W-:Y:S05]  /*7f90*/  @P3 BRA `(.L_x_2082) ;  /* 0x0000000000083947 */ /* 0x002fea0003800000 */
[----:B------:R-:W1:Y:S02]  /*7fa0*/  SYNCS.PHASECHK.TRANS64.TRYWAIT P3, [UR11+0x36850], R0 ;  /* 0x03685000ff0075a7 */ /* 0x000e64000806014b */
[----:B-1----:R-:W-:Y:S05]  /*7fb0*/  @!P3 BRA `(.L_x_2083) ;  /* 0x000000d00030b947 */ /* 0x002fea0003800000 */
.L_x_2082:
[----:B------:R-:W-:Y:S01]  /*7fc0*/  R2UR UR6, R16 ;  /* 0x00000000100672ca */ /* 0x000fe200000e0000 */
[----:B------:R-:W-:Y:S01]  /*7fd0*/  WARPGROUP.ARRIVE ;  /* 0x00000000000079c5 */ /* 0x000fe20000000000 */
[----:B------:R-:W-:Y:S01]  /*7fe0*/  UMOV UR7, 0x40000040 ;  /* 0x4000004000077882 */ /* 0x000fe20000000000 */
[----:B------:R-:W-:Y:S01]  /*7ff0*/  IMAD.MOV.U32 R6, RZ, RZ, R11 ;  /* 0x000000ffff067224 */ /* 0x000fe200078e000b */
[----:B------:R-:W-:Y:S01]  /*8000*/  R2UR UR15, R17 ;  /* 0x00000000110f72ca */ /* 0x000fe200000e0000 */
[----:B------:R-:W-:Y:S01]  /*8010*/  ULDC UR18, c[0x0][0x2f0] ;  /* 0x0000bc0000127ab9 */ /* 0x000fe20000000800 */
[----:B------:R-:W-:Y:S01]  /*8020*/  ULDC UR14, c[0x0][0x288] ;  /* 0x0000a200000e7ab9 */ /* 0x000fe20000000800 */
[----:B------:R-:W-:Y:S01]  /*8030*/  IMAD.U32 R7, RZ, RZ, UR18 ;  /* 0x00000012ff077e24 */ /* 0x000fe2000f8e00ff */
[----:B------:R-:W-:-:S05]  /*8040*/  R2UR UR61, R8 ;  /* 0x00000000083d72ca */ /* 0x000fca00000e0000 */
[----:B------:R-:W-:-:S04]  /*8050*/  UIADD3 UR6, UR6, 0x400, URZ ;  /* 0x0000040006067890 */ /* 0x000fc8000fffe03f */
[----:B------:R-:W-:-:S04]  /*8060*/  USHF.R.U32.HI UR6, URZ, 0x4, UR6 ;  /* 0x000000043f067899 */ /* 0x000fc80008011606 */
[----:B------:R-:W-:-:S04]  /*8070*/  ULOP3.LUT UR6, UR6, 0x3fff, URZ, 0xc0, !UPT ;  /* 0x00003fff06067892 */ /* 0x000fc8000f8ec03f */
[----:B------:R-:W-:-:S04]  /*8080*/  ULOP3.LUT UR6, UR6, 0x3800000, URZ, 0xfc, !UPT ;  /* 0x0380000006067892 */ /* 0x000fc8000f8efc3f */
[----:B------:R-:W-:-:S03]  /*8090*/  UIMAD UR10, UR57, 0xa80, UR6 ;  /* 0x00000a80390a78a4 */ /* 0x000fc6000f8e0206 */
[----:B------:R-:W-:-:S04]  /*80a0*/  UMOV UR57, UR60 ;  /* 0x0000003c00397c82 */ /* 0x000fc80008000000 */
        /* <DEDUP_REMOVED lines=12> */
[----:B------:R-:W-:Y:S01]  /*8170*/  @UP0 ULDC UR6, c[0x0][0x44c] ;  /* 0x0001130000060ab9 */ /* 0x000fe20000000800 */
[----:B------:R-:W-:Y:S01]  /*8180*/  UMOV UR7, 0x40000040 ;  /* 0x4000004000077882 */ /* 0x000fe20000000000 */
[----:B01----:R-:W-:Y:S01]  /*8190*/  @P2 IMAD.HI.U32 R0, R11, UR6, RZ ;  /* 0x000000060b002c27 */ /* 0x003fe2000f8e00ff */
[----:B------:R-:W-:-:S04]  /*81a0*/  @UP0 ULDC UR6, c[0x0][0x450] ;  /* 0x0001140000060ab9 */ /* 0x000fc80000000800 */
[----:B------:R-:W-:Y:S01]  /*81b0*/  @P2 SHF.R.U32.HI R6, RZ, UR6, R0 ;  /* 0x00000006ff062c19 */ /* 0x000fe20008011600 */
[----:B------:R-:W-:Y:S02]  /*81c0*/  UMOV UR6, 0x1 ;  /* 0x0000000100067882 */ /* 0x000fe40000000000 */
[----:B------:R-:W-:Y:S02]  /*81d0*/  UIMAD UR6, UR58, -0x70, UR6 ;  /* 0xffffff903a0678a4 */ /* 0x000fe4000f8e0206 */
[----:B------:R-:W0:Y:S04]  /*81e0*/  SHFL.IDX PT, R3, R6, 0x1, 0x1c1f ;  /* 0x003c1f0006037f89 */ /* 0x000e2800000e0000 */
[----:B------:R-:W-:Y:S01]  /*81f0*/  IMAD.U32 R2, RZ, RZ, UR6 ;  /* 0x00000006ff027e24 */ /* 0x000fe2000f8e00ff */
[----:B------:R-:W-:Y:S01]  /*8200*/  UIADD3 UR6, UR10, 0x180, URZ ;  /* 0x000001800a067890 */ /* 0x000fe2000fffe03f */
[----:B------:R-:W1:Y:S02]  /*8210*/  SHFL.IDX PT, R211, R6, RZ, 0x1c1f ;  /* 0x001c1fff06d37589 */ /* 0x000e6400000e0000 */
[----:B------:R-:W-:-:S04]  /*8220*/  IMAD R2, R13, -0x2, R2 ;  /* 0xfffffffe0d027824 */ /* 0x000fc800078e0202 */
[----:B------:R-:W-:-:S05]  /*8230*/  IMAD R2, R7, UR15, R2 ;  /* 0x0000000f07027c24 */ /* 0x000fca000f8e0202 */
[----:B0-----:R-:W-:-:S04]  /*8240*/  IADD3 R0, R3, -UR14, R2 ;  /* 0x8000000e03007c10 */ /* 0x001fc8000fffe002 */
[C---:B------:R-:W-:Y:S02]  /*8250*/  ISETP.GT.AND P3, PT, R0.reuse, RZ, PT ;  /* 0x000000ff0000720c */ /* 0x040fe40003f64270 */
[----:B------:R-:W-:Y:S02]  /*8260*/  ISETP.GT.AND P4, PT, R0, 0x1, PT ;  /* 0x000000010000780c */ /* 0x000fe40003f84270 */
[----:B------:R-:W-:Y:S02]  /*8270*/  FSEL R209, R170, -INF , P3 ;  /* 0xff800000aad17808 */ /* 0x000fe40001800000 */
[----:B------:R-:W-:Y:S02]  /*8280*/  ISETP.GT.AND P3, PT, R0, 0x8, PT ;  /* 0x000000080000780c */ /* 0x000fe40003f64270 */
[----:B------:R-:W-:Y:S02]  /*8290*/  FSEL R201, R171, -INF , P4 ;  /* 0xff800000abc97808 */ /* 0x000fe40002000000 */
        /* <DEDUP_REMOVED lines=17> */
[----:B------:R-:W-:Y:S02]  /*83b0*/  FMNMX.FTZ R20, R199, R20, !PT ;  /* 0x00000014c7147209 */ /* 0x000fe40007810000 */
[----:B-1----:R-:W-:-:S02]  /*83c0*/  IADD3 R2, R211, -UR14, R2 ;  /* 0x8000000ed3027c10 */ /* 0x002fc4000fffe002 */
[----:B------:R-:W-:Y:S02]  /*83d0*/  R2UR UR14, R204 ;  /* 0x00000000cc0e72ca */ /* 0x000fe400000e0000 */
[----:B------:R-:W-:-:S04]  /*83e0*/  ISETP.GT.AND P5, PT, R2, 0x1, PT ;  /* 0x000000010200780c */ /* 0x000fc80003fa4270 */
[----:B------:R-:W-:Y:S02]  /*83f0*/  FSEL R169, R169, -INF , P5 ;  /* 0xff800000a9a97808 */ /* 0x000fe40002800000 */
[----:B------:R-:W-:-:S04]  /*8400*/  ISETP.GT.AND P5, PT, R2, 0x9, PT ;  /* 0x000000090200780c */ /* 0x000fc80003fa4270 */
[----:B------:R-:W-:Y:S01]  /*8410*/  FSEL R173, R173, -INF , P5 ;  /* 0xff800000adad7808 */ /* 0x000fe20002800000 */
[----:B------:R-:W-:Y:S01]  /*8420*/  UISETP.GT.AND UP1, UPT, UR58, UR14, UPT ;  /* 0x0000000e3a00728c */ /* 0x000fe2000bf24270 */
[----:B------:R-:W-:Y:S01]  /*8430*/  ISETP.GT.AND P5, PT, R2, 0x11, PT ;  /* 0x000000110200780c */ /* 0x000fe20003fa4270 */
[----:B------:R-:W-:-:S03]  /*8440*/  UIADD3 UR58, UR58, -0x1, URZ ;  /* 0xffffffff3a3a7890 */ /* 0x000fc6000fffe03f */
[----:B------:R-:W-:Y:S02]  /*8450*/  FSEL R161, R161, -INF , P5 ;  /* 0xff800000a1a17808 */ /* 0x000fe40002800000 */
[----:B------:R-:W-:-:S04]  /*8460*/  ISETP.GT.AND P5, PT, R2, 0x19, PT ;  /* 0x000000190200780c */ /* 0x000fc80003fa4270 */
        /* <DEDUP_REMOVED lines=20> */
[----:B------:R-:W-:Y:S01]  /*85b0*/  FSEL R225, R125, -INF , P5 ;  /* 0xff8000007de17808 */ /* 0x000fe20002800000 */
[----:B------:R-:W-:Y:S02]  /*85c0*/  WARPGROUP.DEPBAR.LE gsb0, 0x0 ;  /* 0x00008000000079c5 */ /* 0x000fe40000010000 */
[----:B------:R-:W-:Y:S01]  /*85d0*/  WARPGROUP.ARRIVE ;  /* 0x00000000000079c5 */ /* 0x000fe20000000000 */
[----:B------:R-:W-:Y:S02]  /*85e0*/  FSEL R195, R167, -INF , P4 ;  /* 0xff800000a7c37808 */ /* 0x000fe40002000000 */
[----:B------:R-:W-:Y:S02]  /*85f0*/  ISETP.GT.AND P4, PT, R0, 0x21, PT ;  /* 0x000000210000780c */ /* 0x000fe40003f84270 */
[----:B------:R-:W-:Y:S01]  /*8600*/  FSEL R193, R154, -INF , P3 ;  /* 0xff8000009ac17808 */ /* 0x000fe20001800000 */
[----:B------:R-:W-:Y:S01]  /*8610*/  HGMMA.64x192x16.F32 R24, R188, gdesc[UR4].tnspB, R24, gsb0 ;  /* 0x42e00004bc187df0 */ /* 0x000fe20008000818 */
        /* <DEDUP_REMOVED lines=10> */
[----:B------:R-:W-:Y:S02]  /*86c0*/  FSEL R159, R159, -INF , P4 ;  /* 0xff8000009f9f7808 */ /* 0x000fe40002000000 */
[----:B------:R-:W-:Y:S02]  /*86d0*/  FMNMX.FTZ R20, R3, R20, !PT ;  /* 0x0000001403147209 */ /* 0x000fe40007810000 */
[----:B------:R-:W-:Y:S02]  /*86e0*/  ISETP.GT.AND P4, PT, R0, 0x31, PT ;  /* 0x000000310000780c */ /* 0x000fe40003f84270 */
[----:B------:R-:W-:Y:S01]  /*86f0*/  FSEL R21, R146, -INF , P3 ;  /* 0xff80000092157808 */ /* 0x000fe20001800000 */
[----:B------:R-:W-:Y:S01]  /*8700*/  IMAD.U32 R146, RZ, RZ, UR11 ;  /* 0x0000000bff927e24 */ /* 0x000fe2000f8e00ff */
[----:B------:R-:W-:Y:S02]  /*8710*/  FMNMX.FTZ R20, R159, R20, !PT ;  /* 0x000000149f147209 */ /* 0x000fe40007810000 */
[----:B------:R-:W-:Y:S01]  /*8720*/  ISETP.GT.AND P3, PT, R0, 0x38, PT ;  /* 0x000000380000780c */ /* 0x000fe20003f64270 */
[----:B------:R-:W-:Y:S01]  /*8730*/  @!P1 VIADD R146, R146, 0x36860 ;  /* 0x0003686092929836 */ /* 0x000fe20000000000 */
[----:B------:R-:W-:-:S02]  /*8740*/  FSEL R147, R147, -INF , P4 ;  /* 0xff80000093937808 */ /* 0x000fc40002000000 */
[----:B------:R-:W-:Y:S02]  /*8750*/  FMNMX.FTZ R20, R21, R20, !PT ;  /* 0x0000001415147209 */ /* 0x000fe40007810000 */
[----:B------:R-:W-:Y:S02]  /*8760*/  ISETP.GT.AND P4, PT, R0, 0x39, PT ;  /* 0x000000390000780c */ /* 0x000fe40003f84270 */
[----:B------:R-:W-:Y:S02]  /*8770*/  FSEL R23, R150, -INF , P3 ;  /* 0xff80000096177808 */ /* 0x000fe40001800000 */
[----:B------:R-:W-:Y:S02]  /*8780*/  FMNMX.FTZ R20, R147, R20, !PT ;  /* 0x0000001493147209 */ /* 0x000fe40007810000 */
[----:B------:R-:W-:Y:S02]  /*8790*/  ISETP.GT.AND P3, PT, R0, 0x40, PT ;  /* 0x000000400000780c */ /* 0x000fe40003f64270 */
        /* <DEDUP_REMOVED lines=24> */
[----:B------:R-:W-:-:S02]  /*8920*/  FMNMX.FTZ R20, R175, R20, !PT ;  /* 0x00000014af147209 */ /* 0x000fc40007810000 */
[----:B------:R-:W-:Y:S01]  /*8930*/  @!P1 PRMT R146, RZ, 0x654, R146 ;  /* 0x00000654ff929816 */ /* 0x000fe20000000092 */
[----:B------:R-:W-:Y:S02]  /*8940*/  WARPGROUP.DEPBAR.LE gsb0, 0x0 ;  /* 0x00008000000079c5 */ /* 0x000fe40000010000 */
[----:B------:R-:W-:Y:S01]  /*8950*/  WARPGROUP.ARRIVE ;  /* 0x00000000000079c5 */ /* 0x000fe20000000000 */
[----:B------:R-:W-:Y:S02]  /*8960*/  FSEL R189, R135, -INF , P4 ;  /* 0xff80000087bd7808 */ /* 0x000fe40002000000 */
[----:B------:R-:W-:Y:S02]  /*8970*/  ISETP.GT.AND P4, PT, R0, 0x61, PT ;  /* 0x000000610000780c */ /* 0x000fe40003f84270 */
[----:B------:R-:W-:Y:S01]  /*8980*/  FSEL R135, R122, -INF , P3 ;  /* 0xff8000007a877808 */ /* 0x000fe20001800000 */
[----:B------:R-:W-:Y:S01]  /*8990*/  HGMMA.64x192x16.F32 R24, R184, gdesc[UR4].tnspB, R24, gsb0 ;  /* 0x42e00004b8187df0 */ /* 0x000fe20008000818 */
[----:B------:R-:W-:Y:S01]  /*89a0*/  FMNMX.FTZ R20, R189, R20, !PT ;  /* 0x00000014bd147209 */ /* 0x000fe20007810000 */
[----:B------:R-:W-:Y:S01]  /*89b0*/  UIADD3 UR6, UR10, 0x280, URZ ;  /* 0x000002800a067890 */ /* 0x000fe2000fffe03f */
[----:B------:R-:W-:Y:S01]  /*89c0*/  ISETP.GT.AND P3, PT, R0, 0x68, PT ;  /* 0x000000680000780c */ /* 0x000fe20003f64270 */
[----:B------:R-:W-:Y:S01]  /*89d0*/  UMOV UR7, 0x40000040 ;  /* 0x4000004000077882 */ /* 0x000fe20000000000 */
[----:B------:R-:W-:-:S02]  /*89e0*/  FSEL R123, R123, -INF , P4 ;  /* 0xff8000007b7b7808 */ /* 0x000fc40002000000 */
[----:B------:R-:W-:Y:S02]  /*89f0*/  FMNMX.FTZ R20, R135, R20, !PT ;  /* 0x0000001487147209 */ /* 0x000fe40007810000 */
[----:B------:R-:W-:Y:S02]  /*8a00*/  ISETP.GT.AND P4, PT, R0, 0x69, PT ;  /* 0x000000690000780c */ /* 0x000fe40003f84270 */
[----:B------:R-:W-:Y:S01]  /*8a10*/  FSEL R191, R126, -INF , P3 ;  /* 0xff8000007ebf7808 */ /* 0x000fe20001800000 */
[----:B------:R-:W0:Y:S01]  /*8a20*/  LDC R0, c[0x0][0x988] ;  /* 0x00026200ff007b82 */ /* 0x000e220000000800 */
[----:B------:R-:W-:Y:S02]  /*8a30*/  FMNMX.FTZ R20, R123, R20, !PT ;  /* 0x000000147b147209 */ /* 0x000fe40007810000 */
[----:B------:R-:W-:Y:S02]  /*8a40*/  FSEL R127, R127, -INF , P4 ;  /* 0xff8000007f7f7808 */ /* 0x000fe40002000000 */
[----:B------:R-:W-:-:S02]  /*8a50*/  FMNMX.FTZ R20, R191, R20, !PT ;  /* 0x00000014bf147209 */ /* 0x000fc40007810000 */
[----:B------:R-:W-:Y:S02]  /*8a60*/  ISETP.GT.AND P4, PT, R2, RZ, PT ;  /* 0x000000ff0200720c */ /* 0x000fe40003f84270 */
[----:B------:R-:W-:Y:S02]  /*8a70*/  FMNMX.FTZ R20, R127, R20, !PT ;  /* 0x000000147f147209 */ /* 0x000fe40007810000 */
[----:B------:R-:W-:Y:S02]  /*8a80*/  FSEL R168, R168, -INF , P4 ;  /* 0xff800000a8a87808 */ /* 0x000fe40002000000 */
[----:B------:R-:W-:Y:S01]  /*8a90*/  ISETP.GT.AND P4, PT, R2, 0x8, PT ;  /* 0x000000080200780c */ /* 0x000fe20003f84270 */
[----:B------:R-:W1:Y:S01]  /*8aa0*/  SHFL.BFLY PT, R7, R20, 0x2, 0x1f ;  /* 0x0c401f0014077f89 */ /* 0x000e6200000e0000 */
[----:B------:R-:W-:-:S04]  /*8ab0*/  FMNMX.FTZ R6, R168, R15, !PT ;  /* 0x0000000fa8067209 */ /* 0x000fc80007810000 */
[----:B------:R-:W-:Y:S02]  /*8ac0*/  FMNMX.FTZ R6, R169, R6, !PT ;  /* 0x00000006a9067209 */ /* 0x000fe40007810000 */
[----:B-1----:R-:W-:-:S05]  /*8ad0*/  FMNMX.FTZ R22, R20, R7, !PT ;  /* 0x0000000714167209 */ /* 0x002fca0007810000 */
[----:B------:R-:W1:Y:S02]  /*8ae0*/  SHFL.BFLY PT, R7, R22, 0x1, 0x1f ;  /* 0x0c201f0016077f89 */ /* 0x000e6400000e0000 */
[----:B-1----:R-:W-:-:S04]  /*8af0*/  FMNMX.FTZ R7, R22, R7, !PT ;  /* 0x0000000716077209 */ /* 0x002fc80007810000 */
[C---:B------:R-:W-:Y:S01]  /*8b00*/  FSETP.NEU.FTZ.AND P3, PT, R7.reuse, -INF , PT ;  /* 0xff8000000700780b */ /* 0x040fe20003f7d000 */
[----:B0-----:R-:W-:-:S05]  /*8b10*/  FMUL.FTZ R122, R7, R0 ;  /* 0x00000000077a7220 */ /* 0x001fca0000410000 */
[----:B------:R-:W-:-:S05]  /*8b20*/  FSEL R20, R122, RZ, P3 ;  /* 0x000000ff7a147208 */ /* 0x000fca0001800000 */
[-CC-:B------:R-:W-:Y:S01]  /*8b30*/  FFMA.FTZ R22, R209, R0.reuse, -R20.reuse ;  /* 0x00000000d1167223 */ /* 0x180fe20000010814 */
        /* <DEDUP_REMOVED lines=18> */
[----:B------:R-:W-:-:S05]  /*8c60*/  FFMA.FTZ R123, R191, R0, -R20 ;  /* 0x00000000bf7b7223 */ /* 0x000fca0000010814 */
        /* <DEDUP_REMOVED lines=13> */
[----:B------:R-:W-:-:S04]  /*8d40*/  FSEL R185, R172, -INF , P4 ;  /* 0xff800000acb97808 */ /* 0x000fc80002000000 */
[----:B------:R-:W-:Y:S01]  /*8d50*/  MUFU.EX2 R138, R138 ;  /* 0x0000008a008a7308 */ /* 0x000fe20000000800 */
[----:B------:R-:W-:Y:S02]  /*8d60*/  ISETP.GT.AND P4, PT, R2, 0x10, PT ;  /* 0x000000100200780c */ /* 0x000fe40003f84270 */
[----:B------:R-:W-:Y:S01]  /*8d70*/  FMNMX.FTZ R6, R185, R6, !PT ;  /* 0x00000006b9067209 */ /* 0x000fe20007810000 */
[----:B------:R-:W-:Y:S01]  /*8d80*/  HGMMA.64x192x16.F32 R24, R180, gdesc[UR4].tnspB, R24, gsb0 ;  /* 0x42e00004b4187df0 */ /* 0x000fe20008000818 */
[----:B------:R-:W-:Y:S01]  /*8d90*/  FSEL R187, R160, -INF , P4 ;  /* 0xff800000a0bb7808 */ /* 0x000fe20002000000 */
[----:B------:R-:W-:Y:S01]  /*8da0*/  UIADD3 UR6, UR10, 0x300, URZ ;  /* 0x000003000a067890 */ /* 0x000fe2000fffe03f */
[----:B------:R-:W-:Y:S01]  /*8db0*/  FMNMX.FTZ R6, R173, R6, !PT ;  /* 0x00000006ad067209 */ /* 0x000fe20007810000 */
[----:B------:R-:W-:Y:S01]  /*8dc0*/  UMOV UR7, 0x40000040 ;  /* 0x4000004000077882 */ /* 0x000fe20000000000 */
[----:B------:R-:W-:Y:S01]  /*8dd0*/  ISETP.GT.AND P4, PT, R2, 0x18, PT ;  /* 0x000000180200780c */ /* 0x000fe20003f84270 */
[----:B------:R-:W-:Y:S01]  /*8de0*/  MUFU.EX2 R142, R142 ;  /* 0x0000008e008e7308 */ /* 0x000fe20000000800 */
[----:B------:R-:W-:-:S02]  /*8df0*/  FMNMX.FTZ R6, R187, R6, !PT ;  /* 0x00000006bb067209 */ /* 0x000fc40007810000 */
[----:B------:R-:W-:Y:S02]  /*8e00*/  FSEL R209, R164, -INF , P4 ;  /* 0xff800000a4d17808 */ /* 0x000fe40002000000 */
[----:B------:R-:W-:Y:S02]  /*8e10*/  FMNMX.FTZ R6, R161, R6, !PT ;  /* 0x00000006a1067209 */ /* 0x000fe40007810000 */
[----:B------:R-:W-:Y:S01]  /*8e20*/  ISETP.GT.AND P4, PT, R2, 0x20, PT ;  /* 0x000000200200780c */ /* 0x000fe20003f84270 */
[----:B------:R-:W-:Y:S01]  /*8e30*/  MUFU.EX2 R123, R123 ;  /* 0x0000007b007b7308 */ /* 0x000fe20000000800 */
[----:B------:R-:W-:Y:S02]  /*8e40*/  FMNMX.FTZ R6, R209, R6, !PT ;  /* 0x00000006d1067209 */ /* 0x000fe40007810000 */
[----:B------:R-:W-:Y:S02]  /*8e50*/  FSEL R207, R152, -INF , P4 ;  /* 0xff80000098cf7808 */ /* 0x000fe40002000000 */
[----:B------:R-:W-:-:S02]  /*8e60*/  FMNMX.FTZ R6, R165, R6, !PT ;  /* 0x00000006a5067209 */ /* 0x000fc40007810000 */
[----:B------:R-:W-:Y:S02]  /*8e70*/  ISETP.GT.AND P4, PT, R2, 0x28, PT ;  /* 0x000000280200780c */ /* 0x000fe40003f84270 */
[----:B------:R-:W-:Y:S02]  /*8e80*/  FMNMX.FTZ R6, R207, R6, !PT ;  /* 0x00000006cf067209 */ /* 0x000fe40007810000 */
[----:B------:R-:W-:Y:S02]  /*8e90*/  FSEL R211, R156, -INF , P4 ;  /* 0xff8000009cd37808 */ /* 0x000fe40002000000 */
[----:B------:R-:W-:Y:S02]  /*8ea0*/  FMNMX.FTZ R6, R153, R6, !PT ;  /* 0x0000000699067209 */ /* 0x000fe40007810000 */
[----:B------:R-:W-:Y:S02]  /*8eb0*/  ISETP.GT.AND P4, PT, R2, 0x30, PT ;  /* 0x000000300200780c */ /* 0x000fe40003f84270 */
[----:B------:R-:W-:-:S02]  /*8ec0*/  FMNMX.FTZ R6, R211, R6, !PT ;  /* 0x00000006d3067209 */ /* 0x000fc40007810000 */
[----:B------:R-:W-:Y:S02]  /*8ed0*/  FSEL R205, R144, -INF , P4 ;  /* 0xff80000090cd7808 */ /* 0x000fe40002000000 */
[----:B------:R-:W-:Y:S02]  /*8ee0*/  FMNMX.FTZ R6, R157, R6, !PT ;  /* 0x000000069d067209 */ /* 0x000fe40007810000 */
[----:B------:R-:W-:Y:S02]  /*8ef0*/  ISETP.GT.AND P4, PT, R2, 0x38, PT ;  /* 0x000000380200780c */ /* 0x000fe40003f84270 */
[----:B------:R-:W-:Y:S02]  /*8f00*/  FMNMX.FTZ R6, R205, R6, !PT ;  /* 0x00000006cd067209 */ /* 0x000fe40007810000 */
[----:B------:R-:W-:Y:S02]  /*8f10*/  FSEL R215, R148, -INF , P4 ;  /* 0xff80000094d77808 */ /* 0x000fe40002000000 */
[----:B------:R-:W-:-:S02]  /*8f20*/  FMNMX.FTZ R6, R145, R6, !PT ;  /* 0x0000000691067209 */ /* 0x000fc40007810000 */
[----:B------:R-:W-:Y:S02]  /*8f30*/  ISETP.GT.AND P4, PT, R2, 0x40, PT ;  /* 0x000000400200780c */ /* 0x000fe40003f84270 */
[----:B------:R-:W-:Y:S02]  /*8f40*/  FMNMX.FTZ R6, R215, R6, !PT ;  /* 0x00000006d7067209 */ /* 0x000fe40007810000 */
[----:B------:R-:W-:Y:S01]  /*8f50*/  FSEL R213, R136, -INF , P4 ;  /* 0xff80000088d57808 */ /* 0x000fe20002000000 */
[--C-:B------:R-:W-:Y:S01]  /*8f60*/  FFMA.FTZ R136, R143, R0, -R20.reuse ;  /* 0x000000008f887223 */ /* 0x100fe20000010814 */
[----:B------:R-:W-:Y:S02]  /*8f70*/  FMNMX.FTZ R6, R149, R6, !PT ;  /* 0x0000000695067209 */ /* 0x000fe40007810000 */
[----:B------:R-:W-:Y:S02]  /*8f80*/  ISETP.GT.AND P4, PT, R2, 0x48, PT ;  /* 0x000000480200780c */ /* 0x000fe40003f84270 */
[----:B------:R-:W-:Y:S01]  /*8f90*/  FMNMX.FTZ R6, R213, R6, !PT ;  /* 0x00000006d5067209 */ /* 0x000fe20007810000 */
[----:B------:R-:W-:Y:S01]  /*8fa0*/  MUFU.EX2 R136, R136 ;  /* 0x0000008800887308 */ /* 0x000fe20000000800 */
[----:B------:R-:W-:Y:S01]  /*8fb0*/  FSEL R217, R140, -INF , P4 ;  /* 0xff8000008cd97808 */ /* 0x000fe20002000000 */
[----:B------:R-:W-:Y:S01]  /*8fc0*/  FFMA.FTZ R140, R189, R0, -R20 ;  /* 0x00000000bd8c7223 */ /* 0x000fe20000010814 */
[----:B------:R-:W-:-:S02]  /*8fd0*/  FMNMX.FTZ R6, R137, R6, !PT ;  /* 0x0000000689067209 */ /* 0x000fc40007810000 */
[----:B------:R-:W-:Y:S02]  /*8fe0*/  ISETP.GT.AND P4, PT, R2, 0x50, PT ;  /* 0x000000500200780c */ /* 0x000fe40003f84270 */
[----:B------:R-:W-:Y:S01]  /*8ff0*/  FMNMX.FTZ R6, R217, R6, !PT ;  /* 0x00000006d9067209 */ /* 0x000fe20007810000 */
[----:B------:R-:W-:Y:S01]  /*9000*/  MUFU.EX2 R140, R140 ;  /* 0x0000008c008c7308 */ /* 0x000fe20000000800 */
[----:B------:R-:W-:Y:S02]  /*9010*/  FSEL R155, R128, -INF , P4 ;  /* 0xff800000809b7808 */ /* 0x000fe40002000000 */
[----:B------:R-:W-:Y:S02]  /*9020*/  FMNMX.FTZ R6, R141, R6, !PT ;  /* 0x000000068d067209 */ /* 0x000fe40007810000 */
[----:B------:R-:W-:Y:S02]  /*9030*/  ISETP.GT.AND P4, PT, R2, 0x58, PT ;  /* 0x000000580200780c */ /* 0x000fe40003f84270 */
[----:B------:R-:W-:Y:S01]  /*9040*/  FMNMX.FTZ R6, R155, R6, !PT ;  /* 0x000000069b067209 */ /* 0x000fe20007810000 */
[----:B------:R0:W-:Y:S01]  /*9050*/  MUFU.EX2 R128, R134 ;  /* 0x0000008600807308 */ /* 0x0001e20000000800 */
[----:B------:R-:W-:Y:S01]  /*9060*/  FSEL R219, R132, -INF , P4 ;  /* 0xff80000084db7808 */ /* 0x000fe20002000000 */
[----:B------:R-:W-:Y:S01]  /*9070*/  FFMA.FTZ R132, R147, R0, -R20 ;  /* 0x0000000093847223 */ /* 0x000fe20000010814 */
[----:B------:R-:W-:-:S02]  /*9080*/  FMNMX.FTZ R6, R129, R6, !PT ;  /* 0x0000000681067209 */ /* 0x000fc40007810000 */
[----:B------:R-:W-:Y:S02]  /*9090*/  ISETP.GT.AND P4, PT, R2, 0x60, PT ;  /* 0x000000600200780c */ /* 0x000fe40003f84270 */
[----:B------:R-:W-:Y:S01]  /*90a0*/  FMNMX.FTZ R6, R219, R6, !PT ;  /* 0x00000006db067209 */ /* 0x000fe20007810000 */
[----:B------:R-:W1:Y:S01]  /*90b0*/  MUFU.EX2 R132, R132 ;  /* 0x0000008400847308 */ /* 0x000e620000000800 */
[----:B------:R-:W-:Y:S01]  /*90c0*/  FSEL R159, R120, -INF , P4 ;  /* 0xff800000789f7808 */ /* 0x000fe20002000000 */
[--C-:B0-----:R-:W-:Y:S01]  /*90d0*/  FFMA.FTZ R134, R139, R0, -R20.reuse ;  /* 0x000000008b867223 */ /* 0x101fe20000010814 */
[----:B------:R-:W-:Y:S02]  /*90e0*/  FMNMX.FTZ R6, R133, R6, !PT ;  /* 0x0000000685067209 */ /* 0x000fe40007810000 */
[----:B------:R-:W-:Y:S02]  /*90f0*/  ISETP.GT.AND P4, PT, R2, 0x68, PT ;  /* 0x000000680200780c */ /* 0x000fe40003f84270 */
[----:B------:R-:W-:Y:S01]  /*9100*/  FMNMX.FTZ R6, R159, R6, !PT ;  /* 0x000000069f067209 */ /* 0x000fe20007810000 */
[----:B------:R0:W-:Y:S01]  /*9110*/  MUFU.EX2 R120, R3 ;  /* 0x0000000300787308 */ /* 0x0001e20000000800 */
[----:B------:R-:W-:Y:S01]  /*9120*/  FSEL R223, R124, -INF , P4 ;  /* 0xff8000007cdf7808 */ /* 0x000fe20002000000 */
[--C-:B------:R-:W-:Y:S01]  /*9130*/  FFMA.FTZ R124, R23, R0, -R20.reuse ;  /* 0x00000000177c7223 */ /* 0x100fe20000010814 */
[----:B------:R-:W-:Y:S01]  /*9140*/  FMNMX.FTZ R6, R221, R6, !PT ;  /* 0x00000006dd067209 */ /* 0x000fe20007810000 */
[----:B------:R-:W-:-:S03]  /*9150*/  FFMA.FTZ R23, R167, R0, -R20 ;  /* 0x00000000a7177223 */ /* 0x000fc60000010814 */
[----:B------:R-:W-:Y:S01]  /*9160*/  FMNMX.FTZ R6, R223, R6, !PT ;  /* 0x00000006df067209 */ /* 0x000fe20007810000 */
[----:B------:R-:W2:Y:S01]  /*9170*/  MUFU.EX2 R124, R124 ;  /* 0x0000007c007c7308 */ /* 0x000ea20000000800 */
[----:B-1----:R-:W-:Y:S02]  /*9180*/  F2FP.F16.F32.PACK_AB R189, R132, R21 ;  /* 0x0000001584bd723e */ /* 0x002fe400000000ff */
[----:B------:R-:W-:-:S05]  /*9190*/  FMNMX.FTZ R6, R225, R6, !PT ;  /* 0x00000006e1067209 */ /* 0x000fca0007810000 */
[----:B0-----:R-:W0:Y:S01]  /*91a0*/  SHFL.BFLY PT, R3, R6, 0x2, 0x1f ;  /* 0x0c401f0006037f89 */ /* 0x001e2200000e0000 */
[----:B------:R-:W1:Y:S08]  /*91b0*/  MUFU.EX2 R134, R134 ;  /* 0x0000008600867308 */ /* 0x000e700000000800 */
[----:B------:R-:W3:Y:S01]  /*91c0*/  MUFU.EX2 R23, R23 ;  /* 0x0000001700177308 */ /* 0x000ee20000000800 */
[----:B--2---:R-:W-:-:S02]  /*91d0*/  F2FP.F16.F32.PACK_AB R191, R125, R124 ;  /* 0x0000007c7dbf723e */ /* 0x004fc400000000ff */
[----:B0-----:R-:W-:-:S05]  /*91e0*/  FMNMX.FTZ R3, R6, R3, !PT ;  /* 0x0000000306037209 */ /* 0x001fca0007810000 */
[----:B------:R-:W0:Y:S02]  /*91f0*/  SHFL.BFLY PT, R6, R3, 0x1, 0x1f ;  /* 0x0c201f0003067f89 */ /* 0x000e2400000e0000 */
[----:B0-----:R-:W-:Y:S02]  /*9200*/  FMNMX.FTZ R6, R3, R6, !PT ;  /* 0x0000000603067209 */ /* 0x001fe40007810000 */
[----:B------:R-:W-:Y:S02]  /*9210*/  FSEL R3, R7, RZ, P3 ;  /* 0x000000ff07037208 */ /* 0x000fe40001800000 */
[C---:B------:R-:W-:Y:S01]  /*9220*/  FSETP.NEU.FTZ.AND P4, PT, R6.reuse, -INF , PT ;  /* 0xff8000000600780b */ /* 0x040fe20003f9d000 */
[CC--:B------:R-:W-:Y:S01]  /*9230*/  FMUL.FTZ R144, R6.reuse, R0.reuse ;  /* 0x0000000006907220 */ /* 0x0c0fe20000410000 */
[----:B------:R-:W-:Y:S01]  /*9240*/  PLOP3.LUT P3, PT, PT, PT, UP1, 0x80, 0x0 ;  /* 0x000000000000781c */ /* 0x000fe20003f6f018 */
[----:B------:R-:W-:Y:S01]  /*9250*/  FADD.FTZ R3, -R3, R14 ;  /* 0x0000000e03037221 */ /* 0x000fe20000010100 */
[----:B------:R-:W-:Y:S01]  /*9260*/  FSEL R2, R6, RZ, P4 ;  /* 0x000000ff06027208 */ /* 0x000fe20002000000 */
[----:B------:R-:W-:Y:S01]  /*9270*/  IMAD.U32 R14, RZ, RZ, UR59 ;  /* 0x0000003bff0e7e24 */ /* 0x000fe2000f8e00ff */
[----:B------:R-:W-:Y:S01]  /*9280*/  FSEL R144, R144, RZ, P4 ;  /* 0x000000ff90907208 */ /* 0x000fe20002000000 */
[----:B------:R-:W-:-:S02]  /*9290*/  FMUL.FTZ R3, R3, R0 ;  /* 0x0000000003037220 */ /* 0x000fc40000410000 */
[----:B------:R-:W-:Y:S01]  /*92a0*/  FADD.FTZ R15, -R2, R15 ;  /* 0x0000000f020f7221 */ /* 0x000fe20000010100 */
[----:B------:R-:W-:Y:S02]  /*92b0*/  @!P1 VIADD R14, R14, 0x36840 ;  /* 0x000368400e0e9836 */ /* 0x000fe40000000000 */
[-CC-:B------:R-:W-:Y:S01]  /*92c0*/  FFMA.FTZ R200, R169, R0.reuse, -R144.reuse ;  /* 0x00000000a9c87223 */ /* 0x180fe20000010890 */
[-CC-:B------:R-:W-:Y:S01]  /*92d0*/  FFMA.FTZ R202, R185, R0.reuse, -R144.reuse ;  /* 0x00000000b9ca7223 */ /* 0x180fe20000010890 */
[-C--:B------:R-:W-:Y:S01]  /*92e0*/  FMUL.FTZ R2, R15, R0.reuse ;  /* 0x000000000f027220 */ /* 0x080fe20000410000 */
[----:B------:R-:W-:Y:S01]  /*92f0*/  MUFU.EX2 R3, R3 ;  /* 0x0000000300037308 */ /* 0x000fe20000000800 */
[-CC-:B------:R-:W-:Y:S01]  /*9300*/  FFMA.FTZ R139, R173, R0.reuse, -R144.reuse ;  /* 0x00000000ad8b7223 */ /* 0x180fe20000010890 */
[-CC-:B------:R-:W-:Y:S01]  /*9310*/  FFMA.FTZ R196, R187, R0.reuse, -R144.reuse ;  /* 0x00000000bbc47223 */ /* 0x180fe20000010890 */
[-CC-:B------:R-:W-:Y:S01]  /*9320*/  FFMA.FTZ R143, R161, R0.reuse, -R144.reuse ;  /* 0x00000000a18f7223 */ /* 0x180fe20000010890 */
[-CC-:B------:R-:W-:Y:S01]  /*9330*/  FFMA.FTZ R15, R149, R0.reuse, -R144.reuse ;  /* 0x00000000950f7223 */ /* 0x180fe20000010890 */
[-C--:B------:R-:W-:Y:S01]  /*9340*/  FFMA.FTZ R198, R209, R0.reuse, -R144 ;  /* 0x00000000d1c67223 */ /* 0x080fe20000010890 */
[----:B------:R-:W-:Y:S01]  /*9350*/  @!P1 PRMT R14, RZ, 0x654, R14 ;  /* 0x00000654ff0e9816 */ /* 0x000fe2000000000e */
        /* <DEDUP_REMOVED lines=21> */
[----:B------:R-:W-:Y:S01]  /*94b0*/  FFMA.FTZ R223, R223, R0, -R144 ;  /* 0x00000000dfdf7223 */ /* 0x000fe20000010890 */
[----:B-1----:R-:W-:Y:S01]  /*94c0*/  F2FP.F16.F32.PACK_AB R185, R134, R121 ;  /* 0x0000007986b9723e */ /* 0x002fe200000000ff */
[----:B------:R-:W-:-:S02]  /*94d0*/  WARPGROUP.DEPBAR.LE gsb0, 0x0 ;  /* 0x00008000000079c5 */ /* 0x000fc40000010000 */
[----:B------:R-:W-:Y:S01]  /*94e0*/  WARPGROUP.ARRIVE ;  /* 0x00000000000079c5 */ /* 0x000fe20000000000 */
[-CC-:B------:R-:W-:Y:S01]  /*94f0*/  FFMA.FTZ R181, R131, R0.reuse, -R20.reuse ;  /* 0x0000000083b57223 */ /* 0x180fe20000010814 */
[-C--:B------:R-:W-:Y:S01]  /*9500*/  FFMA.FTZ R131, R135, R0.reuse, -R20 ;  /* 0x0000000087837223 */ /* 0x080fe20000010814 */
[-C--:B------:R-:W-:Y:S01]  /*9510*/  FFMA.FTZ R135, R168, R0.reuse, -R144 ;  /* 0x00000000a8877223 */ /* 0x080fe20000010890 */
[----:B------:R-:W-:Y:S01]  /*9520*/  MUFU.EX2 R139, R139 ;  /* 0x0000008b008b7308 */ /* 0x000fe20000000800 */
[-CC-:B------:R-:W-:Y:S01]  /*9530*/  FFMA.FTZ R183, R175, R0.reuse, -R20.reuse ;  /* 0x00000000afb77223 */ /* 0x180fe20000010814 */
[----:B------:R-:W-:Y:S01]  /*9540*/  HGMMA.64x192x16.F32 R24, R176, gdesc[UR4].tnspB, R24, gsb0 ;  /* 0x42e00004b0187df0 */ /* 0x000fe20008000818 */
[-C--:B------:R-:W-:Y:S01]  /*9550*/  FFMA.FTZ R20, R127, R0.reuse, -R20 ;  /* 0x000000007f147223 */ /* 0x080fe20000010814 */
[----:B------:R-:W-:Y:S01]  /*9560*/  FFMA.FTZ R144, R225, R0, -R144 ;  /* 0x00000000e1907223 */ /* 0x000fe20000010890 */
[----:B---3--:R-:W-:-:S03]  /*9570*/  F2FP.F16.F32.PACK_AB R187, R136, R23 ;  /* 0x0000001788bb723e */ /* 0x008fc600000000ff */
[----:B------:R-:W0:Y:S08]  /*9580*/  MUFU.EX2 R135, R135 ;  /* 0x0000008700877308 */ /* 0x000e300000000800 */
[----:B------:R-:W-:Y:S08]  /*9590*/  MUFU.EX2 R196, R196 ;  /* 0x000000c400c47308 */ /* 0x000ff00000000800 */
[----:B------:R-:W-:Y:S01]  /*95a0*/  MUFU.EX2 R143, R143 ;  /* 0x0000008f008f7308 */ /* 0x000fe20000000800 */
[----:B0-----:R-:W-:Y:S01]  /*95b0*/  FFMA.FTZ R149, R2, R10, R135 ;  /* 0x0000000a02957223 */ /* 0x001fe20000010087 */
[----:B------:R-:W-:-:S03]  /*95c0*/  FFMA.FTZ R10, R3, R9, R22 ;  /* 0x00000009030a7223 */ /* 0x000fc60000010016 */
[C---:B------:R-:W-:Y:S01]  /*95d0*/  FADD.FTZ R149, R200.reuse, R149 ;  /* 0x00000095c8957221 */ /* 0x040fe20000010000 */
[C---:B------:R-:W-:Y:S01]  /*95e0*/  FADD.FTZ R10, R201.reuse, R10 ;  /* 0x0000000ac90a7221 */ /* 0x040fe20000010000 */
[----:B------:R-:W-:Y:S01]  /*95f0*/  F2FP.F16.F32.PACK_AB R201, R201, R22 ;  /* 0x00000016c9c9723e */ /* 0x000fe200000000ff */
[----:B------:R-:W-:Y:S01]  /*9600*/  MUFU.EX2 R198, R198 ;  /* 0x000000c600c67308 */ /* 0x000fe20000000800 */
[----:B------:R-:W-:Y:S01]  /*9610*/  F2FP.F16.F32.PACK_AB R200, R200, R135 ;  /* 0x00000087c8c8723e */ /* 0x000fe200000000ff */
[----:B------:R-:W-:Y:S01]  /*9620*/  FADD.FTZ R127, R203, R10 ;  /* 0x0000000acb7f7221 */ /* 0x000fe20000010000 */
[----:B------:R-:W-:-:S03]  /*9630*/  F2FP.F16.F32.PACK_AB R203, R122, R203 ;  /* 0x000000cb7acb723e */ /* 0x000fc600000000ff */
[----:B------:R-:W-:Y:S02]  /*9640*/  FADD.FTZ R10, R122, R127 ;  /* 0x0000007f7a0a7221 */ /* 0x000fe40000010000 */
[----:B------:R-:W-:Y:S02]  /*9650*/  MUFU.EX2 R147, R147 ;  /* 0x0000009300937308 */ /* 0x000fe40000000800 */
        /* <DEDUP_REMOVED lines=16> */
[----:B------:R-:W-:-:S04]  /*9760*/  FADD.FTZ R127, R21, R10 ;  /* 0x0000000a157f7221 */ /* 0x000fc80000010000 */
[----:B------:R-:W-:Y:S02]  /*9770*/  FADD.FTZ R127, R132, R127 ;  /* 0x0000007f847f7221 */ /* 0x000fe40000010000 */
        /* <DEDUP_REMOVED lines=15> */
[----:B------:R-:W-:Y:S01]  /*9870*/  MUFU.EX2 R221, R221 ;  /* 0x000000dd00dd7308 */ /* 0x000fe20000000800 */
[----:B------:R-:W-:-:S02]  /*9880*/  WARPGROUP.DEPBAR.LE gsb0, 0x0 ;  /* 0x00008000000079c5 */ /* 0x000fc40000010000 */
[----:B------:R1:W-:Y:S05]  /*9890*/  @!P1 SYNCS.ARRIVE.TRANS64.RED.A1T0 RZ, [R14+URZ], RZ ;  /* 0x000000ff0eff99a7 */ /* 0x0003ea000810043f */
[----:B------:R-:W-:Y:S01]  /*98a0*/  MUFU.EX2 R176, R159 ;  /* 0x0000009f00b07308 */ /* 0x000fe20000000800 */
[----:B0-----:R-:W-:Y:S01]  /*98b0*/  F2FP.F16.F32.PACK_AB R177, R142, R131 ;  /* 0x000000838eb1723e */ /* 0x001fe200000000ff */
[----:B-1----:R-:W-:-:S06]  /*98c0*/  FADD.FTZ R14, R202, R149 ;  /* 0x00000095ca0e7221 */ /* 0x002fcc0000010000 */
[----:B------:R-:W-:Y:S01]  /*98d0*/  MUFU.EX2 R178, R223 ;  /* 0x000000df00b27308 */ /* 0x000fe20000000800 */
[----:B------:R0:W-:Y:S01]  /*98e0*/  @!P1 SYNCS.ARRIVE.TRANS64.RED.A1T0 RZ, [R146+URZ], RZ ;  /* 0x000000ff92ff99a7 */ /* 0x0001e2000810043f */
[C---:B------:R-:W-:Y:S01]  /*98f0*/  F2FP.F16.F32.PACK_AB R202, R139.reuse, R202 ;  /* 0x000000ca8bca723e */ /* 0x040fe200000000ff */
[----:B------:R-:W-:-:S04]  /*9900*/  FADD.FTZ R149, R139, R14 ;  /* 0x0000000e8b957221 */ /* 0x000fc80000010000 */
[----:B------:R-:W-:Y:S01]  /*9910*/  FADD.FTZ R14, R196, R149 ;  /* 0x00000095c40e7221 */ /* 0x000fe20000010000 */
[----:B------:R-:W-:Y:S01]  /*9920*/  MUFU.EX2 R144, R144 ;  /* 0x0000009000907308 */ /* 0x000fe20000000800 */
[C---:B------:R-:W-:Y:S02]  /*9930*/  F2FP.F16.F32.PACK_AB R196, R143.reuse, R196 ;  /* 0x000000c48fc4723e */ /* 0x040fe400000000ff */
[----:B------:R-:W-:-:S04]  /*9940*/  FADD.FTZ R137, R143, R14 ;  /* 0x0000000e8f897221 */ /* 0x000fc80000010000 */
[----:B------:R-:W-:Y:S01]  /*9950*/  FADD.FTZ R14, R198, R137 ;  /* 0x00000089c60e7221 */ /* 0x000fe20000010000 */
[----:B------:R-:W1:Y:S01]  /*9960*/  MUFU.EX2 R20, R20 ;  /* 0x0000001400147308 */ /* 0x000e620000000800 */
[C---:B------:R-:W-:Y:S02]  /*9970*/  F2FP.F16.F32.PACK_AB R198, R147.reuse, R198 ;  /* 0x000000c693c6723e */ /* 0x040fe400000000ff */
[----:B------:R-:W-:-:S04]  /*9980*/  FADD.FTZ R137, R147, R14 ;  /* 0x0000000e93897221 */ /* 0x000fc80000010000 */
[----:B------:R-:W-:Y:S01]  /*9990*/  FADD.FTZ R14, R192, R137 ;  /* 0x00000089c00e7221 */ /* 0x000fe20000010000 */
[----:B------:R-:W-:-:S03]  /*99a0*/  F2FP.F16.F32.PACK_AB R192, R151, R192 ;  /* 0x000000c097c0723e */ /* 0x000fc600000000ff */
[----:B------:R-:W-:-:S04]  /*99b0*/  FADD.FTZ R137, R151, R14 ;  /* 0x0000000e97897221 */ /* 0x000fc80000010000 */
[----:B------:R-:W-:Y:S01]  /*99c0*/  FADD.FTZ R14, R194, R137 ;  /* 0x00000089c20e7221 */ /* 0x000fe20000010000 */
[C---:B------:R-:W-:Y:S02]  /*99d0*/  F2FP.F16.F32.PACK_AB R194, R153.reuse, R194 ;  /* 0x000000c299c2723e */ /* 0x040fe400000000ff */
[----:B-1----:R-:W-:Y:S01]  /*99e0*/  F2FP.F16.F32.PACK_AB R179, R20, R123 ;  /* 0x0000007b14b3723e */ /* 0x002fe200000000ff */
[----:B------:R-:W-:-:S04]  /*99f0*/  FADD.FTZ R137, R153, R14 ;  /* 0x0000000e99897221 */ /* 0x000fc80000010000 */
[----:B------:R-:W-:Y:S01]  /*9a00*/  FADD.FTZ R14, R188, R137 ;  /* 0x00000089bc0e7221 */ /* 0x000fe20000010000 */
[----:B------:R-:W-:-:S03]  /*9a10*/  F2FP.F16.F32.PACK_AB R188, R145, R188 ;  /* 0x000000bc91bc723e */ /* 0x000fc600000000ff */
[----:B------:R-:W-:Y:S01]  /*9a20*/  FADD.FTZ R129, R145, R14 ;  /* 0x0000000e91817221 */ /* 0x000fe20000010000 */
[----:B------:R-:W-:-:S03]  /*9a30*/  FADD.FTZ R14, R124, R127 ;  /* 0x0000007f7c0e7221 */ /* 0x000fc60000010000 */
[----:B------:R-:W-:Y:S01]  /*9a40*/  FADD.FTZ R10, R190, R129 ;  /* 0x00000081be0a7221 */ /* 0x000fe20000010000 */
[----:B------:R-:W-:Y:S01]  /*9a50*/  FADD.FTZ R14, R125, R14 ;  /* 0x0000000e7d0e7221 */ /* 0x000fe20000010000 */
[C---:B------:R-:W-:Y:S02]  /*9a60*/  F2FP.F16.F32.PACK_AB R190, R15.reuse, R190 ;  /* 0x000000be0fbe723e */ /* 0x040fe400000000ff */
[----:B------:R-:W-:-:S04]  /*9a70*/  FADD.FTZ R127, R15, R10 ;  /* 0x0000000a0f7f7221 */ /* 0x000fc80000010000 */
[----:B------:R-:W-:Y:S01]  /*9a80*/  FADD.FTZ R10, R184, R127 ;  /* 0x0000007fb80a7221 */ /* 0x000fe20000010000 */
[----:B------:R-:W-:Y:S01]  /*9a90*/  FADD.FTZ R127, R121, R14 ;  /* 0x0000000e797f7221 */ /* 0x000fe20000010000 */
[C---:B------:R-:W-:Y:S01]  /*9aa0*/  F2FP.F16.F32.PACK_AB R184, R9.reuse, R184 ;  /* 0x000000b809b8723e */ /* 0x040fe200000000ff */
[----:B------:R-:W-:Y:S02]  /*9ab0*/  IMAD.MOV.U32 R14, RZ, RZ, R7 ;  /* 0x000000ffff0e7224 */ /* 0x000fe400078e0007 */
[----:B------:R-:W-:Y:S01]  /*9ac0*/  FADD.FTZ R129, R9, R10 ;  /* 0x0000000a09817221 */ /* 0x000fe20000010000 */
[----:B------:R-:W-:-:S03]  /*9ad0*/  FADD.FTZ R10, R134, R127 ;  /* 0x0000007f860a7221 */ /* 0x000fc60000010000 */
[----:B------:R-:W-:Y:S01]  /*9ae0*/  FADD.FTZ R129, R186, R129 ;  /* 0x00000081ba817221 */ /* 0x000fe20000010000 */
[----:B------:R-:W-:Y:S01]  /*9af0*/  FADD.FTZ R15, R23, R10 ;  /* 0x0000000a170f7221 */ /* 0x000fe20000010000 */
[C---:B------:R-:W-:Y:S02]  /*9b00*/  F2FP.F16.F32.PACK_AB R186, R141.reuse, R186 ;  /* 0x000000ba8dba723e */ /* 0x040fe400000000ff */
[----:B------:R-:W-:Y:S01]  /*9b10*/  FADD.FTZ R129, R141, R129 ;  /* 0x000000818d817221 */ /* 0x000fe20000010000 */
[----:B------:R-:W-:-:S03]  /*9b20*/  FADD.FTZ R15, R136, R15 ;  /* 0x0000000f880f7221 */ /* 0x000fc60000010000 */
[----:B------:R-:W-:Y:S01]  /*9b30*/  FADD.FTZ R129, R180, R129 ;  /* 0x00000081b4817221 */ /* 0x000fe20000010000 */
[----:B------:R-:W-:Y:S01]  /*9b40*/  FADD.FTZ R10, R138, R15 ;  /* 0x0000000f8a0a7221 */ /* 0x000fe20000010000 */
[C---:B------:R-:W-:Y:S01]  /*9b50*/  F2FP.F16.F32.PACK_AB R180, R22.reuse, R180 ;  /* 0x000000b416b4723e */ /* 0x040fe200000000ff */
[----:B------:R-:W-:Y:S02]  /*9b60*/  IMAD.MOV.U32 R15, RZ, RZ, R6 ;  /* 0x000000ffff0f7224 */ /* 0x000fe400078e0006 */
        /* <DEDUP_REMOVED lines=13> */
[----:B------:R-:W-:-:S03]  /*9c40*/  FADD.FTZ R10, R142, R9 ;  /* 0x000000098e0a7221 */ /* 0x000fc60000010000 */
[----:B------:R-:W-:Y:S01]  /*9c50*/  FADD.FTZ R129, R178, R129 ;  /* 0x00000081b2817221 */ /* 0x000fe20000010000 */
[----:B------:R-:W-:Y:S01]  /*9c60*/  FADD.FTZ R9, R123, R10 ;  /* 0x0000000a7b097221 */ /* 0x000fe20000010000 */
[C---:B------:R-:W-:Y:S02]  /*9c70*/  F2FP.F16.F32.PACK_AB R178, R144.reuse, R178 ;  /* 0x000000b290b2723e */ /* 0x040fe400000000ff */
[----:B------:R-:W-:Y:S01]  /*9c80*/  FADD.FTZ R10, R144, R129 ;  /* 0x00000081900a7221 */ /* 0x000fe20000010000 */
[----:B------:R-:W-:Y:S01]  /*9c90*/  FADD.FTZ R9, R20, R9 ;  /* 0x0000000914097221 */ /* 0x000fe20000010000 */
[----:B0-----:R-:W-:Y:S06]  /*9ca0*/  @P3 BRA `(.L_x_2084) ;  /* 0xffffffb800c43947 */ /* 0x001fec000383ffff */
[----:B------:R-:W-:-:S07]  /*9cb0*/  IMAD.U32 R20, RZ, RZ, UR58 ;  /* 0x0000003aff147e24 */ /* 0x000fce000f8e00ff */
.L_x_2075:
[----:B------:R-:W-:Y:S02]  /*9cc0*/  R2UR UR7, R18 ;  /* 0x00000000120772ca */ /* 0x000fe400000e0000 */
[----:B------:R-:W-:-:S13]  /*9cd0*/  R2UR UR6, R20 ;  /* 0x00000000140672ca */ /* 0x000fda00000e0000 */
[----:B------:R-:W-:-:S06]  /*9ce0*/  UISETP.GE.AND UP0, UPT, UR6, UR7, UPT ;  /* 0x000000070600728c */ /* 0x000fcc000bf06270 */
[----:B------:R-:W-:-:S13]  /*9cf0*/  PLOP3.LUT P2, PT, PT, PT, UP0, 0x80, 0x0 ;  /* 0x000000000000781c */ /* 0x000fda0003f4f008 */
[----:B------:R-:W-:Y:S05]  /*9d00*/  @!P2 BRA `(.L_x_2085) ;  /* 0x0000003c0074a947 */ /* 0x000fea0003800000 */
[----:B------:R-:W-:Y:S01]  /*9d10*/  R2UR UR7, R8 ;  /* 0x00000000080772ca */ /* 0x000fe200000e0000 */
[----:B------:R-:W-:Y:S01]  /*9d20*/  IMAD.MOV.U32 R11, RZ, RZ, R7 ;  /* 0x000000ffff0b7224 */ /* 0x000fe200078e0007 */
[----:B------:R-:W-:Y:S01]  /*9d30*/  UMOV UR6, UR60 ;  /* 0x0000003c00067c82 */ /* 0x000fe20008000000 */
[----:B------:R-:W-:-:S10]  /*9d40*/  IMAD.MOV.U32 R13, RZ, RZ, R6 ;  /* 0x000000ffff0d7224 */ /* 0x000fd400078e0006 */
[----:B------:R-:W-:-:S07]  /*9d50*/  IMAD.U32 R14, RZ, RZ, UR7 ;  /* 0x00000007ff0e7e24 */ /* 0x000fce000f8e00ff */
.L_x_2094:
[----:B------:R-:W-:Y:S01]  /*9d60*/  R2UR UR10, R14 ;  /* 0x000000000e0a72ca */ /* 0x000fe200000e0000 */
        /* <DEDUP_REMOVED lines=8> */
.L_x_2086:
        /* <DEDUP_REMOVED lines=8> */
.L_x_2087:
[----:B-1----:R-:W-:Y:S05]  /*9e70*/  @P2 BRA `(.L_x_2088) ;  /* 0x0000000000082947 */ /* 0x002fea0003800000 */
[----:B------:R-:W1:Y:S02]  /*9e80*/  SYNCS.PHASECHK.TRANS64.TRYWAIT P2, [UR61+0x36830], R0 ;  /* 0x03683000ff0075a7 */ /* 0x000e64000804017d */
[----:B-1----:R-:W-:Y:S05]  /*9e90*/  @!P2 BRA `(.L_x_2089) ;  /* 0x000000b00090a947 */ /* 0x002fea0003800000 */
.L_x_2088:
        /* <DEDUP_REMOVED lines=24> */
[----:B------:R-:W-:Y:S01]  /*a020*/  R2UR UR48, R4 ;  /* 0x00000000043072ca */ /* 0x000fe200000e0000 */
[----:B------:R-:W-:Y:S01]  /*a030*/  UIADD3 UR50, UR7, 0x200, URZ ;  /* 0x0000020007327890 */ /* 0x000fe2000fffe03f */
[----:B------:R-:W-:Y:S01]  /*a040*/  R2UR UR49, R5 ;  /* 0x00000000053172ca */ /* 0x000fe200000e0000 */
[----:B------:R-:W-:Y:S01]  /*a050*/  UMOV UR51, 0x40000040 ;  /* 0x4000004000337882 */ /* 0x000fe20000000000 */
        /* <DEDUP_REMOVED lines=591> */
.L_x_2090:
        /* <DEDUP_REMOVED lines=8> */
.L_x_2091:
[----:B-1----:R-:W-:Y:S05]  /*c5d0*/  @P2 BRA `(.L_x_2092) ;  /* 0x0000000000082947 */ /* 0x002fea0003800000 */
[----:B------:R-:W1:Y:S02]  /*c5e0*/  SYNCS.PHASECHK.TRANS64.TRYWAIT P2, [UR11+0x36850], R0 ;  /* 0x03685000ff0075a7 */ /* 0x000e64000804014b */
[----:B-1----:R-:W-:Y:S05]  /*c5f0*/  @!P2 BRA `(.L_x_2093) ;  /* 0x0000008800d0a947 */ /* 0x002fea0003800000 */
.L_x_2092:
[----:B------:R-:W-:Y:S01]  /*c600*/  R2UR UR7, R16 ;  /* 0x00000000100772ca */ /* 0x000fe200000e0000 */
[----:B------:R-:W-:Y:S01]  /*c610*/  WARPGROUP.ARRIVE ;  /* 0x00000000000079c5 */ /* 0x000fe20000000000 */
[----:B------:R-:W-:Y:S01]  /*c620*/  UMOV UR15, 0x40000040 ;  /* 0x40000040000f7882 */ /* 0x000fe20000000000 */
[----:B01----:R-:W-:Y:S02]  /*c630*/  FMNMX.FTZ R0, R168, R13, !PT ;  /* 0x0000000da8007209 */ /* 0x003fe40007810000 */
[----:B------:R-:W-:Y:S02]  /*c640*/  R2UR UR18, R20 ;  /* 0x00000000141272ca */ /* 0x000fe400000e0000 */
[----:B------:R-:W-:Y:S02]  /*c650*/  FMNMX.FTZ R3, R169, R0, !PT ;  /* 0x00000000a9037209 */ /* 0x000fe40007810000 */
[----:B------:R-:W-:Y:S02]  /*c660*/  R2UR UR19, R18 ;  /* 0x00000000121372ca */ /* 0x000fe400000e0000 */
[----:B------:R-:W-:-:S02]  /*c670*/  FMNMX.FTZ R0, R172, R3, !PT ;  /* 0x00000003ac007209 */ /* 0x000fc40007810000 */
[----:B------:R-:W-:Y:S02]  /*c680*/  UIADD3 UR7, UR7, 0x400, URZ ;  /* 0x0000040007077890 */ /* 0x000fe4000fffe03f */
[----:B------:R-:W-:Y:S02]  /*c690*/  FMNMX.FTZ R3, R173, R0, !PT ;  /* 0x00000000ad037209 */ /* 0x000fe40007810000 */
[----:B------:R-:W-:Y:S02]  /*c6a0*/  USHF.R.U32.HI UR7, URZ, 0x4, UR7 ;  /* 0x000000043f077899 */ /* 0x000fe40008011607 */
[----:B------:R-:W-:Y:S02]  /*c6b0*/  FMNMX.FTZ R0, R160, R3, !PT ;  /* 0x00000003a0007209 */ /* 0x000fe40007810000 */
[----:B------:R-:W-:Y:S02]  /*c6c0*/  ULOP3.LUT UR7, UR7, 0x3fff, URZ, 0xc0, !UPT ;  /* 0x00003fff07077892 */ /* 0x000fe4000f8ec03f */
[----:B------:R-:W-:Y:S01]  /*c6d0*/  FMNMX.FTZ R3, R161, R0, !PT ;  /* 0x00000000a1037209 */ /* 0x000fe20007810000 */
[----:B------:R-:W-:-:S02]  /*c6e0*/  UISETP.GT.AND UP0, UPT, UR18, UR19, UPT ;  /* 0x000000131200728c */ /* 0x000fc4000bf04270 */
[----:B------:R-:W-:Y:S01]  /*c6f0*/  ULOP3.LUT UR7, UR7, 0x3800000, URZ, 0xfc, !UPT ;  /* 0x0380000007077892 */ /* 0x000fe2000f8efc3f */
[----:B------:R-:W-:-:S03]  /*c700*/  FMNMX.FTZ R0, R164, R3, !PT ;  /* 0x00000003a4007209 */ /* 0x000fc60007810000 */
[----:B------:R-:W-:Y:S01]  /*c710*/  UIMAD UR6, UR6, 0xa80, UR7 ;  /* 0x00000a80060678a4 */ /* 0x000fe2000f8e0207 */
[----:B------:R-:W-:Y:S02]  /*c720*/  FMNMX.FTZ R3, R165, R0, !PT ;  /* 0x00000000a5037209 */ /* 0x000fe40007810000 */
[----:B------:R-:W-:Y:S01]  /*c730*/  UMOV UR7, 0x40000040 ;  /* 0x4000004000077882 */ /* 0x000fe20000000000 */
[----:B------:R-:W-:Y:S01]  /*c740*/  UIADD3 UR10, UR6, 0x80, URZ ;  /* 0x00000080060a7890 */ /* 0x000fe2000fffe03f */
[----:B------:R-:W-:Y:S02]  /*c750*/  FMNMX.FTZ R0, R152, R3, !PT ;  /* 0x0000000398007209 */ /* 0x000fe40007810000 */
[----:B------:R-:W-:Y:S02]  /*c760*/  PLOP3.LUT P2, PT, PT, PT, UP0, 0x80, 0x0 ;  /* 0x000000000000781c */ /* 0x000fe40003f4f008 */
[----:B------:R-:W-:Y:S01]  /*c770*/  HGMMA.64x192x16.F32 R24, R200, gdesc[UR4].tnspB, R24, gsb0 ;  /* 0x42e00004c8187df0 */ /* 0x000fe20008000818 */
[----:B------:R-:W-:Y:S01]  /*c780*/  FMNMX.FTZ R3, R153, R0, !PT ;  /* 0x0000000099037209 */ /* 0x000fe20007810000 */
[----:B------:R-:W-:Y:S01]  /*c790*/  UMOV UR14, UR10 ;  /* 0x0000000a000e7c82 */ /* 0x000fe20008000000 */
[----:B------:R-:W-:-:S02]  /*c7a0*/  UIADD3 UR10, UR6, 0x100, URZ ;  /* 0x00000100060a7890 */ /* 0x000fc4000fffe03f */
        /* <DEDUP_REMOVED lines=21> */
[----:B------:R-:W0:Y:S03]  /*c900*/  LDC R0, c[0x0][0x988] ;  /* 0x00026200ff007b82 */ /* 0x000e260000000800 */
[----:B------:R-:W1:Y:S02]  /*c910*/  SHFL.BFLY PT, R3, R14, 0x1, 0x1f ;  /* 0x0c201f000e037f89 */ /* 0x000e6400000e0000 */
[----:B-1----:R-:W-:Y:S02]  /*c920*/  FMNMX.FTZ R6, R14, R3, !PT ;  /* 0x000000030e067209 */ /* 0x002fe40007810000 */
[----:B------:R-:W-:-:S03]  /*c930*/  FMNMX.FTZ R14, R170, R11, !PT ;  /* 0x0000000baa0e7209 */ /* 0x000fc60007810000 */
[----:B------:R-:W-:Y:S01]  /*c940*/  FADD.FTZ R3, -R6, R13 ;  /* 0x0000000d06037221 */ /* 0x000fe20000010100 */
[----:B------:R-:W-:-:S03]  /*c950*/  FMNMX.FTZ R7, R171, R14, !PT ;  /* 0x0000000eab077209 */ /* 0x000fc60007810000 */
[-C--:B0-----:R-:W-:Y:S01]  /*c960*/  FMUL.FTZ R2, R3, R0.reuse ;  /* 0x0000000003027220 */ /* 0x081fe20000410000 */
[----:B------:R-:W-:Y:S01]  /*c970*/  FMNMX.FTZ R14, R174, R7, !PT ;  /* 0x00000007ae0e7209 */ /* 0x000fe20007810000 */
[----:B------:R-:W-:-:S03]  /*c980*/  FMUL.FTZ R3, R6, R0 ;  /* 0x0000000006037220 */ /* 0x000fc60000410000 */
[----:B------:R-:W-:Y:S01]  /*c990*/  FMNMX.FTZ R7, R175, R14, !PT ;  /* 0x0000000eaf077209 */ /* 0x000fe20007810000 */
[-CC-:B------:R-:W-:Y:S01]  /*c9a0*/  FFMA.FTZ R23, R153, R0.reuse, -R3.reuse ;  /* 0x0000000099177223 */ /* 0x180fe20000010803 */
[-CC-:B------:R-:W-:Y:S01]  /*c9b0*/  FFMA.FTZ R13, R168, R0.reuse, -R3.reuse ;  /* 0x00000000a80d7223 */ /* 0x180fe20000010803 */
[-CC-:B------:R-:W-:Y:S01]  /*c9c0*/  FFMA.FTZ R15, R173, R0.reuse, -R3.reuse ;  /* 0x00000000ad0f7223 */ /* 0x180fe20000010803 */
[----:B------:R-:W-:Y:S01]  /*c9d0*/  FMNMX.FTZ R14, R162, R7, !PT ;  /* 0x00000007a20e7209 */ /* 0x000fe20007810000 */
[-CC-:B------:R-:W-:Y:S01]  /*c9e0*/  FFMA.FTZ R17, R161, R0.reuse, -R3.reuse ;  /* 0x00000000a1117223 */ /* 0x180fe20000010803 */
[-CC-:B------:R-:W-:Y:S01]  /*c9f0*/  FFMA.FTZ R21, R165, R0.reuse, -R3.reuse ;  /* 0x00000000a5157223 */ /* 0x180fe20000010803 */
[--C-:B------:R-:W-:Y:S01]  /*ca00*/  FFMA.FTZ R153, R157, R0, -R3.reuse ;  /* 0x000000009d997223 */ /* 0x100fe20000010803 */
        /* <DEDUP_REMOVED lines=14> */
[----:B------:R-:W0:Y:S01]  /*caf0*/  MUFU.EX2 R13, R13 ;  /* 0x0000000d000d7308 */ /* 0x000e220000000800 */
        /* <DEDUP_REMOVED lines=16> */
[-CC-:B------:R-:W-:Y:S01]  /*cc00*/  FFMA.FTZ R200, R169, R0.reuse, -R3.reuse ;  /* 0x00000000a9c87223 */ /* 0x180fe20000010803 */
[----:B------:R-:W-:Y:S01]  /*cc10*/  FFMA.FTZ R202, R172, R0, -R3 ;  /* 0x00000000acca7223 */ /* 0x000fe20000010803 */
[----:B------:R-:W-:Y:S01]  /*cc20*/  MUFU.EX2 R153, R153 ;  /* 0x0000009900997308 */ /* 0x000fe20000000800 */
[----:B------:R-:W-:Y:S01]  /*cc30*/  FMNMX.FTZ R14, R130, R7, !PT ;  /* 0x00000007820e7209 */ /* 0x000fe20007810000 */
[----:B------:R-:W-:Y:S01]  /*cc40*/  HGMMA.64x192x16.F32 R24, R196, gdesc[UR12].tnspB, R24, gsb0 ;  /* 0x42e0000cc4187df0 */ /* 0x000fe20008000818 */
[----:B------:R-:W-:Y:S01]  /*cc50*/  UMOV UR14, UR10 ;  /* 0x0000000a000e7c82 */ /* 0x000fe20008000000 */
[----:B------:R-:W-:Y:S01]  /*cc60*/  UMOV UR15, 0x40000040 ;  /* 0x40000040000f7882 */ /* 0x000fe20000000000 */
[----:B------:R-:W-:Y:S01]  /*cc70*/  UIADD3 UR10, UR6, 0x180, URZ ;  /* 0x00000180060a7890 */ /* 0x000fe2000fffe03f */
[----:B------:R-:W-:-:S02]  /*cc80*/  FMNMX.FTZ R7, R131, R14, !PT ;  /* 0x0000000e83077209 */ /* 0x000fc40007810000 */
[----:B------:R-:W1:Y:S02]  /*cc90*/  MUFU.EX2 R200, R200 ;  /* 0x000000c800c87308 */ /* 0x000e640000000800 */
[----:B------:R-:W-:-:S04]  /*cca0*/  FMNMX.FTZ R14, R134, R7, !PT ;  /* 0x00000007860e7209 */ /* 0x000fc80007810000 */
[----:B------:R-:W-:Y:S02]  /*ccb0*/  FMNMX.FTZ R7, R135, R14, !PT ;  /* 0x0000000e87077209 */ /* 0x000fe40007810000 */
[----:B------:R-:W2:Y:S02]  /*ccc0*/  MUFU.EX2 R202, R202 ;  /* 0x000000ca00ca7308 */ /* 0x000ea40000000800 */
[----:B------:R-:W-:-:S04]  /*ccd0*/  FMNMX.FTZ R14, R122, R7, !PT ;  /* 0x000000077a0e7209 */ /* 0x000fc80007810000 */
[----:B------:R-:W-:Y:S02]  /*cce0*/  FMNMX.FTZ R7, R123, R14, !PT ;  /* 0x0000000e7b077209 */ /* 0x000fe40007810000 */
[----:B------:R-:W-:Y:S02]  /*ccf0*/  MUFU.EX2 R145, R145 ;  /* 0x0000009100917308 */ /* 0x000fe40000000800 */
[----:B------:R-:W-:-:S04]  /*cd00*/  FMNMX.FTZ R14, R126, R7, !PT ;  /* 0x000000077e0e7209 */ /* 0x000fc80007810000 */
[----:B------:R-:W-:Y:S02]  /*cd10*/  FMNMX.FTZ R14, R127, R14, !PT ;  /* 0x0000000e7f0e7209 */ /* 0x000fe40007810000 */
[----:B------:R-:W-:Y:S03]  /*cd20*/  MUFU.EX2 R149, R149 ;  /* 0x0000009500957308 */ /* 0x000fe60000000800 */
[----:B------:R-:W3:Y:S05]  /*cd30*/  SHFL.BFLY PT, R7, R14, 0x2, 0x1f ;  /* 0x0c401f000e077f89 */ /* 0x000eea00000e0000 */
[----:B------:R-:W-:Y:S08]  /*cd40*/  MUFU.EX2 R137, R137 ;  /* 0x0000008900897308 */ /* 0x000ff00000000800 */
[----:B------:R-:W-:Y:S08]  /*cd50*/  MUFU.EX2 R141, R141 ;  /* 0x0000008d008d7308 */ /* 0x000ff00000000800 */
[----:B------:R-:W-:Y:S01]  /*cd60*/  MUFU.EX2 R129, R129 ;  /* 0x0000008100817308 */ /* 0x000fe20000000800 */
[----:B---3--:R-:W-:Y:S01]  /*cd70*/  FMNMX.FTZ R20, R14, R7, !PT ;  /* 0x000000070e147209 */ /* 0x008fe20007810000 */
[-CC-:B------:R-:W-:Y:S01]  /*cd80*/  FFMA.FTZ R14, R120, R0.reuse, -R3.reuse ;  /* 0x00000000780e7223 */ /* 0x180fe20000010803 */
[----:B------:R-:W-:-:S03]  /*cd90*/  FFMA.FTZ R120, R125, R0, -R3 ;  /* 0x000000007d787223 */ /* 0x000fc60000010803 */
[----:B------:R-:W3:Y:S02]  /*cda0*/  SHFL.BFLY PT, R7, R20, 0x1, 0x1f ;  /* 0x0c201f0014077f89 */ /* 0x000ee400000e0000 */
[----:B------:R-:W-:Y:S08]  /*cdb0*/  MUFU.EX2 R133, R133 ;  /* 0x0000008500857308 */ /* 0x000ff00000000800 */
[----:B------:R-:W-:Y:S08]  /*cdc0*/  MUFU.EX2 R14, R14 ;  /* 0x0000000e000e7308 */ /* 0x000ff00000000800 */
[----:B------:R-:W-:Y:S01]  /*cdd0*/  MUFU.EX2 R121, R121 ;  /* 0x0000007900797308 */ /* 0x000fe20000000800 */
[----:B---3--:R-:W-:-:S07]  /*cde0*/  FMNMX.FTZ R7, R20, R7, !PT ;  /* 0x0000000714077209 */ /* 0x008fce0007810000 */
[----:B------:R3:W-:Y:S01]  /*cdf0*/  MUFU.EX2 R20, R124 ;  /* 0x0000007c00147308 */ /* 0x0007e20000000800 */
[----:B------:R-:W-:-:S04]  /*ce00*/  FMUL.FTZ R125, R7, R0 ;  /* 0x00000000077d7220 */ /* 0x000fc80000410000 */
[-CC-:B------:R-:W-:Y:S01]  /*ce10*/  FFMA.FTZ R22, R170, R0.reuse, -R125.reuse ;  /* 0x00000000aa167223 */ /* 0x180fe2000001087d */
[-CC-:B------:R-:W-:Y:S01]  /*ce20*/  FFMA.FTZ R201, R171, R0.reuse, -R125.reuse ;  /* 0x00000000abc97223 */ /* 0x180fe2000001087d */
[-CC-:B------:R-:W-:Y:S01]  /*ce30*/  FFMA.FTZ R203, R174, R0.reuse, -R125.reuse ;  /* 0x00000000aecb7223 */ /* 0x180fe2000001087d */
[-CC-:B------:R-:W-:Y:S01]  /*ce40*/  FFMA.FTZ R175, R175, R0.reuse, -R125.reuse ;  /* 0x00000000afaf7223 */ /* 0x180fe2000001087d */
[-CC-:B---3--:R-:W-:Y:S01]  /*ce50*/  FFMA.FTZ R124, R167, R0.reuse, -R125.reuse ;  /* 0x00000000a77c7223 */ /* 0x188fe2000001087d */
        /* <DEDUP_REMOVED lines=22> */
[-C--:B------:R-:W-:Y:S01]  /*cfc0*/  FFMA.FTZ R198, R164, R0.reuse, -R3 ;  /* 0x00000000a4c67223 */ /* 0x080fe20000010803 */
[-CC-:B------:R-:W-:Y:S01]  /*cfd0*/  FFMA.FTZ R197, R162, R0.reuse, -R125.reuse ;  /* 0x00000000a2c57223 */ /* 0x180fe2000001087d */
[----:B------:R-:W-:Y:S02]  /*cfe0*/  FFMA.FTZ R199, R166, R0, -R125 ;  /* 0x00000000a6c77223 */ /* 0x000fe4000001087d */
[----:B------:R-:W-:Y:S01]  /*cff0*/  HGMMA.64x192x16.F32 R24, R192, gdesc[UR12].tnspB, R24, gsb0 ;  /* 0x42e0000cc0187df0 */ /* 0x000fe20008000818 */
[----:B------:R-:W-:Y:S01]  /*d000*/  UMOV UR14, UR10 ;  /* 0x0000000a000e7c82 */ /* 0x000fe20008000000 */
[----:B------:R-:W-:Y:S01]  /*d010*/  UMOV UR15, 0x40000040 ;  /* 0x40000040000f7882 */ /* 0x000fe20000000000 */
[----:B------:R-:W-:Y:S01]  /*d020*/  UIADD3 UR10, UR6, 0x200, URZ ;  /* 0x00000200060a7890 */ /* 0x000fe2000fffe03f */
[----:B------:R-:W3:Y:S08]  /*d030*/  MUFU.EX2 R196, R196 ;  /* 0x000000c400c47308 */ /* 0x000ef00000000800 */
[----:B------:R-:W-:Y:S08]  /*d040*/  MUFU.EX2 R197, R197 ;  /* 0x000000c500c57308 */ /* 0x000ff00000000800 */
[----:B------:R-:W4:Y:S08]  /*d050*/  MUFU.EX2 R198, R198 ;  /* 0x000000c600c67308 */ /* 0x000f300000000800 */
        /* <DEDUP_REMOVED lines=11> */
[----:B------:R-:W-:Y:S01]  /*d110*/  MUFU.EX2 R192, R192 ;  /* 0x000000c000c07308 */ /* 0x000fe20000000800 */
[----:B------:R-:W-:-:S07]  /*d120*/  UIADD3 UR6, UR6, 0x300, URZ ;  /* 0x0000030006067890 */ /* 0x000fce000fffe03f */
[----:B------:R-:W-:Y:S08]  /*d130*/  MUFU.EX2 R193, R193 ;  /* 0x000000c100c17308 */ /* 0x000ff00000000800 */
[----:B------:R-:W-:Y:S08]  /*d140*/  MUFU.EX2 R194, R194 ;  /* 0x000000c200c27308 */ /* 0x000ff00000000800 */
[----:B------:R-:W-:Y:S01]  /*d150*/  MUFU.EX2 R195, R195 ;  /* 0x000000c300c37308 */ /* 0x000fe20000000800 */
[----:B------:R-:W-:-:S02]  /*d160*/  WARPGROUP.DEPBAR.LE gsb0, 0x0 ;  /* 0x00008000000079c5 */ /* 0x000fc40000010000 */
[----:B------:R-:W-:Y:S01]  /*d170*/  WARPGROUP.ARRIVE ;  /* 0x00000000000079c5 */ /* 0x000fe20000000000 */
[-CC-:B------:R-:W-:Y:S01]  /*d180*/  FFMA.FTZ R188, R144, R0.reuse, -R3.reuse ;  /* 0x0000000090bc7223 */ /* 0x180fe20000010803 */
[-C--:B------:R-:W-:Y:S01]  /*d190*/  FFMA.FTZ R190, R148, R0.reuse, -R3 ;  /* 0x0000000094be7223 */ /* 0x080fe20000010803 */
[----:B------:R-:W-:Y:S02]  /*d1a0*/  IMAD.U32 R144, RZ, RZ, UR61 ;  /* 0x0000003dff907e24 */ /* 0x000fe4000f8e00ff */
[-CC-:B------:R-:W-:Y:S01]  /*d1b0*/  FFMA.FTZ R189, R146, R0.reuse, -R125.reuse ;  /* 0x0000000092bd7223 */ /* 0x180fe2000001087d */
[----:B------:R-:W-:Y:S01]  /*d1c0*/  FFMA.FTZ R191, R150, R0, -R125 ;  /* 0x0000000096bf7223 */ /* 0x000fe2000001087d */
[----:B------:R-:W-:Y:S01]  /*d1d0*/  HGMMA.64x192x16.F32 R24, R184, gdesc[UR12].tnspB, R24, gsb0 ;  /* 0x42e0000cb8187df0 */ /* 0x000fe20008000818 */
[----:B------:R-:W-:Y:S01]  /*d1e0*/  UMOV UR14, UR10 ;  /* 0x0000000a000e7c82 */ /* 0x000fe20008000000 */
[----:B------:R-:W-:Y:S01]  /*d1f0*/  UMOV UR15, 0x40000040 ;  /* 0x40000040000f7882 */ /* 0x000fe20000000000 */
[----:B------:R-:W-:Y:S01]  /*d200*/  @!P1 VIADD R144, R144, 0x36840 ;  /* 0x0003684090909836 */ /* 0x000fe20000000000 */
[----:B------:R-:W-:Y:S01]  /*d210*/  MUFU.EX2 R188, R188 ;  /* 0x000000bc00bc7308 */ /* 0x000fe20000000800 */
[----:B------:R-:W-:-:S03]  /*d220*/  IMAD.U32 R148, RZ, RZ, UR11 ;  /* 0x0000000bff947e24 */ /* 0x000fc6000f8e00ff */
[----:B------:R-:W-:Y:S01]  /*d230*/  @!P1 PRMT R146, RZ, 0x654, R144 ;  /* 0x00000654ff929816 */ /* 0x000fe20000000090 */
[----:B------:R-:W-:-:S03]  /*d240*/  @!P1 VIADD R148, R148, 0x36860 ;  /* 0x0003686094949836 */ /* 0x000fc60000000000 */
[----:B------:R-:W-:Y:S02]  /*d250*/  MUFU.EX2 R189, R189 ;  /* 0x000000bd00bd7308 */ /* 0x000fe40000000800 */
[----:B------:R-:W-:-:S06]  /*d260*/  @!P1 PRMT R148, RZ, 0x654, R148 ;  /* 0x00000654ff949816 */ /* 0x000fcc0000000094 */
        /* <DEDUP_REMOVED lines=8> */
[----:B------:R-:W-:Y:S01]  /*d2f0*/  FFMA.FTZ R140, R163, R0, -R125 ;  /* 0x00000000a38c7223 */ /* 0x000fe2000001087d */
[----:B0-----:R-:W-:Y:S01]  /*d300*/  FFMA.FTZ R147, R2, R10, R13 ;  /* 0x0000000a02937223 */ /* 0x001fe2000001000d */
[----:B------:R-:W-:Y:S01]  /*d310*/  HGMMA.64x192x16.F32 R24, R180, gdesc[UR12].tnspB, R24, gsb0 ;  /* 0x42e0000cb4187df0 */ /* 0x000fe20008000818 */
[----:B------:R-:W-:Y:S01]  /*d320*/  FFMA.FTZ R185, R138, R0, -R125 ;  /* 0x000000008ab97223 */ /* 0x000fe2000001087d */
[----:B------:R-:W-:Y:S01]  /*d330*/  MUFU.EX2 R184, R184 ;  /* 0x000000b800b87308 */ /* 0x000fe20000000800 */
[C---:B-1----:R-:W-:Y:S01]  /*d340*/  FADD.FTZ R147, R200.reuse, R147 ;  /* 0x00000093c8937221 */ /* 0x042fe20000010000 */
[----:B------:R-:W-:-:S03]  /*d350*/  F2FP.F16.F32.PACK_AB R200, R200, R13 ;  /* 0x0000000dc8c8723e */ /* 0x000fc600000000ff */
[----:B--2---:R-:W-:Y:S01]  /*d360*/  FADD.FTZ R138, R202, R147 ;  /* 0x00000093ca8a7221 */ /* 0x004fe20000010000 */
[C---:B------:R-:W-:Y:S02]  /*d370*/  F2FP.F16.F32.PACK_AB R202, R15.reuse, R202 ;  /* 0x000000ca0fca723e */ /* 0x040fe400000000ff */
[----:B------:R-:W-:Y:S01]  /*d380*/  MUFU.EX2 R140, R140 ;  /* 0x0000008c008c7308 */ /* 0x000fe20000000800 */
[----:B------:R-:W-:-:S04]  /*d390*/  FADD.FTZ R147, R15, R138 ;  /* 0x0000008a0f937221 */ /* 0x000fc80000010000 */
[----:B---3--:R-:W-:Y:S01]  /*d3a0*/  FADD.FTZ R138, R196, R147 ;  /* 0x00000093c48a7221 */ /* 0x008fe20000010000 */
[C---:B------:R-:W-:Y:S02]  /*d3b0*/  F2FP.F16.F32.PACK_AB R196, R17.reuse, R196 ;  /* 0x000000c411c4723e */ /* 0x040fe400000000ff */
[----:B------:R-:W-:Y:S01]  /*d3c0*/  MUFU.EX2 R136, R136 ;  /* 0x0000008800887308 */ /* 0x000fe20000000800 */
[----:B------:R-:W-:-:S04]  /*d3d0*/  FADD.FTZ R147, R17, R138 ;  /* 0x0000008a11937221 */ /* 0x000fc80000010000 */
[----:B----4-:R-:W-:Y:S01]  /*d3e0*/  FADD.FTZ R138, R198, R147 ;  /* 0x00000093c68a7221 */ /* 0x010fe20000010000 */
[----:B------:R-:W-:Y:S02]  /*d3f0*/  F2FP.F16.F32.PACK_AB R198, R21, R198 ;  /* 0x000000c615c6723e */ /* 0x000fe400000000ff */
[----:B------:R-:W-:Y:S08]  /*d400*/  MUFU.EX2 R185, R185 ;  /* 0x000000b900b97308 */ /* 0x000ff00000000800 */
[----:B------:R-:W-:Y:S08]  /*d410*/  MUFU.EX2 R186, R186 ;  /* 0x000000ba00ba7308 */ /* 0x000ff00000000800 */
[----:B------:R-:W-:Y:S01]  /*d420*/  MUFU.EX2 R187, R142 ;  /* 0x0000008e00bb7308 */ /* 0x000fe20000000800 */
[----:B------:R-:W-:-:S02]  /*d430*/  WARPGROUP.DEPBAR.LE gsb0, 0x0 ;  /* 0x00008000000079c5 */ /* 0x000fc40000010000 */
[----:B------:R-:W-:Y:S01]  /*d440*/  WARPGROUP.ARRIVE ;  /* 0x00000000000079c5 */ /* 0x000fe20000000000 */
[-CC-:B------:R-:W-:Y:S01]  /*d450*/  FFMA.FTZ R180, R128, R0.reuse, -R3.reuse ;  /* 0x0000000080b47223 */ /* 0x180fe20000010803 */
[-C--:B------:R-:W-:Y:S01]  /*d460*/  FFMA.FTZ R182, R132, R0.reuse, -R3 ;  /* 0x0000000084b67223 */ /* 0x080fe20000010803 */
[----:B------:R-:W-:Y:S01]  /*d470*/  FADD.FTZ R3, -R7, R11 ;  /* 0x0000000b07037221 */ /* 0x000fe20000010100 */
[-CC-:B------:R-:W-:Y:S01]  /*d480*/  FFMA.FTZ R128, R155, R0.reuse, -R125.reuse ;  /* 0x000000009b807223 */ /* 0x180fe2000001087d */
[----:B------:R-:W-:Y:S01]  /*d490*/  MUFU.EX2 R11, R120 ;  /* 0x00000078000b7308 */ /* 0x000fe20000000800 */
[----:B------:R-:W-:Y:S01]  /*d4a0*/  HGMMA.64x192x16.F32 R24, R176, gdesc[UR4].tnspB, R24, gsb0 ;  /* 0x42e00004b0187df0 */ /* 0x000fe20008000818 */
[-C--:B------:R-:W-:Y:S01]  /*d4b0*/  FMUL.FTZ R3, R3, R0.reuse ;  /* 0x0000000003037220 */ /* 0x080fe20000410000 */
[-CC-:B------:R-:W-:Y:S01]  /*d4c0*/  FFMA.FTZ R132, R159, R0.reuse, -R125.reuse ;  /* 0x000000009f847223 */ /* 0x180fe2000001087d */
[----:B------:R-:W-:Y:S01]  /*d4d0*/  FFMA.FTZ R125, R127, R0, -R125 ;  /* 0x000000007f7d7223 */ /* 0x000fe2000001087d */
[----:B------:R-:W-:Y:S01]  /*d4e0*/  R2UR UR7, R8 ;  /* 0x00000000080772ca */ /* 0x000fe200000e0000 */
[----:B------:R-:W-:-:S02]  /*d4f0*/  UIADD3 UR6, UR18, -0x1, URZ ;  /* 0xffffffff12067890 */ /* 0x000fc4000fffe03f */
[----:B------:R-:W0:Y:S08]  /*d500*/  MUFU.EX2 R3, R3 ;  /* 0x0000000300037308 */ /* 0x000e300000000800 */
[----:B------:R-:W1:Y:S08]  /*d510*/  MUFU.EX2 R120, R175 ;  /* 0x000000af00787308 */ /* 0x000e700000000800 */
[----:B------:R-:W2:Y:S01]  /*d520*/  MUFU.EX2 R128, R128 ;  /* 0x0000008000807308 */ /* 0x000ea20000000800 */
[----:B0-----:R-:W-:-:S04]  /*d530*/  FFMA.FTZ R10, R3, R9, R22 ;  /* 0x00000009030a7223 */ /* 0x001fc80000010016 */
[C---:B------:R-:W-:Y:S01]  /*d540*/  FADD.FTZ R10, R201.reuse, R10 ;  /* 0x0000000ac90a7221 */ /* 0x040fe20000010000 */
[----:B------:R-:W-:Y:S02]  /*d550*/  F2FP.F16.F32.PACK_AB R201, R201, R22 ;  /* 0x00000016c9c9723e */ /* 0x000fe400000000ff */
[----:B------:R-:W0:Y:S01]  /*d560*/  MUFU.EX2 R132, R132 ;  /* 0x0000008400847308 */ /* 0x000e220000000800 */
[----:B------:R-:W-:Y:S01]  /*d570*/  FADD.FTZ R9, R203, R10 ;  /* 0x0000000acb097221 */ /* 0x000fe20000010000 */
[----:B-1----:R-:W-:-:S03]  /*d580*/  F2FP.F16.F32.PACK_AB R203, R120, R203 ;  /* 0x000000cb78cb723e */ /* 0x002fc600000000ff */
[----:B------:R-:W-:-:S03]  /*d590*/  FADD.FTZ R10, R120, R9 ;  /* 0x00000009780a7221 */ /* 0x000fc60000010000 */
[----:B------:R-:W-:Y:S01]  /*d5a0*/  MUFU.EX2 R180, R180 ;  /* 0x000000b400b47308 */ /* 0x000fe20000000800 */
[----:B------:R-:W-:Y:S01]  /*d5b0*/  FADD.FTZ R9, R197, R10 ;  /* 0x0000000ac5097221 */ /* 0x000fe20000010000 */
[----:B------:R-:W-:-:S03]  /*d5c0*/  F2FP.F16.F32.PACK_AB R197, R140, R197 ;  /* 0x000000c58cc5723e */ /* 0x000fc600000000ff */
[----:B------:R-:W-:-:S03]  /*d5d0*/  FADD.FTZ R10, R140, R9 ;  /* 0x000000098c0a7221 */ /* 0x000fc60000010000 */
[----:B------:R-:W-:Y:S01]  /*d5e0*/  MUFU.EX2 R181, R130 ;  /* 0x0000008200b57308 */ /* 0x000fe20000000800 */
[----:B------:R-:W-:Y:S01]  /*d5f0*/  FADD.FTZ R9, R199, R10 ;  /* 0x0000000ac7097221 */ /* 0x000fe20000010000 */
[----:B------:R-:W-:-:S03]  /*d600*/  F2FP.F16.F32.PACK_AB R199, R124, R199 ;  /* 0x000000c77cc7723e */ /* 0x000fc600000000ff */
[----:B------:R-:W-:-:S03]  /*d610*/  FADD.FTZ R10, R124, R9 ;  /* 0x000000097c0a7221 */ /* 0x000fc60000010000 */
[----:B------:R-:W-:Y:S01]  /*d620*/  MUFU.EX2 R182, R182 ;  /* 0x000000b600b67308 */ /* 0x000fe20000000800 */
[----:B------:R-:W-:Y:S01]  /*d630*/  FADD.FTZ R9, R193, R10 ;  /* 0x0000000ac1097221 */ /* 0x000fe20000010000 */
[----:B--2---:R-:W-:-:S03]  /*d640*/  F2FP.F16.F32.PACK_AB R193, R128, R193 ;  /* 0x000000c180c1723e */ /* 0x004fc600000000ff */
[----:B------:R-:W-:-:S03]  /*d650*/  FADD.FTZ R10, R128, R9 ;  /* 0x00000009800a7221 */ /* 0x000fc60000010000 */
[----:B------:R-:W-:Y:S01]  /*d660*/  MUFU.EX2 R183, R134 ;  /* 0x0000008600b77308 */ /* 0x000fe20000000800 */
[----:B------:R-:W-:Y:S01]  /*d670*/  FADD.FTZ R9, R195, R10 ;  /* 0x0000000ac3097221 */ /* 0x000fe20000010000 */
[----:B0-----:R-:W-:-:S03]  /*d680*/  F2FP.F16.F32.PACK_AB R195, R132, R195 ;  /* 0x000000c384c3723e */ /* 0x001fc600000000ff */
[----:B------:R-:W-:-:S03]  /*d690*/  FADD.FTZ R10, R132, R9 ;  /* 0x00000009840a7221 */ /* 0x000fc60000010000 */
[----:B------:R-:W-:Y:S01]  /*d6a0*/  MUFU.EX2 R120, R125 ;  /* 0x0000007d00787308 */ /* 0x000fe20000000800 */
[----:B------:R-:W-:Y:S01]  /*d6b0*/  FADD.FTZ R9, R189, R10 ;  /* 0x0000000abd097221 */ /* 0x000fe20000010000 */
[----:B------:R-:W-:-:S03]  /*d6c0*/  F2FP.F16.F32.PACK_AB R189, R136, R189 ;  /* 0x000000bd88bd723e */ /* 0x000fc600000000ff */
[----:B------:R-:W-:-:S04]  /*d6d0*/  FADD.FTZ R10, R136, R9 ;  /* 0x00000009880a7221 */ /* 0x000fc80000010000 */
[----:B------:R-:W-:Y:S01]  /*d6e0*/  FADD.FTZ R9, R191, R10 ;  /* 0x0000000abf097221 */ /* 0x000fe20000010000 */
[----:B------:R-:W-:-:S03]  /*d6f0*/  F2FP.F16.F32.PACK_AB R191, R144, R191 ;  /* 0x000000bf90bf723e */ /* 0x000fc600000000ff */
[----:B------:R-:W-:-:S04]  /*d700*/  FADD.FTZ R10, R144, R9 ;  /* 0x00000009900a7221 */ /* 0x000fc80000010000 */
[----:B------:R-:W-:Y:S01]  /*d710*/  FADD.FTZ R10, R185, R10 ;  /* 0x0000000ab90a7221 */ /* 0x000fe20000010000 */
[----:B------:R-:W-:Y:S02]  /*d720*/  WARPGROUP.DEPBAR.LE gsb0, 0x0 ;  /* 0x00008000000079c5 */ /* 0x000fe40000010000 */
[----:B------:R0:W-:Y:S01]  /*d730*/  @!P1 SYNCS.ARRIVE.TRANS64.RED.A1T0 RZ, [R146+URZ], RZ ;  /* 0x000000ff92ff99a7 */ /* 0x0001e2000810043f */
[----:B------:R-:W-:Y:S01]  /*d740*/  MUFU.EX2 R177, R122 ;  /* 0x0000007a00b17308 */ /* 0x000fe20000000800 */
[----:B------:R-:W-:Y:S02]  /*d750*/  F2FP.F16.F32.PACK_AB R176, R121, R14 ;  /* 0x0000000e79b0723e */ /* 0x000fe400000000ff */
[----:B------:R-:W-:Y:S01]  /*d760*/  F2FP.F16.F32.PACK_AB R178, R11, R20 ;  /* 0x000000140bb2723e */ /* 0x000fe200000000ff */
[----:B------:R1:W-:Y:S04]  /*d770*/  @!P1 SYNCS.ARRIVE.TRANS64.RED.A1T0 RZ, [R148+URZ], RZ ;  /* 0x000000ff94ff99a7 */ /* 0x0003e8000810043f */
[----:B0-----:R0:W2:Y:S08]  /*d780*/  MUFU.EX2 R146, R139 ;  /* 0x0000008b00927308 */ /* 0x0010b00000000800 */
[----:B------:R-:W3:Y:S01]  /*d790*/  MUFU.EX2 R179, R126 ;  /* 0x0000007e00b37308 */ /* 0x000ee20000000800 */
[----:B0-----:R-:W-:-:S04]  /*d7a0*/  FADD.FTZ R139, R21, R138 ;  /* 0x0000008a158b7221 */ /* 0x001fc80000010000 */
[----:B------:R-:W-:Y:S01]  /*d7b0*/  FADD.FTZ R138, R192, R139 ;  /* 0x0000008bc08a7221 */ /* 0x000fe20000010000 */
[----:B------:R-:W-:-:S03]  /*d7c0*/  F2FP.F16.F32.PACK_AB R192, R23, R192 ;  /* 0x000000c017c0723e */ /* 0x000fc600000000ff */
[----:B------:R-:W-:Y:S01]  /*d7d0*/  FADD.FTZ R127, R23, R138 ;  /* 0x0000008a177f7221 */ /* 0x000fe20000010000 */
[C---:B--2---:R-:W-:Y:S01]  /*d7e0*/  FADD.FTZ R10, R146.reuse, R10 ;  /* 0x0000000a920a7221 */ /* 0x044fe20000010000 */
        /* <DEDUP_REMOVED lines=9> */
[C---:B------:R-:W-:Y:S02]  /*d880*/  F2FP.F16.F32.PACK_AB R188, R145.reuse, R188 ;  /* 0x000000bc91bc723e */ /* 0x040fe400000000ff */
        /* <DEDUP_REMOVED lines=11> */
[C---:B------:R-:W-:Y:S01]  /*d940*/  F2FP.F16.F32.PACK_AB R184, R137.reuse, R184 ;  /* 0x000000b889b8723e */ /* 0x040fe200000000ff */
[----:B------:R-:W-:Y:S02]  /*d950*/  IMAD.MOV.U32 R13, RZ, RZ, R6 ;  /* 0x000000ffff0d7224 */ /* 0x000fe400078e0006 */
[----:B------:R-:W-:Y:S01]  /*d960*/  FADD.FTZ R9, R137, R22 ;  /* 0x0000001689097221 */ /* 0x000fe20000010000 */
[C---:B------:R-:W-:Y:S01]  /*d970*/  FADD.FTZ R10, R123.reuse, R10 ;  /* 0x0000000a7b0a7221 */ /* 0x040fe20000010000 */
[----:B------:R-:W-:-:S02]  /*d980*/  F2FP.F16.F32.PACK_AB R177, R123, R177 ;  /* 0x000000b17bb1723e */ /* 0x000fc400000000ff */
        /* <DEDUP_REMOVED lines=11> */
[----:B------:R-:W-:Y:S01]  /*da40*/  FADD.FTZ R14, R20, R9 ;  /* 0x00000009140e7221 */ /* 0x000fe20000010000 */
[----:B---3--:R-:W-:Y:S01]  /*da50*/  FADD.FTZ R9, R179, R10 ;  /* 0x0000000ab3097221 */ /* 0x008fe20000010000 */
[----:B------:R-:W-:Y:S01]  /*da60*/  IMAD.U32 R20, RZ, RZ, UR6 ;  /* 0x00000006ff147e24 */ /* 0x000fe2000f8e00ff */
[----:B------:R-:W-:Y:S01]  /*da70*/  UMOV UR6, UR60 ;  /* 0x0000003c00067c82 */ /* 0x000fe20008000000 */
[----:B------:R-:W-:Y:S01]  /*da80*/  FADD.FTZ R10, R11, R14 ;  /* 0x0000000e0b0a7221 */ /* 0x000fe20000010000 */
[----:B------:R-:W-:Y:S02]  /*da90*/  IMAD.U32 R14, RZ, RZ, UR7 ;  /* 0x00000007ff0e7e24 */ /* 0x000fe4000f8e00ff */
[C---:B------:R-:W-:Y:S01]  /*daa0*/  FADD.FTZ R9, R120.reuse, R9 ;  /* 0x0000000978097221 */ /* 0x040fe20000010000 */
[----:B------:R-:W-:Y:S01]  /*dab0*/  F2FP.F16.F32.PACK_AB R179, R120, R179 ;  /* 0x000000b378b3723e */ /* 0x000fe200000000ff */
[----:B------:R-:W-:Y:S01]  /*dac0*/  IMAD.MOV.U32 R11, RZ, RZ, R7 ;  /* 0x000000ffff0b7224 */ /* 0x000fe200078e0007 */
[----:B-1----:R-:W-:Y:S06]  /*dad0*/  @P2 BRA `(.L_x_2094) ;  /* 0xffffffc000a02947 */ /* 0x002fec000383ffff */
.L_x_2085:
        /* <DEDUP_REMOVED lines=99> */
.L_x_2095:
        /* <DEDUP_REMOVED lines=8> */
.L_x_2096:
[----:B-1----:R-:W-:Y:S05]  /*e190*/  @P2 BRA `(.L_x_2097) ;  /* 0x0000000000082947 */ /* 0x002fea0003800000 */
[----:B------:R-:W1:Y:S02]  /*e1a0*/  SYNCS.PHASECHK.TRANS64.TRYWAIT P0, [UR5+0x36850], R2 ;  /* 0x03685002ff0075a7 */ /* 0x000e640008000145 */
[----:B-1----:R-:W-:Y:S05]  /*e1b0*/  @!P0 BRA `(.L_x_2098) ;  /* 0x0000006c00f88947 */ /* 0x002fea0003800000 */
.L_x_2097:
[----:B------:R-:W-:Y:S01]  /*e1c0*/  R2UR UR4, R16 ;  /* 0x00000000100472ca */ /* 0x000fe200000e0000 */
[----:B------:R-:W-:Y:S01]  /*e1d0*/  WARPGROUP.ARRIVE ;  /* 0x00000000000079c5 */ /* 0x000fe20000000000 */
[----:B------:R-:W-:Y:S01]  /*e1e0*/  UMOV UR7, 0x40000040 ;  /* 0x4000004000077882 */ /* 0x000fe20000000000 */
[----:B-1----:R-:W1:Y:S01]  /*e1f0*/  SHFL.BFLY PT, R3, R10, 0x2, 0x1f ;  /* 0x0c401f000a037f89 */ /* 0x002e6200000e0000 */
[----:B------:R-:W-:-:S03]  /*e200*/  IMAD.U32 R11, RZ, RZ, UR5 ;  /* 0x00000005ff0b7e24 */ /* 0x000fc6000f8e00ff */
[----:B0-----:R-:W0:Y:S01]  /*e210*/  SHFL.BFLY PT, R2, R9, 0x2, 0x1f ;  /* 0x0c401f0009027f89 */ /* 0x001e2200000e0000 */
[----:B------:R-:W-:-:S05]  /*e220*/  @!P1 VIADD R11, R11, 0x36860 ;  /* 0x000368600b0b9836 */ /* 0x000fca0000000000 */
[----:B------:R-:W-:Y:S01]  /*e230*/  UIADD3 UR4, UR4, 0x400, URZ ;  /* 0x0000040004047890 */ /* 0x000fe2000fffe03f */
[----:B------:R-:W-:-:S03]  /*e240*/  @!P1 PRMT R11, RZ, 0x654, R11 ;  /* 0x00000654ff0b9816 */ /* 0x000fc6000000000b */
[----:B------:R-:W-:-:S04]  /*e250*/  USHF.R.U32.HI UR4, URZ, 0x4, UR4 ;  /* 0x000000043f047899 */ /* 0x000fc80008011604 */
[----:B------:R-:W-:-:S04]  /*e260*/  ULOP3.LUT UR4, UR4, 0x3fff, URZ, 0xc0, !UPT ;  /* 0x00003fff04047892 */ /* 0x000fc8000f8ec03f */
[----:B------:R-:W-:Y:S01]  /*e270*/  ULOP3.LUT UR4, UR4, 0x3800000, URZ, 0xfc, !UPT ;  /* 0x0380000004047892 */ /* 0x000fe2000f8efc3f */
[----:B-1----:R-:W-:-:S03]  /*e280*/  FADD.FTZ R3, R3, R10 ;  /* 0x0000000a03037221 */ /* 0x002fc60000010000 */
[----:B------:R-:W-:Y:S01]  /*e290*/  UIMAD UR60, UR60, 0xa80, UR4 ;  /* 0x00000a803c3c78a4 */ /* 0x000fe2000f8e0204 */
[----:B0-----:R-:W-:-:S03]  /*e2a0*/  FADD.FTZ R4, R2, R9 ;  /* 0x0000000902047221 */ /* 0x001fc60000010000 */
[----:B------:R-:W-:Y:S01]  /*e2b0*/  UIADD3 UR4, UR60, 0x80, URZ ;  /* 0x000000803c047890 */ /* 0x000fe2000fffe03f */
[----:B------:R-:W0:Y:S02]  /*e2c0*/  SHFL.BFLY PT, R2, R3, 0x1, 0x1f ;  /* 0x0c201f0003027f89 */ /* 0x000e2400000e0000 */
[----:B------:R-:W-:-:S06]  /*e2d0*/  UMOV UR6, UR60 ;  /* 0x0000003c00067c82 */ /* 0x000fcc0008000000 */
[----:B------:R-:W-:Y:S01]  /*e2e0*/  HGMMA.64x192x16.F32 R24, R200, gdesc[UR4].tnspB, R24, gsb0 ;  /* 0x42e00004c8187df0 */ /* 0x000fe20008000818 */
[----:B------:R-:W-:Y:S01]  /*e2f0*/  UMOV UR7, 0x40000040 ;  /* 0x4000004000077882 */ /* 0x000fe20000000000 */
[----:B------:R-:W-:Y:S01]  /*e300*/  UMOV UR6, UR4 ;  /* 0x0000000400067c82 */ /* 0x000fe20008000000 */
[----:B------:R-:W-:Y:S01]  /*e310*/  UIADD3 UR4, UR60, 0x100, URZ ;  /* 0x000001003c047890 */ /* 0x000fe2000fffe03f */
[----:B------:R-:W1:Y:S01]  /*e320*/  SHFL.BFLY PT, R5, R4, 0x1, 0x1f ;  /* 0x0c201f0004057f89 */ /* 0x000e6200000e0000 */
[----:B0-----:R-:W-:Y:S01]  /*e330*/  FADD.FTZ R12, R3, R2 ;  /* 0x00000002030c7221 */ /* 0x001fe20000010000 */
[----:B------:R-:W-:Y:S02]  /*e340*/  IMAD.MOV.U32 R3, RZ, RZ, -0x800000 ;  /* 0xff800000ff037424 */ /* 0x000fe400078e00ff */
[----:B------:R-:W-:Y:S02]  /*e350*/  IMAD.MOV.U32 R2, RZ, RZ, -0x800000 ;  /* 0xff800000ff027424 */ /* 0x000fe400078e00ff */
[----:B------:R-:W-:Y:S01]  /*e360*/  FSETP.NE.FTZ.AND P0, PT, R12, RZ, PT ;  /* 0x000000ff0c00720b */ /* 0x000fe20003f15000 */
[----:B-1----:R-:W-:Y:S01]  /*e370*/  FADD.FTZ R13, R4, R5 ;  /* 0x00000005040d7221 */ /* 0x002fe20000010000 */
[----:B------:R-:W-:-:S04]  /*e380*/  CS2R R4, SRZ ;  /* 0x0000000000047805 */ /* 0x000fc8000001ff00 */
[----:B------:R-:W-:-:S07]  /*e390*/  FSETP.NE.FTZ.AND P2, PT, R13, RZ, PT ;  /* 0x000000ff0d00720b */ /* 0x000fce0003f55000 */
[----:B------:R-:W0:Y:S01]  /*e3a0*/  @P0 MUFU.LG2 R8, R12 ;  /* 0x0000000c00080308 */ /* 0x000e220000000c00 */
[----:B------:R-:W-:-:S07]  /*e3b0*/  @P0 FMUL.FTZ R9, R0, 0.69314718246459960938 ;  /* 0x3f31721800090820 */ /* 0x000fce0000410000 */
[----:B------:R-:W1:Y:S01]  /*e3c0*/  @P2 MUFU.LG2 R10, R13 ;  /* 0x0000000d000a2308 */ /* 0x000e620000000c00 */
[----:B------:R-:W-:-:S07]  /*e3d0*/  @P2 FMUL.FTZ R15, R0, 0.69314718246459960938 ;  /* 0x3f317218000f2820 */ /* 0x000fce0000410000 */
        /* <DEDUP_REMOVED lines=137> */
.L_x_2068:
        /* <DEDUP_REMOVED lines=290> */
.L_x_2101:
[----:B------:R-:W-:Y:S05]  /*fe90*/  BSYNC B0 ;  /* 0x0000000000007941 */ /* 0x000fea0003800000 */
.L_x_2100:
[----:B------:R-:W-:Y:S01]  /*fea0*/  ISETP.GE.AND P0, PT, R18, R21, PT ;  /* 0x000000151200720c */ /* 0x000fe20003f06270 */
[----:B0--3--:R0:W2:Y:S04]  /*feb0*/  SHFL.IDX PT, R3, R6, 0x1, 0x1c1f ;  /* 0x003c1f0006037f89 */ /* 0x0090a800000e0000 */
[----:B------:R0:W3:Y:S08]  /*fec0*/  SHFL.IDX PT, R2, R0, 0x1, 0x1c1f ;  /* 0x003c1f0000027f89 */ /* 0x0000f000000e0000 */
[----:B0-----:R-:W-:Y:S05]  /*fed0*/  @P0 BRA `(.L_x_2066) ;  /* 0x0000005000100947 */ /* 0x001fea0003800000 */
        /* <DEDUP_REMOVED lines=14> */
[--C-:B-1234-:R-:W-:Y:S01]  /*ffc0*/  @!P2 IMAD.WIDE R4, R7, 0x4, R2.reuse ;  /* 0x000000040704a825 */ /* 0x11efe200078e0202 */
        /* <DEDUP_REMOVED lines=131> */
.L_x_2099:
        /* <DEDUP_REMOVED lines=62> */
.L_x_2064:
        /* <DEDUP_REMOVED lines=18> */
.L_x_2102:
[----:B------:R-:W-:Y:S01]  /*10d00*/  ULDC UR42, c[0x0][0xc50] ;  /* 0x00031400002a7ab9 */ /* 0x000fe20000000800 */
[----:B------:R-:W-:Y:S01]  /*10d10*/  UMOV UR36, UR6 ;  /* 0x0000000600247c82 */ /* 0x000fe20008000000 */
[----:B------:R-:W-:-:S11]  /*10d20*/  UISETP.NE.AND UP0, UPT, UR42, 0x1, UPT ;  /* 0x000000012a00788c */ /* 0x000fd6000bf05270 */
[----:B------:R-:W-:Y:S01]  /*10d30*/  @UP0 ULDC UR4, c[0x0][0xc54] ;  /* 0x0003150000040ab9 */ /* 0x000fe20000000800 */
[----:B------:R-:W-:Y:S01]  /*10d40*/  @UP0 ULDC UR7, c[0x0][0xc58] ;  /* 0x0003160000070ab9 */ /* 0x000fe20000000800 */
[----:B------:R-:W-:-:S04]  /*10d50*/  UIMAD.WIDE.U32 UR4, UR6, UR4, URZ ;  /* 0x00000004060472a5 */ /* 0x000fc8000f8e003f */
[----:B------:R-:W-:-:S12]  /*10d60*/  @UP0 USHF.R.U32.HI UR36, URZ, UR7, UR5 ;  /* 0x000000073f240299 */ /* 0x000fd80008011605 */
.L_x_2103:
        /* <DEDUP_REMOVED lines=14> */
[----:B------:R-:W-:Y:S02]  /*10e50*/  UISETP.NE.AND.EX UP0, UPT, UR7, URZ, UPT, UP0 ;  /* 0x0000003f0700728c */ /* 0x000fe4000bf05300 */
[----:B------:R-:W-:-:S02]  /*10e60*/  UIADD3 UR10, -UR5, 0x70, URZ ;  /* 0x00000070050a7890 */ /* 0x000fc4000fffe13f */
[----:B------:R-:W-:Y:S01]  /*10e70*/  USEL UR7, UR6, 0x1, UP0 ;  /* 0x0000000106077887 */ /* 0x000fe20008000000 */
[----:B------:R-:W-:Y:S01]  /*10e80*/  ULDC UR9, c[0x0][0x2f0] ;  /* 0x0000bc0000097ab9 */ /* 0x000fe20000000800 */
[----:B------:R-:W-:Y:S02]  /*10e90*/  UMOV UR41, URZ ;  /* 0x0000003f00297c82 */ /* 0x000fe40008000000 */
[----:B------:R-:W-:Y:S02]  /*10ea0*/  UIMAD UR10, UR7, UR9, UR10 ;  /* 0x00000009070a72a4 */ /* 0x000fe4000f8e020a */
[----:B0-----:R-:W-:-:S03]  /*10eb0*/  ULEA UR8, UR4, 0x7f, 0x7 ;  /* 0x0000007f04087891 */ /* 0x001fc6000f8e383f */
[----:B------:R-:W-:Y:S02]  /*10ec0*/  @UP1 ULDC UR4, c[0x0][0x44c] ;  /* 0x0001130000041ab9 */ /* 0x000fe40000000800 */
[----:B------:R-:W-:Y:S02]  /*10ed0*/  UIMAD.WIDE.U32 UR4, UR8, UR4, URZ ;  /* 0x00000004080472a5 */ /* 0x000fe4000f8e003f */
[----:B------:R-:W-:Y:S01]  /*10ee0*/  UMOV UR6, UR8 ;  /* 0x0000000800067c82 */ /* 0x000fe20008000000 */
[----:B------:R-:W-:Y:S02]  /*10ef0*/  @UP1 ULDC UR8, c[0x0][0x450] ;  /* 0x0001140000081ab9 */ /* 0x000fe40000000800 */
[----:B------:R-:W-:Y:S02]  /*10f00*/  @UP1 USHF.R.U32.HI UR6, URZ, UR8, UR5 ;  /* 0x000000083f061299 */ /* 0x000fe40008011605 */
[----:B------:R-:W-:Y:S02]  /*10f10*/  UIMAD UR5, UR7, UR9, 0x6f ;  /* 0x0000006f070574a4 */ /* 0x000fe4000f8e0209 */
[----:B------:R-:W-:Y:S01]  /*10f20*/  UIADD3 UR7, UR10, UR6, URZ ;  /* 0x000000060a077290 */ /* 0x000fe2000fffe03f */
[----:B------:R-:W-:-:S02]  /*10f30*/  UMOV UR4, URZ ;  /* 0x0000003f00047c82 */ /* 0x000fc40008000000 */
[----:B------:R-:W-:Y:S01]  /*10f40*/  UMOV UR6, URZ ;  /* 0x0000003f00067c82 */ /* 0x000fe20008000000 */
[----:B------:R-:W-:Y:S02]  /*10f50*/  UIMAD.WIDE UR4, UR5, -0x6db6db6d, UR4 ;  /* 0x92492493050478a5 */ /* 0x000fe4000f8e0204 */
[----:B------:R-:W-:Y:S02]  /*10f60*/  UIMAD.WIDE UR6, UR7, -0x6db6db6d, UR6 ;  /* 0x92492493070678a5 */ /* 0x000fe4000f8e0206 */
[----:B------:R-:W-:Y:S02]  /*10f70*/  USHF.R.U32.HI UR8, URZ, 0x1f, UR5 ;  /* 0x0000001f3f087899 */ /* 0x000fe40008011605 */
[----:B------:R-:W-:Y:S02]  /*10f80*/  USHF.R.U32.HI UR4, URZ, 0x1f, UR7 ;  /* 0x0000001f3f047899 */ /* 0x000fe40008011607 */
[----:B------:R-:W-:Y:S02]  /*10f90*/  ULEA.HI.SX32 UR8, UR5, UR8, 0x1a ;  /* 0x0000000805087291 */ /* 0x000fe4000f8fd23f */
[----:B------:R-:W-:-:S02]  /*10fa0*/  ULEA.HI.SX32 UR4, UR7, UR4, 0x1a ;  /* 0x0000000407047291 */ /* 0x000fc4000f8fd23f */
[----:B------:R-:W-:Y:S02]  /*10fb0*/  USHF.R.U32.HI UR10, URZ, 0x10, UR42 ;  /* 0x000000103f0a7899 */ /* 0x000fe4000801162a */
[----:B------:R-:W-:Y:S02]  /*10fc0*/  UISETP.LT.AND UP0, UPT, UR8, UR4, UPT ;  /* 0x000000040800728c */ /* 0x000fe4000bf01270 */
[----:B------:R-:W-:Y:S02]  /*10fd0*/  ULOP3.LUT UR42, UR42, 0xffff, URZ, 0xc0, !UPT ;  /* 0x0000ffff2a2a7892 */ /* 0x000fe4000f8ec03f */
[----:B------:R-:W-:Y:S02]  /*10fe0*/  USEL UR39, UR8, UR4, UP0 ;  /* 0x0000000408277287 */ /* 0x000fe40008000000 */
[----:B------:R-:W-:Y:S02]  /*10ff0*/  UISETP.NE.AND UP0, UPT, UR10, URZ, UPT ;  /* 0x0000003f0a00728c */ /* 0x000fe4000bf05270 */
[----:B------:R-:W-:-:S06]  /*11000*/  UISETP.GE.AND UP1, UPT, UR39, 0x1, UPT ;  /* 0x000000012700788c */ /* 0x000fcc000bf26270 */
[----:B------:R-:W-:-:S03]  /*11010*/  PLOP3.LUT P0, PT, PT, PT, UP1, 0x80, 0x0 ;  /* 0x000000000000781c */ /* 0x000fc60003f0f018 */
[----:B------:R-:W-:-:S10]  /*11020*/  @!UP0 ULDC UR10, c[0x0][0x9f0] ;  /* 0x00027c00000a8ab9 */ /* 0x000fd40000000800 */
[----:B------:R-:W-:Y:S05]  /*11030*/  @!P0 BRA `(.L_x_2105) ;  /* 0x0000000000848947 */ /* 0x000fea0003800000 */
[----:B------:R-:W-:Y:S01]  /*11040*/  IMAD.U32 R3, RZ, RZ, UR10 ;  /* 0x0000000aff037e24 */ /* 0x000fe2000f8e00ff */
[----:B------:R-:W-:Y:S01]  /*11050*/  UIADD3 UR6, UR10, -0x1, UR39 ;  /* 0xffffffff0a067890 */ /* 0x000fe2000fffe027 */
[----:B------:R-:W-:-:S03]  /*11060*/  UMOV UR4, URZ ;  /* 0x0000003f00047c82 */ /* 0x000fc60008000000 */
        /* <DEDUP_REMOVED lines=30> */
.L_x_2105:
[----:B------:R-:W-:Y:S01]  /*11250*/  UIMAD UR40, UR42, UR41, URZ ;  /* 0x000000292a2872a4 */ /* 0x000fe2000f8e023f */
[----:B------:R-:W-:-:S05]  /*11260*/  IMAD.U32 R0, RZ, RZ, UR39 ;  /* 0x00000027ff007e24 */ /* 0x000fca000f8e00ff */
        /* <DEDUP_REMOVED lines=30> */
.L_x_2106:
        /* <DEDUP_REMOVED lines=20> */
.L_x_2108:
        /* <DEDUP_REMOVED lines=15> */
.L_x_2107:
[----:B------:R-:W0:Y:S01]  /*11680*/  LDC.64 R2, c[0x0][0x9f8] ;  /* 0x00027e00ff027b82 */ /* 0x000e220000000a00 */
[----:B------:R-:W-:Y:S01]  /*11690*/  ULDC.64 UR4, c[0x0][0x208] ;  /* 0x0000820000047ab9 */ /* 0x000fe20000000a00 */
[----:B0-----:R-:W-:-:S04]  /*116a0*/  ISETP.NE.U32.AND P0, PT, R2, RZ, PT ;  /* 0x000000ff0200720c */ /* 0x001fc80003f05070 */
[----:B------:R-:W-:-:S13]  /*116b0*/  ISETP.NE.AND.EX P0, PT, R3, RZ, PT, P0 ;  /* 0x000000ff0300720c */ /* 0x000fda0003f05300 */
[----:B------:R-:W0:Y:S02]  /*116c0*/  @P0 LDC.64 R2, c[0x0][0x9f8] ;  /* 0x00027e00ff020b82 */ /* 0x000e240000000a00 */
[----:B0-----:R-:W-:-:S05]  /*116d0*/  @P0 IMAD.WIDE R2, R18, 0x4, R2 ;  /* 0x0000000412020825 */ /* 0x001fca00078e0202 */
[----:B------:R0:W2:Y:S01]  /*116e0*/  @P0 LDG.E R18, desc[UR4][R2.64] ;  /* 0x0000000402120981 */ /* 0x0000a2000c1e1900 */
[----:B------:R-:W-:Y:S01]  /*116f0*/  UMOV UR4, 0xffffffff ;  /* 0xffffffff00047882 */ /* 0x000fe20000000000 */
[----:B------:R-:W-:Y:S01]  /*11700*/  VIADD R17, R17, 0xffffffff ;  /* 0xffffffff11117836 */ /* 0x000fe20000000000 */
[----:B------:R-:W1:Y:S01]  /*11710*/  S2R R16, SR_TID.X ;  /* 0x0000000000107919 */ /* 0x000e620000002100 */
[----:B0-----:R-:W0:Y:S02]  /*11720*/  LDC.64 R2, c[0x0][0x418] ;  /* 0x00010600ff027b82 */ /* 0x001e240000000a00 */
[----:B0-----:R-:W-:Y:S02]  /*11730*/  ISETP.NE.U32.AND P0, PT, R2, RZ, PT ;  /* 0x000000ff0200720c */ /* 0x001fe40003f05070 */
[----:B-1----:R-:W-:Y:S02]  /*11740*/  SHF.R.U32.HI R0, RZ, 0x5, R16 ;  /* 0x00000005ff007819 */ /* 0x002fe40000011610 */
[----:B------:R-:W-:-:S02]  /*11750*/  ISETP.NE.AND.EX P1, PT, R3, RZ, PT, P0 ;  /* 0x000000ff0300720c */ /* 0x000fc40003f25300 */
[----:B------:R-:W-:Y:S02]  /*11760*/  LOP3.LUT R0, R0, 0x3, RZ, 0xc0, !PT ;  /* 0x0000000300007812 */ /* 0x000fe400078ec0ff */
[----:B------:R-:W-:-:S05]  /*11770*/  P2R R4, PR, RZ, 0x2 ;  /* 0x00000002ff047803 */ /* 0x000fca0000000000 */
[----:B------:R0:W-:Y:S01]  /*11780*/  STL [R1+0x4], R4 ;  /* 0x0000040401007387 */ /* 0x0001e20000100800 */
[----:B--2---:R-:W-:Y:S02]  /*11790*/  SHF.R.S32.HI R19, RZ, 0x1f, R18 ;  /* 0x0000001fff137819 */ /* 0x004fe40000011412 */
[----:B------:R-:W-:Y:S01]  /*117a0*/  SEL R16, R18, RZ, !P1 ;  /* 0x000000ff12107207 */ /* 0x000fe20004800000 */
[----:B0-----:R-:W-:Y:S06]  /*117b0*/  BRA.DIV UR4, `(.L_x_2109) ;  /* 0x0000003a04907947 */ /* 0x001fec000b800000 */
[----:B------:R0:W1:Y:S02]  /*117c0*/  SHFL.IDX PT, R14, R0, RZ, 0x1f ;  /* 0x00001fff000e7589 */ /* 0x00006400000e0000 */
.L_x_2193:
[----:B------:R-:W-:Y:S02]  /*117d0*/  PLOP3.LUT P2, PT, PT, PT, PT, 0x8, 0x0 ;  /* 0x000000000000781c */ /* 0x000fe40003f4e170 */
[----:B-1----:R-:W-:Y:S02]  /*117e0*/  ISETP.NE.AND P0, PT, R14, RZ, PT ;  /* 0x000000ff0e00720c */ /* 0x002fe40003f05270 */
[----:B0-----:R-:W-:-:S05]  /*117f0*/  P2R R0, PR, RZ, 0x4 ;  /* 0x00000004ff007803 */ /* 0x001fca0000000000 */
[----:B------:R0:W-:Y:S06]  /*11800*/  STL [R1], R0 ;  /* 0x0000000001007387 */ /* 0x0001ec0000100800 */
[----:B------:R-:W-:Y:S05]  /*11810*/  @P0 BRA `(.L_x_2110) ;  /* 0x0000000400180947 */ /* 0x000fea0003800000 */
[----:B------:R-:W-:-:S03]  /*11820*/  UMOV UR4, 0xffffffff ;  /* 0xffffffff00047882 */ /* 0x000fc60000000000 */
[----:B------:R-:W-:Y:S05]  /*11830*/  BRA.DIV UR4, `(.L_x_2111) ;  /* 0x0000003a04907947 */ /* 0x000fea000b800000 */
[----:B------:R-:W-:-:S13]  /*11840*/  ELECT P6, URZ, PT ;  /* 0x00000000003f782f */ /* 0x000fda00038c0000 */
.L_x_2196:
[----:B------:R-:W-:Y:S05]  /*11850*/  @!P6 BRA `(.L_x_2110) ;  /* 0x000000040008e947 */ /* 0x000fea0003800000 */
[----:B------:R-:W-:Y:S01]  /*11860*/  IMAD.MOV.U32 R16, RZ, RZ, R18 ;  /* 0x000000ffff107224 */ /* 0x000fe200078e0012 */
[----:B------:R-:W-:Y:S06]  /*11870*/  @!P1 BRA `(.L_x_2112) ;  /* 0x00000000004c9947 */ /* 0x000fec0003800000 */
[----:B------:R-:W1:Y:S01]  /*11880*/  LDC R6, c[0x0][0x43c] ;  /* 0x00010f00ff067b82 */ /* 0x000e620000000800 */
[----:B0-----:R-:W-:Y:S01]  /*11890*/  IMAD.MOV.U32 R0, RZ, RZ, R17 ;  /* 0x000000ffff007224 */ /* 0x001fe200078e0011 */
[----:B------:R-:W-:Y:S01]  /*118a0*/  ULDC.64 UR4, c[0x0][0x428] ;  /* 0x00010a0000047ab9 */ /* 0x000fe20000000a00 */
[----:B------:R-:W-:Y:S01]  /*118b0*/  ULDC.64 UR6, c[0x0][0x208] ;  /* 0x0000820000067ab9 */ /* 0x000fe20000000a00 */
[----:B------:R-:W-:-:S04]  /*118c0*/  IMAD R7, R19, UR4, RZ ;  /* 0x0000000413077c24 */ /* 0x000fc8000f8e02ff */
[----:B------:R-:W-:Y:S01]  /*118d0*/  IMAD R7, R18, UR5, R7 ;  /* 0x0000000512077c24 */ /* 0x000fe2000f8e0207 */
[----:B-1----:R-:W-:-:S13]  /*118e0*/  ISETP.NE.AND P0, PT, R6, 0x1, PT ;  /* 0x000000010600780c */ /* 0x002fda0003f05270 */
        /* <DEDUP_REMOVED lines=12> */
.L_x_2112:
[----:B0-----:R-:W-:Y:S01]  /*119b0*/  IMAD.MOV.U32 R0, RZ, RZ, 0x1 ;  /* 0x00000001ff007424 */ /* 0x001fe200078e00ff */
[----:B------:R-:W1:Y:S04]  /*119c0*/  S2R R8, SR_TID.X ;  /* 0x0000000000087919 */ /* 0x000e680000002100 */
[----:B------:R-:W-:-:S04]  /*119d0*/  SHF.L.U32 R0, R0, 0x1f, RZ ;  /* 0x0000001f00007819 */ /* 0x000fc800000006ff */
[----:B------:R-:W0:Y:S01]  /*119e0*/  SYNCS.PHASECHK.TRANS64.TRYWAIT P0, [UR38+0x36840], R0 ;  /* 0x03684000ff0075a7 */ /* 0x000e220008000166 */
[----:B-1----:R-:W-:-:S04]  /*119f0*/  LOP3.LUT R2, R8, 0x7f, RZ, 0xc0, !PT ;  /* 0x0000007f08027812 */ /* 0x002fc800078ec0ff */
[----:B------:R-:W-:Y:S01]  /*11a00*/  ISETP.NE.AND P1, PT, R2, RZ, PT ;  /* 0x000000ff0200720c */ /* 0x000fe20003f25270 */
[----:B0-----:R-:W-:-:S12]  /*11a10*/  @!P0 BRA `(.L_x_2113) ;  /* 0x0000003800388947 */ /* 0x001fd80003800000 */
.L_x_2197:
[----:B------:R-:W-:Y:S05]  /*11a20*/  @P1 BRA `(.L_x_2114) ;  /* 0x0000000000181947 */ /* 0x000fea0003800000 */
[----:B------:R-:W1:Y:S01]  /*11a30*/  S2R R2, SR_TID.X ;  /* 0x0000000000027919 */ /* 0x000e620000002100 */
[----:B0-----:R-:W-:-:S04]  /*11a40*/  IMAD.MOV.U32 R0, RZ, RZ, 0xa800 ;  /* 0x0000a800ff007424 */ /* 0x001fc800078e00ff */
[----:B------:R2:W-:Y:S01]  /*11a50*/  SYNCS.ARRIVE.TRANS64 RZ, [UR38+0x36830], R0 ;  /* 0x03683000ffff79a7 */ /* 0x0005e20008000026 */
[----:B-1----:R-:W-:-:S13]  /*11a60*/  LOP3.LUT P0, RZ, R2, 0x1f, RZ, 0xc0, !PT ;  /* 0x0000001f02ff7812 */ /* 0x002fda000780c0ff */
[----:B--2---:R-:W-:Y:S05]  /*11a70*/  @!P0 BRA `(.L_x_2114) ;  /* 0x0000000000048947 */ /* 0x004fea0003800000 */
[----:B------:R-:W-:Y:S01]  /*11a80*/  BPT.TRAP 0x1 ;  /* 0x000000040000795c */ /* 0x000fe20000300000 */
.L_x_2114:
[----:B------:R-:W-:Y:S01]  /*11a90*/  R2UR UR11, R17 ;  /* 0x00000000110b72ca */ /* 0x000fe200000e0000 */
[----:B------:R-:W-:Y:S01]  /*11aa0*/  ULDC.64 UR4, c[0x0][0x198] ;  /* 0x0000660000047ab9 */ /* 0x000fe20000000a00 */
[----:B-----5:R-:W-:Y:S01]  /*11ab0*/  R2UR UR13, R16 ;  /* 0x00000000100d72ca */ /* 0x020fe200000e0000 */
[----:B------:R-:W-:Y:S01]  /*11ac0*/  UIADD3 UR4, UP0, UR4, 0x370, URZ ;  /* 0x0000037004047890 */ /* 0x000fe2000ff1e03f */
[----:B------:R-:W-:Y:S01]  /*11ad0*/  PLOP3.LUT P0, PT, PT, PT, PT, 0x80, 0x0 ;  /* 0x000000000000781c */ /* 0x000fe20003f0f070 */
[----:B------:R-:W-:Y:S02]  /*11ae0*/  UIADD3 UR8, UR38, 0x21400, URZ ;  /* 0x0002140026087890 */ /* 0x000fe4000fffe03f */
[----:B------:R-:W-:Y:S01]  /*11af0*/  UIADD3 UR9, UR38, 0x36830, URZ ;  /* 0x0003683026097890 */ /* 0x000fe2000fffe03f */
[----:B0-----:R-:W-:Y:S01]  /*11b00*/  P2R R0, PR, RZ, 0x1 ;  /* 0x00000001ff007803 */ /* 0x001fe20000000000 */
[----:B------:R-:W-:Y:S02]  /*11b10*/  UIADD3.X UR5, URZ, UR5, URZ, UP0, !UPT ;  /* 0x000000053f057290 */ /* 0x000fe400087fe43f */
[----:B------:R-:W-:-:S02]  /*11b20*/  UIADD3 UR24, UR38, 0x24c00, URZ ;  /* 0x00024c0026187890 */ /* 0x000fc4000fffe03f */
[----:B------:R-:W-:Y:S01]  /*11b30*/  UIMAD UR11, UR11, 0x70, URZ ;  /* 0x000000700b0b78a4 */ /* 0x000fe2000f8e023f */
[----:B------:R1:W-:Y:S01]  /*11b40*/  STL [R1], R0 ;  /* 0x0000000001007387 */ /* 0x0003e20000100800 */
        /* <DEDUP_REMOVED lines=16> */
[----:B------:R1:W-:Y:S01]  /*11c50*/  UTMALDG.4D [UR24], [UR4], desc[UR6] ;  /* 0x00000618040075b4 */ /* 0x0003e20008019000 */
[----:B------:R1:W-:Y:S02]  /*11c60*/  UTMALDG.4D [UR16], [UR4], desc[UR6] ;  /* 0x00000610040075b4 */ /* 0x0003e40008019000 */
[----:B-1----:R-:W-:Y:S01]  /*11c70*/  NOP ;  /* 0x0000000000007918 */ /* 0x002fe20000000000 */
.L_x_2110:
        /* <DEDUP_REMOVED lines=11> */
[----:B------:R-:W1:Y:S01]  /*11d30*/  LDC.64 R2, c[0x4][R2] ;  /* 0x0100000002027b82 */ /* 0x000e620000000a00 */
        /* <DEDUP_REMOVED lines=9> */
[----:B01----:R-:W-:Y:S05]  /*11dd0*/  CALL.ABS.NOINC R2 ;  /* 0x0000000002007343 */ /* 0x003fea0003c00000 */
.L_x_2115:
[----:B------:R-:W1:Y:S01]  /*11de0*/  LDC R6, c[0x0][0x448] ;  /* 0x00011200ff067b82 */ /* 0x000e620000000800 */
[----:B------:R-:W2:Y:S01]  /*11df0*/  S2R R14, SR_TID.X ;  /* 0x00000000000e7919 */ /* 0x000ea20000002100 */
[----:B------:R-:W-:Y:S01]  /*11e00*/  USHF.R.S32.HI UR6, URZ, 0x1f, UR36 ;  /* 0x0000001f3f067899 */ /* 0x000fe20008011424 */
[----:B------:R-:W-:Y:S01]  /*11e10*/  ULDC.64 UR8, c[0x0][0x2d8] ;  /* 0x0000b60000087ab9 */ /* 0x000fe20000000a00 */
[----:B------:R-:W3:Y:S02]  /*11e20*/  S2R R15, SR_CTAID.Z ;  /* 0x00000000000f7919 */ /* 0x000ee40000002700 */
[----:B------:R-:W-:Y:S02]  /*11e30*/  UIMAD UR6, UR6, UR8, URZ ;  /* 0x00000008060672a4 */ /* 0x000fe4000f8e023f */
[----:B------:R-:W4:Y:S01]  /*11e40*/  LDC.64 R2, c[0x0][0x2e0] ;  /* 0x0000b800ff027b82 */ /* 0x000f220000000a00 */
[----:B------:R-:W5:Y:S01]  /*11e50*/  S2R R11, SR_CTAID.X ;  /* 0x00000000000b7919 */ /* 0x000f620000002500 */
[----:B------:R-:W-:-:S02]  /*11e60*/  UIMAD.WIDE.U32 UR4, UR36, UR8, URZ ;  /* 0x00000008240472a5 */ /* 0x000fc4000f8e003f */
[----:B------:R-:W-:-:S04]  /*11e70*/  UIMAD UR6, UR36, UR9, UR6 ;  /* 0x00000009240672a4 */ /* 0x000fc8000f8e0206 */
[----:B------:R-:W-:Y:S01]  /*11e80*/  UIADD3 UR5, UR5, UR6, URZ ;  /* 0x0000000605057290 */ /* 0x000fe2000fffe03f */
[----:B-1----:R-:W-:Y:S02]  /*11e90*/  ISETP.NE.AND P0, PT, R6, 0x1, PT ;  /* 0x000000010600780c */ /* 0x002fe40003f05270 */
[C---:B--2---:R-:W-:Y:S01]  /*11ea0*/  LOP3.LUT R12, R14.reuse, 0x7f, RZ, 0xc0, !PT ;  /* 0x0000007f0e0c7812 */ /* 0x044fe200078ec0ff */
[----:B------:R-:W-:-:S10]  /*11eb0*/  IMAD.SHL.U32 R13, R14, 0x10, RZ ;  /* 0x000000100e0d7824 */ /* 0x000fd400078e00ff */
[----:B------:R-:W1:Y:S01]  /*11ec0*/  @P0 LDC R9, c[0x0][0x44c] ;  /* 0x00011300ff090b82 */ /* 0x000e620000000800 */
[----:B------:R-:W-:Y:S02]  /*11ed0*/  SHF.R.U32.HI R8, RZ, 0x3, R12 ;  /* 0x00000003ff087819 */ /* 0x000fe4000001160c */
[----:B---3--:R-:W-:Y:S02]  /*11ee0*/  SHF.R.S32.HI R5, RZ, 0x1f, R15 ;  /* 0x0000001fff057819 */ /* 0x008fe4000001140f */
[----:B0-----:R-:W-:-:S03]  /*11ef0*/  LOP3.LUT R0, R8, 0x70, R13, 0xf8, !PT ;  /* 0x0000007008007812 */ /* 0x001fc600078ef80d */
[----:B------:R-:W0:Y:S01]  /*11f00*/  @P0 LDC R7, c[0x0][0x450] ;  /* 0x00011400ff070b82 */ /* 0x000e220000000800 */
[-C--:B----4-:R-:W-:Y:S02]  /*11f10*/  IMAD R4, R5, R2.reuse, RZ ;  /* 0x0000000205047224 */ /* 0x090fe400078e02ff */
[----:B-----5:R-:W-:Y:S02]  /*11f20*/  IMAD R0, R11, 0x80, R0 ;  /* 0x000000800b007824 */ /* 0x020fe400078e0200 */
[C---:B------:R-:W-:Y:S02]  /*11f30*/  IMAD R5, R15.reuse, R3, R4 ;  /* 0x000000030f057224 */ /* 0x040fe400078e0204 */
[----:B------:R-:W-:Y:S02]  /*11f40*/  IMAD.MOV.U32 R4, RZ, RZ, R0 ;  /* 0x000000ffff047224 */ /* 0x000fe400078e0000 */
[----:B------:R-:W-:Y:S01]  /*11f50*/  IMAD.WIDE.U32 R2, R15, R2, UR4 ;  /* 0x000000040f027e25 */ /* 0x000fe2000f8e0002 */
[----:B------:R-:W-:-:S03]  /*11f60*/  ULDC.64 UR4, c[0x0][0x2d0] ;  /* 0x0000b40000047ab9 */ /* 0x000fc60000000a00 */
[----:B------:R-:W-:Y:S02]  /*11f70*/  IMAD.IADD R3, R3, 0x1, R5 ;  /* 0x0000000103037824 */ /* 0x000fe400078e0205 */
[----:B-1----:R-:W-:-:S04]  /*11f80*/  @P0 IMAD.HI.U32 R10, R0, R9, RZ ;  /* 0x00000009000a0227 */ /* 0x002fc800078e00ff */
[----:B------:R-:W-:Y:S01]  /*11f90*/  IMAD.SHL.U32 R9, R12, 0x8, RZ ;  /* 0x000000080c097824 */ /* 0x000fe200078e00ff */
        /* <DEDUP_REMOVED lines=33> */
[----:B------:R-:W-:Y:S01]  /*121b0*/  IMAD R8, R11, 0x80, R8 ;  /* 0x000000800b087824 */ /* 0x000fe200078e0208 */
        /* <DEDUP_REMOVED lines=10> */
[----:B------:R-:W-:-:S05]  /*12260*/  @!P3 IMAD.WIDE.U32 R2, R10, 0x2, R2 ;  /* 0x000000020a02b825 */ /* 0x000fca00078e0002 */
[----:B------:R-:W-:Y:S04]  /*12270*/  @!P3 LDGSTS.E.BYPASS.LTC128B.128 [R21+0x15400], desc[UR6][R2.64], !P2 ;  /* 0x154000000215bfae */ /* 0x000fe8000d101d46 */
[----:B------:R-:W-:Y:S04]  /*12280*/  @!P3 LDGSTS.E.BYPASS.LTC128B.128 [R21+0x19400], desc[UR6][R2.64+0x80], !P0 ;  /* 0x194000800215bfae */ /* 0x000fe8000c101d46 */
[----:B------:R1:W-:Y:S01]  /*12290*/  @!P3 LDGSTS.E.BYPASS.LTC128B.128 [R21+0x1d400], desc[UR6][R2.64+0x100], !P1 ;  /* 0x1d4001000215bfae */ /* 0x0003e2000c901d46 */
[----:B------:R-:W-:Y:S01]  /*122a0*/  ISETP.GE.AND P3, PT, R5, R6, PT ;  /* 0x000000060500720c */ /* 0x000fe20003f66270 */
[----:B--2---:R-:W-:-:S02]  /*122b0*/  IMAD.MOV.U32 R5, RZ, RZ, R4 ;  /* 0x000000ffff057224 */ /* 0x004fc400078e0004 */
[----:B0-----:R-:W-:Y:S02]  /*122c0*/  IMAD.MOV.U32 R4, RZ, RZ, R14 ;  /* 0x000000ffff047224 */ /* 0x001fe400078e000e */
[----:B------:R-:W-:Y:S01]  /*122d0*/  SHFL.IDX PT, R14, R0, 0x2, 0x181f ;  /* 0x00581f00000e7f89 */ /* 0x000fe200000e0000 */
[----:B-1----:R-:W-:-:S07]  /*122e0*/  VIADD R3, R8, 0x20 ;  /* 0x0000002008037836 */ /* 0x002fce0000000000 */
        /* <DEDUP_REMOVED lines=60> */
.L_x_2214:
        /* <DEDUP_REMOVED lines=15> */
.L_x_2118:
[----:B------:R-:W-:Y:S05]  /*127a0*/  BSYNC B0 ;  /* 0x0000000000007941 */ /* 0x000fea0003800000 */
.L_x_2117:
        /* <DEDUP_REMOVED lines=12> */
.L_x_2215:
[----:B0-----:R-:W-:Y:S02]  /*12870*/  IMAD.MOV.U32 R9, RZ, RZ, 0x1 ;  /* 0x00000001ff097424 */ /* 0x001fe400078e00ff */
[----:B------:R-:W-:Y:S01]  /*12880*/  IMAD.MOV.U32 R8, RZ, RZ, RZ ;  /* 0x000000ffff087224 */ /* 0x000fe200078e00ff */
[----:B------:R-:W-:Y:S06]  /*12890*/  @!P1 BRA `(.L_x_2120) ;  /* 0x0000001c00a89947 */ /* 0x000fec0003800000 */
[----:B------:R-:W-:Y:S01]  /*128a0*/  UIADD3 UR4, UR42, 0x1, URZ ;  /* 0x000000012a047890 */ /* 0x000fe2000fffe03f */
[----:B-1----:R-:W-:Y:S01]  /*128b0*/  LOP3.LUT R2, RZ, UR40, RZ, 0x33, !PT ;  /* 0x00000028ff027c12 */ /* 0x002fe2000f8e33ff */
        /* <DEDUP_REMOVED lines=22> */
[----:B------:R-:W-:-:S07]  /*12a20*/  IMAD.U32 R7, RZ, RZ, UR4 ;  /* 0x00000004ff077e24 */ /* 0x000fce000f8e00ff */
.L_x_2156:
[----:B------:R-:W2:Y:S01]  /*12a30*/  LDL R2, [R1] ;  /* 0x0000000001027983 */ /* 0x000ea20000100800 */
[----:B------:R-:W-:Y:S01]  /*12a40*/  VIADD R7, R7, 0xfffffffe ;  /* 0xfffffffe07077836 */ /* 0x000fe20000000000 */
[----:B------:R-:W-:Y:S04]  /*12a50*/  BSSY B1, `(.L_x_2122) ;  /* 0x0000097000017945 */ /* 0x000fe80003800000 */
[----:B------:R-:W-:Y:S02]  /*12a60*/  ISETP.NE.AND P1, PT, R7, RZ, PT ;  /* 0x000000ff0700720c */ /* 0x000fe40003f25270 */
[----:B--2---:R-:W-:-:S13]  /*12a70*/  ISETP.NE.AND P0, PT, R2, RZ, PT ;  /* 0x000000ff0200720c */ /* 0x004fda0003f05270 */
[----:B------:R-:W-:Y:S05]  /*12a80*/  @!P0 BRA `(.L_x_2123) ;  /* 0x00000008004c8947 */ /* 0x000fea0003800000 */
[----:B------:R-:W2:Y:S01]  /*12a90*/  LDL R2, [R1+0x4] ;  /* 0x0000040001027983 */ /* 0x000ea20000100800 */
[----:B------:R-:W-:Y:S01]  /*12aa0*/  IMAD.MOV.U32 R9, RZ, RZ, R0 ;  /* 0x000000ffff097224 */ /* 0x000fe200078e0000 */
[----:B--2---:R-:W-:-:S13]  /*12ab0*/  ISETP.NE.AND P0, PT, R2, RZ, PT ;  /* 0x000000ff0200720c */ /* 0x004fda0003f05270 */
[----:B------:R-:W-:Y:S05]  /*12ac0*/  @!P0 BRA `(.L_x_2124) ;  /* 0x00000000004c8947 */ /* 0x000fea0003800000 */
[----:B------:R-:W0:Y:S01]  /*12ad0*/  LDC R9, c[0x0][0x43c] ;  /* 0x00010f00ff097b82 */ /* 0x000e220000000800 */
[----:B------:R-:W-:Y:S01]  /*12ae0*/  ULDC.64 UR4, c[0x0][0x428] ;  /* 0x00010a0000047ab9 */ /* 0x000fe20000000a00 */
[----:B------:R-:W-:Y:S01]  /*12af0*/  ULDC.64 UR6, c[0x0][0x208] ;  /* 0x0000820000067ab9 */ /* 0x000fe20000000a00 */
[----:B------:R-:W-:Y:S01]  /*12b00*/  IMAD R5, R19, UR4, RZ ;  /* 0x0000000413057c24 */ /* 0x000fe2000f8e02ff */
[----:B0-----:R-:W-:-:S13]  /*12b10*/  ISETP.NE.AND P0, PT, R9, 0x1, PT ;  /* 0x000000010900780c */ /* 0x001fda0003f05270 */
[----:B------:R-:W0:Y:S02]  /*12b20*/  @P0 LDC.64 R2, c[0x0][0x440] ;  /* 0x00011000ff020b82 */ /* 0x000e240000000a00 */
[----:B0-----:R-:W-:-:S04]  /*12b30*/  @P0 IMAD.HI.U32 R4, R0, R2, RZ ;  /* 0x0000000200040227 */ /* 0x001fc800078e00ff */
[----:B------:R-:W-:Y:S01]  /*12b40*/  IMAD.MOV.U32 R2, RZ, RZ, R0 ;  /* 0x000000ffff027224 */ /* 0x000fe200078e0000 */
[----:B------:R-:W-:Y:S01]  /*12b50*/  @P0 SHF.R.U32.HI R2, RZ, R3, R4 ;  /* 0x00000003ff020219 */ /* 0x000fe20000011604 */
[----:B------:R-:W-:-:S03]  /*12b60*/  IMAD R4, R18, UR5, R5 ;  /* 0x0000000512047c24 */ /* 0x000fc6000f8e0205 */
[--C-:B------:R-:W-:Y:S01]  /*12b70*/  SHF.R.S32.HI R3, RZ, 0x1f, R2.reuse ;  /* 0x0000001fff037819 */ /* 0x100fe20000011402 */
[--C-:B------:R-:W-:Y:S02]  /*12b80*/  IMAD.MOV R5, RZ, RZ, -R2.reuse ;  /* 0x000000ffff057224 */ /* 0x100fe400078e0a02 */
[----:B------:R-:W-:Y:S01]  /*12b90*/  IMAD.WIDE.U32 R2, R18, UR4, R2 ;  /* 0x0000000412027c25 */ /* 0x000fe2000f8e0002 */
[----:B------:R-:W-:-:S03]  /*12ba0*/  ULDC.64 UR4, c[0x0][0x418] ;  /* 0x0001060000047ab9 */ /* 0x000fc60000000a00 */
[----:B------:R-:W-:Y:S01]  /*12bb0*/  IMAD.IADD R3, R4, 0x1, R3 ;  /* 0x0000000104037824 */ /* 0x000fe200078e0203 */
[----:B------:R-:W-:Y:S01]  /*12bc0*/  LEA R4, P0, R2, UR4, 0x2 ;  /* 0x0000000402047c11 */ /* 0x000fe2000f8010ff */
[----:B------:R-:W-:-:S03]  /*12bd0*/  IMAD R9, R9, R5, R0 ;  /* 0x0000000509097224 */ /* 0x000fc600078e0200 */
[----:B------:R-:W-:-:S05]  /*12be0*/  LEA.HI.X R5, R2, UR5, R3, 0x2, P0 ;  /* 0x0000000502057c11 */ /* 0x000fca00080f1403 */
[----:B------:R0:W5:Y:S04]  /*12bf0*/  LDG.E R4, desc[UR6][R4.64] ;  /* 0x0000000604047981 */ /* 0x000168000c1e1900 */
.L_x_2124:
[----:B------:R-:W1:Y:S01]  /*12c00*/  S2R R2, SR_TID.X ;  /* 0x0000000000027919 */ /* 0x000e620000002100 */
[----:B------:R-:W-:Y:S01]  /*12c10*/  BSSY B2, `(.L_x_2125) ;  /* 0x0000006000027945 */ /* 0x000fe20003800000 */
[----:B-1----:R-:W-:Y:S02]  /*12c20*/  LOP3.LUT R3, R2, 0x7f, RZ, 0xc0, !PT ;  /* 0x0000007f02037812 */ /* 0x002fe400078ec0ff */
[----:B------:R-:W-:Y:S02]  /*12c30*/  SHF.L.U32 R2, R6, 0x1f, RZ ;  /* 0x0000001f06027819 */ /* 0x000fe400000006ff */
[----:B------:R-:W-:Y:S02]  /*12c40*/  ISETP.NE.AND P2, PT, R3, RZ, PT ;  /* 0x000000ff0300720c */ /* 0x000fe40003f45270 */
[----:B------:R-:W1:Y:S02]  /*12c50*/  SYNCS.PHASECHK.TRANS64.TRYWAIT P0, [UR38+0x36848], R2 ;  /* 0x03684802ff0075a7 */ /* 0x000e640008000166 */
[----:B-1----:R-:W-:Y:S09]  /*12c60*/  @!P0 BRA `(.L_x_2126) ;  /* 0x0000003000948947 */ /* 0x002ff20003800000 */
.L_x_2216:
[----:B------:R-:W-:Y:S05]  /*12c70*/  BSYNC B2 ;  /* 0x0000000000027941 */ /* 0x000fea0003800000 */
.L_x_2125:
[----:B------:R-:W-:Y:S04]  /*12c80*/  BSSY B2, `(.L_x_2127) ;  /* 0x0000007000027945 */ /* 0x000fe80003800000 */
[----:B------:R-:W-:Y:S05]  /*12c90*/  @P2 BRA `(.L_x_2128) ;  /* 0x0000000000142947 */ /* 0x000fea0003800000 */
[----:B------:R-:W-:Y:S01]  /*12ca0*/  ISETP.NE.AND P0, PT, R10, RZ, PT ;  /* 0x000000ff0a00720c */ /* 0x000fe20003f05270 */
[----:B-1----:R-:W-:-:S04]  /*12cb0*/  IMAD.MOV.U32 R3, RZ, RZ, 0xa800 ;  /* 0x0000a800ff037424 */ /* 0x002fc800078e00ff */
[----:B------:R2:W-:Y:S08]  /*12cc0*/  SYNCS.ARRIVE.TRANS64 RZ, [UR38+0x36838], R3 ;  /* 0x03683803ffff79a7 */ /* 0x0005f00008000026 */
[----:B--2---:R-:W-:Y:S05]  /*12cd0*/  @!P0 BRA `(.L_x_2128) ;  /* 0x0000000000048947 */ /* 0x004fea0003800000 */
[----:B------:R-:W-:Y:S01]  /*12ce0*/  BPT.TRAP 0x1 ;  /* 0x000000040000795c */ /* 0x000fe20000300000 */
.L_x_2128:
[----:B------:R-:W-:Y:S05]  /*12cf0*/  BSYNC B2 ;  /* 0x0000000000027941 */ /* 0x000fea0003800000 */
.L_x_2127:
        /* <DEDUP_REMOVED lines=11> */
.L_x_2129:
        /* <DEDUP_REMOVED lines=13> */
.L_x_2130:
        /* <DEDUP_REMOVED lines=15> */
.L_x_2131:
        /* <DEDUP_REMOVED lines=12> */
.L_x_2217:
[----:B------:R-:W-:Y:S05]  /*13030*/  BSYNC B2 ;  /* 0x0000000000027941 */ /* 0x000fea0003800000 */
.L_x_2132:
        /* <DEDUP_REMOVED lines=9> */
.L_x_2135:
[----:B------:R-:W-:Y:S05]  /*130d0*/  BSYNC B2 ;  /* 0x0000000000027941 */ /* 0x000fea0003800000 */
.L_x_2134:
        /* <DEDUP_REMOVED lines=10> */
.L_x_2136:
        /* <DEDUP_REMOVED lines=13> */
.L_x_2137:
        /* <DEDUP_REMOVED lines=13> */
.L_x_2138:
        /* <DEDUP_REMOVED lines=10> */
.L_x_2123:
[----:B------:R-:W-:Y:S05]  /*133c0*/  BSYNC B1 ;  /* 0x0000000000017941 */ /* 0x000fea0003800000 */
.L_x_2122:
[----:B------:R-:W2:Y:S01]  /*133d0*/  LDL R2, [R1] ;  /* 0x0000000001027983 */ /* 0x000ea20000100800 */
[----:B------:R-:W-:Y:S01]  /*133e0*/  BSSY B1, `(.L_x_2139) ;  /* 0x0000097000017945 */ /* 0x000fe20003800000 */
[----:B------:R-:W-:Y:S02]  /*133f0*/  LOP3.LUT R9, R6, 0x1, RZ, 0x3c, !PT ;  /* 0x0000000106097812 */ /* 0x000fe400078e3cff */
[----:B--2---:R-:W-:-:S13]  /*13400*/  ISETP.NE.AND P0, PT, R2, RZ, PT ;  /* 0x000000ff0200720c */ /* 0x004fda0003f05270 */
[----:B------:R-:W-:Y:S05]  /*13410*/  @!P0 BRA `(.L_x_2140) ;  /* 0x00000008004c8947 */ /* 0x000fea0003800000 */
[----:B------:R-:W2:Y:S01]  /*13420*/  LDL R2, [R1+0x4] ;  /* 0x0000040001027983 */ /* 0x000ea20000100800 */
[----:B------:R-:W-:Y:S01]  /*13430*/  VIADD R11, R0, 0xffffffff ;  /* 0xffffffff000b7836 */ /* 0x000fe20000000000 */
[----:B--2---:R-:W-:-:S13]  /*13440*/  ISETP.NE.AND P0, PT, R2, RZ, PT ;  /* 0x000000ff0200720c */ /* 0x004fda0003f05270 */
[----:B------:R-:W-:Y:S05]  /*13450*/  @!P0 BRA `(.L_x_2141) ;  /* 0x00000000004c8947 */ /* 0x000fea0003800000 */
        /* <DEDUP_REMOVED lines=11> */
[----:B------:R-:W-:-:S04]  /*13510*/  IMAD R4, R19, UR4, RZ ;  /* 0x0000000413047c24 */ /* 0x000fc8000f8e02ff */
[C---:B------:R-:W-:Y:S02]  /*13520*/  IMAD R4, R18.reuse, UR5, R4 ;  /* 0x0000000512047c24 */ /* 0x040fe4000f8e0204 */
[----:B------:R-:W-:Y:S01]  /*13530*/  IMAD.WIDE.U32 R2, R18, UR4, R2 ;  /* 0x0000000412027c25 */ /* 0x000fe2000f8e0002 */
[----:B------:R-:W-:-:S03]  /*13540*/  ULDC.64 UR4, c[0x0][0x418] ;  /* 0x0001060000047ab9 */ /* 0x000fc60000000a00 */
[----:B------:R-:W-:Y:S01]  /*13550*/  IMAD.IADD R3, R4, 0x1, R3 ;  /* 0x0000000104037824 */ /* 0x000fe200078e0203 */
[----:B------:R-:W-:-:S04]  /*13560*/  LEA R4, P0, R2, UR4, 0x2 ;  /* 0x0000000402047c11 */ /* 0x000fc8000f8010ff */
[----:B------:R-:W-:-:S05]  /*13570*/  LEA.HI.X R5, R2, UR5, R3, 0x2, P0 ;  /* 0x0000000502057c11 */ /* 0x000fca00080f1403 */
[----:B------:R0:W5:Y:S04]  /*13580*/  LDG.E R4, desc[UR6][R4.64] ;  /* 0x0000000604047981 */ /* 0x000168000c1e1900 */
.L_x_2141:
[----:B------:R-:W1:Y:S01]  /*13590*/  S2R R2, SR_TID.X ;  /* 0x0000000000027919 */ /* 0x000e620000002100 */
[----:B------:R-:W-:Y:S01]  /*135a0*/  BSSY B2, `(.L_x_2142) ;  /* 0x0000006000027945 */ /* 0x000fe20003800000 */
[----:B-1----:R-:W-:Y:S02]  /*135b0*/  LOP3.LUT R3, R2, 0x7f, RZ, 0xc0, !PT ;  /* 0x0000007f02037812 */ /* 0x002fe400078ec0ff */
[----:B------:R-:W-:Y:S02]  /*135c0*/  SHF.L.U32 R2, R9, 0x1f, RZ ;  /* 0x0000001f09027819 */ /* 0x000fe400000006ff */
[----:B------:R-:W-:Y:S02]  /*135d0*/  ISETP.NE.AND P2, PT, R3, RZ, PT ;  /* 0x000000ff0300720c */ /* 0x000fe40003f45270 */
[----:B------:R-:W1:Y:S02]  /*135e0*/  SYNCS.PHASECHK.TRANS64.TRYWAIT P0, [UR38+0x36840], R2 ;  /* 0x03684002ff0075a7 */ /* 0x000e640008000166 */
[----:B-1----:R-:W-:Y:S09]  /*135f0*/  @!P0 BRA `(.L_x_2143) ;  /* 0x0000002800608947 */ /* 0x002ff20003800000 */
.L_x_2218:
[----:B------:R-:W-:Y:S05]  /*13600*/  BSYNC B2 ;  /* 0x0000000000027941 */ /* 0x000fea0003800000 */
.L_x_2142:
[----:B------:R-:W-:Y:S04]  /*13610*/  BSSY B2, `(.L_x_2144) ;  /* 0x0000007000027945 */ /* 0x000fe80003800000 */
[----:B------:R-:W-:Y:S05]  /*13620*/  @P2 BRA `(.L_x_2145) ;  /* 0x0000000000142947 */ /* 0x000fea0003800000 */
[----:B------:R-:W-:Y:S01]  /*13630*/  ISETP.NE.AND P0, PT, R10, RZ, PT ;  /* 0x000000ff0a00720c */ /* 0x000fe20003f05270 */
[----:B-1----:R-:W-:-:S04]  /*13640*/  IMAD.MOV.U32 R2, RZ, RZ, 0xa800 ;  /* 0x0000a800ff027424 */ /* 0x002fc800078e00ff */
[----:B------:R2:W-:Y:S08]  /*13650*/  SYNCS.ARRIVE.TRANS64 RZ, [UR38+0x36830], R2 ;  /* 0x03683002ffff79a7 */ /* 0x0005f00008000026 */
[----:B--2---:R-:W-:Y:S05]  /*13660*/  @!P0 BRA `(.L_x_2145) ;  /* 0x0000000000048947 */ /* 0x004fea0003800000 */
[----:B------:R-:W-:Y:S01]  /*13670*/  BPT.TRAP 0x1 ;  /* 0x000000040000795c */ /* 0x000fe20000300000 */
.L_x_2145:
[----:B------:R-:W-:Y:S05]  /*13680*/  BSYNC B2 ;  /* 0x0000000000027941 */ /* 0x000fea0003800000 */
.L_x_2144:
        /* <DEDUP_REMOVED lines=11> */
.L_x_2146:
        /* <DEDUP_REMOVED lines=14> */
.L_x_2147:
        /* <DEDUP_REMOVED lines=14> */
.L_x_2148:
        /* <DEDUP_REMOVED lines=12> */
.L_x_2219:
[----:B------:R-:W-:Y:S05]  /*139c0*/  BSYNC B2 ;  /* 0x0000000000027941 */ /* 0x000fea0003800000 */
.L_x_2149:
        /* <DEDUP_REMOVED lines=9> */
.L_x_2152:
[----:B------:R-:W-:Y:S05]  /*13a60*/  BSYNC B2 ;  /* 0x0000000000027941 */ /* 0x000fea0003800000 */
.L_x_2151:
        /* <DEDUP_REMOVED lines=10> */
.L_x_2153:
        /* <DEDUP_REMOVED lines=13> */
.L_x_2154:
        /* <DEDUP_REMOVED lines=13> */
.L_x_2155:
        /* <DEDUP_REMOVED lines=10> */
.L_x_2140:
[----:B------:R-:W-:Y:S05]  /*13d50*/  BSYNC B1 ;  /* 0x0000000000017941 */ /* 0x000fea0003800000 */
.L_x_2139:
[----:B------:R-:W-:Y:S02]  /*13d60*/  VIADD R0, R0, 0xfffffffe ;  /* 0xfffffffe00007836 */ /* 0x000fe40000000000 */
[----:B------:R-:W-:Y:S01]  /*13d70*/  IMAD.MOV.U32 R6, RZ, RZ, R9 ;  /* 0x000000ffff067224 */ /* 0x000fe200078e0009 */
[----:B------:R-:W-:Y:S06]  /*13d80*/  @P1 BRA `(.L_x_2156) ;  /* 0xffffffec00281947 */ /* 0x000fec000383ffff */
[----:B------:R-:W-:Y:S05]  /*13d90*/  BSYNC B0 ;  /* 0x0000000000007941 */ /* 0x000fea0003800000 */
.L_x_2121:
[----:B------:R-:W-:Y:S01]  /*13da0*/  ISETP.NE.AND P0, PT, R12, RZ, PT ;  /* 0x000000ff0c00720c */ /* 0x000fe20003f05270 */
[----:B------:R-:W-:-:S12]  /*13db0*/  BSSY B0, `(.L_x_2120) ;  /* 0x0000098000007945 */ /* 0x000fd80003800000 */
[----:B------:R-:W-:Y:S05]  /*13dc0*/  @!P0 BRA `(.L_x_2157) ;  /* 0x0000000800588947 */ /* 0x000fea0003800000 */
[----:B------:R-:W2:Y:S01]  /*13dd0*/  LDL R2, [R1] ;  /* 0x0000000001027983 */ /* 0x000ea20000100800 */
[----:B------:R-:W-:Y:S01]  /*13de0*/  IMAD.MOV.U32 R8, RZ, RZ, 0x1 ;  /* 0x00000001ff087424 */ /* 0x000fe200078e00ff */
[----:B--2---:R-:W-:-:S13]  /*13df0*/  ISETP.NE.AND P1, PT, R2, RZ, PT ;  /* 0x000000ff0200720c */ /* 0x004fda0003f25270 */
[----:B------:R-:W-:Y:S05]  /*13e00*/  @!P1 BRA `(.L_x_2157) ;  /* 0x0000000800489947 */ /* 0x000fea0003800000 */
[----:B------:R-:W2:Y:S02]  /*13e10*/  LDL.LU R2, [R1+0x4] ;  /* 0x0000040001027983 */ /* 0x000ea40000300800 */
[----:B--2---:R-:W-:-:S13]  /*13e20*/  ISETP.NE.AND P1, PT, R2, RZ, PT ;  /* 0x000000ff0200720c */ /* 0x004fda0003f25270 */
[----:B------:R-:W-:Y:S05]  /*13e30*/  @!P1 BRA `(.L_x_2158) ;  /* 0x0000000000509947 */ /* 0x000fea0003800000 */
[----:B------:R-:W0:Y:S01]  /*13e40*/  LDC R7, c[0x0][0x43c] ;  /* 0x00010f00ff077b82 */ /* 0x000e220000000800 */
[----:B------:R-:W-:Y:S01]  /*13e50*/  IMAD.MOV.U32 R6, RZ, RZ, R0 ;  /* 0x000000ffff067224 */ /* 0x000fe200078e0000 */
[----:B------:R-:W-:Y:S01]  /*13e60*/  ULDC.64 UR4, c[0x0][0x428] ;  /* 0x00010a0000047ab9 */ /* 0x000fe20000000a00 */
[----:B------:R-:W-:Y:S01]  /*13e70*/  ULDC.64 UR6, c[0x0][0x208] ;  /* 0x0000820000067ab9 */ /* 0x000fe20000000a00 */
[----:B------:R-:W-:-:S04]  /*13e80*/  IMAD R19, R19, UR4, RZ ;  /* 0x0000000413137c24 */ /* 0x000fc8000f8e02ff */
[----:B------:R-:W-:Y:S01]  /*13e90*/  IMAD R19, R18, UR5, R19 ;  /* 0x0000000512137c24 */ /* 0x000fe2000f8e0213 */
[----:B0-----:R-:W-:-:S13]  /*13ea0*/  ISETP.NE.AND P0, PT, R7, 0x1, PT ;  /* 0x000000010700780c */ /* 0x001fda0003f05270 */
[----:B------:R-:W0:Y:S02]  /*13eb0*/  @P0 LDC.64 R2, c[0x0][0x440] ;  /* 0x00011000ff020b82 */ /* 0x000e240000000a00 */
[----:B0-----:R-:W-:-:S05]  /*13ec0*/  @P0 IMAD.HI.U32 R2, R0, R2, RZ ;  /* 0x0000000200020227 */ /* 0x001fca00078e00ff */
[----:B------:R-:W-:-:S04]  /*13ed0*/  @P0 SHF.R.U32.HI R6, RZ, R3, R2 ;  /* 0x00000003ff060219 */ /* 0x000fc80000011602 */
[--C-:B------:R-:W-:Y:S01]  /*13ee0*/  SHF.R.S32.HI R3, RZ, 0x1f, R6.reuse ;  /* 0x0000001fff037819 */ /* 0x100fe20000011406 */
        /* <DEDUP_REMOVED lines=9> */
.L_x_2158:
[----:B------:R-:W1:Y:S01]  /*13f80*/  S2R R2, SR_TID.X ;  /* 0x0000000000027919 */ /* 0x000e620000002100 */
[----:B------:R-:W-:Y:S01]  /*13f90*/  BSSY B1, `(.L_x_2159) ;  /* 0x0000006000017945 */ /* 0x000fe20003800000 */
[----:B-1----:R-:W-:Y:S02]  /*13fa0*/  LOP3.LUT R3, R2, 0x7f, RZ, 0xc0, !PT ;  /* 0x0000007f02037812 */ /* 0x002fe400078ec0ff */
[----:B------:R-:W-:Y:S02]  /*13fb0*/  SHF.L.U32 R2, R9, 0x1f, RZ ;  /* 0x0000001f09027819 */ /* 0x000fe400000006ff */
[----:B------:R-:W-:Y:S02]  /*13fc0*/  ISETP.NE.AND P1, PT, R3, RZ, PT ;  /* 0x000000ff0300720c */ /* 0x000fe40003f25270 */
[----:B------:R-:W1:Y:S02]  /*13fd0*/  SYNCS.PHASECHK.TRANS64.TRYWAIT P0, [UR38+0x36848], R2 ;  /* 0x03684802ff0075a7 */ /* 0x000e640008000166 */
[----:B-1----:R-:W-:Y:S09]  /*13fe0*/  @!P0 BRA `(.L_x_2160) ;  /* 0x0000002000148947 */ /* 0x002ff20003800000 */
.L_x_2220:
[----:B------:R-:W-:Y:S05]  /*13ff0*/  BSYNC B1 ;  /* 0x0000000000017941 */ /* 0x000fea0003800000 */
.L_x_2159:
[----:B------:R-:W-:Y:S04]  /*14000*/  BSSY B1, `(.L_x_2161) ;  /* 0x0000007000017945 */ /* 0x000fe80003800000 */
[----:B------:R-:W-:Y:S05]  /*14010*/  @P1 BRA `(.L_x_2162) ;  /* 0x0000000000141947 */ /* 0x000fea0003800000 */
[----:B------:R-:W-:Y:S01]  /*14020*/  ISETP.NE.AND P0, PT, R10, RZ, PT ;  /* 0x000000ff0a00720c */ /* 0x000fe20003f05270 */
[----:B-1----:R-:W-:-:S04]  /*14030*/  IMAD.MOV.U32 R3, RZ, RZ, 0xa800 ;  /* 0x0000a800ff037424 */ /* 0x002fc800078e00ff */
[----:B------:R2:W-:Y:S08]  /*14040*/  SYNCS.ARRIVE.TRANS64 RZ, [UR38+0x36838], R3 ;  /* 0x03683803ffff79a7 */ /* 0x0005f00008000026 */
[----:B--2---:R-:W-:Y:S05]  /*14050*/  @!P0 BRA `(.L_x_2162) ;  /* 0x0000000000048947 */ /* 0x004fea0003800000 */
[----:B------:R-:W-:Y:S01]  /*14060*/  BPT.TRAP 0x1 ;  /* 0x000000040000795c */ /* 0x000fe20000300000 */
.L_x_2162:
[----:B------:R-:W-:Y:S05]  /*14070*/  BSYNC B1 ;  /* 0x0000000000017941 */ /* 0x000fea0003800000 */
.L_x_2161:
        /* <DEDUP_REMOVED lines=11> */
.L_x_2163:
        /* <DEDUP_REMOVED lines=14> */
.L_x_2164:
        /* <DEDUP_REMOVED lines=14> */
.L_x_2165:
        /* <DEDUP_REMOVED lines=11> */
.L_x_2221:
[----:B------:R-:W-:Y:S05]  /*143a0*/  BSYNC B1 ;  /* 0x0000000000017941 */ /* 0x000fea0003800000 */
.L_x_2166:
        /* <DEDUP_REMOVED lines=9> */
.L_x_2169:
[----:B------:R-:W-:Y:S05]  /*14440*/  BSYNC B1 ;  /* 0x0000000000017941 */ /* 0x000fea0003800000 */
.L_x_2168:
        /* <DEDUP_REMOVED lines=10> */
.L_x_2170:
        /* <DEDUP_REMOVED lines=13> */
.L_x_2171:
        /* <DEDUP_REMOVED lines=13> */
.L_x_2172:
        /* <DEDUP_REMOVED lines=10> */
.L_x_2157:
[----:B------:R-:W-:Y:S05]  /*14730*/  BSYNC B0 ;  /* 0x0000000000007941 */ /* 0x000fea0003800000 */
.L_x_2120:
[----:B------:R-:W2:Y:S01]  /*14740*/  LDL.LU R0, [R1] ;  /* 0x0000000001007983 */ /* 0x000ea20000300800 */
[----:B------:R-:W-:Y:S01]  /*14750*/  BSSY B0, `(.L_x_2173) ;  /* 0x0000044000007945 */ /* 0x000fe20003800000 */
[----:B--2---:R-:W-:-:S13]  /*14760*/  ISETP.NE.AND P0, PT, R0, RZ, PT ;  /* 0x000000ff0000720c */ /* 0x004fda0003f05270 */
[----:B------:R-:W-:Y:S05]  /*14770*/  @!P0 BRA `(.L_x_2174) ;  /* 0x0000000400048947 */ /* 0x000fea0003800000 */
[----:B------:R-:W0:Y:S01]  /*14780*/  S2R R0, SR_TID.X ;  /* 0x0000000000007919 */ /* 0x000e220000002100 */
[----:B-1----:R-:W-:Y:S01]  /*14790*/  LEA R3, R8, UR38, 0x3 ;  /* 0x0000002608037c11 */ /* 0x002fe2000f8e18ff */
[----:B------:R-:W-:Y:S01]  /*147a0*/  BSSY B1, `(.L_x_2175) ;  /* 0x0000006000017945 */ /* 0x000fe20003800000 */
[----:B0-----:R-:W-:Y:S02]  /*147b0*/  LOP3.LUT R2, R0, 0x7f, RZ, 0xc0, !PT ;  /* 0x0000007f00027812 */ /* 0x001fe400078ec0ff */
[----:B------:R-:W-:Y:S02]  /*147c0*/  SHF.L.U32 R0, R9, 0x1f, RZ ;  /* 0x0000001f09007819 */ /* 0x000fe400000006ff */
[----:B------:R-:W-:Y:S02]  /*147d0*/  ISETP.NE.AND P1, PT, R2, RZ, PT ;  /* 0x000000ff0200720c */ /* 0x000fe40003f25270 */
[----:B------:R-:W0:Y:S02]  /*147e0*/  SYNCS.PHASECHK.TRANS64.TRYWAIT P0, [R3+URZ+0x36860], R0 ;  /* 0x03686000030075a7 */ /* 0x000e24000800017f */
[----:B0-----:R-:W-:Y:S09]  /*147f0*/  @!P0 BRA `(.L_x_2176) ;  /* 0x0000001800408947 */ /* 0x001ff20003800000 */
.L_x_2222:
[----:B------:R-:W-:Y:S05]  /*14800*/  BSYNC B1 ;  /* 0x0000000000017941 */ /* 0x000fea0003800000 */
.L_x_2175:
        /* <DEDUP_REMOVED lines=8> */
.L_x_2178:
[----:B------:R-:W-:Y:S05]  /*14890*/  BSYNC B1 ;  /* 0x0000000000017941 */ /* 0x000fea0003800000 */
.L_x_2177:
        /* <DEDUP_REMOVED lines=13> */
.L_x_2179:
        /* <DEDUP_REMOVED lines=13> */
.L_x_2180:
        /* <DEDUP_REMOVED lines=13> */
.L_x_2181:
[----:B------:R-:W-:-:S13]  /*14b10*/  @P0 ELECT P1, URZ, PT ;  /* 0x00000000003f082f */ /* 0x000fda0003820000 */
[----:B------:R-:W-:Y:S01]  /*14b20*/  @P1 R2UR UR13, R16 ;  /* 0x00000000100d12ca */ /* 0x000fe200000e0000 */
[----:B------:R-:W-:Y:S01]  /*14b30*/  UMOV UR12, UR36 ;  /* 0x00000024000c7c82 */ /* 0x000fe20008000000 */
[----:B------:R-:W-:Y:S02]  /*14b40*/  @P1 R2UR UR11, R17 ;  /* 0x00000000110b12ca */ /* 0x000fe400000e0000 */
[----:B------:R-:W-:Y:S02]  /*14b50*/  @P1 PLOP3.LUT P0, PT, P1, PT, PT, 0x8, 0x0 ;  /* 0x000000000000181c */ /* 0x000fe40000f0e170 */
[----:B------:R-:W-:-:S09]  /*14b60*/  PLOP3.LUT P1, PT, PT, PT, PT, 0x8, 0x0 ;  /* 0x000000000000781c */ /* 0x000fd20003f2e170 */
[----:B------:R2:W-:Y:S02]  /*14b70*/  UTMALDG.4D [UR8], [UR6], desc[UR4] ;  /* 0x00000408060075b4 */ /* 0x0005e40008019000 */
[----:B--2---:R-:W-:Y:S05]  /*14b80*/  @P0 BRA.U.ANY `(.L_x_2181) ;  /* 0xfffffffd00e00947 */ /* 0x004fea000393ffff */
.L_x_2174:
[----:B------:R-:W-:Y:S05]  /*14b90*/  BSYNC B0 ;  /* 0x0000000000007941 */ /* 0x000fea0003800000 */
.L_x_2173:
[----:B0-----:R-:W-:Y:S02]  /*14ba0*/  VIADD R0, R8, 0x1 ;  /* 0x0000000108007836 */ /* 0x001fe40000000000 */
[----:B-1----:R-:W-:-:S03]  /*14bb0*/  IMAD.MOV.U32 R3, RZ, RZ, RZ ;  /* 0x000000ffff037224 */ /* 0x002fc600078e00ff */
[----:B------:R-:W-:-:S04]  /*14bc0*/  ISETP.NE.AND P0, PT, R0, 0x2, PT ;  /* 0x000000020000780c */ /* 0x000fc80003f05270 */
[----:B------:R-:W-:Y:S02]  /*14bd0*/  SEL R2, RZ, 0x1, P0 ;  /* 0x00000001ff027807 */ /* 0x000fe40000000000 */
[----:B------:R-:W-:Y:S02]  /*14be0*/  SEL R0, R0, RZ, P0 ;  /* 0x000000ff00007207 */ /* 0x000fe40000000000 */
[----:B------:R-:W-:-:S07]  /*14bf0*/  LOP3.LUT R9, R9, R2, RZ, 0x3c, !PT ;  /* 0x0000000209097212 */ /* 0x000fce00078e3cff */
.L_x_2104:
[----:B------:R-:W0:Y:S01]  /*14c00*/  S2R R5, SR_CgaCtaId ;  /* 0x0000000000057919 */ /* 0x000e220000008800 */
[----:B------:R-:W-:Y:S02]  /*14c10*/  MOV R2, 0x400 ;  /* 0x0000040000027802 */ /* 0x000fe40000000f00 */
[----:B------:R-:W-:Y:S02]  /*14c20*/  SHF.L.U32 R3, R3, 0x1f, RZ ;  /* 0x0000001f03037819 */ /* 0x000fe400000006ff */
[----:B0-----:R-:W-:-:S04]  /*14c30*/  LEA R2, R5, R2, 0x18 ;  /* 0x0000000205027211 */ /* 0x001fc800078ec0ff */
[----:B------:R-:W0:Y:S02]  /*14c40*/  SYNCS.PHASECHK.TRANS64.TRYWAIT P0, [R2+URZ+0x36820], R3 ;  /* 0x03682003020075a7 */ /* 0x000e24000800017f */
[----:B0-----:R-:W-:Y:S05]  /*14c50*/  @!P0 BRA `(.L_x_2182) ;  /* 0x00000014003c8947 */ /* 0x001fea0003800000 */
.L_x_2223:
[----:B------:R-:W-:-:S03]  /*14c60*/  UMOV UR4, 0xffffffff ;  /* 0xffffffff00047882 */ /* 0x000fc60000000000 */
[----:B------:R-:W-:Y:S05]  /*14c70*/  BRA.DIV UR4, `(.L_x_2183) ;  /* 0x0000001604487947 */ /* 0x000fea000b800000 */
[----:B0-----:R-:W0:Y:S02]  /*14c80*/  S2R R3, SR_TID.X ;  /* 0x0000000000037919 */ /* 0x001e240000002100 */
[----:B0-----:R-:W-:-:S04]  /*14c90*/  SHF.R.U32.HI R3, RZ, 0x5, R3 ;  /* 0x00000005ff037819 */ /* 0x001fc80000011603 */
[----:B------:R-:W-:-:S05]  /*14ca0*/  LOP3.LUT R3, R3, 0x3, RZ, 0xc0, !PT ;  /* 0x0000000303037812 */ /* 0x000fca00078ec0ff */
[----:B------:R0:W1:Y:S02]  /*14cb0*/  SHFL.IDX PT, R14, R3, RZ, 0x1f ;  /* 0x00001fff030e7589 */ /* 0x00006400000e0000 */
.L_x_2226:
[----:B-1----:R-:W-:-:S13]  /*14cc0*/  ISETP.NE.AND P0, PT, R14, RZ, PT ;  /* 0x000000ff0e00720c */ /* 0x002fda0003f05270 */
[----:B------:R-:W-:Y:S05]  /*14cd0*/  @P0 BRA `(.L_x_2066) ;  /* 0x0000000000900947 */ /* 0x000fea0003800000 */
[----:B------:R-:W-:-:S03]  /*14ce0*/  UMOV UR4, 0xffffffff ;  /* 0xffffffff00047882 */ /* 0x000fc60000000000 */
[----:B------:R-:W-:Y:S05]  /*14cf0*/  BRA.DIV UR4, `(.L_x_2184) ;  /* 0x00000016045c7947 */ /* 0x000fea000b800000 */
[----:B------:R-:W-:-:S13]  /*14d00*/  ELECT P6, URZ, PT ;  /* 0x00000000003f782f */ /* 0x000fda00038c0000 */
.L_x_2229:
        /* <DEDUP_REMOVED lines=8> */
.L_x_2185:
        /* <DEDUP_REMOVED lines=12> */
.L_x_2230:
[----:B------:R-:W1:Y:S02]  /*14e50*/  SYNCS.PHASECHK.TRANS64.TRYWAIT P0, [R3+URZ], R4 ;  /* 0x00000004030075a7 */ /* 0x000e64000800017f */
[----:B-1----:R-:W-:Y:S05]  /*14e60*/  @!P0 BRA `(.L_x_2187) ;  /* 0x0000001400348947 */ /* 0x002fea0003800000 */
.L_x_2231:
[----:B------:R-:W-:Y:S05]  /*14e70*/  @!P2 BRA `(.L_x_2188) ;  /* 0x000000000004a947 */ /* 0x000fea0003800000 */
[----:B------:R-:W-:Y:S01]  /*14e80*/  BPT.TRAP 0x1 ;  /* 0x000000040000795c */ /* 0x000fe20000300000 */
.L_x_2188:
[----:B-1----:R-:W-:-:S04]  /*14e90*/  VIADD R3, R2, 0x36860 ;  /* 0x0003686002037836 */ /* 0x002fc80000000000 */
[----:B------:R-:W-:-:S04]  /*14ea0*/  IMAD R0, R0, 0x8, R3 ;  /* 0x0000000800007824 */ /* 0x000fc800078e0203 */
[----:B------:R-:W1:Y:S02]  /*14eb0*/  SYNCS.PHASECHK.TRANS64.TRYWAIT P0, [R0+URZ], R5 ;  /* 0x00000005000075a7 */ /* 0x000e64000800017f */
[----:B-1----:R-:W-:Y:S05]  /*14ec0*/  @!P0 BRA `(.L_x_2189) ;  /* 0x0000001400308947 */ /* 0x002fea0003800000 */
.L_x_2232:
[----:B------:R-:W-:-:S07]  /*14ed0*/  IMAD R3, R8, 0x8, R3 ;  /* 0x0000000808037824 */ /* 0x000fce00078e0203 */
.L_x_2190:
[----:B--2---:R2:W3:Y:S02]  /*14ee0*/  SYNCS.PHASECHK.TRANS64.TRYWAIT P0, [R3+URZ], R4 ;  /* 0x00000004030075a7 */ /* 0x0044e4000800017f */
[----:B---3--:R-:W-:Y:S05]  /*14ef0*/  @!P0 NANOSLEEP.SYNCS 0x989680 ;  /* 0x009896800000895d */ /* 0x008fea0003900000 */
[----:B------:R-:W3:Y:S02]  /*14f00*/  @!P0 SYNCS.PHASECHK.TRANS64 P0, [R3+URZ], R4 ;  /* 0x00000004030085a7 */ /* 0x000ee4000800007f */
[----:B---3--:R-:W-:Y:S05]  /*14f10*/  @!P0 BRA `(.L_x_2190) ;  /* 0xfffffffc00f08947 */ /* 0x008fea000383ffff */
.L_x_2066:
[----:B------:R-:W-:Y:S05]  /*14f20*/  BSYNC B6 ;  /* 0x0000000000067941 */ /* 0x000fea0003800000 */
.L_x_2063:
[----:B------:R-:W-:Y:S05]  /*14f30*/  EXIT ;  /* 0x000000000000794d */ /* 0x000fea0003800000 */
.L_x_2070:
[----:B------:R-:W-:-:S13]  /*14f40*/  R2UR UR4, R16 ;  /* 0x00000000100472ca */ /* 0x000fda00000e0000 */
[----:B0-----:R-:W-:-:S04]  /*14f50*/  IMAD.U32 R3, RZ, RZ, UR4 ;  /* 0x00000004ff037e24 */ /* 0x001fc8000f8e00ff */
[----:B------:R0:W1:Y:S03]  /*14f60*/  SYNCS.PHASECHK.TRANS64.TRYWAIT P0, [R3+URZ+0x36800], R0 ;  /* 0x03680000030075a7 */ /* 0x000066000800017f */
[----:B-1----:R-:W-:Y:S05]  /*14f70*/  @!P0 NANOSLEEP.SYNCS 0x989680 ;  /* 0x009896800000895d */ /* 0x002fea0003900000 */
[----:B------:R-:W1:Y:S02]  /*14f80*/  @!P0 SYNCS.PHASECHK.TRANS64 P0, [R3+URZ+0x36800], R0 ;  /* 0x03680000030085a7 */ /* 0x000e64000800007f */
[----:B-1----:R-:W-:Y:S05]  /*14f90*/  @!P0 BRA `(.L_x_2070) ;  /* 0xfffffffc00e88947 */ /* 0x002fea000383ffff */
[----:B------:R-:W-:Y:S05]  /*14fa0*/  BRA `(.L_x_2191) ;  /* 0xfffffec400807947 */ /* 0x000fea000383ffff */
.L_x_2074:
[----:B------:R-:W-:-:S13]  /*14fb0*/  R2UR UR4, R16 ;  /* 0x00000000100472ca */ /* 0x000fda00000e0000 */
[----:B0-----:R-:W-:-:S04]  /*14fc0*/  IMAD.U32 R3, RZ, RZ, UR4 ;  /* 0x00000004ff037e24 */ /* 0x001fc8000f8e00ff */
[----:B------:R0:W2:Y:S03]  /*14fd0*/  SYNCS.PHASECHK.TRANS64.TRYWAIT P2, [R3+URZ+0x36830], R0 ;  /* 0x03683000030075a7 */ /* 0x0000a6000804017f */
[----:B--2---:R-:W-:Y:S05]  /*14fe0*/  @!P2 NANOSLEEP.SYNCS 0x989680 ;  /* 0x009896800000a95d */ /* 0x004fea0003900000 */
[----:B------:R-:W2:Y:S02]  /*14ff0*/  @!P2 SYNCS.PHASECHK.TRANS64 P2, [R3+URZ+0x36830], R0 ;  /* 0x036830000300a5a7 */ /* 0x000ea4000804007f */
[----:B--2---:R-:W-:Y:S05]  /*15000*/  @!P2 BRA `(.L_x_2074) ;  /* 0xfffffffc00e8a947 */ /* 0x004fea000383ffff */
[----:B------:R-:W-:Y:S05]  /*15010*/  BRA `(.L_x_2073) ;  /* 0xfffffec400b47947 */ /* 0x000fea000383ffff */
.L_x_2079:
[----:B-1----:R-:W-:-:S04]  /*15020*/  IMAD.U32 R7, RZ, RZ, UR59 ;  /* 0x0000003bff077e24 */ /* 0x002fc8000f8e00ff */
[----:B------:R1:W2:Y:S03]  /*15030*/  SYNCS.PHASECHK.TRANS64.TRYWAIT P3, [R7+URZ+0x36830], R0 ;  /* 0x03683000070075a7 */ /* 0x0002a6000806017f */
[----:B--2---:R-:W-:Y:S05]  /*15040*/  @!P3 NANOSLEEP.SYNCS 0x989680 ;  /* 0x009896800000b95d */ /* 0x004fea0003900000 */
[----:B------:R-:W2:Y:S02]  /*15050*/  @!P3 SYNCS.PHASECHK.TRANS64 P3, [R7+URZ+0x36830], R0 ;  /* 0x036830000700b5a7 */ /* 0x000ea4000806007f */
[----:B--2---:R-:W-:Y:S05]  /*15060*/  @!P3 BRA `(.L_x_2079) ;  /* 0xfffffffc00ecb947 */ /* 0x004fea000383ffff */
[----:B------:R-:W-:Y:S05]  /*15070*/  BRA `(.L_x_2078) ;  /* 0xffffff08001c7947 */ /* 0x000fea000383ffff */
.L_x_2083:
[----:B-1----:R-:W-:-:S04]  /*15080*/  IMAD.U32 R3, RZ, RZ, UR11 ;  /* 0x0000000bff037e24 */ /* 0x002fc8000f8e00ff */
[----:B------:R1:W2:Y:S03]  /*15090*/  SYNCS.PHASECHK.TRANS64.TRYWAIT P3, [R3+URZ+0x36850], R0 ;  /* 0x03685000030075a7 */ /* 0x0002a6000806017f */
[----:B--2---:R-:W-:Y:S05]  /*150a0*/  @!P3 NANOSLEEP.SYNCS 0x989680 ;  /* 0x009896800000b95d */ /* 0x004fea0003900000 */
[----:B------:R-:W2:Y:S02]  /*150b0*/  @!P3 SYNCS.PHASECHK.TRANS64 P3, [R3+URZ+0x36850], R0 ;  /* 0x036850000300b5a7 */ /* 0x000ea4000806007f */
[----:B--2---:R-:W-:Y:S05]  /*150c0*/  @!P3 BRA `(.L_x_2083) ;  /* 0xfffffffc00ecb947 */ /* 0x004fea000383ffff */
[----:B------:R-:W-:Y:S05]  /*150d0*/  BRA `(.L_x_2082) ;  /* 0xffffff2c00b87947 */ /* 0x000fea000383ffff */
.L_x_2089:
[----:B-1----:R-:W-:-:S04]  /*150e0*/  IMAD.U32 R7, RZ, RZ, UR61 ;  /* 0x0000003dff077e24 */ /* 0x002fc8000f8e00ff */
[----:B------:R1:W2:Y:S03]  /*150f0*/  SYNCS.PHASECHK.TRANS64.TRYWAIT P2, [R7+URZ+0x36830], R0 ;  /* 0x03683000070075a7 */ /* 0x0002a6000804017f */
[----:B--2---:R-:W-:Y:S05]  /*15100*/  @!P2 NANOSLEEP.SYNCS 0x989680 ;  /* 0x009896800000a95d */ /* 0x004fea0003900000 */
[----:B------:R-:W2:Y:S02]  /*15110*/  @!P2 SYNCS.PHASECHK.TRANS64 P2, [R7+URZ+0x36830], R0 ;  /* 0x036830000700a5a7 */ /* 0x000ea4000804007f */
[----:B--2---:R-:W-:Y:S05]  /*15120*/  @!P2 BRA `(.L_x_2089) ;  /* 0xfffffffc00eca947 */ /* 0x004fea000383ffff */
[----:B------:R-:W-:Y:S05]  /*15130*/  BRA `(.L_x_2088) ;  /* 0xffffff4c00587947 */ /* 0x000fea000383ffff */
.L_x_2093:
[----:B-1----:R-:W-:-:S04]  /*15140*/  IMAD.U32 R3, RZ, RZ, UR11 ;  /* 0x0000000bff037e24 */ /* 0x002fc8000f8e00ff */
[----:B------:R1:W2:Y:S03]  /*15150*/  SYNCS.PHASECHK.TRANS64.TRYWAIT P2, [R3+URZ+0x36850], R0 ;  /* 0x03685000030075a7 */ /* 0x0002a6000804017f */
[----:B--2---:R-:W-:Y:S05]  /*15160*/  @!P2 NANOSLEEP.SYNCS 0x989680 ;  /* 0x009896800000a95d */ /* 0x004fea0003900000 */
[----:B------:R-:W2:Y:S02]  /*15170*/  @!P2 SYNCS.PHASECHK.TRANS64 P2, [R3+URZ+0x36850], R0 ;  /* 0x036850000300a5a7 */ /* 0x000ea4000804007f */
[----:B--2---:R-:W-:Y:S05]  /*15180*/  @!P2 BRA `(.L_x_2093) ;  /* 0xfffffffc00eca947 */ /* 0x004fea000383ffff */
[----:B------:R-:W-:Y:S05]  /*15190*/  BRA `(.L_x_2092) ;  /* 0xffffff7400187947 */ /* 0x000fea000383ffff */
.L_x_2098:
[----:B-1----:R-:W-:-:S04]  /*151a0*/  IMAD.U32 R3, RZ, RZ, UR5 ;  /* 0x00000005ff037e24 */ /* 0x002fc8000f8e00ff */
[----:B------:R1:W2:Y:S03]  /*151b0*/  SYNCS.PHASECHK.TRANS64.TRYWAIT P0, [R3+URZ+0x36850], R2 ;  /* 0x03685002030075a7 */ /* 0x0002a6000800017f */
[----:B--2---:R-:W-:Y:S05]  /*151c0*/  @!P0 NANOSLEEP.SYNCS 0x989680 ;  /* 0x009896800000895d */ /* 0x004fea0003900000 */
[----:B------:R-:W2:Y:S02]  /*151d0*/  @!P0 SYNCS.PHASECHK.TRANS64 P0, [R3+URZ+0x36850], R2 ;  /* 0x03685002030085a7 */ /* 0x000ea4000800007f */
[----:B--2---:R-:W-:Y:S05]  /*151e0*/  @!P0 BRA `(.L_x_2098) ;  /* 0xfffffffc00ec8947 */ /* 0x004fea000383ffff */
[----:B------:R-:W-:Y:S05]  /*151f0*/  BRA `(.L_x_2097) ;  /* 0xffffff8c00f07947 */ /* 0x000fea000383ffff */
.L_x_2109:
[----:B------:R-:W-:Y:S02]  /*15200*/  IMAD.MOV.U32 R13, RZ, RZ, R0 ;  /* 0x000000ffff0d7224 */ /* 0x000fe400078e0000 */
[----:B------:R-:W-:Y:S02]  /*15210*/  IMAD.MOV.U32 R12, RZ, RZ, RZ ;  /* 0x000000ffff0c7224 */ /* 0x000fe400078e00ff */
[----:B------:R-:W-:Y:S02]  /*15220*/  IMAD.MOV.U32 R11, RZ, RZ, 0x1f ;  /* 0x0000001fff0b7424 */ /* 0x000fe400078e00ff */
[----:B------:R-:W-:-:S07]  /*15230*/  IMAD.MOV.U32 R15, RZ, RZ, -0x1 ;  /* 0xffffffffff0f7424 */ /* 0x000fce00078e00ff */
[----:B------:R-:W-:Y:S05]  /*15240*/  WARPSYNC.COLLECTIVE R15, `(.L_x_2192) ;  /* 0x000000000f087348 */ /* 0x000fea0003c00000 */
[----:B------:R0:W1:Y:S02]  /*15250*/  SHFL.IDX P6, R14, R13, R12, R11 ;  /* 0x0000000c0d0e7389 */ /* 0x00006400000c000b */
[----:B01----:R-:W-:Y:S01]  /*15260*/  ENDCOLLECTIVE ;  /* 0x000000000000791b */ /* 0x003fe20003800000 */
.L_x_2192:
[----:B------:R-:W-:Y:S05]  /*15270*/  BRA `(.L_x_2193) ;  /* 0xffffffc400547947 */ /* 0x000fea000383ffff */
.L_x_2111:
[----:B------:R-:W-:Y:S01]  /*15280*/  BSSY B0, `(.L_x_2194) ;  /* 0x0000006000007945 */ /* 0x000fe20003800000 */
[----:B------:R-:W-:-:S07]  /*15290*/  IMAD.MOV.U32 R15, RZ, RZ, -0x1 ;  /* 0xffffffffff0f7424 */ /* 0x000fce00078e00ff */
[----:B0-----:R-:W-:Y:S05]  /*152a0*/  WARPSYNC.COLLECTIVE R15, `(.L_x_2195) ;  /* 0x000000000f0c7348 */ /* 0x001fea0003c00000 */
[----:B------:R-:W-:Y:S02]  /*152b0*/  ELECT P6, UR62, PT ;  /* 0x00000000003e782f */ /* 0x000fe400038c0000 */
[----:B------:R-:W-:Y:S01]  /*152c0*/  MOV R14, UR62 ;  /* 0x0000003e000e7c02 */ /* 0x000fe20008000f00 */
[----:B0-----:R-:W-:Y:S10]  /*152d0*/  ENDCOLLECTIVE ;  /* 0x000000000000791b */ /* 0x001ff40003800000 */
.L_x_2195:
[----:B------:R-:W-:Y:S05]  /*152e0*/  BSYNC B0 ;  /* 0x0000000000007941 */ /* 0x000fea0003800000 */
.L_x_2194:
[----:B------:R-:W-:Y:S05]  /*152f0*/  BRA `(.L_x_2196) ;  /* 0xffffffc400547947 */ /* 0x000fea000383ffff */
.L_x_2113:
[----:B0-----:R-:W-:-:S04]  /*15300*/  IMAD.U32 R3, RZ, RZ, UR38 ;  /* 0x00000026ff037e24 */ /* 0x001fc8000f8e00ff */
[----:B------:R0:W1:Y:S03]  /*15310*/  SYNCS.PHASECHK.TRANS64.TRYWAIT P0, [R3+URZ+0x36840], R0 ;  /* 0x03684000030075a7 */ /* 0x000066000800017f */
[----:B-1----:R-:W-:Y:S05]  /*15320*/  @!P0 NANOSLEEP.SYNCS 0x989680 ;  /* 0x009896800000895d */ /* 0x002fea0003900000 */
[----:B------:R-:W1:Y:S02]  /*15330*/  @!P0 SYNCS.PHASECHK.TRANS64 P0, [R3+URZ+0x36840], R0 ;  /* 0x03684000030085a7 */ /* 0x000e64000800007f */
[----:B-1----:R-:W-:Y:S05]  /*15340*/  @!P0 BRA `(.L_x_2113) ;  /* 0xfffffffc00ec8947 */ /* 0x002fea000383ffff */
[----:B------:R-:W-:Y:S05]  /*15350*/  BRA `(.L_x_2197) ;  /* 0xffffffc400b07947 */ /* 0x000fea000383ffff */
.L_x_2116:
        /* <DEDUP_REMOVED lines=9> */
.L_x_2198:
[----:B------:R-:W-:Y:S02]  /*153f0*/  IMAD.MOV.U32 R13, RZ, RZ, R0 ;  /* 0x000000ffff0d7224 */ /* 0x000fe400078e0000 */
[----:B------:R-:W-:-:S07]  /*15400*/  IMAD.MOV.U32 R2, RZ, RZ, R14 ;  /* 0x000000ffff027224 */ /* 0x000fce00078e000e */
[----:B------:R-:W-:Y:S05]  /*15410*/  WARPSYNC.COLLECTIVE R15, `(.L_x_2199) ;  /* 0x000000000f087348 */ /* 0x000fea0003c00000 */
[----:B------:R0:W1:Y:S02]  /*15420*/  SHFL.IDX P6, R14, R13, R12, R11 ;  /* 0x0000000c0d0e7389 */ /* 0x00006400000c000b */
[----:B01----:R-:W-:Y:S01]  /*15430*/  ENDCOLLECTIVE ;  /* 0x000000000000791b */ /* 0x003fe20003800000 */
.L_x_2199:
        /* <DEDUP_REMOVED lines=20> */
.L_x_2200:
[----:B------:R-:W-:Y:S01]  /*15580*/  VIADD R3, R8, 0x20 ;  /* 0x0000002008037836 */ /* 0x000fe20000000000 */
[----:B------:R-:W-:Y:S01]  /*15590*/  @!P3 LEA R20, R9, UR38, 0x1 ;  /* 0x000000260914bc11 */ /* 0x000fe2000f8e08ff */
[----:B------:R-:W-:Y:S02]  /*155a0*/  IMAD.MOV.U32 R13, RZ, RZ, R0 ;  /* 0x000000ffff0d7224 */ /* 0x000fe400078e0000 */
[----:B------:R-:W-:-:S07]  /*155b0*/  IMAD.MOV.U32 R4, RZ, RZ, R14 ;  /* 0x000000ffff047224 */ /* 0x000fce00078e000e */
[----:B------:R-:W-:Y:S05]  /*155c0*/  WARPSYNC.COLLECTIVE R15, `(.L_x_2201) ;  /* 0x000000000f087348 */ /* 0x000fea0003c00000 */
[----:B------:R0:W1:Y:S02]  /*155d0*/  SHFL.IDX P6, R14, R13, R12, R11 ;  /* 0x0000000c0d0e7389 */ /* 0x00006400000c000b */
[----:B01----:R-:W-:Y:S01]  /*155e0*/  ENDCOLLECTIVE ;  /* 0x000000000000791b */ /* 0x003fe20003800000 */
.L_x_2201:
        /* <DEDUP_REMOVED lines=16> */
.L_x_2202:
[----:B------:R-:W-:Y:S01]  /*156f0*/  VIADD R5, R8, 0x30 ;  /* 0x0000003008057836 */ /* 0x000fe20000000000 */
[----:B------:R-:W-:Y:S01]  /*15700*/  @!P3 LEA R21, R9, UR38, 0x1 ;  /* 0x000000260915bc11 */ /* 0x000fe2000f8e08ff */
[----:B------:R-:W-:Y:S02]  /*15710*/  IMAD.MOV.U32 R13, RZ, RZ, R0 ;  /* 0x000000ffff0d7224 */ /* 0x000fe400078e0000 */
[----:B------:R-:W-:-:S07]  /*15720*/  IMAD.MOV.U32 R2, RZ, RZ, R14 ;  /* 0x000000ffff027224 */ /* 0x000fce00078e000e */
[----:B------:R-:W-:Y:S05]  /*15730*/  WARPSYNC.COLLECTIVE R15, `(.L_x_2203) ;  /* 0x000000000f087348 */ /* 0x000fea0003c00000 */
[----:B------:R0:W1:Y:S02]  /*15740*/  SHFL.IDX P6, R14, R13, R12, R11 ;  /* 0x0000000c0d0e7389 */ /* 0x00006400000c000b */
[----:B01----:R-:W-:Y:S01]  /*15750*/  ENDCOLLECTIVE ;  /* 0x000000000000791b */ /* 0x003fe20003800000 */
.L_x_2203:
        /* <DEDUP_REMOVED lines=16> */
.L_x_2204:
[----:B------:R-:W-:Y:S01]  /*15860*/  VIADD R3, R8, 0x40 ;  /* 0x0000004008037836 */ /* 0x000fe20000000000 */
[----:B------:R-:W-:Y:S01]  /*15870*/  @!P3 LEA R20, R9, UR38, 0x1 ;  /* 0x000000260914bc11 */ /* 0x000fe2000f8e08ff */
[----:B------:R-:W-:Y:S02]  /*15880*/  IMAD.MOV.U32 R13, RZ, RZ, R0 ;  /* 0x000000ffff0d7224 */ /* 0x000fe400078e0000 */
[----:B------:R-:W-:-:S07]  /*15890*/  IMAD.MOV.U32 R4, RZ, RZ, R14 ;  /* 0x000000ffff047224 */ /* 0x000fce00078e000e */
[----:B------:R-:W-:Y:S05]  /*158a0*/  WARPSYNC.COLLECTIVE R15, `(.L_x_2205) ;  /* 0x000000000f087348 */ /* 0x000fea0003c00000 */
[----:B------:R0:W1:Y:S02]  /*158b0*/  SHFL.IDX P6, R14, R13, R12, R11 ;  /* 0x0000000c0d0e7389 */ /* 0x00006400000c000b */
[----:B01----:R-:W-:Y:S01]  /*158c0*/  ENDCOLLECTIVE ;  /* 0x000000000000791b */ /* 0x003fe20003800000 */
.L_x_2205:
        /* <DEDUP_REMOVED lines=16> */
.L_x_2206:
[----:B------:R-:W-:Y:S01]  /*159d0*/  VIADD R5, R8, 0x50 ;  /* 0x0000005008057836 */ /* 0x000fe20000000000 */
[----:B------:R-:W-:Y:S01]  /*159e0*/  @!P3 LEA R21, R9, UR38, 0x1 ;  /* 0x000000260915bc11 */ /* 0x000fe2000f8e08ff */
[----:B------:R-:W-:Y:S02]  /*159f0*/  IMAD.MOV.U32 R13, RZ, RZ, R0 ;  /* 0x000000ffff0d7224 */ /* 0x000fe400078e0000 */
[----:B------:R-:W-:-:S07]  /*15a00*/  IMAD.MOV.U32 R2, RZ, RZ, R14 ;  /* 0x000000ffff027224 */ /* 0x000fce00078e000e */
[----:B------:R-:W-:Y:S05]  /*15a10*/  WARPSYNC.COLLECTIVE R15, `(.L_x_2207) ;  /* 0x000000000f087348 */ /* 0x000fea0003c00000 */
[----:B------:R0:W1:Y:S02]  /*15a20*/  SHFL.IDX P6, R14, R13, R12, R11 ;  /* 0x0000000c0d0e7389 */ /* 0x00006400000c000b */
[----:B01----:R-:W-:Y:S01]  /*15a30*/  ENDCOLLECTIVE ;  /* 0x000000000000791b */ /* 0x003fe20003800000 */
.L_x_2207:
        /* <DEDUP_REMOVED lines=16> */
.L_x_2208:
[----:B------:R-:W-:Y:S01]  /*15b40*/  VIADD R3, R8, 0x60 ;  /* 0x0000006008037836 */ /* 0x000fe20000000000 */
[----:B------:R-:W-:Y:S01]  /*15b50*/  @!P3 LEA R20, R9, UR38, 0x1 ;  /* 0x000000260914bc11 */ /* 0x000fe2000f8e08ff */
[----:B------:R-:W-:Y:S02]  /*15b60*/  IMAD.MOV.U32 R13, RZ, RZ, R0 ;  /* 0x000000ffff0d7224 */ /* 0x000fe400078e0000 */
[----:B------:R-:W-:-:S07]  /*15b70*/  IMAD.MOV.U32 R4, RZ, RZ, R14 ;  /* 0x000000ffff047224 */ /* 0x000fce00078e000e */
[----:B------:R-:W-:Y:S05]  /*15b80*/  WARPSYNC.COLLECTIVE R15, `(.L_x_2209) ;  /* 0x000000000f087348 */ /* 0x000fea0003c00000 */
[----:B------:R0:W1:Y:S02]  /*15b90*/  SHFL.IDX P6, R14, R13, R12, R11 ;  /* 0x0000000c0d0e7389 */ /* 0x00006400000c000b */
[----:B01----:R-:W-:Y:S01]  /*15ba0*/  ENDCOLLECTIVE ;  /* 0x000000000000791b */ /* 0x003fe20003800000 */
.L_x_2209:
        /* <DEDUP_REMOVED lines=16> */
.L_x_2210:
[----:B------:R-:W-:Y:S01]  /*15cb0*/  @!P3 LEA R21, R9, UR38, 0x1 ;  /* 0x000000260915bc11 */ /* 0x000fe2000f8e08ff */
[----:B------:R-:W-:Y:S02]  /*15cc0*/  IMAD.MOV.U32 R13, RZ, RZ, R0 ;  /* 0x000000ffff0d7224 */ /* 0x000fe400078e0000 */
[----:B------:R-:W-:-:S07]  /*15cd0*/  IMAD.MOV.U32 R2, RZ, RZ, R14 ;  /* 0x000000ffff027224 */ /* 0x000fce00078e000e */
[----:B------:R-:W-:Y:S05]  /*15ce0*/  WARPSYNC.COLLECTIVE R15, `(.L_x_2211) ;  /* 0x000000000f087348 */ /* 0x000fea0003c00000 */
[----:B------:R0:W1:Y:S02]  /*15cf0*/  SHFL.IDX P6, R14, R13, R12, R11 ;  /* 0x0000000c0d0e7389 */ /* 0x00006400000c000b */
[----:B01----:R-:W-:Y:S01]  /*15d00*/  ENDCOLLECTIVE ;  /* 0x000000000000791b */ /* 0x003fe20003800000 */
.L_x_2211:
        /* <DEDUP_REMOVED lines=15> */
.L_x_2212:
[----:B------:R-:W-:Y:S02]  /*15e00*/  IMAD.MOV.U32 R13, RZ, RZ, R0 ;  /* 0x000000ffff0d7224 */ /* 0x000fe400078e0000 */
[----:B------:R-:W-:-:S07]  /*15e10*/  IMAD.MOV.U32 R4, RZ, RZ, R14 ;  /* 0x000000ffff047224 */ /* 0x000fce00078e000e */
[----:B------:R-:W-:Y:S05]  /*15e20*/  WARPSYNC.COLLECTIVE R15, `(.L_x_2213) ;  /* 0x000000000f087348 */ /* 0x000fea0003c00000 */
[----:B------:R0:W1:Y:S02]  /*15e30*/  SHFL.IDX P6, R14, R13, R12, R11 ;  /* 0x0000000c0d0e7389 */ /* 0x00006400000c000b */
[----:B01----:R-:W-:Y:S01]  /*15e40*/  ENDCOLLECTIVE ;  /* 0x000000000000791b */ /* 0x003fe20003800000 */
.L_x_2213:
[----:B------:R-:W-:Y:S05]  /*15e50*/  BRA `(.L_x_2214) ;  /* 0xffffffc800147947 */ /* 0x000fea000383ffff */
.L_x_2119:
[----:B-1----:R-:W-:-:S04]  /*15e60*/  IMAD.U32 R3, RZ, RZ, UR38 ;  /* 0x00000026ff037e24 */ /* 0x002fc8000f8e00ff */
[----:B------:R1:W2:Y:S03]  /*15e70*/  SYNCS.PHASECHK.TRANS64.TRYWAIT P0, [R3+URZ+0x36820], R2 ;  /* 0x03682002030075a7 */ /* 0x0002a6000800017f */
[----:B--2---:R-:W-:Y:S05]  /*15e80*/  @!P0 NANOSLEEP.SYNCS 0x989680 ;  /* 0x009896800000895d */ /* 0x004fea0003900000 */
[----:B------:R-:W2:Y:S02]  /*15e90*/  @!P0 SYNCS.PHASECHK.TRANS64 P0, [R3+URZ+0x36820], R2 ;  /* 0x03682002030085a7 */ /* 0x000ea4000800007f */
[----:B--2---:R-:W-:Y:S05]  /*15ea0*/  @!P0 BRA `(.L_x_2119) ;  /* 0xfffffffc00ec8947 */ /* 0x004fea000383ffff */
[----:B------:R-:W-:Y:S05]  /*15eb0*/  BRA `(.L_x_2215) ;  /* 0xffffffc8006c7947 */ /* 0x000fea000383ffff */
.L_x_2126:
[----:B-1----:R-:W-:-:S04]  /*15ec0*/  IMAD.U32 R3, RZ, RZ, UR38 ;  /* 0x00000026ff037e24 */ /* 0x002fc8000f8e00ff */
[----:B------:R1:W2:Y:S03]  /*15ed0*/  SYNCS.PHASECHK.TRANS64.TRYWAIT P0, [R3+URZ+0x36848], R2 ;  /* 0x03684802030075a7 */ /* 0x0002a6000800017f */
[----:B--2---:R-:W-:Y:S05]  /*15ee0*/  @!P0 NANOSLEEP.SYNCS 0x989680 ;  /* 0x009896800000895d */ /* 0x004fea0003900000 */
[----:B------:R-:W2:Y:S02]  /*15ef0*/  @!P0 SYNCS.PHASECHK.TRANS64 P0, [R3+URZ+0x36848], R2 ;  /* 0x03684802030085a7 */ /* 0x000ea4000800007f */
[----:B--2---:R-:W-:Y:S05]  /*15f00*/  @!P0 BRA `(.L_x_2126) ;  /* 0xfffffffc00ec8947 */ /* 0x004fea000383ffff */
[----:B------:R-:W-:Y:S05]  /*15f10*/  BRA `(.L_x_2216) ;  /* 0xffffffcc00547947 */ /* 0x000fea000383ffff */
.L_x_2133:
[----:B0-----:R-:W-:-:S04]  /*15f20*/  IMAD.U32 R3, RZ, RZ, UR38 ;  /* 0x00000026ff037e24 */ /* 0x001fc8000f8e00ff */
[----:B------:R0:W1:Y:S03]  /*15f30*/  SYNCS.PHASECHK.TRANS64.TRYWAIT P0, [R3+URZ+0x36860], R2 ;  /* 0x03686002030075a7 */ /* 0x000066000800017f */
[----:B-1----:R-:W-:Y:S05]  /*15f40*/  @!P0 NANOSLEEP.SYNCS 0x989680 ;  /* 0x009896800000895d */ /* 0x002fea0003900000 */
[----:B------:R-:W1:Y:S02]  /*15f50*/  @!P0 SYNCS.PHASECHK.TRANS64 P0, [R3+URZ+0x36860], R2 ;  /* 0x03686002030085a7 */ /* 0x000e64000800007f */
[----:B-1----:R-:W-:Y:S05]  /*15f60*/  @!P0 BRA `(.L_x_2133) ;  /* 0xfffffffc00ec8947 */ /* 0x002fea000383ffff */
[----:B------:R-:W-:Y:S05]  /*15f70*/  BRA `(.L_x_2217) ;  /* 0xffffffd0002c7947 */ /* 0x000fea000383ffff */
.L_x_2143:
[----:B-1----:R-:W-:-:S04]  /*15f80*/  IMAD.U32 R3, RZ, RZ, UR38 ;  /* 0x00000026ff037e24 */ /* 0x002fc8000f8e00ff */
[----:B------:R1:W2:Y:S03]  /*15f90*/  SYNCS.PHASECHK.TRANS64.TRYWAIT P0, [R3+URZ+0x36840], R2 ;  /* 0x03684002030075a7 */ /* 0x0002a6000800017f */
[----:B--2---:R-:W-:Y:S05]  /*15fa0*/  @!P0 NANOSLEEP.SYNCS 0x989680 ;  /* 0x009896800000895d */ /* 0x004fea0003900000 */
[----:B------:R-:W2:Y:S02]  /*15fb0*/  @!P0 SYNCS.PHASECHK.TRANS64 P0, [R3+URZ+0x36840], R2 ;  /* 0x03684002030085a7 */ /* 0x000ea4000800007f */
[----:B--2---:R-:W-:Y:S05]  /*15fc0*/  @!P0 BRA `(.L_x_2143) ;  /* 0xfffffffc00ec8947 */ /* 0x004fea000383ffff */
[----:B------:R-:W-:Y:S05]  /*15fd0*/  BRA `(.L_x_2218) ;  /* 0xffffffd400887947 */ /* 0x000fea000383ffff */
.L_x_2150:
[----:B0-----:R-:W-:-:S04]  /*15fe0*/  IMAD.U32 R3, RZ, RZ, UR38 ;  /* 0x00000026ff037e24 */ /* 0x001fc8000f8e00ff */
[----:B------:R0:W1:Y:S03]  /*15ff0*/  SYNCS.PHASECHK.TRANS64.TRYWAIT P0, [R3+URZ+0x36868], R2 ;  /* 0x03686802030075a7 */ /* 0x000066000800017f */
[----:B-1----:R-:W-:Y:S05]  /*16000*/  @!P0 NANOSLEEP.SYNCS 0x989680 ;  /* 0x009896800000895d */ /* 0x002fea0003900000 */
[----:B------:R-:W1:Y:S02]  /*16010*/  @!P0 SYNCS.PHASECHK.TRANS64 P0, [R3+URZ+0x36868], R2 ;  /* 0x03686802030085a7 */ /* 0x000e64000800007f */
[----:B-1----:R-:W-:Y:S05]  /*16020*/  @!P0 BRA `(.L_x_2150) ;  /* 0xfffffffc00ec8947 */ /* 0x002fea000383ffff */
[----:B------:R-:W-:Y:S05]  /*16030*/  BRA `(.L_x_2219) ;  /* 0xffffffd800607947 */ /* 0x000fea000383ffff */
.L_x_2160:
[----:B-1----:R-:W-:-:S04]  /*16040*/  IMAD.U32 R3, RZ, RZ, UR38 ;  /* 0x00000026ff037e24 */ /* 0x002fc8000f8e00ff */
[----:B------:R1:W2:Y:S03]  /*16050*/  SYNCS.PHASECHK.TRANS64.TRYWAIT P0, [R3+URZ+0x36848], R2 ;  /* 0x03684802030075a7 */ /* 0x0002a6000800017f */
[----:B--2---:R-:W-:Y:S05]  /*16060*/  @!P0 NANOSLEEP.SYNCS 0x989680 ;  /* 0x009896800000895d */ /* 0x004fea0003900000 */
[----:B------:R-:W2:Y:S02]  /*16070*/  @!P0 SYNCS.PHASECHK.TRANS64 P0, [R3+URZ+0x36848], R2 ;  /* 0x03684802030085a7 */ /* 0x000ea4000800007f */
[----:B--2---:R-:W-:Y:S05]  /*16080*/  @!P0 BRA `(.L_x_2160) ;  /* 0xfffffffc00ec8947 */ /* 0x004fea000383ffff */
[----:B------:R-:W-:Y:S05]  /*16090*/  BRA `(.L_x_2220) ;  /* 0xffffffdc00d47947 */ /* 0x000fea000383ffff */
.L_x_2167:
[----:B0-----:R-:W-:-:S04]  /*160a0*/  IMAD.U32 R3, RZ, RZ, UR38 ;  /* 0x00000026ff037e24 */ /* 0x001fc8000f8e00ff */
[----:B------:R0:W1:Y:S03]  /*160b0*/  SYNCS.PHASECHK.TRANS64.TRYWAIT P0, [R3+URZ+0x36860], R2 ;  /* 0x03686002030075a7 */ /* 0x000066000800017f */
[----:B-1----:R-:W-:Y:S05]  /*160c0*/  @!P0 NANOSLEEP.SYNCS 0x989680 ;  /* 0x009896800000895d */ /* 0x002fea0003900000 */
[----:B------:R-:W1:Y:S02]  /*160d0*/  @!P0 SYNCS.PHASECHK.TRANS64 P0, [R3+URZ+0x36860], R2 ;  /* 0x03686002030085a7 */ /* 0x000e64000800007f */
[----:B-1----:R-:W-:Y:S05]  /*160e0*/  @!P0 BRA `(.L_x_2167) ;  /* 0xfffffffc00ec8947 */ /* 0x002fea000383ffff */
[----:B------:R-:W-:Y:S05]  /*160f0*/  BRA `(.L_x_2221) ;  /* 0xffffffe000a87947 */ /* 0x000fea000383ffff */
.L_x_2176:
[----:B0-----:R0:W1:Y:S02]  /*16100*/  SYNCS.PHASECHK.TRANS64.TRYWAIT P0, [R3+URZ+0x36860], R0 ;  /* 0x03686000030075a7 */ /* 0x001064000800017f */
[----:B-1----:R-:W-:Y:S05]  /*16110*/  @!P0 NANOSLEEP.SYNCS 0x989680 ;  /* 0x009896800000895d */ /* 0x002fea0003900000 */
[----:B------:R-:W1:Y:S02]  /*16120*/  @!P0 SYNCS.PHASECHK.TRANS64 P0, [R3+URZ+0x36860], R0 ;  /* 0x03686000030085a7 */ /* 0x000e64000800007f */
[----:B-1----:R-:W-:Y:S05]  /*16130*/  @!P0 BRA `(.L_x_2176) ;  /* 0xfffffffc00f08947 */ /* 0x002fea000383ffff */
[----:B------:R-:W-:Y:S05]  /*16140*/  BRA `(.L_x_2222) ;  /* 0xffffffe400ac7947 */ /* 0x000fea000383ffff */
.L_x_2182:
[----:B0-----:R0:W1:Y:S02]  /*16150*/  SYNCS.PHASECHK.TRANS64.TRYWAIT P0, [R2+URZ+0x36820], R3 ;  /* 0x03682003020075a7 */ /* 0x001064000800017f */
[----:B-1----:R-:W-:Y:S05]  /*16160*/  @!P0 NANOSLEEP.SYNCS 0x989680 ;  /* 0x009896800000895d */ /* 0x002fea0003900000 */
[----:B------:R-:W1:Y:S02]  /*16170*/  @!P0 SYNCS.PHASECHK.TRANS64 P0, [R2+URZ+0x36820], R3 ;  /* 0x03682003020085a7 */ /* 0x000e64000800007f */
[----:B-1----:R-:W-:Y:S05]  /*16180*/  @!P0 BRA `(.L_x_2182) ;  /* 0xfffffffc00f08947 */ /* 0x002fea000383ffff */
[----:B------:R-:W-:Y:S05]  /*16190*/  BRA `(.L_x_2223) ;  /* 0xffffffe800b07947 */ /* 0x000fea000383ffff */
.L_x_2183:
        /* <DEDUP_REMOVED lines=11> */
.L_x_2225:
[----:B------:R-:W-:Y:S05]  /*16250*/  BSYNC B0 ;  /* 0x0000000000007941 */ /* 0x000fea0003800000 */
.L_x_2224:
[----:B------:R-:W-:Y:S05]  /*16260*/  BRA `(.L_x_2226) ;  /* 0xffffffe800947947 */ /* 0x000fea000383ffff */
.L_x_2184:
[----:B------:R-:W-:Y:S01]  /*16270*/  BSSY B0, `(.L_x_2227) ;  /* 0x0000006000007945 */ /* 0x000fe20003800000 */
[----:B------:R-:W-:-:S07]  /*16280*/  IMAD.MOV.U32 R15, RZ, RZ, -0x1 ;  /* 0xffffffffff0f7424 */ /* 0x000fce00078e00ff */
[----:B0-----:R-:W-:Y:S05]  /*16290*/  WARPSYNC.COLLECTIVE R15, `(.L_x_2228) ;  /* 0x000000000f0c7348 */ /* 0x001fea0003c00000 */
[----:B------:R-:W-:Y:S02]  /*162a0*/  ELECT P6, UR62, PT ;  /* 0x00000000003e782f */ /* 0x000fe400038c0000 */
[----:B------:R-:W-:Y:S01]  /*162b0*/  MOV R14, UR62 ;  /* 0x0000003e000e7c02 */ /* 0x000fe20008000f00 */
[----:B0-----:R-:W-:Y:S10]  /*162c0*/  ENDCOLLECTIVE ;  /* 0x000000000000791b */ /* 0x001ff40003800000 */
.L_x_2228:
[----:B------:R-:W-:Y:S05]  /*162d0*/  BSYNC B0 ;  /* 0x0000000000007941 */ /* 0x000fea0003800000 */
.L_x_2227:
[----:B------:R-:W-:Y:S05]  /*162e0*/  BRA `(.L_x_2229) ;  /* 0xffffffe800887947 */ /* 0x000fea000383ffff */
.L_x_2186:
[----:B0-----:R0:W1:Y:S02]  /*162f0*/  SYNCS.PHASECHK.TRANS64.TRYWAIT P0, [R6+URZ], R5 ;  /* 0x00000005060075a7 */ /* 0x001064000800017f */
[----:B-1----:R-:W-:Y:S05]  /*16300*/  @!P0 NANOSLEEP.SYNCS 0x989680 ;  /* 0x009896800000895d */ /* 0x002fea0003900000 */
[----:B------:R-:W1:Y:S02]  /*16310*/  @!P0 SYNCS.PHASECHK.TRANS64 P0, [R6+URZ], R5 ;  /* 0x00000005060085a7 */ /* 0x000e64000800007f */
[----:B-1----:R-:W-:Y:S05]  /*16320*/  @!P0 BRA `(.L_x_2186) ;  /* 0xfffffffc00f08947 */ /* 0x002fea000383ffff */
[----:B------:R-:W-:Y:S05]  /*16330*/  BRA `(.L_x_2230) ;  /* 0xffffffe800c47947 */ /* 0x000fea000383ffff */
.L_x_2187:
[----:B-1----:R1:W2:Y:S02]  /*16340*/  SYNCS.PHASECHK.TRANS64.TRYWAIT P0, [R3+URZ], R4 ;  /* 0x00000004030075a7 */ /* 0x0022a4000800017f */
[----:B--2---:R-:W-:Y:S05]  /*16350*/  @!P0 NANOSLEEP.SYNCS 0x989680 ;  /* 0x009896800000895d */ /* 0x004fea0003900000 */
[----:B------:R-:W2:Y:S02]  /*16360*/  @!P0 SYNCS.PHASECHK.TRANS64 P0, [R3+URZ], R4 ;  /* 0x00000004030085a7 */ /* 0x000ea4000800007f */
[----:B--2---:R-:W-:Y:S05]  /*16370*/  @!P0 BRA `(.L_x_2187) ;  /* 0xfffffffc00f08947 */ /* 0x004fea000383ffff */
[----:B------:R-:W-:Y:S05]  /*16380*/  BRA `(.L_x_2231) ;  /* 0xffffffe800b87947 */ /* 0x000fea000383ffff */
.L_x_2189:
[----:B-1----:R1:W2:Y:S02]  /*16390*/  SYNCS.PHASECHK.TRANS64.TRYWAIT P0, [R0+URZ], R5 ;  /* 0x00000005000075a7 */ /* 0x0022a4000800017f */
[----:B--2---:R-:W-:Y:S05]  /*163a0*/  @!P0 NANOSLEEP.SYNCS 0x989680 ;  /* 0x009896800000895d */ /* 0x004fea0003900000 */
[----:B------:R-:W2:Y:S02]  /*163b0*/  @!P0 SYNCS.PHASECHK.TRANS64 P0, [R0+URZ], R5 ;  /* 0x00000005000085a7 */ /* 0x000ea4000800007f */
[----:B--2---:R-:W-:Y:S05]  /*163c0*/  @!P0 BRA `(.L_x_2189) ;  /* 0xfffffffc00f08947 */ /* 0x004fea000383ffff */
[----:B------:R-:W-:Y:S05]  /*163d0*/  BRA `(.L_x_2232) ;  /* 0xffffffe800bc7947 */ /* 0x000fea000383ffff */
.L_x_2233:
        /* <DEDUP_REMOVED lines=10> */
.L_x_3028:


//--------------------- .text._ZN7cutlass13device_kernelIN5flash11enable_sm90INS1_16FlashAttnFwdSm90INS1_25CollectiveMainloopFwdSm90ILi2EN4cute5tupleIJNS5_1CILi1EEES8_S8_EEENS6_IJNS7_ILi128EEENS7_ILi112EEENS7_ILi192EEEEEELi192ENS_6half_tEfNS_4arch4Sm90ELb1ELb0ELb0ELb1ELb0ELb0ELb0ELb1ELb1ELb1ELb1ELb0EEENS1_21CollectiveEpilogueFwdINS6_IJSA_SC_SB_EEES9_SE_SG_Li256ELb1ELb1ELb1ELb0EEENS1_36VarlenDynamicPersistentTileSchedulerILi128ELi112ELi256ELi128ELb1ELb1ELb1ELb1ELb1ELb1EEEEEEEEEvNT_6ParamsE --------------------------
	.section	.text._ZN7cutlass13device_kernelIN5flash11enable_sm90INS1_16FlashAttnFwdSm90INS1_25CollectiveMainloopFwdSm90ILi2EN4cute5tupleIJNS5_1CILi1EEES8_S8_EEENS6_IJNS7_ILi128EEENS7_ILi112EEENS7_ILi192EEEEEELi192ENS_6half_tEfNS_4arch4Sm90ELb1ELb0ELb0ELb1ELb0ELb0ELb0ELb1ELb1ELb1ELb1ELb0EEENS1_21CollectiveEpilogueFwdINS6_IJSA_SC_SB_EEES9_SE_SG_Li256ELb1ELb1ELb1ELb0EEENS1_36VarlenDynamicPersistentTileSchedulerILi128ELi112ELi256ELi128ELb1ELb1ELb1ELb1ELb1ELb1EEEEEEEEEvNT_6ParamsE,"ax",@progbits
	.align	128
.text._ZN7cutlass13device_kernelIN5flash11enable_sm90INS1_16FlashAttnFwdSm90INS1_25CollectiveMainloopFwdSm90ILi2EN4cute5tupleIJNS5_1CILi1EEES8_S8_EEENS6_IJNS7_ILi128EEENS7_ILi112EEENS7_ILi192EEEEEELi192ENS_6half_tEfNS_4arch4Sm90ELb1ELb0ELb0ELb1ELb0ELb0ELb0ELb1ELb1ELb1ELb1ELb0EEENS1_21CollectiveEpilogueFwdINS6_IJSA_SC_SB_EEES9_SE_SG_Li256ELb1ELb1ELb1ELb0EEENS1_36VarlenDynamicPersistentTileSchedulerILi128ELi112ELi256ELi128ELb1ELb1ELb1ELb1ELb1ELb1EEEEEEEEEvNT_6ParamsE:
        .type           _ZN7cutlass13device_kernelIN5flash11enable_sm90INS1_16FlashAttnFwdSm90INS1_25CollectiveMainloopFwdSm90ILi2EN4cute5tupleIJNS5_1CILi1EEES8_S8_EEENS6_IJNS7_ILi128EEENS7_ILi112EEENS7_ILi192EEEEEELi192ENS_6half_tEfNS_4arch4Sm90ELb1ELb0ELb0ELb1ELb0ELb0ELb0ELb1ELb1ELb1ELb1ELb0EEENS1_21CollectiveEpilogueFwdINS6_IJSA_SC_SB_EEES9_SE_SG_Li256ELb1ELb1ELb1ELb0EEENS1_36VarlenDynamicPersistentTileSchedulerILi128ELi112ELi256ELi128ELb1ELb1ELb1ELb1ELb1ELb1EEEEEEEEEvNT_6ParamsE,@function
        .size           _ZN7cutlass13device_kernelIN5flash11enable_sm90INS1_16FlashAttnFwdSm90INS1_25CollectiveMainloopFwdSm90ILi2EN4cute5tupleIJNS5_1CILi1EEES8_S8_EEENS6_IJNS7_ILi128EEENS7_ILi112EEENS7_ILi192EEEEEELi192ENS_6half_tEfNS_4arch4Sm90ELb1ELb0ELb0ELb1ELb0ELb0ELb0ELb1ELb1ELb1ELb1ELb0EEENS1_21CollectiveEpilogueFwdINS6_IJSA_SC_SB_EEES9_SE_SG_Li256ELb1ELb1ELb1ELb0EEENS1_36VarlenDynamicPersistentTileSchedulerILi128ELi112ELi256ELi128ELb1ELb1ELb1ELb1ELb1ELb1EEEEEEEEEvNT_6ParamsE,(.L_x_3029 - _ZN7cutlass13device_kernelIN5flash11enable_sm90INS1_16FlashAttnFwdSm90INS1_25CollectiveMainloopFwdSm90ILi2EN4cute5tupleIJNS5_1CILi1EEES8_S8_EEENS6_IJNS7_ILi128EEENS7_ILi112EEENS7_ILi192EEEEEELi192ENS_6half_tEfNS_4arch4Sm90ELb1ELb0ELb0ELb1ELb0ELb0ELb0ELb1ELb1ELb1ELb1ELb0EEENS1_21CollectiveEpilogueFwdINS6_IJSA_SC_SB_EEES9_SE_SG_Li256ELb1ELb1ELb1ELb0EEENS1_36VarlenDynamicPersistentTileSchedulerILi128ELi112ELi256ELi128ELb1ELb1ELb1ELb1ELb1ELb1EEEEEEEEEvNT_6ParamsE)
        .other          _ZN7cutlass13device_kernelIN5flash11enable_sm90INS1_16FlashAttnFwdSm90INS1_25CollectiveMainloopFwdSm90ILi2EN4cute5tupleIJNS5_1CILi1EEES8_S8_EEENS6_IJNS7_ILi128EEENS7_ILi112EEENS7_ILi192EEEEEELi192ENS_6half_tEfNS_4arch4Sm90ELb1ELb0ELb0ELb1ELb0ELb0ELb0ELb1ELb1ELb1ELb1ELb0EEENS1_21CollectiveEpilogueFwdINS6_IJSA_SC_SB_EEES9_SE_SG_Li256ELb1ELb1ELb1ELb0EEENS1_36VarlenDynamicPersistentTileSchedulerILi128ELi112ELi256ELi128ELb1ELb1ELb1ELb1ELb1ELb1EEEEEEEEEvNT_6ParamsE,@"STO_CUDA_ENTRY STV_DEFAULT"
_ZN7cutlass13device_kernelIN5flash11enable_sm90INS1_16FlashAttnFwdSm90INS1_25CollectiveMainloopFwdSm90ILi2EN4cute5tupleIJNS5_1CILi1EEES8_S8_EEENS6_IJNS7_ILi128EEENS7_ILi112EEENS7_ILi192EEEEEELi192ENS_6half_tEfNS_4arch4Sm90ELb1ELb0ELb0ELb1ELb0ELb0ELb0ELb1ELb1ELb1ELb1ELb0EEENS1_21CollectiveEpilogueFwdINS6_IJSA_SC_SB_EEES9_SE_SG_Li256ELb1ELb1ELb1ELb0EEENS1_36VarlenDynamicPersistentTileSchedulerILi128ELi112ELi256ELi128ELb1ELb1ELb1ELb1ELb1ELb1EEEEEEEEEvNT_6ParamsE:
        /* <DEDUP_REMOVED lines=18> */
.L_x_2235:
[----:B------:R-:W-:Y:S05]  /*0120*/  BSYNC B0 ;  /* 0x0000000000007941 */ /* 0x000fea0003800000 */
.L_x_2234:
        /* <DEDUP_REMOVED lines=41> */
.L_x_2236:
        /* <DEDUP_REMOVED lines=22> */
.L_x_2237:
        /* <DEDUP_REMOVED lines=18> */
.L_x_2238:
        /* <DEDUP_REMOVED lines=22> */
.L_x_2239:
        /* <DEDUP_REMOVED lines=22> */
.L_x_2240:
        /* <DEDUP_REMOVED lines=8> */
.L_x_2242:
        /* <DEDUP_REMOVED lines=16> */
[----:B------:R-:W-:Y:S01]  /*0a80*/  UMOV UR60, URZ ;  /* 0x0000003f003c7c82 */ /* 0x000fe20008000000 */
[----:B------:R-:W-:Y:S01]  /*0a90*/  R2UR UR6, R10 ;  /* 0x000000000a0672ca */ /* 0x000fe200000e0000 */
[----:B------:R-:W0:Y:S01]  /*0aa0*/  S2R R0, SR_TID.X ;  /* 0x0000000000007919 */ /* 0x000e220000002100 */
[----:B------:R-:W-:Y:S01]  /*0ab0*/  R2UR UR7, R11 ;  /* 0x000000000b0772ca */ /* 0x000fe200000e0000 */
[----:B------:R-:W-:Y:S01]  /*0ac0*/  UMOV UR36, URZ ;  /* 0x0000003f00247c82 */ /* 0x000fe20008000000 */
[----:B0-----:R-:W-:-:S05]  /*0ad0*/  VIADD R12, R0, 0xffffff80 ;  /* 0xffffff80000c7836 */ /* 0x001fca0000000000 */
[----:B------:R-:W-:-:S04]  /*0ae0*/  SHF.R.S32.HI R0, RZ, 0x1f, R12 ;  /* 0x0000001fff007819 */ /* 0x000fc8000001140c */
[CC--:B------:R-:W-:Y:S02]  /*0af0*/  LEA.HI R3, R0.reuse, R12.reuse, RZ, 0x4 ;  /* 0x0000000c00037211 */ /* 0x0c0fe400078f20ff */
[CC--:B------:R-:W-:Y:S02]  /*0b00*/  LEA.HI R4, R0.reuse, R12.reuse, RZ, 0x5 ;  /* 0x0000000c00047211 */ /* 0x0c0fe400078f28ff */
[----:B------:R-:W-:Y:S02]  /*0b10*/  SHF.R.S32.HI R6, RZ, 0x4, R3 ;  /* 0x00000004ff067819 */ /* 0x000fe40000011403 */
[----:B------:R-:W-:Y:S01]  /*0b20*/  LEA.HI R11, R0, R12, RZ, 0x2 ;  /* 0x0000000c000b7211 */ /* 0x000fe200078f10ff */
[----:B------:R-:W-:Y:S01]  /*0b30*/  IMAD.SHL.U32 R5, R4, 0x20, RZ ;  /* 0x0000002004057824 */ /* 0x000fe200078e00ff */
[C---:B------:R-:W-:Y:S02]  /*0b40*/  LOP3.LUT R4, R3.reuse, 0x3fffff0, RZ, 0xc0, !PT ;  /* 0x03fffff003047812 */ /* 0x040fe400078ec0ff */
[----:B------:R-:W-:-:S02]  /*0b50*/  LEA.HI R3, R3, R6, RZ, 0x1 ;  /* 0x0000000603037211 */ /* 0x000fc400078f08ff */
[----:B------:R-:W-:Y:S01]  /*0b60*/  LOP3.LUT R5, R5, 0xfffffc00, RZ, 0xc0, !PT ;  /* 0xfffffc0005057812 */ /* 0x000fe200078ec0ff */
[----:B------:R-:W-:Y:S01]  /*0b70*/  IMAD.IADD R4, R12, 0x1, -R4 ;  /* 0x000000010c047824 */ /* 0x000fe200078e0a04 */
[----:B------:R-:W-:Y:S02]  /*0b80*/  LOP3.LUT R3, R3, 0x1ffffffe, RZ, 0xc0, !PT ;  /* 0x1ffffffe03037812 */ /* 0x000fe400078ec0ff */
[----:B------:R-:W-:Y:S01]  /*0b90*/  LOP3.LUT R11, R11, 0xfffffffc, RZ, 0xc0, !PT ;  /* 0xfffffffc0b0b7812 */ /* 0x000fe200078ec0ff */
[----:B------:R-:W-:Y:S02]  /*0ba0*/  IMAD R4, R4, 0x40, R5 ;  /* 0x0000004004047824 */ /* 0x000fe400078e0205 */
[----:B------:R-:W-:Y:S02]  /*0bb0*/  IMAD.IADD R3, R6, 0x1, -R3 ;  /* 0x0000000106037824 */ /* 0x000fe400078e0a03 */
[----:B------:R-:W-:Y:S02]  /*0bc0*/  IMAD.IADD R11, R12, 0x1, -R11 ;  /* 0x000000010c0b7824 */ /* 0x000fe400078e0a0b */
[----:B------:R-:W-:-:S03]  /*0bd0*/  IMAD R3, R3, 0x8, R4 ;  /* 0x0000000803037824 */ /* 0x000fc600078e0204 */
[----:B------:R-:W-:Y:S02]  /*0be0*/  LEA.HI R5, R11, R11, RZ, 0x1 ;  /* 0x0000000b0b057211 */ /* 0x000fe400078f08ff */
[----:B------:R0:W-:Y:S02]  /*0bf0*/  STL [R1+0x48], R3 ;  /* 0x0000480301007387 */ /* 0x0001e40000100800 */
[----:B------:R-:W-:-:S05]  /*0c00*/  LOP3.LUT R4, R5, 0x1ffffffe, RZ, 0xc0, !PT ;  /* 0x1ffffffe05047812 */ /* 0x000fca00078ec0ff */
        /* <DEDUP_REMOVED lines=19> */
[----:B0-----:R-:W-:-:S02]  /*0d40*/  LOP3.LUT R3, R8, 0x7ffffffc, RZ, 0xc0, !PT ;  /* 0x7ffffffc08037812 */ /* 0x001fc400078ec0ff */
[----:B------:R-:W-:Y:S02]  /*0d50*/  LEA.HI R10, R10, R9, RZ, 0x3 ;  /* 0x000000090a0a7211 */ /* 0x000fe400078f18ff */
[----:B------:R-:W-:Y:S01]  /*0d60*/  SHF.R.S32.HI R7, RZ, 0x5, R7 ;  /* 0x00000005ff077819 */ /* 0x000fe20000011407 */
[----:B------:R-:W-:Y:S01]  /*0d70*/  IMAD.IADD R3, R234, 0x1, -R3 ;  /* 0x00000001ea037824 */ /* 0x000fe200078e0a03 */
[----:B------:R-:W-:-:S03]  /*0d80*/  LOP3.LUT R10, R10, 0xfffffff8, RZ, 0xc0, !PT ;  /* 0xfffffff80a0a7812 */ /* 0x000fc600078ec0ff */
[----:B------:R-:W-:Y:S02]  /*0d90*/  IMAD.SHL.U32 R18, R3, 0x2, RZ ;  /* 0x0000000203127824 */ /* 0x000fe400078e00ff */
[----:B------:R-:W-:Y:S02]  /*0da0*/  IMAD.IADD R10, R9, 0x1, -R10 ;  /* 0x00000001090a7824 */ /* 0x000fe400078e0a0a */
[C---:B------:R-:W-:Y:S02]  /*0db0*/  VIADD R229, R18.reuse, 0x8 ;  /* 0x0000000812e57836 */ /* 0x040fe40000000000 */
[----:B------:R-:W-:Y:S02]  /*0dc0*/  IMAD R7, R7, 0x10, R10 ;  /* 0x0000001007077824 */ /* 0x000fe400078e020a */
[----:B------:R-:W-:Y:S02]  /*0dd0*/  VIADD R228, R18, 0x10 ;  /* 0x0000001012e47836 */ /* 0x000fe40000000000 */
[----:B------:R-:W-:-:S02]  /*0de0*/  IMAD R5, R2, 0x40, R7 ;  /* 0x0000004002057824 */ /* 0x000fc400078e0207 */
[----:B------:R-:W-:Y:S01]  /*0df0*/  IMAD.U32 R2, RZ, RZ, UR4 ;  /* 0x00000004ff027e24 */ /* 0x000fe2000f8e00ff */
[----:B------:R-:W-:Y:S01]  /*0e00*/  SHF.R.S32.HI R0, RZ, 0x1f, R228 ;  /* 0x0000001fff007819 */ /* 0x000fe200000114e4 */
[C---:B------:R-:W-:Y:S01]  /*0e10*/  VIADD R227, R18.reuse, 0x30 ;  /* 0x0000003012e37836 */ /* 0x040fe20000000000 */
[----:B------:R-:W-:Y:S01]  /*0e20*/  STL [R1+0x44], R5 ;  /* 0x0000440501007387 */ /* 0x000fe20000100800 */
[C---:B------:R-:W-:Y:S01]  /*0e30*/  VIADD R226, R18.reuse, 0x38 ;  /* 0x0000003812e27836 */ /* 0x040fe20000000000 */
[----:B------:R-:W-:Y:S01]  /*0e40*/  UMOV UR4, URZ ;  /* 0x0000003f00047c82 */ /* 0x000fe20008000000 */
[C---:B------:R-:W-:Y:S01]  /*0e50*/  VIADD R225, R18.reuse, 0x40 ;  /* 0x0000004012e17836 */ /* 0x040fe20000000000 */
[----:B------:R0:W-:Y:S01]  /*0e60*/  STL [R1+0x50], R2 ;  /* 0x0000500201007387 */ /* 0x0001e20000100800 */
[C---:B------:R-:W-:Y:S01]  /*0e70*/  VIADD R224, R18.reuse, 0x48 ;  /* 0x0000004812e07836 */ /* 0x040fe20000000000 */
[----:B------:R-:W-:Y:S01]  /*0e80*/  SHF.R.S32.HI R3, RZ, 0x1f, R227 ;  /* 0x0000001fff037819 */ /* 0x000fe200000114e3 */
[C---:B------:R-:W-:Y:S01]  /*0e90*/  VIADD R223, R18.reuse, 0x50 ;  /* 0x0000005012df7836 */ /* 0x040fe20000000000 */
[----:B------:R-:W-:Y:S01]  /*0ea0*/  SHF.R.S32.HI R0, RZ, 0x1f, R225 ;  /* 0x0000001fff007819 */ /* 0x000fe200000114e1 */
[C---:B------:R-:W-:Y:S01]  /*0eb0*/  VIADD R222, R18.reuse, 0x58 ;  /* 0x0000005812de7836 */ /* 0x040fe20000000000 */
[----:B------:R-:W-:Y:S01]  /*0ec0*/  SHF.R.S32.HI R3, RZ, 0x1f, R224 ;  /* 0x0000001fff037819 */ /* 0x000fe200000114e0 */
[----:B------:R-:W-:-:S02]  /*0ed0*/  VIADD R221, R18, 0x60 ;  /* 0x0000006012dd7836 */ /* 0x000fc40000000000 */
        /* <DEDUP_REMOVED lines=22> */
[----:B------:R-:W-:Y:S01]  /*1040*/  IMAD.U32 R233, RZ, RZ, UR4 ;  /* 0x00000004ffe97e24 */ /* 0x000fe2000f8e00ff */
[----:B------:R-:W-:Y:S01]  /*1050*/  SHF.R.S32.HI R2, RZ, 0x1f, R214 ;  /* 0x0000001fff027819 */ /* 0x000fe200000114d6 */
[C---:B------:R-:W-:Y:S01]  /*1060*/  VIADD R207, R18.reuse, 0x18 ;  /* 0x0000001812cf7836 */ /* 0x040fe20000000000 */
[----:B------:R-:W-:Y:S01]  /*1070*/  SHF.R.S32.HI R0, RZ, 0x1f, R213 ;  /* 0x0000001fff007819 */ /* 0x000fe200000114d5 */
[----:B------:R-:W-:Y:S01]  /*1080*/  VIADD R206, R18, 0x28 ;  /* 0x0000002812ce7836 */ /* 0x000fe20000000000 */
[----:B------:R-:W-:Y:S01]  /*1090*/  SHF.R.S32.HI R237, RZ, 0x1f, R212 ;  /* 0x0000001fffed7819 */ /* 0x000fe200000114d4 */
[----:B------:R-:W-:Y:S01]  /*10a0*/  IMAD R23, R4, 0x8, R5 ;  /* 0x0000000804177824 */ /* 0x000fe200078e0205 */
[----:B------:R-:W-:-:S02]  /*10b0*/  SHF.R.S32.HI R236, RZ, 0x1f, R211 ;  /* 0x0000001fffec7819 */ /* 0x000fc400000114d3 */
[----:B------:R-:W-:-:S07]  /*10c0*/  SHF.R.S32.HI R235, RZ, 0x1f, R210 ;  /* 0x0000001fffeb7819 */ /* 0x000fce00000114d2 */
.L_x_2300:
[----:B------:R-:W-:Y:S01]  /*10d0*/  ULDC.64 UR8, c[0x0][0xc88] ;  /* 0x0003220000087ab9 */ /* 0x000fe20000000a00 */
[----:B------:R-:W-:Y:S01]  /*10e0*/  ULDC.64 UR12, c[0x0][0x208] ;  /* 0x00008200000c7ab9 */ /* 0x000fe20000000a00 */
[----:B------:R-:W-:Y:S01]  /*10f0*/  UIMAD.WIDE UR8, UR7, 0x4, UR8 ;  /* 0x00000004070878a5 */ /* 0x000fe2000f8e0208 */
[----:B------:R-:W-:-:S05]  /*1100*/  ULDC.64 UR10, c[0x0][0xa18] ;  /* 0x00028600000a7ab9 */ /* 0x000fca0000000a00 */
[----:B01-34-:R-:W-:Y:S02]  /*1110*/  IMAD.U32 R2, RZ, RZ, UR8 ;  /* 0x00000008ff027e24 */ /* 0x01bfe4000f8e00ff */
[----:B--2---:R-:W-:Y:S01]  /*1120*/  IMAD.U32 R3, RZ, RZ, UR9 ;  /* 0x00000009ff037e24 */ /* 0x004fe2000f8e00ff */
        /* <DEDUP_REMOVED lines=9> */
[----:B------:R-:W-:Y:S02]  /*11c0*/  USHF.R.S32.HI UR14, URZ, 0x1f, UR4 ;  /* 0x0000001f3f0e7899 */ /* 0x000fe40008011404 */
[----:B------:R-:W-:Y:S01]  /*11d0*/  IMAD.U32 R209, RZ, RZ, UR4 ;  /* 0x00000004ffd17e24 */ /* 0x000fe2000f8e00ff */
[----:B------:R-:W-:-:S04]  /*11e0*/  @UP0 ULEA UR8, UP2, UR4, UR8, 0x2 ;  /* 0x0000000804080291 */ /* 0x000fc8000f84103f */
[----:B------:R-:W-:Y:S02]  /*11f0*/  @UP0 ULEA.HI.X UR9, UR4, UR9, UR14, 0x2, UP2 ;  /* 0x0000000904090291 */ /* 0x000fe400090f140e */
[----:B------:R-:W-:Y:S01]  /*1200*/  IMAD.U32 R232, RZ, RZ, UR14 ;  /* 0x0000000effe87e24 */ /* 0x000fe2000f8e00ff */
[----:B------:R-:W-:Y:S01]  /*1210*/  @UP1 ULEA UR10, UP0, UR4, UR10, 0x2 ;  /* 0x0000000a040a1291 */ /* 0x000fe2000f80103f */
[----:B------:R-:W-:-:S03]  /*1220*/  IMAD.U32 R2, RZ, RZ, UR8 ;  /* 0x00000008ff027e24 */ /* 0x000fc6000f8e00ff */
[----:B------:R-:W-:Y:S01]  /*1230*/  @UP1 ULEA.HI.X UR11, UR4, UR11, UR14, 0x2, UP0 ;  /* 0x0000000b040b1291 */ /* 0x000fe200080f140e */
[----:B------:R-:W-:Y:S01]  /*1240*/  IMAD.U32 R3, RZ, RZ, UR9 ;  /* 0x00000009ff037e24 */ /* 0x000fe2000f8e00ff */
[----:B------:R-:W-:Y:S01]  /*1250*/  ULDC.64 UR8, c[0x0][0x418] ;  /* 0x0001060000087ab9 */ /* 0x000fe20000000a00 */
[----:B------:R-:W-:-:S03]  /*1260*/  IMAD.U32 R4, RZ, RZ, UR10 ;  /* 0x0000000aff047e24 */ /* 0x000fc6000f8e00ff */
[----:B------:R-:W-:Y:S01]  /*1270*/  IMAD.U32 R5, RZ, RZ, UR11 ;  /* 0x0000000bff057e24 */ /* 0x000fe2000f8e00ff */
[----:B------:R-:W2:Y:S01]  /*1280*/  @P0 LDG.E R2, desc[UR12][R2.64] ;  /* 0x0000000c02020981 */ /* 0x000ea2000c1e1900 */
[----:B------:R-:W-:Y:S02]  /*1290*/  UISETP.NE.U32.AND UP0, UPT, UR8, URZ, UPT ;  /* 0x0000003f0800728c */ /* 0x000fe4000bf05070 */
[----:B------:R-:W-:Y:S01]  /*12a0*/  ULOP3.LUT UR7, UR6, 0xff000000, URZ, 0xc0, !UPT ;  /* 0xff00000006077892 */ /* 0x000fe2000f8ec03f */
[----:B------:R-:W3:Y:S01]  /*12b0*/  @P2 LDG.E R4, desc[UR12][R4.64] ;  /* 0x0000000c04042981 */ /* 0x000ee2000c1e1900 */
[----:B------:R-:W-:Y:S01]  /*12c0*/  ULDC UR11, c[0x0][0x288] ;  /* 0x0000a200000b7ab9 */ /* 0x000fe20000000800 */
[----:B------:R-:W-:Y:S02]  /*12d0*/  UISETP.NE.AND.EX UP0, UPT, UR9, URZ, UPT, UP0 ;  /* 0x0000003f0900728c */ /* 0x000fe4000bf05300 */
[----:B------:R-:W-:Y:S01]  /*12e0*/  ULOP3.LUT UR8, UR6, 0xff0000, URZ, 0xc0, !UPT ;  /* 0x00ff000006087892 */ /* 0x000fe2000f8ec03f */
[----:B------:R-:W-:Y:S01]  /*12f0*/  ULDC UR9, c[0x0][0x424] ;  /* 0x0001090000097ab9 */ /* 0x000fe20000000800 */
[----:B------:R-:W-:Y:S01]  /*1300*/  ULDC.64 UR12, c[0x0][0xa20] ;  /* 0x00028800000c7ab9 */ /* 0x000fe20000000a00 */
[----:B------:R-:W-:Y:S01]  /*1310*/  ULOP3.LUT UR6, UR6, 0xffff, URZ, 0xc0, !UPT ;  /* 0x0000ffff06067892 */ /* 0x000fe2000f8ec03f */
[----:B------:R-:W-:Y:S01]  /*1320*/  ISETP.NE.U32.AND P1, PT, RZ, UR12, PT ;  /* 0x0000000cff007c0c */ /* 0x000fe2000bf25070 */
[----:B------:R-:W-:-:S02]  /*1330*/  USHF.R.U32.HI UR7, URZ, 0x8, UR7 ;  /* 0x000000083f077899 */ /* 0x000fc40008011607 */
[----:B------:R-:W-:Y:S01]  /*1340*/  USEL UR9, UR9, 0x1, UP0 ;  /* 0x0000000109097887 */ /* 0x000fe20008000000 */
[----:B------:R-:W-:Y:S01]  /*1350*/  ISETP.NE.AND.EX P1, PT, RZ, UR13, PT, P1 ;  /* 0x0000000dff007c0c */ /* 0x000fe2000bf25310 */
[----:B------:R-:W-:Y:S01]  /*1360*/  ULDC UR10, c[0x0][0x2f0] ;  /* 0x0000bc00000a7ab9 */ /* 0x000fe20000000800 */
[----:B------:R-:W-:Y:S01]  /*1370*/  UMOV UR4, URZ ;  /* 0x0000003f00047c82 */ /* 0x000fe20008000000 */
[----:B------:R-:W-:Y:S01]  /*1380*/  ULEA.HI UR8, UR8, UR7, URZ, 0x10 ;  /* 0x0000000708087291 */ /* 0x000fe2000f8f803f */
[----:B------:R-:W-:Y:S01]  /*1390*/  IMAD.U32 R230, RZ, RZ, UR6 ;  /* 0x00000006ffe67e24 */ /* 0x000fe2000f8e00ff */
[----:B------:R-:W-:Y:S01]  /*13a0*/  UIMAD UR9, UR9, UR10, URZ ;  /* 0x0000000a090972a4 */ /* 0x000fe2000f8e023f */
[----:B--2---:R-:W-:Y:S02]  /*13b0*/  @P0 R2UR UR4, R2 ;  /* 0x00000000020402ca */ /* 0x004fe400000e0000 */
[----:B---3--:R-:W-:-:S13]  /*13c0*/  @P2 R2UR UR11, R4 ;  /* 0x00000000040b22ca */ /* 0x008fda00000e0000 */
[----:B------:R-:W-:Y:S01]  /*13d0*/  IMAD.U32 R16, RZ, RZ, UR11 ;  /* 0x0000000bff107e24 */ /* 0x000fe2000f8e00ff */
[----:B-----5:R-:W-:Y:S06]  /*13e0*/  @P2 BRA `(.L_x_2243) ;  /* 0x0000000000402947 */ /* 0x020fec0003800000 */
        /* <DEDUP_REMOVED lines=14> */
[----:B------:R-:W-:-:S06]  /*14d0*/  UIADD3 UR6, -UR6, UR7, URZ ;  /* 0x0000000706067290 */ /* 0x000fcc000fffe13f */
[----:B------:R-:W-:-:S07]  /*14e0*/  IMAD.U32 R16, RZ, RZ, UR6 ;  /* 0x00000006ff107e24 */ /* 0x000fce000f8e00ff */
.L_x_2243:
[----:B------:R-:W-:Y:S05]  /*14f0*/  @!P1 BRA `(.L_x_2244) ;  /* 0x0000000000289947 */ /* 0x000fea0003800000 */
[----:B------:R-:W-:Y:S01]  /*1500*/  R2UR UR7, R209 ;  /* 0x00000000d10772ca */ /* 0x000fe200000e0000 */
[----:B------:R-:W-:Y:S01]  /*1510*/  ULDC.64 UR10, c[0x0][0x208] ;  /* 0x00008200000a7ab9 */ /* 0x000fe20000000a00 */
[----:B------:R-:W-:-:S11]  /*1520*/  R2UR UR9, R232 ;  /* 0x00000000e80972ca */ /* 0x000fd600000e0000 */
[----:B------:R-:W-:-:S04]  /*1530*/  ULEA UR6, UP0, UR7, UR12, 0x2 ;  /* 0x0000000c07067291 */ /* 0x000fc8000f80103f */
[----:B------:R-:W-:Y:S02]  /*1540*/  ULEA.HI.X UR7, UR7, UR13, UR9, 0x2, UP0 ;  /* 0x0000000d07077291 */ /* 0x000fe400080f1409 */
[----:B------:R-:W-:-:S04]  /*1550*/  IMAD.U32 R2, RZ, RZ, UR6 ;  /* 0x00000006ff027e24 */ /* 0x000fc8000f8e00ff */
[----:B------:R-:W-:-:S05]  /*1560*/  IMAD.U32 R3, RZ, RZ, UR7 ;  /* 0x00000007ff037e24 */ /* 0x000fca000f8e00ff */
[----:B------:R-:W2:Y:S02]  /*1570*/  LDG.E R2, desc[UR10][R2.64] ;  /* 0x0000000a02027981 */ /* 0x000ea4000c1e1900 */
[----:B--2---:R-:W-:Y:S01]  /*1580*/  R2UR UR9, R2 ;  /* 0x00000000020972ca */ /* 0x004fe200000e0000 */
[----:B------:R-:W-:-:S14]  /*1590*/  BRA `(.L_x_2245) ;  /* 0x00000000003c7947 */ /* 0x000fdc0003800000 */
.L_x_2244:
        /* <DEDUP_REMOVED lines=15> */
.L_x_2245:
[----:B------:R-:W-:Y:S01]  /*1690*/  ULDC UR6, c[0x0][0x448] ;  /* 0x0001120000067ab9 */ /* 0x000fe20000000800 */
[----:B------:R-:W-:Y:S01]  /*16a0*/  R2UR UR7, R16 ;  /* 0x00000000100772ca */ /* 0x000fe200000e0000 */
[----:B------:R-:W-:Y:S02]  /*16b0*/  UISETP.NE.AND UP0, UPT, UR6, 0x1, UPT ;  /* 0x000000010600788c */ /* 0x000fe4000bf05270 */
[----:B------:R-:W-:Y:S02]  /*16c0*/  USHF.L.U32 UR5, UR5, 0x7, URZ ;  /* 0x0000000705057899 */ /* 0x000fe4000800063f */
[----:B------:R-:W-:Y:S02]  /*16d0*/  UIADD3 UR10, -UR4, UR9, URZ ;  /* 0x00000009040a7290 */ /* 0x000fe4000fffe13f */
[----:B------:R-:W-:Y:S02]  /*16e0*/  UIADD3 UR6, UR5, 0x7f, URZ ;  /* 0x0000007f05067890 */ /* 0x000fe4000fffe03f */
[----:B------:R-:W-:-:S02]  /*16f0*/  IMAD.U32 R22, RZ, RZ, UR5 ;  /* 0x00000005ff167e24 */ /* 0x000fc4000f8e00ff */
[----:B------:R-:W-:Y:S01]  /*1700*/  IMAD.U32 R17, RZ, RZ, UR10 ;  /* 0x0000000aff117e24 */ /* 0x000fe2000f8e00ff */
[----:B------:R-:W-:Y:S01]  /*1710*/  @UP0 ULDC UR4, c[0x0][0x44c] ;  /* 0x0001130000040ab9 */ /* 0x000fe20000000800 */
[----:B------:R-:W-:Y:S01]  /*1720*/  @UP0 ULDC UR9, c[0x0][0x450] ;  /* 0x0001140000090ab9 */ /* 0x000fe20000000800 */
[----:B------:R-:W-:Y:S02]  /*1730*/  UIMAD.WIDE.U32 UR4, UR6, UR4, URZ ;  /* 0x00000004060472a5 */ /* 0x000fe4000f8e003f */
[----:B------:R-:W-:Y:S02]  /*1740*/  UIADD3 UR7, UR10, 0x70, -UR7 ;  /* 0x000000700a077890 */ /* 0x000fe4000fffe807 */
[----:B------:R-:W-:Y:S02]  /*1750*/  @UP0 USHF.R.U32.HI UR6, URZ, UR9, UR5 ;  /* 0x000000093f060299 */ /* 0x000fe40008011605 */
[----:B------:R-:W-:Y:S02]  /*1760*/  UIADD3 UR5, UR10, 0x6f, URZ ;  /* 0x0000006f0a057890 */ /* 0x000fe4000fffe03f */
        /* <DEDUP_REMOVED lines=10> */
[----:B------:R-:W-:-:S04]  /*1810*/  UISETP.LT.AND UP0, UPT, UR4, UR6, UPT ;  /* 0x000000060400728c */ /* 0x000fc8000bf01270 */
[----:B------:R-:W-:Y:S01]  /*1820*/  USEL UR9, UR4, UR6, UP0 ;  /* 0x0000000604097287 */ /* 0x000fe20008000000 */
[----:B------:R-:W-:Y:S01]  /*1830*/  IMAD.U32 R205, RZ, RZ, UR5 ;  /* 0x00000005ffcd7e24 */ /* 0x000fe2000f8e00ff */
[----:B------:R-:W-:Y:S02]  /*1840*/  ULOP3.LUT UR6, UR8, 0xff, URZ, 0xc0, !UPT ;  /* 0x000000ff08067892 */ /* 0x000fe4000f8ec03f */
[----:B------:R-:W-:Y:S01]  /*1850*/  UISETP.GE.AND UP0, UPT, UR9, 0x1, UPT ;  /* 0x000000010900788c */ /* 0x000fe2000bf06270 */
[----:B------:R-:W-:-:S03]  /*1860*/  UMOV UR4, URZ ;  /* 0x0000003f00047c82 */ /* 0x000fc60008000000 */
[----:B------:R-:W-:Y:S02]  /*1870*/  IMAD.U32 R208, RZ, RZ, UR6 ;  /* 0x00000006ffd07e24 */ /* 0x000fe4000f8e00ff */
[----:B------:R-:W-:-:S13]  /*1880*/  PLOP3.LUT P0, PT, PT, PT, UP0, 0x80, 0x0 ;  /* 0x000000000000781c */ /* 0x000fda0003f0f008 */
[----:B------:R-:W-:Y:S05]  /*1890*/  @!P0 BRA `(.L_x_2246) ;  /* 0x0000000000948947 */ /* 0x000fea0003800000 */
        /* <DEDUP_REMOVED lines=37> */
.L_x_2246:
        /* <DEDUP_REMOVED lines=97> */
.L_x_2248:
        /* <DEDUP_REMOVED lines=12> */
.L_x_2431:
[----:B------:R-:W-:Y:S05]  /*21c0*/  @!P0 BRA `(.L_x_2250) ;  /* 0x0000000000048947 */ /* 0x000fea0003800000 */
[----:B------:R-:W-:Y:S01]  /*21d0*/  BPT.TRAP 0x1 ;  /* 0x000000040000795c */ /* 0x000fe20000300000 */
.L_x_2250:
[----:B0-----:R-:W-:Y:S02]  /*21e0*/  IMAD.U32 R0, RZ, RZ, UR36 ;  /* 0x00000024ff007e24 */ /* 0x001fe4000f8e00ff */
[----:B------:R-:W-:-:S03]  /*21f0*/  IMAD.U32 R3, RZ, RZ, UR60 ;  /* 0x0000003cff037e24 */ /* 0x000fc6000f8e00ff */
[----:B------:R-:W-:Y:S02]  /*2200*/  LEA R0, R0, UR39, 0x3 ;  /* 0x0000002700007c11 */ /* 0x000fe4000f8e18ff */
[----:B------:R-:W-:-:S04]  /*2210*/  SHF.L.U32 R3, R3, 0x1f, RZ ;  /* 0x0000001f03037819 */ /* 0x000fc800000006ff */
[----:B------:R0:W1:Y:S01]  /*2220*/  SYNCS.PHASECHK.TRANS64.TRYWAIT P2, [R0+URZ+0x36830], R3 ;  /* 0x03683003000075a7 */ /* 0x000062000804017f */
[----:B------:R-:W-:Y:S05]  /*2230*/  @!P0 BRA `(.L_x_2251) ;  /* 0x0000000000048947 */ /* 0x000fea0003800000 */
[----:B------:R-:W-:Y:S01]  /*2240*/  BPT.TRAP 0x1 ;  /* 0x000000040000795c */ /* 0x000fe20000300000 */
.L_x_2251:
[----:B------:R-:W2:Y:S02]  /*2250*/  S2R R2, SR_TID.X ;  /* 0x0000000000027919 */ /* 0x000ea40000002100 */
[----:B--2---:R-:W-:Y:S01]  /*2260*/  LOP3.LUT P1, RZ, R2, 0x7f, RZ, 0xc0, !PT ;  /* 0x0000007f02ff7812 */ /* 0x004fe2000782c0ff */
[----:B-1----:R-:W-:-:S12]  /*2270*/  @P2 BRA `(.L_x_2252) ;  /* 0x0000000000082947 */ /* 0x002fd80003800000 */
[----:B------:R-:W1:Y:S02]  /*2280*/  SYNCS.PHASECHK.TRANS64.TRYWAIT P2, [R0+URZ+0x36830], R3 ;  /* 0x03683003000075a7 */ /* 0x000e64000804017f */
[----:B-1----:R-:W-:Y:S05]  /*2290*/  @!P2 BRA `(.L_x_2253) ;  /* 0x0000018400e4a947 */ /* 0x002fea0003800000 */
.L_x_2252:
[----:B------:R-:W-:Y:S05]  /*22a0*/  WARPSYNC.ALL ;  /* 0x0000000000007948 */ /* 0x000fea0003800000 */
[----:B------:R-:W-:Y:S01]  /*22b0*/  UIADD3 UR4, UR39, 0x21400, URZ ;  /* 0x0002140027047890 */ /* 0x000fe2000fffe03f */
[----:B------:R-:W-:Y:S01]  /*22c0*/  WARPGROUP.ARRIVE ;  /* 0x00000000000079c5 */ /* 0x000fe20000000000 */
[----:B------:R-:W-:Y:S01]  /*22d0*/  ULOP3.LUT UR38, UR38, 0x10000, URZ, 0xfc, !UPT ;  /* 0x0001000026267892 */ /* 0x000fe2000f8efc3f */
[----:B01----:R-:W-:Y:S01]  /*22e0*/  @!P1 VIADD R0, R0, 0x36840 ;  /* 0x0003684000009836 */ /* 0x003fe20000000000 */
[----:B------:R-:W-:Y:S01]  /*22f0*/  USHF.R.U32.HI UR4, URZ, 0x4, UR4 ;  /* 0x000000043f047899 */ /* 0x000fe20008011604 */
[----:B------:R-:W-:Y:S01]  /*2300*/  CS2R R118, SRZ ;  /* 0x0000000000767805 */ /* 0x000fe2000001ff00 */
[----:B------:R-:W-:Y:S01]  /*2310*/  UMOV UR53, 0x40000040 ;  /* 0x4000004000357882 */ /* 0x000fe20000000000 */
[----:B------:R-:W-:Y:S01]  /*2320*/  UMOV UR55, 0x40000040 ;  /* 0x4000004000377882 */ /* 0x000fe20000000000 */
[----:B------:R-:W-:Y:S01]  /*2330*/  ULOP3.LUT UR4, UR4, 0x3fff, URZ, 0xc0, !UPT ;  /* 0x00003fff04047892 */ /* 0x000fe2000f8ec03f */
[----:B------:R-:W-:Y:S01]  /*2340*/  @!P1 PRMT R0, RZ, 0x654, R0 ;  /* 0x00000654ff009816 */ /* 0x000fe20000000000 */
[----:B------:R-:W-:Y:S01]  /*2350*/  UMOV UR52, UR38 ;  /* 0x0000002600347c82 */ /* 0x000fe20008000000 */
[----:B------:R-:W-:Y:S01]  /*2360*/  UMOV UR7, 0x40000040 ;  /* 0x4000004000077882 */ /* 0x000fe20000000000 */
[----:B------:R-:W-:Y:S01]  /*2370*/  ULOP3.LUT UR5, UR4, 0x10000, URZ, 0xfc, !UPT ;  /* 0x0001000004057892 */ /* 0x000fe2000f8efc3f */
[----:B------:R-:W-:Y:S01]  /*2380*/  CS2R R116, SRZ ;  /* 0x0000000000747805 */ /* 0x000fe2000001ff00 */
[----:B------:R-:W-:Y:S01]  /*2390*/  UMOV UR8, UR52 ;  /* 0x0000003400087c82 */ /* 0x000fe20008000000 */
[----:B------:R-:W-:Y:S01]  /*23a0*/  UMOV UR4, UR52 ;  /* 0x0000003400047c82 */ /* 0x000fe20008000000 */
[----:B------:R-:W-:Y:S01]  /*23b0*/  UIMAD UR37, UR36, 0xa80, UR5 ;  /* 0x00000a80242578a4 */ /* 0x000fe2000f8e0205 */
[----:B------:R-:W-:Y:S01]  /*23c0*/  CS2R R114, SRZ ;  /* 0x0000000000727805 */ /* 0x000fe2000001ff00 */
[----:B------:R-:W-:Y:S01]  /*23d0*/  IMAD.U32 R7, RZ, RZ, UR5 ;  /* 0x00000005ff077e24 */ /* 0x000fe2000f8e00ff */
[----:B------:R-:W-:Y:S01]  /*23e0*/  UMOV UR5, UR53 ;  /* 0x0000003500057c82 */ /* 0x000fe20008000000 */
[----:B------:R-:W-:Y:S01]  /*23f0*/  UIADD3 UR6, UR37, 0x80, URZ ;  /* 0x0000008025067890 */ /* 0x000fe2000fffe03f */
[----:B------:R-:W-:Y:S01]  /*2400*/  CS2R R112, SRZ ;  /* 0x0000000000707805 */ /* 0x000fe2000001ff00 */
[----:B------:R-:W-:Y:S01]  /*2410*/  UIADD3 UR10, UR37, 0x200, URZ ;  /* 0x00000200250a7890 */ /* 0x000fe2000fffe03f */
[----:B------:R-:W-:Y:S01]  /*2420*/  CS2R R110, SRZ ;  /* 0x00000000006e7805 */ /* 0x000fe2000001ff00 */
[----:B------:R-:W-:Y:S01]  /*2430*/  UMOV UR54, UR37 ;  /* 0x0000002500367c82 */ /* 0x000fe20008000000 */
[----:B------:R-:W-:Y:S01]  /*2440*/  UMOV UR9, UR53 ;  /* 0x0000003500097c82 */ /* 0x000fe20008000000 */
[----:B------:R-:W-:Y:S01]  /*2450*/  HGMMA.64x16x16.F32 R72, gdesc[UR52], RZ, !UPT, gsb0 ;  /* 0x00200000344879f0 */ /* 0x000fe2000c0008ff */
[----:B------:R-:W-:Y:S01]  /*2460*/  UMOV UR11, 0x40000040 ;  /* 0x40000040000b7882 */ /* 0x000fe20000000000 */
[----:B------:R-:W-:Y:S01]  /*2470*/  UIADD3 UR14, UR37, 0x280, URZ ;  /* 0x00000280250e7890 */ /* 0x000fe2000fffe03f */
[----:B------:R-:W-:Y:S01]  /*2480*/  R2UR UR55, R17 ;  /* 0x00000000113772ca */ /* 0x000fe200000e0000 */
[----:B------:R-:W-:Y:S01]  /*2490*/  UMOV UR12, UR52 ;  /* 0x00000034000c7c82 */ /* 0x000fe20008000000 */
[----:B------:R-:W-:Y:S01]  /*24a0*/  UMOV UR13, UR53 ;  /* 0x00000035000d7c82 */ /* 0x000fe20008000000 */
[----:B------:R-:W-:Y:S01]  /*24b0*/  UMOV UR15, 0x40000040 ;  /* 0x40000040000f7882 */ /* 0x000fe20000000000 */
[----:B------:R-:W-:Y:S01]  /*24c0*/  UIADD3 UR16, UR38, 0x2, URZ ;  /* 0x0000000226107890 */ /* 0x000fe2000fffe03f */
[----:B------:R-:W-:Y:S01]  /*24d0*/  R2UR UR54, R16 ;  /* 0x00000000103672ca */ /* 0x000fe200000e0000 */
[----:B------:R-:W-:Y:S01]  /*24e0*/  UIADD3 UR18, UR37, 0x284, URZ ;  /* 0x0000028425127890 */ /* 0x000fe2000fffe03f */
[----:B------:R-:W-:Y:S01]  /*24f0*/  CS2R R108, SRZ ;  /* 0x00000000006c7805 */ /* 0x000fe2000001ff00 */
[----:B------:R-:W-:Y:S01]  /*2500*/  UMOV UR19, 0x40000040 ;  /* 0x4000004000137882 */ /* 0x000fe20000000000 */
        /* <DEDUP_REMOVED lines=10> */
[----:B------:R-:W-:Y:S01]  /*25b0*/  IMAD.U32 R6, RZ, RZ, UR54 ;  /* 0x00000036ff067e24 */ /* 0x000fe2000f8e00ff */
        /* <DEDUP_REMOVED lines=13> */
[----:B------:R-:W-:-:S02]  /*2690*/  CS2R R92, SRZ ;  /* 0x00000000005c7805 */ /* 0x000fc4000001ff00 */
[----:B------:R-:W-:Y:S02]  /*26a0*/  CS2R R90, SRZ ;  /* 0x00000000005a7805 */ /* 0x000fe4000001ff00 */
[----:B------:R-:W-:Y:S02]  /*26b0*/  CS2R R88, SRZ ;  /* 0x0000000000587805 */ /* 0x000fe4000001ff00 */
[----:B------:R-:W-:Y:S02]  /*26c0*/  CS2R R86, SRZ ;  /* 0x0000000000567805 */ /* 0x000fe4000001ff00 */
[----:B------:R-:W-:Y:S01]  /*26d0*/  CS2R R84, SRZ ;  /* 0x0000000000547805 */ /* 0x000fe2000001ff00 */
        /* <DEDUP_REMOVED lines=84> */
[----:B------:R-:W-:Y:S02]  /*2c20*/  ULDC UR7, c[0x0][0x448] ;  /* 0x0001120000077ab9 */ /* 0x000fe40000000800 */
[----:B------:R-:W-:Y:S02]  /*2c30*/  UISETP.NE.AND UP0, UPT, UR7, 0x1, UPT ;  /* 0x000000010700788c */ /* 0x000fe4000bf05270 */
[----:B------:R-:W-:-:S04]  /*2c40*/  UIADD3 UR7, UR37, 0xa04, URZ ;  /* 0x00000a0425077890 */ /* 0x000fc8000fffe03f */
[----:B------:R-:W-:Y:S01]  /*2c50*/  PLOP3.LUT P2, PT, PT, PT, UP0, 0x80, 0x0 ;  /* 0x000000000000781c */ /* 0x000fe20003f4f008 */
        /* <DEDUP_REMOVED lines=41> */
[----:B------:R-:W-:Y:S01]  /*2ef0*/  ULDC UR11, c[0x0][0x988] ;  /* 0x00026200000b7ab9 */ /* 0x000fe20000000800 */
        /* <DEDUP_REMOVED lines=40> */
[----:B------:R-:W-:Y:S01]  /*3180*/  R2UR UR15, R22 ;  /* 0x00000000160f72ca */ /* 0x000fe200000e0000 */
[----:B------:R-:W-:-:S12]  /*3190*/  @UP0 ULDC UR14, c[0x0][0x450] ;  /* 0x00011400000e0ab9 */ /* 0x000fd80000000800 */
[----:B------:R-:W-:Y:S01]  /*31a0*/  VIADD R2, R23, UR15 ;  /* 0x0000000f17027c36 */ /* 0x000fe20008000000 */
        /* <DEDUP_REMOVED lines=263> */
[----:B------:R-:W-:-:S06]  /*4220*/  UIMAD UR7, UR61, -0x70, UR55 ;  /* 0xffffff903d0778a4 */ /* 0x000fcc000f8e0237 */
[----:B------:R-:W-:Y:S01]  /*4230*/  IMAD.U32 R5, RZ, RZ, UR7 ;  /* 0x00000007ff057e24 */ /* 0x000fe2000f8e00ff */
[----:B------:R-:W-:Y:S02]  /*4240*/  WARPGROUP.DEPBAR.LE gsb0, 0x0 ;  /* 0x00008000000079c5 */ /* 0x000fe40000010000 */
[----:B------:R-:W-:-:S06]  /*4250*/  WARPGROUP.ARRIVE ;  /* 0x00000000000079c5 */ /* 0x000fcc0000000000 */
[----:B------:R-:W-:Y:S01]  /*4260*/  HGMMA.64x16x16.F32 R32, gdesc[UR48], R32, gsb0 ;  /* 0x00200000302079f0 */ /* 0x000fe20008000820 */
[----:B------:R-:W-:Y:S01]  /*4270*/  UMOV UR48, UR6 ;  /* 0x0000000600307c82 */ /* 0x000fe20008000000 */
[----:B------:R-:W-:Y:S01]  /*4280*/  UMOV UR49, 0x40000040 ;  /* 0x4000004000317882 */ /* 0x000fe20000000000 */
[----:B------:R-:W-:Y:S01]  /*4290*/  UMOV UR50, UR10 ;  /* 0x0000000a00327c82 */ /* 0x000fe20008000000 */
[----:B------:R-:W-:Y:S01]  /*42a0*/  UMOV UR51, 0x40000040 ;  /* 0x4000004000337882 */ /* 0x000fe20000000000 */
[----:B------:R-:W-:Y:S01]  /*42b0*/  @UP0 ULDC UR6, c[0x0][0x44c] ;  /* 0x0001130000060ab9 */ /* 0x000fe20000000800 */
[----:B------:R-:W-:Y:S01]  /*42c0*/  UMOV UR10, UR15 ;  /* 0x0000000f000a7c82 */ /* 0x000fe20008000000 */
[----:B------:R-:W-:Y:S01]  /*42d0*/  @P2 IMAD.HI.U32 R3, R2, UR6, RZ ;  /* 0x0000000602032c27 */ /* 0x000fe2000f8e00ff */
[----:B------:R-:W-:-:S04]  /*42e0*/  @UP0 ULDC UR6, c[0x0][0x450] ;  /* 0x0001140000060ab9 */ /* 0x000fc80000000800 */
[----:B------:R-:W-:Y:S01]  /*42f0*/  @P2 SHF.R.U32.HI R2, RZ, UR6, R3 ;  /* 0x00000006ff022c19 */ /* 0x000fe20008011603 */
[----:B------:R-:W-:-:S04]  /*4300*/  UIMAD UR6, UR61, -0x70, URZ ;  /* 0xffffff903d0678a4 */ /* 0x000fc8000f8e023f */
[----:B------:R-:W0:Y:S02]  /*4310*/  SHFL.IDX PT, R4, R2, 0x1, 0x1c1f ;  /* 0x003c1f0002047f89 */ /* 0x000e2400000e0000 */
[----:B------:R-:W-:Y:S01]  /*4320*/  IMAD.U32 R3, RZ, RZ, UR6 ;  /* 0x00000006ff037e24 */ /* 0x000fe2000f8e00ff */
[----:B------:R-:W-:Y:S01]  /*4330*/  @UP0 ULDC UR6, c[0x0][0x44c] ;  /* 0x0001130000060ab9 */ /* 0x000fe20000000800 */
[----:B------:R-:W1:Y:S01]  /*4340*/  SHFL.IDX PT, R2, R2, RZ, 0x1c1f ;  /* 0x001c1fff02027589 */ /* 0x000e6200000e0000 */
[----:B------:R-:W-:Y:S01]  /*4350*/  UIMAD.WIDE.U32 UR6, UR15, UR6, URZ ;  /* 0x000000060f0672a5 */ /* 0x000fe2000f8e003f */
[----:B------:R-:W-:Y:S02]  /*4360*/  R2UR UR15, R19 ;  /* 0x00000000130f72ca */ /* 0x000fe400000e0000 */
[----:B------:R-:W-:Y:S01]  /*4370*/  IADD3 R3, -R18, 0x71, R3 ;  /* 0x0000007112037810 */ /* 0x000fe20007ffe103 */
[----:B------:R-:W-:-:S03]  /*4380*/  @UP0 USHF.R.U32.HI UR10, URZ, UR14, UR7 ;  /* 0x0000000e3f0a0299 */ /* 0x000fc60008011607 */
[----:B------:R-:W-:Y:S01]  /*4390*/  IADD3 R6, -R6, UR55, R3 ;  /* 0x0000003706067c10 */ /* 0x000fe2000fffe103 */
[----:B------:R-:W-:Y:S01]  /*43a0*/  UIADD3 UR7, UR10, UR55, -UR54 ;  /* 0x000000370a077290 */ /* 0x000fe2000fffe836 */
[----:B------:R-:W-:Y:S01]  /*43b0*/  IADD3 R3, -R18, 0x70, R5 ;  /* 0x0000007012037810 */ /* 0x000fe20007ffe105 */
[----:B------:R-:W-:Y:S02]  /*43c0*/  UMOV UR6, URZ ;  /* 0x0000003f00067c82 */ /* 0x000fe40008000000 */
[----:B------:R-:W-:-:S04]  /*43d0*/  UIMAD.WIDE UR6, UR7, -0x6db6db6d, UR6 ;  /* 0x92492493070678a5 */ /* 0x000fc8000f8e0206 */
[----:B------:R-:W-:Y:S01]  /*43e0*/  USHF.R.U32.HI UR6, URZ, 0x1f, UR7 ;  /* 0x0000001f3f067899 */ /* 0x000fe20008011607 */
[----:B0-----:R-:W-:-:S03]  /*43f0*/  VIADDMNMX R4, R4, R6, R3, PT ;  /* 0x0000000604047246 */ /* 0x001fc60003800103 */
[----:B------:R-:W-:Y:S01]  /*4400*/  ULEA.HI.SX32 UR6, UR7, UR6, 0x1a ;  /* 0x0000000607067291 */ /* 0x000fe2000f8fd23f */
[----:B------:R-:W-:-:S03]  /*4410*/  ISETP.GT.AND P3, PT, R4, RZ, PT ;  /* 0x000000ff0400720c */ /* 0x000fc60003f64270 */
[----:B------:R-:W-:Y:S01]  /*4420*/  UISETP.LT.AND UP1, UPT, UR15, UR6, UPT ;  /* 0x000000060f00728c */ /* 0x000fe2000bf21270 */
[C---:B------:R-:W-:Y:S02]  /*4430*/  ISETP.GT.AND P4, PT, R4.reuse, 0x1, PT ;  /* 0x000000010400780c */ /* 0x040fe40003f84270 */
[----:B------:R-:W-:Y:S01]  /*4440*/  ISETP.GT.AND P5, PT, R4, 0x8, PT ;  /* 0x000000080400780c */ /* 0x000fe20003fa4270 */
[----:B------:R-:W-:Y:S01]  /*4450*/  USEL UR7, UR15, UR6, !UP1 ;  /* 0x000000060f077287 */ /* 0x000fe2000c800000 */
        /* <DEDUP_REMOVED lines=86> */
[----:B------:R-:W-:Y:S01]  /*49c0*/  ISETP.GT.AND P3, PT, R4, 0x49, PT ;  /* 0x000000490400780c */ /* 0x000fe20003f64270 */
[----:B------:R-:W-:Y:S01]  /*49d0*/  UIADD3 UR37, UR61, -0x2, URZ ;  /* 0xfffffffe3d257890 */ /* 0x000fe2000fffe03f */
[----:B------:R-:W-:-:S02]  /*49e0*/  FSEL R46, R46, -INF , P4 ;  /* 0xff8000002e2e7808 */ /* 0x000fc40002000000 */
[----:B------:R-:W-:Y:S01]  /*49f0*/  FMNMX.FTZ R5, R43, R82, !PT ;  /* 0x000000522b057209 */ /* 0x000fe20007810000 */
[----:B------:R-:W-:Y:S01]  /*4a00*/  UISETP.GE.AND UP1, UPT, UR37, UR7, UPT ;  /* 0x000000072500728c */ /* 0x000fe2000bf26270 */
[----:B------:R-:W-:Y:S02]  /*4a10*/  ISETP.GT.AND P4, PT, R4, 0x50, PT ;  /* 0x000000500400780c */ /* 0x000fe40003f84270 */
[----:B------:R-:W-:Y:S02]  /*4a20*/  FSEL R47, R47, -INF , P3 ;  /* 0xff8000002f2f7808 */ /* 0x000fe40001800000 */
[----:B------:R-:W-:Y:S02]  /*4a30*/  FMNMX.FTZ R82, R46, R5, !PT ;  /* 0x000000052e527209 */ /* 0x000fe40007810000 */
[----:B------:R-:W-:Y:S02]  /*4a40*/  ISETP.GT.AND P3, PT, R4, 0x51, PT ;  /* 0x000000510400780c */ /* 0x000fe40003f64270 */
[----:B------:R-:W-:Y:S01]  /*4a50*/  FMNMX.FTZ R5, R47, R82, !PT ;  /* 0x000000522f057209 */ /* 0x000fe20007810000 */
[----:B------:R-:W-:-:S02]  /*4a60*/  WARPGROUP.DEPBAR.LE gsb0, 0x0 ;  /* 0x00008000000079c5 */ /* 0x000fc40000010000 */
[----:B------:R-:W-:Y:S01]  /*4a70*/  WARPGROUP.ARRIVE ;  /* 0x00000000000079c5 */ /* 0x000fe20000000000 */
[----:B------:R-:W-:Y:S02]  /*4a80*/  FSEL R34, R34, -INF , P4 ;  /* 0xff80000022227808 */ /* 0x000fe40002000000 */
[----:B------:R-:W-:Y:S02]  /*4a90*/  ISETP.GT.AND P4, PT, R4, 0x58, PT ;  /* 0x000000580400780c */ /* 0x000fe40003f84270 */
[----:B------:R-:W-:Y:S01]  /*4aa0*/  FSEL R35, R35, -INF , P3 ;  /* 0xff80000023237808 */ /* 0x000fe20001800000 */
[----:B------:R-:W-:Y:S01]  /*4ab0*/  HGMMA.64x16x16.F32 R24, gdesc[UR48], R24, gsb0 ;  /* 0x00200000301879f0 */ /* 0x000fe20008000818 */
        /* <DEDUP_REMOVED lines=8> */
[----:B------:R-:W-:Y:S01]  /*4b40*/  FMNMX.FTZ R5, R39, R82, !PT ;  /* 0x0000005227057209 */ /* 0x000fe20007810000 */
[----:B------:R-:W-:-:S02]  /*4b50*/  WARPGROUP.DEPBAR.LE gsb0, 0x0 ;  /* 0x00008000000079c5 */ /* 0x000fc40000010000 */
[----:B------:R-:W-:Y:S01]  /*4b60*/  FSEL R26, R26, -INF , P4 ;  /* 0xff8000001a1a7808 */ /* 0x000fe20002000000 */
[----:B------:R0:W-:Y:S01]  /*4b70*/  @!P1 SYNCS.ARRIVE.TRANS64.RED.A1T0 RZ, [R0+URZ], RZ ;  /* 0x000000ff00ff99a7 */ /* 0x0001e2000810043f */
[----:B------:R-:W-:Y:S02]  /*4b80*/  ISETP.GT.AND P4, PT, R4, 0x68, PT ;  /* 0x000000680400780c */ /* 0x000fe40003f84270 */
[----:B------:R-:W-:Y:S02]  /*4b90*/  FSEL R27, R27, -INF , P3 ;  /* 0xff8000001b1b7808 */ /* 0x000fe40001800000 */
[----:B------:R-:W-:Y:S02]  /*4ba0*/  FMNMX.FTZ R82, R26, R5, !PT ;  /* 0x000000051a527209 */ /* 0x000fe40007810000 */
[----:B------:R-:W-:Y:S02]  /*4bb0*/  ISETP.GT.AND P3, PT, R4, 0x69, PT ;  /* 0x000000690400780c */ /* 0x000fe40003f64270 */
[----:B------:R-:W-:-:S02]  /*4bc0*/  FSEL R30, R30, -INF , P4 ;  /* 0xff8000001e1e7808 */ /* 0x000fc40002000000 */
[----:B------:R-:W-:Y:S02]  /*4bd0*/  FMNMX.FTZ R5, R27, R82, !PT ;  /* 0x000000521b057209 */ /* 0x000fe40007810000 */
[----:B------:R-:W-:Y:S02]  /*4be0*/  CS2R R82, SRZ ;  /* 0x0000000000527805 */ /* 0x000fe4000001ff00 */
[----:B------:R-:W-:Y:S02]  /*4bf0*/  FSEL R31, R31, -INF , P3 ;  /* 0xff8000001f1f7808 */ /* 0x000fe40001800000 */
[----:B------:R-:W-:Y:S02]  /*4c00*/  FMNMX.FTZ R4, R30, R5, !PT ;  /* 0x000000051e047209 */ /* 0x000fe40007810000 */
[----:B------:R-:W-:Y:S02]  /*4c10*/  ISETP.GT.AND P4, PT, R3, 0x1, PT ;  /* 0x000000010300780c */ /* 0x000fe40003f84270 */
[----:B------:R-:W-:-:S02]  /*4c20*/  FMNMX.FTZ R9, R31, R4, !PT ;  /* 0x000000041f097209 */ /* 0x000fc40007810000 */
[----:B------:R-:W-:Y:S02]  /*4c30*/  FSEL R73, R73, -INF , P4 ;  /* 0xff80000049497808 */ /* 0x000fe40002000000 */
[----:B------:R-:W-:Y:S01]  /*4c40*/  ISETP.GT.AND P4, PT, R3, 0x11, PT ;  /* 0x000000110300780c */ /* 0x000fe20003f84270 */
[----:B------:R-:W1:Y:S03]  /*4c50*/  SHFL.BFLY PT, R4, R9, 0x2, 0x1f ;  /* 0x0c401f0009047f89 */ /* 0x000e6600000e0000 */
[----:B------:R-:W-:Y:S02]  /*4c60*/  FSEL R65, R65, -INF , P4 ;  /* 0xff80000041417808 */ /* 0x000fe40002000000 */
[----:B------:R-:W-:-:S04]  /*4c70*/  ISETP.GT.AND P4, PT, R3, 0x19, PT ;  /* 0x000000190300780c */ /* 0x000fc80003f84270 */
[----:B------:R-:W-:Y:S02]  /*4c80*/  FSEL R69, R69, -INF , P4 ;  /* 0xff80000045457808 */ /* 0x000fe40002000000 */
[----:B------:R-:W-:-:S04]  /*4c90*/  ISETP.GT.AND P4, PT, R3, 0x21, PT ;  /* 0x000000210300780c */ /* 0x000fc80003f84270 */
[----:B------:R-:W-:Y:S02]  /*4ca0*/  FSEL R57, R57, -INF , P4 ;  /* 0xff80000039397808 */ /* 0x000fe40002000000 */
[----:B------:R-:W-:-:S04]  /*4cb0*/  ISETP.GT.AND P4, PT, R3, 0x29, PT ;  /* 0x000000290300780c */ /* 0x000fc80003f84270 */
[----:B------:R-:W-:Y:S02]  /*4cc0*/  FSEL R61, R61, -INF , P4 ;  /* 0xff8000003d3d7808 */ /* 0x000fe40002000000 */
[----:B------:R-:W-:Y:S02]  /*4cd0*/  ISETP.GT.AND P4, PT, R3, 0x31, PT ;  /* 0x000000310300780c */ /* 0x000fe40003f84270 */
[----:B-1----:R-:W-:Y:S02]  /*4ce0*/  FMNMX.FTZ R11, R9, R4, !PT ;  /* 0x00000004090b7209 */ /* 0x002fe40007810000 */
[----:B------:R-:W-:Y:S02]  /*4cf0*/  FSEL R49, R49, -INF , P4 ;  /* 0xff80000031317808 */ /* 0x000fe40002000000 */
[----:B------:R-:W-:Y:S01]  /*4d00*/  ISETP.GT.AND P4, PT, R3, 0x39, PT ;  /* 0x000000390300780c */ /* 0x000fe20003f84270 */
[----:B------:R-:W1:Y:S03]  /*4d10*/  SHFL.BFLY PT, R4, R11, 0x1, 0x1f ;  /* 0x0c201f000b047f89 */ /* 0x000e6600000e0000 */
[----:B------:R-:W-:-:S02]  /*4d20*/  FSEL R53, R53, -INF , P4 ;  /* 0xff80000035357808 */ /* 0x000fc40002000000 */
        /* <DEDUP_REMOVED lines=9> */
[C---:B------:R-:W-:Y:S01]  /*4dc0*/  FSETP.NEU.FTZ.AND P3, PT, R4.reuse, -INF , PT ;  /* 0xff8000000400780b */ /* 0x040fe20003f7d000 */
[----:B------:R-:W-:Y:S01]  /*4dd0*/  FMUL.FTZ R5, R4, UR11 ;  /* 0x0000000b04057c20 */ /* 0x000fe20008410000 */
[----:B------:R-:W-:-:S04]  /*4de0*/  ISETP.GT.AND P4, PT, R3, 0x61, PT ;  /* 0x000000610300780c */ /* 0x000fc80003f84270 */
[----:B------:R-:W-:Y:S02]  /*4df0*/  FSEL R5, R5, RZ, P3 ;  /* 0x000000ff05057208 */ /* 0x000fe40001800000 */
[----:B------:R-:W-:Y:S02]  /*4e00*/  ISETP.GT.AND P3, PT, R3, RZ, PT ;  /* 0x000000ff0300720c */ /* 0x000fe40003f64270 */
[----:B------:R-:W-:Y:S01]  /*4e10*/  FSEL R25, R25, -INF , P4 ;  /* 0xff80000019197808 */ /* 0x000fe20002000000 */
[--C-:B------:R-:W-:Y:S01]  /*4e20*/  FFMA.FTZ R2, R8, UR11, -R5.reuse ;  /* 0x0000000b08027c23 */ /* 0x100fe20008010805 */
[----:B------:R-:W-:Y:S01]  /*4e30*/  FSEL R72, R72, -INF , P3 ;  /* 0xff80000048487808 */ /* 0x000fe20001800000 */
[--C-:B------:R-:W-:Y:S01]  /*4e40*/  FFMA.FTZ R10, R10, UR11, -R5.reuse ;  /* 0x0000000b0a0a7c23 */ /* 0x100fe20008010805 */
[----:B------:R-:W-:Y:S01]  /*4e50*/  ISETP.GT.AND P3, PT, R3, 0x9, PT ;  /* 0x000000090300780c */ /* 0x000fe20003f64270 */
[--C-:B------:R-:W-:Y:S01]  /*4e60*/  FFMA.FTZ R12, R12, UR11, -R5.reuse ;  /* 0x0000000b0c0c7c23 */ /* 0x100fe20008010805 */
[----:B------:R-:W-:Y:S01]  /*4e70*/  FMNMX.FTZ R9, R72, R73, !PT ;  /* 0x0000004948097209 */ /* 0x000fe20007810000 */
        /* <DEDUP_REMOVED lines=9> */
[----:B------:R-:W-:Y:S01]  /*4f10*/  FMNMX.FTZ R9, R77, R6, !PT ;  /* 0x000000064d097209 */ /* 0x000fe20007810000 */
[----:B------:R-:W-:Y:S01]  /*4f20*/  MUFU.EX2 R2, R2 ;  /* 0x0000000200027308 */ /* 0x000fe20000000800 */
[----:B------:R-:W-:Y:S01]  /*4f30*/  ISETP.GT.AND P3, PT, R3, 0x18, PT ;  /* 0x000000180300780c */ /* 0x000fe20003f64270 */
[--C-:B------:R-:W-:Y:S01]  /*4f40*/  FFMA.FTZ R187, R46, UR11, -R5.reuse ;  /* 0x0000000b2ebb7c23 */ /* 0x100fe20008010805 */
[----:B------:R-:W-:Y:S01]  /*4f50*/  FMNMX.FTZ R6, R64, R9, !PT ;  /* 0x0000000940067209 */ /* 0x000fe20007810000 */
[--C-:B------:R-:W-:Y:S01]  /*4f60*/  FFMA.FTZ R197, R66, UR11, -R5.reuse ;  /* 0x0000000b42c57c23 */ /* 0x100fe20008010805 */
[----:B------:R-:W-:Y:S01]  /*4f70*/  FSEL R68, R68, -INF , P3 ;  /* 0xff80000044447808 */ /* 0x000fe20001800000 */
[--C-:B------:R-:W-:Y:S01]  /*4f80*/  FFMA.FTZ R199, R70, UR11, -R5.reuse ;  /* 0x0000000b46c77c23 */ /* 0x100fe20008010805 */
[----:B------:R-:W-:Y:S01]  /*4f90*/  FMNMX.FTZ R9, R65, R6, !PT ;  /* 0x0000000641097209 */ /* 0x000fe20007810000 */
[----:B------:R-:W1:Y:S01]  /*4fa0*/  MUFU.EX2 R201, R201 ;  /* 0x000000c900c97308 */ /* 0x000e620000000800 */
[----:B------:R-:W-:Y:S01]  /*4fb0*/  ISETP.GT.AND P3, PT, R3, 0x20, PT ;  /* 0x000000200300780c */ /* 0x000fe20003f64270 */
[--C-:B------:R-:W-:Y:S01]  /*4fc0*/  FFMA.FTZ R185, R42, UR11, -R5.reuse ;  /* 0x0000000b2ab97c23 */ /* 0x100fe20008010805 */
[----:B------:R-:W-:Y:S01]  /*4fd0*/  FMNMX.FTZ R8, R68, R9, !PT ;  /* 0x0000000944087209 */ /* 0x000fe20007810000 */
[--C-:B------:R-:W-:Y:S01]  /*4fe0*/  FFMA.FTZ R181, R34, UR11, -R5.reuse ;  /* 0x0000000b22b57c23 */ /* 0x100fe20008010805 */
[----:B------:R-:W-:Y:S01]  /*4ff0*/  FSEL R56, R56, -INF , P3 ;  /* 0xff80000038387808 */ /* 0x000fe20001800000 */
[--C-:B------:R-:W-:Y:S01]  /*5000*/  FFMA.FTZ R183, R38, UR11, -R5.reuse ;  /* 0x0000000b26b77c23 */ /* 0x100fe20008010805 */
[----:B------:R-:W-:Y:S01]  /*5010*/  FMNMX.FTZ R9, R69, R8, !PT ;  /* 0x0000000845097209 */ /* 0x000fe20007810000 */
[----:B------:R2:W-:Y:S01]  /*5020*/  MUFU.EX2 R6, R10 ;  /* 0x0000000a00067308 */ /* 0x0005e20000000800 */
[----:B------:R-:W-:Y:S01]  /*5030*/  ISETP.GT.AND P3, PT, R3, 0x28, PT ;  /* 0x000000280300780c */ /* 0x000fe20003f64270 */
[--C-:B------:R-:W-:Y:S01]  /*5040*/  FFMA.FTZ R177, R26, UR11, -R5.reuse ;  /* 0x0000000b1ab17c23 */ /* 0x100fe20008010805 */
[----:B------:R-:W-:Y:S01]  /*5050*/  FMNMX.FTZ R8, R56, R9, !PT ;  /* 0x0000000938087209 */ /* 0x000fe20007810000 */
[--C-:B------:R-:W-:Y:S01]  /*5060*/  FFMA.FTZ R179, R30, UR11, -R5.reuse ;  /* 0x0000000b1eb37c23 */ /* 0x100fe20008010805 */
[----:B------:R-:W-:Y:S01]  /*5070*/  FSEL R60, R60, -INF , P3 ;  /* 0xff8000003c3c7808 */ /* 0x000fe20001800000 */
[--C-:B------:R-:W-:Y:S01]  /*5080*/  FFMA.FTZ R193, R58, UR11, -R5.reuse ;  /* 0x0000000b3ac17c23 */ /* 0x100fe20008010805 */
[----:B------:R-:W-:Y:S01]  /*5090*/  FMNMX.FTZ R9, R57, R8, !PT ;  /* 0x0000000839097209 */ /* 0x000fe20007810000 */
[----:B------:R-:W3:Y:S01]  /*50a0*/  MUFU.EX2 R203, R203 ;  /* 0x000000cb00cb7308 */ /* 0x000ee20000000800 */
[----:B------:R-:W-:Y:S01]  /*50b0*/  ISETP.GT.AND P3, PT, R3, 0x30, PT ;  /* 0x000000300300780c */ /* 0x000fe20003f64270 */
[--C-:B------:R-:W-:Y:S01]  /*50c0*/  FFMA.FTZ R195, R62, UR11, -R5.reuse ;  /* 0x0000000b3ec37c23 */ /* 0x100fe20008010805 */
[----:B--2---:R-:W-:Y:S01]  /*50d0*/  FMNMX.FTZ R10, R60, R9, !PT ;  /* 0x000000093c0a7209 */ /* 0x004fe20007810000 */
        /* <DEDUP_REMOVED lines=12> */
[----:B------:R-:W4:Y:S01]  /*51a0*/  MUFU.EX2 R197, R197 ;  /* 0x000000c500c57308 */ /* 0x000f220000000800 */
        /* <DEDUP_REMOVED lines=9> */
[----:B------:R-:W-:Y:S01]  /*5240*/  FFMA.FTZ R30, R31, UR11, -R5 ;  /* 0x0000000b1f1e7c23 */ /* 0x000fe20008010805 */
[----:B------:R-:W-:-:S02]  /*5250*/  FMNMX.FTZ R12, R15, R12, !PT ;  /* 0x0000000c0f0c7209 */ /* 0x000fc40007810000 */
[----:B------:R-:W-:Y:S02]  /*5260*/  CS2R R78, SRZ ;  /* 0x00000000004e7805 */ /* 0x000fe4000001ff00 */
[----:B------:R-:W-:Y:S02]  /*5270*/  FSEL R44, R44, -INF , P3 ;  /* 0xff8000002c2c7808 */ /* 0x000fe40001800000 */
[----:B------:R-:W-:Y:S02]  /*5280*/  CS2R R74, SRZ ;  /* 0x00000000004a7805 */ /* 0x000fe4000001ff00 */
[----:B------:R-:W-:Y:S01]  /*5290*/  FMNMX.FTZ R9, R41, R12, !PT ;  /* 0x0000000c29097209 */ /* 0x000fe20007810000 */
[----:B------:R-:W5:Y:S01]  /*52a0*/  MUFU.EX2 R199, R199 ;  /* 0x000000c700c77308 */ /* 0x000f620000000800 */
[----:B------:R-:W-:Y:S02]  /*52b0*/  ISETP.GT.AND P3, PT, R3, 0x50, PT ;  /* 0x000000500300780c */ /* 0x000fe40003f64270 */
[----:B------:R-:W-:-:S02]  /*52c0*/  CS2R R70, SRZ ;  /* 0x0000000000467805 */ /* 0x000fc4000001ff00 */
[----:B--2---:R-:W-:Y:S02]  /*52d0*/  FMNMX.FTZ R14, R44, R9, !PT ;  /* 0x000000092c0e7209 */ /* 0x004fe40007810000 */
[----:B------:R-:W-:Y:S02]  /*52e0*/  CS2R R66, SRZ ;  /* 0x0000000000427805 */ /* 0x000fe4000001ff00 */
[----:B------:R-:W-:Y:S02]  /*52f0*/  FSEL R32, R32, -INF , P3 ;  /* 0xff80000020207808 */ /* 0x000fe40001800000 */
[----:B------:R-:W-:Y:S02]  /*5300*/  CS2R R62, SRZ ;  /* 0x00000000003e7805 */ /* 0x000fe4000001ff00 */
[----:B------:R-:W-:Y:S01]  /*5310*/  FMNMX.FTZ R9, R45, R14, !PT ;  /* 0x0000000e2d097209 */ /* 0x000fe20007810000 */
[----:B------:R2:W-:Y:S01]  /*5320*/  MUFU.EX2 R12, R20 ;  /* 0x00000014000c7308 */ /* 0x0005e20000000800 */
[----:B------:R-:W-:-:S02]  /*5330*/  ISETP.GT.AND P3, PT, R3, 0x58, PT ;  /* 0x000000580300780c */ /* 0x000fc40003f64270 */
[----:B------:R-:W-:Y:S02]  /*5340*/  CS2R R58, SRZ ;  /* 0x00000000003a7805 */ /* 0x000fe4000001ff00 */
[----:B------:R-:W-:Y:S02]  /*5350*/  FMNMX.FTZ R14, R32, R9, !PT ;  /* 0x00000009200e7209 */ /* 0x000fe40007810000 */
[----:B------:R-:W-:Y:S02]  /*5360*/  FSEL R36, R36, -INF , P3 ;  /* 0xff80000024247808 */ /* 0x000fe40001800000 */
[----:B------:R-:W-:Y:S01]  /*5370*/  FMNMX.FTZ R9, R33, R14, !PT ;  /* 0x0000000e21097209 */ /* 0x000fe20007810000 */
[----:B------:R-:W0:Y:S01]  /*5380*/  MUFU.EX2 R193, R193 ;  /* 0x000000c100c17308 */ /* 0x000e220000000800 */
[----:B------:R-:W-:Y:S02]  /*5390*/  ISETP.GT.AND P3, PT, R3, 0x60, PT ;  /* 0x000000600300780c */ /* 0x000fe40003f64270 */
[----:B--2---:R-:W-:-:S02]  /*53a0*/  FMNMX.FTZ R20, R36, R9, !PT ;  /* 0x0000000924147209 */ /* 0x004fc40007810000 */
[----:B------:R-:W-:Y:S02]  /*53b0*/  FSEL R24, R24, -INF , P3 ;  /* 0xff80000018187808 */ /* 0x000fe40001800000 */
[----:B------:R-:W-:Y:S01]  /*53c0*/  FMNMX.FTZ R9, R37, R20, !PT ;  /* 0x0000001425097209 */ /* 0x000fe20007810000 */
[----:B------:R-:W-:Y:S01]  /*53d0*/  MUFU.EX2 R195, R195 ;  /* 0x000000c300c37308 */ /* 0x000fe20000000800 */
[C---:B------:R-:W-:Y:S02]  /*53e0*/  ISETP.GT.AND P3, PT, R3.reuse, 0x68, PT ;  /* 0x000000680300780c */ /* 0x040fe40003f64270 */
[----:B------:R-:W-:Y:S02]  /*53f0*/  FMNMX.FTZ R20, R24, R9, !PT ;  /* 0x0000000918147209 */ /* 0x000fe40007810000 */
[----:B------:R-:W-:Y:S02]  /*5400*/  FSEL R9, R28, -INF , P3 ;  /* 0xff8000001c097808 */ /* 0x000fe40001800000 */
[----:B------:R-:W-:Y:S01]  /*5410*/  ISETP.GT.AND P4, PT, R3, 0x69, PT ;  /* 0x000000690300780c */ /* 0x000fe20003f84270 */
[----:B------:R2:W-:Y:S01]  /*5420*/  MUFU.EX2 R14, R80 ;  /* 0x00000050000e7308 */ /* 0x0005e20000000800 */
[----:B------:R-:W-:-:S02]  /*5430*/  FMNMX.FTZ R28, R25, R20, !PT ;  /* 0x00000014191c7209 */ /* 0x000fc40007810000 */
[----:B------:R-:W-:Y:S02]  /*5440*/  FSEL R29, R29, -INF , P4 ;  /* 0xff8000001d1d7808 */ /* 0x000fe40002000000 */
[----:B------:R-:W-:-:S03]  /*5450*/  FMNMX.FTZ R28, R9, R28, !PT ;  /* 0x0000001c091c7209 */ /* 0x000fc60007810000 */
[----:B------:R-:W-:Y:S01]  /*5460*/  MUFU.EX2 R189, R189 ;  /* 0x000000bd00bd7308 */ /* 0x000fe20000000800 */
[----:B------:R-:W-:Y:S01]  /*5470*/  FMNMX.FTZ R3, R29, R28, !PT ;  /* 0x0000001c1d037209 */ /* 0x000fe20007810000 */
[----:B------:R-:W-:Y:S01]  /*5480*/  FFMA.FTZ R28, R55, UR11, -R5 ;  /* 0x0000000b371c7c23 */ /* 0x000fe20008010805 */
[----:B--2---:R-:W-:-:S03]  /*5490*/  CS2R R80, SRZ ;  /* 0x0000000000507805 */ /* 0x004fc6000001ff00 */
[----:B------:R-:W2:Y:S02]  /*54a0*/  SHFL.BFLY PT, R50, R3, 0x2, 0x1f ;  /* 0x0c401f0003327f89 */ /* 0x000ea400000e0000 */
[----:B------:R-:W-:Y:S08]  /*54b0*/  MUFU.EX2 R20, R51 ;  /* 0x0000003300147308 */ /* 0x000ff00000000800 */
[----:B------:R-:W-:Y:S08]  /*54c0*/  MUFU.EX2 R191, R191 ;  /* 0x000000bf00bf7308 */ /* 0x000ff00000000800 */
[----:B------:R-:W-:Y:S01]  /*54d0*/  MUFU.EX2 R28, R28 ;  /* 0x0000001c001c7308 */ /* 0x000fe20000000800 */
[----:B--2---:R-:W-:-:S07]  /*54e0*/  FMNMX.FTZ R50, R3, R50, !PT ;  /* 0x0000003203327209 */ /* 0x004fce0007810000 */
[----:B------:R-:W-:Y:S01]  /*54f0*/  MUFU.EX2 R185, R185 ;  /* 0x000000b900b97308 */ /* 0x000fe20000000800 */
[----:B------:R-:W2:Y:S07]  /*5500*/  SHFL.BFLY PT, R3, R50, 0x1, 0x1f ;  /* 0x0c201f0032037f89 */ /* 0x000eae00000e0000 */
[----:B------:R-:W-:Y:S08]  /*5510*/  MUFU.EX2 R40, R40 ;  /* 0x0000002800287308 */ /* 0x000ff00000000800 */
[----:B------:R-:W-:Y:S08]  /*5520*/  MUFU.EX2 R187, R187 ;  /* 0x000000bb00bb7308 */ /* 0x000ff00000000800 */
[----:B------:R-:W-:Y:S01]  /*5530*/  MUFU.EX2 R42, R42 ;  /* 0x0000002a002a7308 */ /* 0x000fe20000000800 */
[----:B--2---:R-:W-:Y:S01]  /*5540*/  FMNMX.FTZ R3, R50, R3, !PT ;  /* 0x0000000332037209 */ /* 0x004fe20007810000 */
[----:B-1----:R-:W-:Y:S01]  /*5550*/  FADD.FTZ R50, R201, R2 ;  /* 0x00000002c9327221 */ /* 0x002fe20000010000 */
[----:B------:R-:W-:-:S02]  /*5560*/  F2FP.F16.F32.PACK_AB R201, R2, R201 ;  /* 0x000000c902c9723e */ /* 0x000fc400000000ff */
[C---:B------:R-:W-:Y:S01]  /*5570*/  FSETP.NEU.FTZ.AND P3, PT, R3.reuse, -INF , PT ;  /* 0xff8000000300780b */ /* 0x040fe20003f7d000 */
[----:B------:R-:W-:Y:S01]  /*5580*/  FMUL.FTZ R11, R3, UR11 ;  /* 0x0000000b030b7c20 */ /* 0x000fe20008410000 */
[----:B---3--:R-:W-:Y:S01]  /*5590*/  FADD.FTZ R5, R203, R50 ;  /* 0x00000032cb057221 */ /* 0x008fe20000010000 */
[----:B------:R-:W-:Y:S01]  /*55a0*/  MUFU.EX2 R181, R181 ;  /* 0x000000b500b57308 */ /* 0x000fe20000000800 */
[C---:B------:R-:W-:Y:S02]  /*55b0*/  F2FP.F16.F32.PACK_AB R203, R6.reuse, R203 ;  /* 0x000000cb06cb723e */ /* 0x040fe400000000ff */
[----:B------:R-:W-:Y:S01]  /*55c0*/  FSEL R46, R11, RZ, P3 ;  /* 0x000000ff0b2e7208 */ /* 0x000fe20001800000 */
[----:B------:R-:W-:Y:S01]  /*55d0*/  FADD.FTZ R50, R6, R5 ;  /* 0x0000000506327221 */ /* 0x000fe20000010000 */
[----:B------:R-:W-:-:S03]  /*55e0*/  PLOP3.LUT P3, PT, PT, PT, UP1, 0x80, 0x0 ;  /* 0x000000000000781c */ /* 0x000fc60003f6f018 */
[--C-:B------:R-:W-:Y:S01]  /*55f0*/  FFMA.FTZ R200, R72, UR11, -R46.reuse ;  /* 0x0000000b48c87c23 */ /* 0x100fe2000801082e */
[--C-:B------:R-:W-:Y:S01]  /*5600*/  FFMA.FTZ R11, R73, UR11, -R46.reuse ;  /* 0x0000000b490b7c23 */ /* 0x100fe2000801082e */
[--C-:B------:R-:W-:Y:S01]  /*5610*/  FFMA.FTZ R202, R76, UR11, -R46.reuse ;  /* 0x0000000b4cca7c23 */ /* 0x100fe2000801082e */
[--C-:B------:R-:W-:Y:S01]  /*5620*/  FFMA.FTZ R13, R77, UR11, -R46.reuse ;  /* 0x0000000b4d0d7c23 */ /* 0x100fe2000801082e */
[--C-:B------:R-:W-:Y:S01]  /*5630*/  FFMA.FTZ R196, R64, UR11, -R46.reuse ;  /* 0x0000000b40c47c23 */ /* 0x100fe2000801082e */
[----:B------:R-:W-:Y:S01]  /*5640*/  FFMA.FTZ R65, R65, UR11, -R46 ;  /* 0x0000000b41417c23 */ /* 0x000fe2000801082e */
[----:B------:R-:W-:Y:S01]  /*5650*/  MUFU.EX2 R200, R200 ;  /* 0x000000c800c87308 */ /* 0x000fe20000000800 */
[----:B----4-:R-:W-:Y:S01]  /*5660*/  FADD.FTZ R5, R197, R50 ;  /* 0x00000032c5057221 */ /* 0x010fe20000010000 */
[--C-:B------:R-:W-:Y:S01]  /*5670*/  FFMA.FTZ R68, R68, UR11, -R46.reuse ;  /* 0x0000000b44447c23 */ /* 0x100fe2000801082e */
[--C-:B------:R-:W-:Y:S01]  /*5680*/  FFMA.FTZ R69, R69, UR11, -R46.reuse ;  /* 0x0000000b45457c23 */ /* 0x100fe2000801082e */
[--C-:B------:R-:W-:Y:S01]  /*5690*/  FFMA.FTZ R56, R56, UR11, -R46.reuse ;  /* 0x0000000b38387c23 */ /* 0x100fe2000801082e */
[----:B------:R-:W-:Y:S01]  /*56a0*/  FADD.FTZ R50, R8, R5 ;  /* 0x0000000508327221 */ /* 0x000fe20000010000 */
[--C-:B------:R-:W-:Y:S01]  /*56b0*/  FFMA.FTZ R57, R57, UR11, -R46.reuse ;  /* 0x0000000b39397c23 */ /* 0x100fe2000801082e */
[----:B------:R-:W-:Y:S01]  /*56c0*/  FFMA.FTZ R60, R60, UR11, -R46 ;  /* 0x0000000b3c3c7c23 */ /* 0x000fe2000801082e */
[----:B------:R-:W1:Y:S01]  /*56d0*/  MUFU.EX2 R11, R11 ;  /* 0x0000000b000b7308 */ /* 0x000e620000000800 */
[----:B-----5:R-:W-:Y:S01]  /*56e0*/  FADD.FTZ R21, R199, R50 ;  /* 0x00000032c7157221 */ /* 0x020fe20000010000 */
[--C-:B------:R-:W-:Y:S01]  /*56f0*/  FFMA.FTZ R61, R61, UR11, -R46.reuse ;  /* 0x0000000b3d3d7c23 */ /* 0x100fe2000801082e */
[--C-:B------:R-:W-:Y:S01]  /*5700*/  FFMA.FTZ R48, R48, UR11, -R46.reuse ;  /* 0x0000000b30307c23 */ /* 0x100fe2000801082e */
[--C-:B------:R-:W-:Y:S01]  /*5710*/  FFMA.FTZ R49, R49, UR11, -R46.reuse ;  /* 0x0000000b31317c23 */ /* 0x100fe2000801082e */
[----:B------:R-:W-:Y:S01]  /*5720*/  FADD.FTZ R54, R10, R21 ;  /* 0x000000150a367221 */ /* 0x000fe20000010000 */
[--C-:B------:R-:W-:Y:S01]  /*5730*/  FFMA.FTZ R52, R52, UR11, -R46.reuse ;  /* 0x0000000b34347c23 */ /* 0x100fe2000801082e */
[----:B------:R-:W-:Y:S01]  /*5740*/  FFMA.FTZ R53, R53, UR11, -R46 ;  /* 0x0000000b35357c23 */ /* 0x000fe2000801082e */
[----:B------:R-:W2:Y:S01]  /*5750*/  MUFU.EX2 R202, R202 ;  /* 0x000000ca00ca7308 */ /* 0x000ea20000000800 */
[----:B0-----:R-:W-:Y:S01]  /*5760*/  FADD.FTZ R21, R193, R54 ;  /* 0x00000036c1157221 */ /* 0x001fe20000010000 */
[--C-:B------:R-:W-:Y:S01]  /*5770*/  FFMA.FTZ R15, R15, UR11, -R46.reuse ;  /* 0x0000000b0f0f7c23 */ /* 0x100fe2000801082e */
[--C-:B------:R-:W-:Y:S01]  /*5780*/  FFMA.FTZ R41, R41, UR11, -R46.reuse ;  /* 0x0000000b29297c23 */ /* 0x100fe2000801082e */
[--C-:B------:R-:W-:Y:S01]  /*5790*/  FFMA.FTZ R44, R44, UR11, -R46.reuse ;  /* 0x0000000b2c2c7c23 */ /* 0x100fe2000801082e */
[----:B------:R-:W-:Y:S01]  /*57a0*/  FADD.FTZ R54, R12, R21 ;  /* 0x000000150c367221 */ /* 0x000fe20000010000 */
[--C-:B------:R-:W-:Y:S01]  /*57b0*/  FFMA.FTZ R45, R45, UR11, -R46.reuse ;  /* 0x0000000b2d2d7c23 */ /* 0x100fe2000801082e */
[----:B------:R-:W-:Y:S01]  /*57c0*/  FFMA.FTZ R32, R32, UR11, -R46 ;  /* 0x0000000b20207c23 */ /* 0x000fe2000801082e */
[----:B------:R-:W0:Y:S01]  /*57d0*/  MUFU.EX2 R13, R13 ;  /* 0x0000000d000d7308 */ /* 0x000e220000000800 */
[----:B-1----:R-:W-:Y:S01]  /*57e0*/  FADD.FTZ R5, R200, R11 ;  /* 0x0000000bc8057221 */ /* 0x002fe20000010000 */
        /* <DEDUP_REMOVED lines=9> */
[--C-:B------:R-:W-:Y:S01]  /*5880*/  FFMA.FTZ R25, R25, UR11, -R46.reuse ;  /* 0x0000000b19197c23 */ /* 0x100fe2000801082e */
[--C-:B------:R-:W-:Y:S01]  /*5890*/  FFMA.FTZ R9, R9, UR11, -R46.reuse ;  /* 0x0000000b09097c23 */ /* 0x100fe2000801082e */
[----:B------:R-:W-:Y:S01]  /*58a0*/  FFMA.FTZ R29, R29, UR11, -R46 ;  /* 0x0000000b1d1d7c23 */ /* 0x000fe2000801082e */
[----:B------:R-:W-:Y:S01]  /*58b0*/  FADD.FTZ R54, R20, R21 ;  /* 0x0000001514367221 */ /* 0x000fe20000010000 */
[----:B------:R-:W-:Y:S01]  /*58c0*/  F2FP.F16.F32.PACK_AB R200, R11, R200 ;  /* 0x000000c80bc8723e */ /* 0x000fe200000000ff */
[----:B------:R-:W2:Y:S01]  /*58d0*/  MUFU.EX2 R65, R65 ;  /* 0x0000004100417308 */ /* 0x000ea20000000800 */
[----:B0-----:R-:W-:Y:S01]  /*58e0*/  FADD.FTZ R5, R13, R50 ;  /* 0x000000320d057221 */ /* 0x001fe20000010000 */
[----:B------:R-:W-:Y:S01]  /*58f0*/  FADD.FTZ R21, R191, R54 ;  /* 0x00000036bf157221 */ /* 0x000fe20000010000 */
[----:B------:R-:W-:Y:S01]  /*5900*/  F2FP.F16.F32.PACK_AB R197, R8, R197 ;  /* 0x000000c508c5723e */ /* 0x000fe200000000ff */
[----:B------:R-:W-:Y:S01]  /*5910*/  IMAD.U32 R8, RZ, RZ, UR7 ;  /* 0x00000007ff087e24 */ /* 0x000fe2000f8e00ff */
[----:B------:R-:W-:-:S02]  /*5920*/  F2FP.F16.F32.PACK_AB R191, R28, R191 ;  /* 0x000000bf1cbf723e */ /* 0x000fc400000000ff */
[----:B------:R-:W-:Y:S02]  /*5930*/  CS2R R76, SRZ ;  /* 0x00000000004c7805 */ /* 0x000fe4000001ff00 */
[----:B------:R-:W-:Y:S01]  /*5940*/  F2FP.F16.F32.PACK_AB R199, R10, R199 ;  /* 0x000000c70ac7723e */ /* 0x000fe200000000ff */
[----:B------:R-:W0:Y:S01]  /*5950*/  MUFU.EX2 R68, R68 ;  /* 0x0000004400447308 */ /* 0x000e220000000800 */
[----:B-1----:R-:W-:Y:S01]  /*5960*/  FADD.FTZ R50, R196, R5 ;  /* 0x00000005c4327221 */ /* 0x002fe20000010000 */
[----:B------:R-:W-:Y:S02]  /*5970*/  F2FP.F16.F32.PACK_AB R193, R12, R193 ;  /* 0x000000c10cc1723e */ /* 0x000fe400000000ff */
[----:B------:R-:W-:Y:S02]  /*5980*/  CS2R R72, SRZ ;  /* 0x0000000000487805 */ /* 0x000fe4000001ff00 */
[----:B------:R-:W-:Y:S02]  /*5990*/  F2FP.F16.F32.PACK_AB R195, R14, R195 ;  /* 0x000000c30ec3723e */ /* 0x000fe400000000ff */
[----:B------:R-:W-:-:S02]  /*59a0*/  CS2R R54, SRZ ;  /* 0x0000000000367805 */ /* 0x000fc4000001ff00 */
[----:B------:R-:W-:Y:S02]  /*59b0*/  F2FP.F16.F32.PACK_AB R189, R20, R189 ;  /* 0x000000bd14bd723e */ /* 0x000fe400000000ff */
[----:B------:R-:W-:Y:S01]  /*59c0*/  CS2R R46, SRZ ;  /* 0x00000000002e7805 */ /* 0x000fe2000001ff00 */
[----:B------:R-:W1:Y:S01]  /*59d0*/  MUFU.EX2 R69, R69 ;  /* 0x0000004500457308 */ /* 0x000e620000000800 */
[C---:B--2---:R-:W-:Y:S01]  /*59e0*/  FADD.FTZ R5, R65.reuse, R50 ;  /* 0x0000003241057221 */ /* 0x044fe20000010000 */
[----:B------:R-:W-:Y:S02]  /*59f0*/  F2FP.F16.F32.PACK_AB R196, R65, R196 ;  /* 0x000000c441c4723e */ /* 0x000fe400000000ff */
[----:B------:R-:W-:Y:S02]  /*5a00*/  CS2R R64, SRZ ;  /* 0x0000000000407805 */ /* 0x000fe4000001ff00 */
[----:B------:R-:W-:Y:S02]  /*5a10*/  F2FP.F16.F32.PACK_AB R202, R13, R202 ;  /* 0x000000ca0dca723e */ /* 0x000fe400000000ff */
[----:B------:R-:W2:Y:S01]  /*5a20*/  MUFU.EX2 R56, R56 ;  /* 0x0000003800387308 */ /* 0x000ea20000000800 */
[----:B0-----:R-:W-:-:S07]  /*5a30*/  FADD.FTZ R50, R68, R5 ;  /* 0x0000000544327221 */ /* 0x001fce0000010000 */
[----:B------:R-:W0:Y:S01]  /*5a40*/  MUFU.EX2 R57, R57 ;  /* 0x0000003900397308 */ /* 0x000e220000000800 */
[C---:B-1----:R-:W-:Y:S01]  /*5a50*/  FADD.FTZ R5, R69.reuse, R50 ;  /* 0x0000003245057221 */ /* 0x042fe20000010000 */
[----:B------:R-:W-:Y:S02]  /*5a60*/  F2FP.F16.F32.PACK_AB R198, R69, R68 ;  /* 0x0000004445c6723e */ /* 0x000fe400000000ff */
[----:B------:R-:W-:-:S04]  /*5a70*/  CS2R R68, SRZ ;  /* 0x0000000000447805 */ /* 0x000fc8000001ff00 */
[----:B------:R-:W1:Y:S01]  /*5a80*/  MUFU.EX2 R60, R60 ;  /* 0x0000003c003c7308 */ /* 0x000e620000000800 */
[----:B--2---:R-:W-:-:S07]  /*5a90*/  FADD.FTZ R50, R56, R5 ;  /* 0x0000000538327221 */ /* 0x004fce0000010000 */
[----:B------:R-:W2:Y:S01]  /*5aa0*/  MUFU.EX2 R61, R61 ;  /* 0x0000003d003d7308 */ /* 0x000ea20000000800 */
[C---:B0-----:R-:W-:Y:S01]  /*5ab0*/  FADD.FTZ R5, R57.reuse, R50 ;  /* 0x0000003239057221 */ /* 0x041fe20000010000 */
[----:B------:R-:W-:Y:S01]  /*5ac0*/  FADD.FTZ R50, R28, R21 ;  /* 0x000000151c327221 */ /* 0x000fe20000010000 */
[----:B------:R-:W-:Y:S02]  /*5ad0*/  F2FP.F16.F32.PACK_AB R192, R57, R56 ;  /* 0x0000003839c0723e */ /* 0x000fe400000000ff */
[----:B------:R-:W-:Y:S01]  /*5ae0*/  CS2R R56, SRZ ;  /* 0x0000000000387805 */ /* 0x000fe2000001ff00 */
[----:B------:R-:W-:Y:S01]  /*5af0*/  FADD.FTZ R21, R185, R50 ;  /* 0x00000032b9157221 */ /* 0x000fe20000010000 */
[----:B------:R-:W-:Y:S01]  /*5b00*/  F2FP.F16.F32.PACK_AB R185, R40, R185 ;  /* 0x000000b928b9723e */ /* 0x000fe200000000ff */
[----:B------:R-:W0:Y:S01]  /*5b10*/  MUFU.EX2 R48, R48 ;  /* 0x0000003000307308 */ /* 0x000e220000000800 */
[----:B-1----:R-:W-:Y:S01]  /*5b20*/  FADD.FTZ R0, R60, R5 ;  /* 0x000000053c007221 */ /* 0x002fe20000010000 */
[----:B------:R-:W-:-:S04]  /*5b30*/  FADD.FTZ R50, R40, R21 ;  /* 0x0000001528327221 */ /* 0x000fc80000010000 */
[----:B------:R-:W-:Y:S01]  /*5b40*/  FADD.FTZ R21, R187, R50 ;  /* 0x00000032bb157221 */ /* 0x000fe20000010000 */
[C---:B------:R-:W-:Y:S01]  /*5b50*/  F2FP.F16.F32.PACK_AB R187, R42.reuse, R187 ;  /* 0x000000bb2abb723e */ /* 0x040fe200000000ff */
[----:B------:R-:W1:Y:S01]  /*5b60*/  MUFU.EX2 R49, R49 ;  /* 0x0000003100317308 */ /* 0x000e620000000800 */
[C---:B--2---:R-:W-:Y:S01]  /*5b70*/  FADD.FTZ R5, R61.reuse, R0 ;  /* 0x000000003d057221 */ /* 0x044fe20000010000 */
[----:B------:R-:W-:Y:S01]  /*5b80*/  FADD.FTZ R2, R42, R21 ;  /* 0x000000152a027221 */ /* 0x000fe20000010000 */
[----:B------:R-:W-:Y:S02]  /*5b90*/  F2FP.F16.F32.PACK_AB R194, R61, R60 ;  /* 0x0000003c3dc2723e */ /* 0x000fe400000000ff */
[----:B------:R-:W-:Y:S02]  /*5ba0*/  CS2R R60, SRZ ;  /* 0x00000000003c7805 */ /* 0x000fe4000001ff00 */
[----:B------:R-:W-:Y:S01]  /*5bb0*/  CS2R R50, SRZ ;  /* 0x0000000000327805 */ /* 0x000fe2000001ff00 */
[----:B------:R-:W-:Y:S01]  /*5bc0*/  FADD.FTZ R21, R181, R2 ;  /* 0x00000002b5157221 */ /* 0x000fe20000010000 */
[----:B------:R-:W-:Y:S01]  /*5bd0*/  CS2R R42, SRZ ;  /* 0x00000000002a7805 */ /* 0x000fe2000001ff00 */
        /* <DEDUP_REMOVED lines=10> */
[----:B------:R-:W-:Y:S02]  /*5c80*/  F2FP.F16.F32.PACK_AB R190, R53, R52 ;  /* 0x0000003435be723e */ /* 0x000fe400000000ff */
[----:B------:R-:W-:-:S04]  /*5c90*/  CS2R R52, SRZ ;  /* 0x0000000000347805 */ /* 0x000fc8000001ff00 */
[----:B------:R0:W3:Y:S01]  /*5ca0*/  MUFU.EX2 R184, R41 ;  /* 0x0000002900b87308 */ /* 0x0000e20000000800 */
[----:B-1----:R-:W-:-:S07]  /*5cb0*/  FADD.FTZ R5, R15, R0 ;  /* 0x000000000f057221 */ /* 0x002fce0000010000 */
[----:B------:R-:W1:Y:S01]  /*5cc0*/  MUFU.EX2 R183, R183 ;  /* 0x000000b700b77308 */ /* 0x000e620000000800 */
[C---:B--2---:R-:W-:Y:S01]  /*5cd0*/  FADD.FTZ R0, R34.reuse, R21 ;  /* 0x0000001522007221 */ /* 0x044fe20000010000 */
[----:B------:R-:W-:Y:S02]  /*5ce0*/  F2FP.F16.F32.PACK_AB R181, R34, R181 ;  /* 0x000000b522b5723e */ /* 0x000fe400000000ff */
[----:B0-----:R-:W-:Y:S02]  /*5cf0*/  CS2R R40, SRZ ;  /* 0x0000000000287805 */ /* 0x001fe4000001ff00 */
[----:B------:R-:W-:Y:S02]  /*5d00*/  CS2R R34, SRZ ;  /* 0x0000000000227805 */ /* 0x000fe4000001ff00 */
[----:B------:R-:W0:Y:S01]  /*5d10*/  MUFU.EX2 R44, R44 ;  /* 0x0000002c002c7308 */ /* 0x000e220000000800 */
[C---:B---3--:R-:W-:Y:S01]  /*5d20*/  FADD.FTZ R5, R184.reuse, R5 ;  /* 0x00000005b8057221 */ /* 0x048fe20000010000 */
[----:B------:R-:W-:-:S06]  /*5d30*/  F2FP.F16.F32.PACK_AB R184, R184, R15 ;  /* 0x0000000fb8b8723e */ /* 0x000fcc00000000ff */
[----:B------:R-:W2:Y:S01]  /*5d40*/  MUFU.EX2 R45, R45 ;  /* 0x0000002d002d7308 */ /* 0x000ea20000000800 */
[----:B-1----:R-:W-:-:S07]  /*5d50*/  FADD.FTZ R21, R183, R0 ;  /* 0x00000000b7157221 */ /* 0x002fce0000010000 */
[----:B------:R-:W1:Y:S01]  /*5d60*/  MUFU.EX2 R32, R32 ;  /* 0x0000002000207308 */ /* 0x000e620000000800 */
[----:B0-----:R-:W-:-:S07]  /*5d70*/  FADD.FTZ R0, R44, R5 ;  /* 0x000000052c007221 */ /* 0x001fce0000010000 */
[----:B------:R-:W0:Y:S01]  /*5d80*/  MUFU.EX2 R33, R33 ;  /* 0x0000002100217308 */ /* 0x000e220000000800 */
[C---:B--2---:R-:W-:Y:S01]  /*5d90*/  FADD.FTZ R5, R45.reuse, R0 ;  /* 0x000000002d057221 */ /* 0x044fe20000010000 */
[----:B------:R-:W-:Y:S02]  /*5da0*/  F2FP.F16.F32.PACK_AB R186, R45, R44 ;  /* 0x0000002c2dba723e */ /* 0x000fe400000000ff */
[----:B------:R-:W-:-:S04]  /*5db0*/  CS2R R44, SRZ ;  /* 0x00000000002c7805 */ /* 0x000fc8000001ff00 */
[----:B------:R-:W2:Y:S01]  /*5dc0*/  MUFU.EX2 R36, R36 ;  /* 0x0000002400247308 */ /* 0x000ea20000000800 */
[----:B-1----:R-:W-:-:S07]  /*5dd0*/  FADD.FTZ R0, R32, R5 ;  /* 0x0000000520007221 */ /* 0x002fce0000010000 */
[----:B------:R-:W1:Y:S01]  /*5de0*/  MUFU.EX2 R38, R38 ;  /* 0x0000002600267308 */ /* 0x000e620000000800 */
[C---:B0-----:R-:W-:Y:S01]  /*5df0*/  FADD.FTZ R5, R33.reuse, R0 ;  /* 0x0000000021057221 */ /* 0x041fe20000010000 */
[----:B------:R-:W-:Y:S02]  /*5e00*/  F2FP.F16.F32.PACK_AB R180, R33, R32 ;  /* 0x0000002021b4723e */ /* 0x000fe400000000ff */
[----:B------:R-:W-:-:S04]  /*5e10*/  CS2R R32, SRZ ;  /* 0x0000000000207805 */ /* 0x000fc8000001ff00 */
[----:B------:R-:W0:Y:S01]  /*5e20*/  MUFU.EX2 R37, R37 ;  /* 0x0000002500257308 */ /* 0x000e220000000800 */
[----:B--2---:R-:W-:-:S07]  /*5e30*/  FADD.FTZ R0, R36, R5 ;  /* 0x0000000524007221 */ /* 0x004fce0000010000 */
[----:B------:R-:W2:Y:S01]  /*5e40*/  MUFU.EX2 R177, R177 ;  /* 0x000000b100b17308 */ /* 0x000ea20000000800 */
[C---:B-1----:R-:W-:Y:S01]  /*5e50*/  FADD.FTZ R2, R38.reuse, R21 ;  /* 0x0000001526027221 */ /* 0x042fe20000010000 */
[----:B------:R-:W-:Y:S02]  /*5e60*/  F2FP.F16.F32.PACK_AB R183, R38, R183 ;  /* 0x000000b726b7723e */ /* 0x000fe400000000ff */
[----:B------:R-:W-:-:S04]  /*5e70*/  CS2R R38, SRZ ;  /* 0x0000000000267805 */ /* 0x000fc8000001ff00 */
[----:B------:R-:W1:Y:S01]  /*5e80*/  MUFU.EX2 R24, R24 ;  /* 0x0000001800187308 */ /* 0x000e620000000800 */
[C---:B0-----:R-:W-:Y:S01]  /*5e90*/  FADD.FTZ R11, R37.reuse, R0 ;  /* 0x00000000250b7221 */ /* 0x041fe20000010000 */
[----:B------:R-:W-:Y:S02]  /*5ea0*/  F2FP.F16.F32.PACK_AB R182, R37, R36 ;  /* 0x0000002425b6723e */ /* 0x000fe400000000ff */
[----:B------:R-:W-:-:S04]  /*5eb0*/  CS2R R36, SRZ ;  /* 0x0000000000247805 */ /* 0x000fc8000001ff00 */
[----:B------:R-:W0:Y:S01]  /*5ec0*/  MUFU.EX2 R26, R26 ;  /* 0x0000001a001a7308 */ /* 0x000e220000000800 */
[----:B--2---:R-:W-:-:S07]  /*5ed0*/  FADD.FTZ R21, R177, R2 ;  /* 0x00000002b1157221 */ /* 0x004fce0000010000 */
[----:B------:R-:W2:Y:S01]  /*5ee0*/  MUFU.EX2 R25, R25 ;  /* 0x0000001900197308 */ /* 0x000ea20000000800 */
[----:B-1----:R-:W-:-:S07]  /*5ef0*/  FADD.FTZ R0, R24, R11 ;  /* 0x0000000b18007221 */ /* 0x002fce0000010000 */
[----:B------:R-:W1:Y:S01]  /*5f00*/  MUFU.EX2 R179, R179 ;  /* 0x000000b300b37308 */ /* 0x000e620000000800 */
[C---:B0-----:R-:W-:Y:S01]  /*5f10*/  FADD.FTZ R2, R26.reuse, R21 ;  /* 0x000000151a027221 */ /* 0x041fe20000010000 */
[----:B------:R-:W-:Y:S02]  /*5f20*/  F2FP.F16.F32.PACK_AB R177, R26, R177 ;  /* 0x000000b11ab1723e */ /* 0x000fe400000000ff */
[----:B------:R-:W-:-:S04]  /*5f30*/  CS2R R26, SRZ ;  /* 0x00000000001a7805 */ /* 0x000fc8000001ff00 */
[----:B------:R-:W0:Y:S01]  /*5f40*/  MUFU.EX2 R9, R9 ;  /* 0x0000000900097308 */ /* 0x000e220000000800 */
[C---:B--2---:R-:W-:Y:S01]  /*5f50*/  FADD.FTZ R0, R25.reuse, R0 ;  /* 0x0000000019007221 */ /* 0x044fe20000010000 */
[----:B------:R-:W-:Y:S02]  /*5f60*/  F2FP.F16.F32.PACK_AB R176, R25, R24 ;  /* 0x0000001819b0723e */ /* 0x000fe400000000ff */
[----:B------:R-:W-:-:S04]  /*5f70*/  CS2R R24, SRZ ;  /* 0x0000000000187805 */ /* 0x000fc8000001ff00 */
[----:B------:R-:W2:Y:S01]  /*5f80*/  MUFU.EX2 R30, R30 ;  /* 0x0000001e001e7308 */ /* 0x000ea20000000800 */
[----:B-1----:R-:W-:Y:S01]  /*5f90*/  FADD.FTZ R21, R179, R2 ;  /* 0x00000002b3157221 */ /* 0x002fe20000010000 */
[----:B------:R-:W-:-:S06]  /*5fa0*/  IMAD.MOV.U32 R2, RZ, RZ, 0x3f800000 ;  /* 0x3f800000ff027424 */ /* 0x000fcc00078e00ff */
[----:B------:R1:W3:Y:S01]  /*5fb0*/  MUFU.EX2 R178, R29 ;  /* 0x0000001d00b27308 */ /* 0x0002e20000000800 */
[----:B0-----:R-:W-:Y:S01]  /*5fc0*/  FADD.FTZ R11, R9, R0 ;  /* 0x00000000090b7221 */ /* 0x001fe20000010000 */
[----:B------:R-:W-:Y:S02]  /*5fd0*/  IMAD.MOV.U32 R0, RZ, RZ, 0x3f800000 ;  /* 0x3f800000ff007424 */ /* 0x000fe400078e00ff */
[C---:B--2---:R-:W-:Y:S01]  /*5fe0*/  FADD.FTZ R5, R30.reuse, R21 ;  /* 0x000000151e057221 */ /* 0x044fe20000010000 */
[----:B------:R-:W-:Y:S02]  /*5ff0*/  F2FP.F16.F32.PACK_AB R179, R30, R179 ;  /* 0x000000b31eb3723e */ /* 0x000fe400000000ff */
[----:B------:R-:W-:Y:S02]  /*6000*/  CS2R R30, SRZ ;  /* 0x00000000001e7805 */ /* 0x000fe4000001ff00 */
[----:B-1----:R-:W-:Y:S01]  /*6010*/  CS2R R28, SRZ ;  /* 0x00000000001c7805 */ /* 0x002fe2000001ff00 */
[C---:B---3--:R-:W-:Y:S01]  /*6020*/  FADD.FTZ R6, R178.reuse, R11 ;  /* 0x0000000bb2067221 */ /* 0x048fe20000010000 */
[----:B------:R-:W-:Y:S01]  /*6030*/  F2FP.F16.F32.PACK_AB R178, R178, R9 ;  /* 0x00000009b2b2723e */ /* 0x000fe200000000ff */
[----:B------:R-:W-:Y:S06]  /*6040*/  @!P3 BRA `(.L_x_2254) ;  /* 0x00000044004cb947 */ /* 0x000fec0003800000 */
[----:B------:R-:W-:Y:S01]  /*6050*/  IMAD.MOV.U32 R9, RZ, RZ, R4 ;  /* 0x000000ffff097224 */ /* 0x000fe200078e0004 */
[----:B------:R-:W-:Y:S01]  /*6060*/  UMOV UR61, UR60 ;  /* 0x0000003c003d7c82 */ /* 0x000fe20008000000 */
[----:B------:R-:W-:Y:S01]  /*6070*/  IMAD.MOV.U32 R10, RZ, RZ, R3 ;  /* 0x000000ffff0a7224 */ /* 0x000fe200078e0003 */
[----:B------:R-:W-:Y:S01]  /*6080*/  UMOV UR7, UR36 ;  /* 0x0000002400077c82 */ /* 0x000fe20008000000 */
[----:B------:R-:W-:Y:S02]  /*6090*/  IMAD.MOV.U32 R2, RZ, RZ, 0x3f800000 ;  /* 0x3f800000ff027424 */ /* 0x000fe400078e00ff */
[----:B------:R-:W-:-:S07]  /*60a0*/  IMAD.MOV.U32 R119, RZ, RZ, RZ ;  /* 0x000000ffff777224 */ /* 0x000fce00078e00ff */
.L_x_2263:
[----:B------:R-:W-:-:S04]  /*60b0*/  UIADD3 UR6, UR7, 0x1, URZ ;  /* 0x0000000107067890 */ /* 0x000fc8000fffe03f */
[----:B------:R-:W-:-:S04]  /*60c0*/  UISETP.NE.AND UP1, UPT, UR6, 0x2, UPT ;  /* 0x000000020600788c */ /* 0x000fc8000bf25270 */
[----:B------:R-:W-:Y:S02]  /*60d0*/  USEL UR60, URZ, 0x1, UP1 ;  /* 0x000000013f3c7887 */ /* 0x000fe40008800000 */
[----:B------:R-:W-:Y:S02]  /*60e0*/  USEL UR36, UR6, URZ, UP1 ;  /* 0x0000003f06247287 */ /* 0x000fe40008800000 */
[----:B------:R-:W-:Y:S01]  /*60f0*/  ULOP3.LUT UR60, UR61, UR60, URZ, 0x3c, !UPT ;  /* 0x0000003c3d3c7292 */ /* 0x000fe2000f8e3c3f */
[----:B------:R-:W-:Y:S11]  /*6100*/  @!P0 BRA `(.L_x_2255) ;  /* 0x0000000000048947 */ /* 0x000ff60003800000 */
[----:B------:R-:W-:Y:S01]  /*6110*/  BPT.TRAP 0x1 ;  /* 0x000000040000795c */ /* 0x000fe20000300000 */
.L_x_2255:
[----:B------:R-:W-:Y:S01]  /*6120*/  ULEA UR38, UR36, UR39, 0x3 ;  /* 0x0000002724267291 */ /* 0x000fe2000f8e183f */
[----:B------:R-:W-:-:S05]  /*6130*/  IMAD.U32 R3, RZ, RZ, UR60 ;  /* 0x0000003cff037e24 */ /* 0x000fca000f8e00ff */
[----:B------:R-:W-:-:S04]  /*6140*/  SHF.L.U32 R3, R3, 0x1f, RZ ;  /* 0x0000001f03037819 */ /* 0x000fc800000006ff */
[----:B------:R0:W1:Y:S01]  /*6150*/  SYNCS.PHASECHK.TRANS64.TRYWAIT P3, [UR38+0x36830], R3 ;  /* 0x03683003ff0075a7 */ /* 0x0000620008060166 */
[----:B------:R-:W-:Y:S05]  /*6160*/  @!P0 BRA `(.L_x_2256) ;  /* 0x0000000000048947 */ /* 0x000fea0003800000 */
[----:B------:R-:W-:Y:S01]  /*6170*/  BPT.TRAP 0x1 ;  /* 0x000000040000795c */ /* 0x000fe20000300000 */
.L_x_2256:
[----:B-1----:R-:W-:Y:S05]  /*6180*/  @P3 BRA `(.L_x_2257) ;  /* 0x0000000000083947 */ /* 0x002fea0003800000 */
[----:B------:R-:W1:Y:S02]  /*6190*/  SYNCS.PHASECHK.TRANS64.TRYWAIT P3, [UR38+0x36830], R3 ;  /* 0x03683003ff0075a7 */ /* 0x000e640008060166 */
[----:B-1----:R-:W-:Y:S05]  /*61a0*/  @!P3 BRA `(.L_x_2258) ;  /* 0x000001480034b947 */ /* 0x002fea0003800000 */
.L_x_2257:
[----:B------:R-:W-:Y:S01]  /*61b0*/  R2UR UR6, R7 ;  /* 0x00000000070672ca */ /* 0x000fe200000e0000 */
[----:B------:R-:W-:Y:S01]  /*61c0*/  WARPGROUP.ARRIVE ;  /* 0x00000000000079c5 */ /* 0x000fe20000000000 */
[----:B------:R-:W-:Y:S01]  /*61d0*/  UMOV UR56, UR52 ;  /* 0x0000003400387c82 */ /* 0x000fe20008000000 */
[----:B------:R-:W-:Y:S01]  /*61e0*/  UMOV UR57, UR53 ;  /* 0x0000003500397c82 */ /* 0x000fe20008000000 */
[----:B------:R-:W-:Y:S01]  /*61f0*/  UMOV UR59, 0x40000040 ;  /* 0x40000040003b7882 */ /* 0x000fe20000000000 */
[----:B------:R-:W-:Y:S01]  /*6200*/  UMOV UR55, 0x40000040 ;  /* 0x4000004000377882 */ /* 0x000fe20000000000 */
[----:B01----:R-:W-:Y:S01]  /*6210*/  MOV R3, UR49 ;  /* 0x0000003100037c02 */ /* 0x003fe20008000f00 */
[----:B------:R-:W-:Y:S01]  /*6220*/  UMOV UR49, UR53 ;  /* 0x0000003500317c82 */ /* 0x000fe20008000000 */
[----:B------:R-:W-:Y:S01]  /*6230*/  MOV R4, UR48 ;  /* 0x0000003000047c02 */ /* 0x000fe20008000f00 */
[----:B------:R-:W-:Y:S01]  /*6240*/  UMOV UR48, UR52 ;  /* 0x0000003400307c82 */ /* 0x000fe20008000000 */
[----:B------:R-:W-:Y:S01]  /*6250*/  UMOV UR51, 0x40000040 ;  /* 0x4000004000337882 */ /* 0x000fe20000000000 */
[----:B------:R-:W-:Y:S01]  /*6260*/  UMOV UR19, 0x40000040 ;  /* 0x4000004000137882 */ /* 0x000fe20000000000 */
[----:B------:R-:W-:Y:S01]  /*6270*/  UMOV UR23, 0x40000040 ;  /* 0x4000004000177882 */ /* 0x000fe20000000000 */
[----:B------:R-:W-:Y:S01]  /*6280*/  UIMAD UR6, UR36, 0xa80, UR6 ;  /* 0x00000a80240678a4 */ /* 0x000fe2000f8e0206 */
[-C--:B------:R-:W-:Y:S01]  /*6290*/  FMUL.FTZ R24, R24, R0.reuse ;  /* 0x0000000018187220 */ /* 0x080fe20000410000 */
[----:B------:R-:W-:Y:S01]  /*62a0*/  UMOV UR27, 0x40000040 ;  /* 0x40000040001b7882 */ /* 0x000fe20000000000 */
[----:B------:R-:W-:Y:S01]  /*62b0*/  UMOV UR31, 0x40000040 ;  /* 0x40000040001f7882 */ /* 0x000fe20000000000 */
[----:B------:R-:W-:Y:S01]  /*62c0*/  UIADD3 UR54, UR6, 0x80, URZ ;  /* 0x0000008006367890 */ /* 0x000fe2000fffe03f */
[-C--:B------:R-:W-:Y:S01]  /*62d0*/  FMUL.FTZ R25, R25, R0.reuse ;  /* 0x0000000019197220 */ /* 0x080fe20000410000 */
[----:B------:R-:W-:Y:S01]  /*62e0*/  UIADD3 UR10, UR6, 0x100, URZ ;  /* 0x00000100060a7890 */ /* 0x000fe2000fffe03f */
[-C--:B------:R-:W-:Y:S01]  /*62f0*/  FMUL.FTZ R28, R28, R0.reuse ;  /* 0x000000001c1c7220 */ /* 0x080fe20000410000 */
[----:B------:R-:W-:Y:S01]  /*6300*/  UMOV UR58, UR6 ;  /* 0x00000006003a7c82 */ /* 0x000fe20008000000 */
[----:B------:R-:W-:Y:S01]  /*6310*/  UIADD3 UR11, UR6, 0x300, URZ ;  /* 0x00000300060b7890 */ /* 0x000fe2000fffe03f */
[----:B------:R-:W-:Y:S01]  /*6320*/  HGMMA.64x16x16.F32 R168, gdesc[UR56], RZ, !UPT, gsb0 ;  /* 0x0020000038a879f0 */ /* 0x000fe2000c0008ff */
[----:B------:R-:W-:Y:S01]  /*6330*/  UIADD3 UR58, UR6, 0x180, URZ ;  /* 0x00000180063a7890 */ /* 0x000fe2000fffe03f */
[-C--:B------:R-:W-:Y:S01]  /*6340*/  FMUL.FTZ R29, R29, R0.reuse ;  /* 0x000000001d1d7220 */ /* 0x080fe20000410000 */
[----:B------:R-:W-:Y:S01]  /*6350*/  UMOV UR50, UR10 ;  /* 0x0000000a00327c82 */ /* 0x000fe20008000000 */
        /* <DEDUP_REMOVED lines=119> */
[----:B------:R-:W-:Y:S01]  /*6ad0*/  FMUL.FTZ R119, R119, R2 ;  /* 0x0000000277777220 */ /* 0x000fe20000410000 */
[----:B------:R-:W-:-:S02]  /*6ae0*/  WARPGROUP.DEPBAR.LE gsb0, 0x0 ;  /* 0x00008000000079c5 */ /* 0x000fc40000010000 */
[----:B------:R-:W-:-:S06]  /*6af0*/  WARPGROUP.ARRIVE ;  /* 0x00000000000079c5 */ /* 0x000fcc0000000000 */
[----:B------:R-:W-:Y:S01]  /*6b00*/  HGMMA.64x16x16.F32 R144, gdesc[UR56], RZ, !UPT, gsb0 ;  /* 0x00200000389079f0 */ /* 0x000fe2000c0008ff */
[----:B------:R-:W-:Y:S01]  /*6b10*/  UMOV UR56, UR52 ;  /* 0x0000003400387c82 */ /* 0x000fe20008000000 */
[----:B------:R-:W-:Y:S01]  /*6b20*/  UMOV UR57, UR53 ;  /* 0x0000003500397c82 */ /* 0x000fe20008000000 */
[----:B------:R-:W-:Y:S01]  /*6b30*/  UMOV UR58, UR10 ;  /* 0x0000000a003a7c82 */ /* 0x000fe20008000000 */
[----:B------:R-:W-:Y:S01]  /*6b40*/  UMOV UR59, 0x40000040 ;  /* 0x40000040003b7882 */ /* 0x000fe20000000000 */
[----:B------:R-:W-:Y:S01]  /*6b50*/  UIADD3 UR10, UR6, 0x82, URZ ;  /* 0x00000082060a7890 */ /* 0x000fe2000fffe03f */
[----:B------:R-:W-:Y:S02]  /*6b60*/  WARPGROUP.DEPBAR.LE gsb0, 0x0 ;  /* 0x00008000000079c5 */ /* 0x000fe40000010000 */
[----:B------:R-:W-:-:S06]  /*6b70*/  WARPGROUP.ARRIVE ;  /* 0x00000000000079c5 */ /* 0x000fcc0000000000 */
[----:B------:R-:W-:Y:S01]  /*6b80*/  HGMMA.64x16x16.F32 R136, gdesc[UR52], RZ, !UPT, gsb0 ;  /* 0x00200000348879f0 */ /* 0x000fe2000c0008ff */
[----:B------:R-:W-:Y:S01]  /*6b90*/  UMOV UR54, UR11 ;  /* 0x0000000b00367c82 */ /* 0x000fe20008000000 */
[----:B------:R-:W-:Y:S01]  /*6ba0*/  UMOV UR55, 0x40000040 ;  /* 0x4000004000377882 */ /* 0x000fe20000000000 */
[----:B------:R-:W-:Y:S01]  /*6bb0*/  UIADD3 UR11, UR6, 0x102, URZ ;  /* 0x00000102060b7890 */ /* 0x000fe2000fffe03f */
        /* <DEDUP_REMOVED lines=454> */
.L_x_2259:
[----:B------:R-:W-:Y:S01]  /*8820*/  ULEA UR10, UR7, UR39, 0x3 ;  /* 0x00000027070a7291 */ /* 0x000fe2000f8e183f */
[----:B------:R-:W-:-:S05]  /*8830*/  IMAD.U32 R0, RZ, RZ, UR61 ;  /* 0x0000003dff007e24 */ /* 0x000fca000f8e00ff */
[----:B------:R-:W-:-:S04]  /*8840*/  SHF.L.U32 R0, R0, 0x1f, RZ ;  /* 0x0000001f00007819 */ /* 0x000fc800000006ff */
[----:B------:R0:W1:Y:S01]  /*8850*/  SYNCS.PHASECHK.TRANS64.TRYWAIT P3, [UR10+0x36850], R0 ;  /* 0x03685000ff0075a7 */ /* 0x000062000806014a */
[----:B------:R-:W-:Y:S05]  /*8860*/  @!P0 BRA `(.L_x_2260) ;  /* 0x0000000000048947 */ /* 0x000fea0003800000 */
[----:B------:R-:W-:Y:S01]  /*8870*/  BPT.TRAP 0x1 ;  /* 0x000000040000795c */ /* 0x000fe20000300000 */
.L_x_2260:
[----:B-1----:R-:W-:Y:S05]  /*8880*/  @P3 BRA `(.L_x_2261) ;  /* 0x0000000000083947 */ /* 0x002fea0003800000 */
[----:B------:R-:W1:Y:S02]  /*8890*/  SYNCS.PHASECHK.TRANS64.TRYWAIT P3, [UR10+0x36850], R0 ;  /* 0x03685000ff0075a7 */ /* 0x000e64000806014a */
[----:B-1----:R-:W-:Y:S05]  /*88a0*/  @!P3 BRA `(.L_x_2262) ;  /* 0x00000120008cb947 */ /* 0x002fea0003800000 */
.L_x_2261:
[----:B------:R-:W-:Y:S01]  /*88b0*/  UIADD3 UR6, UR39, 0x400, URZ ;  /* 0x0000040027067890 */ /* 0x000fe2000fffe03f */
[----:B------:R-:W-:Y:S01]  /*88c0*/  WARPGROUP.ARRIVE ;  /* 0x00000000000079c5 */ /* 0x000fe20000000000 */
[----:B------:R-:W-:Y:S01]  /*88d0*/  R2UR UR18, R22 ;  /* 0x00000000161272ca */ /* 0x000fe200000e0000 */
[----:B------:R-:W-:Y:S01]  /*88e0*/  UMOV UR61, UR60 ;  /* 0x0000003c003d7c82 */ /* 0x000fe20008000000 */
[----:B------:R-:W-:Y:S01]  /*88f0*/  USHF.R.U32.HI UR6, URZ, 0x4, UR6 ;  /* 0x000000043f067899 */ /* 0x000fe20008011606 */
[----:B------:R-:W-:Y:S02]  /*8900*/  R2UR UR15, R16 ;  /* 0x00000000100f72ca */ /* 0x000fe400000e0000 */
[----:B------:R-:W-:Y:S01]  /*8910*/  R2UR UR11, R17 ;  /* 0x00000000110b72ca */ /* 0x000fe200000e0000 */
[----:B------:R-:W-:-:S04]  /*8920*/  ULOP3.LUT UR6, UR6, 0x3fff, URZ, 0xc0, !UPT ;  /* 0x00003fff06067892 */ /* 0x000fc8000f8ec03f */
[----:B------:R-:W-:-:S03]  /*8930*/  ULOP3.LUT UR6, UR6, 0x3800000, URZ, 0xfc, !UPT ;  /* 0x0380000006067892 */ /* 0x000fc6000f8efc3f */
[----:B------:R-:W-:Y:S01]  /*8940*/  VIADD R3, R23, UR18 ;  /* 0x0000001217037c36 */ /* 0x000fe20008000000 */
[----:B------:R-:W-:Y:S02]  /*8950*/  UIMAD UR14, UR7, 0xa80, UR6 ;  /* 0x00000a80070e78a4 */ /* 0x000fe4000f8e0206 */
[----:B------:R-:W-:Y:S01]  /*8960*/  IMAD.U32 R4, RZ, RZ, UR15 ;  /* 0x0000000fff047e24 */ /* 0x000fe2000f8e00ff */
[----:B------:R-:W-:Y:S01]  /*8970*/  UMOV UR7, 0x40000040 ;  /* 0x4000004000077882 */ /* 0x000fe20000000000 */
[----:B------:R-:W-:-:S03]  /*8980*/  R2UR UR15, R8 ;  /* 0x00000000080f72ca */ /* 0x000fc600000e0000 */
[----:B------:R-:W-:Y:S02]  /*8990*/  UMOV UR6, UR14 ;  /* 0x0000000e00067c82 */ /* 0x000fe40008000000 */
[----:B------:R-:W-:Y:S01]  /*89a0*/  HGMMA.64x192x16.F32 R24, R200, gdesc[UR4].tnspB, R24, gsb0 ;  /* 0x42e00004c8187df0 */ /* 0x000fe20008000818 */
[----:B------:R-:W-:Y:S01]  /*89b0*/  UIADD3 UR6, UR14, 0x80, URZ ;  /* 0x000000800e067890 */ /* 0x000fe2000fffe03f */
[----:B------:R-:W-:-:S06]  /*89c0*/  UMOV UR7, 0x40000040 ;  /* 0x4000004000077882 */ /* 0x000fcc0000000000 */
[----:B------:R-:W-:Y:S01]  /*89d0*/  UISETP.GT.AND UP1, UPT, UR37, UR15, UPT ;  /* 0x0000000f2500728c */ /* 0x000fe2000bf24270 */
[----:B------:R-:W-:Y:S02]  /*89e0*/  WARPGROUP.DEPBAR.LE gsb0, 0x0 ;  /* 0x00008000000079c5 */ /* 0x000fe40000010000 */
[----:B------:R-:W-:-:S09]  /*89f0*/  WARPGROUP.ARRIVE ;  /* 0x00000000000079c5 */ /* 0x000fd20000000000 */
        /* <DEDUP_REMOVED lines=16> */
[----:B------:R-:W-:Y:S02]  /*8b00*/  UIMAD UR6, UR37, -0x70, URZ ;  /* 0xffffff90250678a4 */ /* 0x000fe4000f8e023f */
[----:B------:R-:W-:Y:S02]  /*8b10*/  UIADD3 UR37, UR37, -0x1, URZ ;  /* 0xffffffff25257890 */ /* 0x000fe4000fffe03f */
[----:B------:R-:W0:Y:S02]  /*8b20*/  SHFL.IDX PT, R2, R3, 0x1, 0x1c1f ;  /* 0x003c1f0003027f89 */ /* 0x000e2400000e0000 */
[----:B------:R-:W-:Y:S01]  /*8b30*/  IMAD.U32 R11, RZ, RZ, UR6 ;  /* 0x00000006ff0b7e24 */ /* 0x000fe2000f8e00ff */
[----:B------:R-:W-:Y:S01]  /*8b40*/  UIADD3 UR6, UR14, 0x200, URZ ;  /* 0x000002000e067890 */ /* 0x000fe2000fffe03f */
[----:B------:R-:W1:Y:S03]  /*8b50*/  SHFL.IDX PT, R3, R3, RZ, 0x1c1f ;  /* 0x001c1fff03037589 */ /* 0x000e6600000e0000 */
[----:B------:R-:W-:-:S04]  /*8b60*/  IADD3 R0, -R18, 0x1, R11 ;  /* 0x0000000112007810 */ /* 0x000fc80007ffe10b */
[----:B------:R-:W-:Y:S01]  /*8b70*/  IADD3 R0, -R4, UR11, R0 ;  /* 0x0000000b04007c10 */ /* 0x000fe2000fffe100 */
[----:B------:R-:W-:-:S04]  /*8b80*/  ULDC UR11, c[0x0][0x988] ;  /* 0x00026200000b7ab9 */ /* 0x000fc80000000800 */
[C---:B0-----:R-:W-:Y:S02]  /*8b90*/  IMAD.IADD R2, R0.reuse, 0x1, R2 ;  /* 0x0000000100027824 */ /* 0x041fe400078e0202 */
[----:B-1----:R-:W-:-:S03]  /*8ba0*/  IMAD.IADD R0, R0, 0x1, R3 ;  /* 0x0000000100007824 */ /* 0x002fc600078e0203 */
        /* <DEDUP_REMOVED lines=81> */
[----:B------:R-:W-:Y:S01]  /*90c0*/  FSEL R127, R127, -INF , P5 ;  /* 0xff8000007f7f7808 */ /* 0x000fe20002800000 */
[----:B------:R-:W-:Y:S02]  /*90d0*/  WARPGROUP.DEPBAR.LE gsb0, 0x0 ;  /* 0x00008000000079c5 */ /* 0x000fe40000010000 */
[----:B------:R-:W-:Y:S01]  /*90e0*/  WARPGROUP.ARRIVE ;  /* 0x00000000000079c5 */ /* 0x000fe20000000000 */
[----:B------:R-:W-:-:S02]  /*90f0*/  FMNMX.FTZ R4, R126, R4, !PT ;  /* 0x000000047e047209 */ /* 0x000fc40007810000 */
[C---:B------:R-:W-:Y:S02]  /*9100*/  ISETP.GT.AND P6, PT, R0.reuse, RZ, PT ;  /* 0x000000ff0000720c */ /* 0x040fe40003fc4270 */
[----:B------:R-:W-:Y:S01]  /*9110*/  FMNMX.FTZ R4, R127, R4, !PT ;  /* 0x000000047f047209 */ /* 0x000fe20007810000 */
[----:B------:R-:W-:Y:S01]  /*9120*/  HGMMA.64x192x16.F32 R24, R184, gdesc[UR4].tnspB, R24, gsb0 ;  /* 0x42e00004b8187df0 */ /* 0x000fe20008000818 */
[----:B------:R-:W-:Y:S01]  /*9130*/  UIADD3 UR6, UR14, 0x280, URZ ;  /* 0x000002800e067890 */ /* 0x000fe2000fffe03f */
[----:B------:R-:W-:Y:S01]  /*9140*/  ISETP.GT.AND P5, PT, R0, 0x1, PT ;  /* 0x000000010000780c */ /* 0x000fe20003fa4270 */
[----:B------:R-:W-:Y:S01]  /*9150*/  UMOV UR7, 0x40000040 ;  /* 0x4000004000077882 */ /* 0x000fe20000000000 */
[----:B------:R-:W0:Y:S01]  /*9160*/  SHFL.BFLY PT, R2, R4, 0x2, 0x1f ;  /* 0x0c401f0004027f89 */ /* 0x000e2200000e0000 */
[----:B------:R-:W-:Y:S02]  /*9170*/  FSEL R168, R168, -INF , P6 ;  /* 0xff800000a8a87808 */ /* 0x000fe40003000000 */
[----:B------:R-:W-:-:S02]  /*9180*/  ISETP.GT.AND P4, PT, R0, 0x8, PT ;  /* 0x000000080000780c */ /* 0x000fc40003f84270 */
[----:B------:R-:W-:Y:S02]  /*9190*/  FSEL R169, R169, -INF , P5 ;  /* 0xff800000a9a97808 */ /* 0x000fe40002800000 */
[----:B------:R-:W-:Y:S02]  /*91a0*/  ISETP.GT.AND P6, PT, R0, 0x9, PT ;  /* 0x000000090000780c */ /* 0x000fe40003fc4270 */
[----:B------:R-:W-:Y:S02]  /*91b0*/  FSEL R172, R172, -INF , P4 ;  /* 0xff800000acac7808 */ /* 0x000fe40002000000 */
[----:B------:R-:W-:Y:S02]  /*91c0*/  FSEL R173, R173, -INF , P6 ;  /* 0xff800000adad7808 */ /* 0x000fe40003000000 */
[C---:B------:R-:W-:Y:S02]  /*91d0*/  ISETP.GT.AND P6, PT, R0.reuse, 0x10, PT ;  /* 0x000000100000780c */ /* 0x040fe40003fc4270 */
[----:B------:R-:W-:-:S02]  /*91e0*/  ISETP.GT.AND P5, PT, R0, 0x11, PT ;  /* 0x000000110000780c */ /* 0x000fc40003fa4270 */
[----:B------:R-:W-:Y:S02]  /*91f0*/  FSEL R160, R160, -INF , P6 ;  /* 0xff800000a0a07808 */ /* 0x000fe40003000000 */
[C---:B------:R-:W-:Y:S02]  /*9200*/  ISETP.GT.AND P4, PT, R0.reuse, 0x18, PT ;  /* 0x000000180000780c */ /* 0x040fe40003f84270 */
[----:B------:R-:W-:Y:S02]  /*9210*/  FSEL R161, R161, -INF , P5 ;  /* 0xff800000a1a17808 */ /* 0x000fe40002800000 */
[----:B------:R-:W-:Y:S02]  /*9220*/  ISETP.GT.AND P6, PT, R0, 0x19, PT ;  /* 0x000000190000780c */ /* 0x000fe40003fc4270 */
[----:B0-----:R-:W-:Y:S02]  /*9230*/  FMNMX.FTZ R4, R4, R2, !PT ;  /* 0x0000000204047209 */ /* 0x001fe40007810000 */
[----:B------:R-:W-:-:S02]  /*9240*/  FSEL R164, R164, -INF , P4 ;  /* 0xff800000a4a47808 */ /* 0x000fc40002000000 */
[----:B------:R-:W-:Y:S01]  /*9250*/  FSEL R165, R165, -INF , P6 ;  /* 0xff800000a5a57808 */ /* 0x000fe20003000000 */
[----:B------:R-:W0:Y:S01]  /*9260*/  SHFL.BFLY PT, R2, R4, 0x1, 0x1f ;  /* 0x0c201f0004027f89 */ /* 0x000e2200000e0000 */
[C---:B------:R-:W-:Y:S02]  /*9270*/  ISETP.GT.AND P6, PT, R0.reuse, 0x20, PT ;  /* 0x000000200000780c */ /* 0x040fe40003fc4270 */
[----:B------:R-:W-:Y:S02]  /*9280*/  ISETP.GT.AND P5, PT, R0, 0x21, PT ;  /* 0x000000210000780c */ /* 0x000fe40003fa4270 */
[----:B------:R-:W-:Y:S02]  /*9290*/  FSEL R152, R152, -INF , P6 ;  /* 0xff80000098987808 */ /* 0x000fe40003000000 */
[----:B------:R-:W-:Y:S02]  /*92a0*/  ISETP.GT.AND P4, PT, R0, 0x28, PT ;  /* 0x000000280000780c */ /* 0x000fe40003f84270 */
[----:B------:R-:W-:-:S02]  /*92b0*/  FSEL R153, R153, -INF , P5 ;  /* 0xff80000099997808 */ /* 0x000fc40002800000 */
[----:B------:R-:W-:Y:S02]  /*92c0*/  ISETP.GT.AND P6, PT, R0, 0x29, PT ;  /* 0x000000290000780c */ /* 0x000fe40003fc4270 */
[----:B------:R-:W-:Y:S02]  /*92d0*/  FSEL R156, R156, -INF , P4 ;  /* 0xff8000009c9c7808 */ /* 0x000fe40002000000 */
[----:B------:R-:W-:Y:S02]  /*92e0*/  FSEL R157, R157, -INF , P6 ;  /* 0xff8000009d9d7808 */ /* 0x000fe40003000000 */
[C---:B------:R-:W-:Y:S02]  /*92f0*/  ISETP.GT.AND P6, PT, R0.reuse, 0x30, PT ;  /* 0x000000300000780c */ /* 0x040fe40003fc4270 */
[----:B------:R-:W-:Y:S02]  /*9300*/  ISETP.GT.AND P5, PT, R0, 0x31, PT ;  /* 0x000000310000780c */ /* 0x000fe40003fa4270 */
[----:B------:R-:W-:-:S02]  /*9310*/  FSEL R144, R144, -INF , P6 ;  /* 0xff80000090907808 */ /* 0x000fc40003000000 */
[----:B------:R-:W-:Y:S02]  /*9320*/  ISETP.GT.AND P4, PT, R0, 0x38, PT ;  /* 0x000000380000780c */ /* 0x000fe40003f84270 */
[----:B0-----:R-:W-:Y:S02]  /*9330*/  FMNMX.FTZ R4, R4, R2, !PT ;  /* 0x0000000204047209 */ /* 0x001fe40007810000 */
[----:B------:R-:W-:Y:S02]  /*9340*/  FMNMX.FTZ R2, R168, R10, !PT ;  /* 0x0000000aa8027209 */ /* 0x000fe40007810000 */
[----:B------:R-:W-:Y:S01]  /*9350*/  FSEL R145, R145, -INF , P5 ;  /* 0xff80000091917808 */ /* 0x000fe20002800000 */
[----:B------:R-:W-:Y:S01]  /*9360*/  FMUL.FTZ R11, R4, UR11 ;  /* 0x0000000b040b7c20 */ /* 0x000fe20008410000 */
[----:B------:R-:W-:Y:S02]  /*9370*/  FMNMX.FTZ R3, R169, R2, !PT ;  /* 0x00000002a9037209 */ /* 0x000fe40007810000 */
[----:B------:R-:W-:-:S02]  /*9380*/  ISETP.GT.AND P6, PT, R0, 0x39, PT ;  /* 0x000000390000780c */ /* 0x000fc40003fc4270 */
[----:B------:R-:W-:Y:S02]  /*9390*/  FMNMX.FTZ R2, R172, R3, !PT ;  /* 0x00000003ac027209 */ /* 0x000fe40007810000 */
[----:B------:R-:W-:Y:S02]  /*93a0*/  FSEL R148, R148, -INF , P4 ;  /* 0xff80000094947808 */ /* 0x000fe40002000000 */
[----:B------:R-:W-:Y:S02]  /*93b0*/  FMNMX.FTZ R3, R173, R2, !PT ;  /* 0x00000002ad037209 */ /* 0x000fe40007810000 */
[----:B------:R-:W-:Y:S02]  /*93c0*/  FSEL R149, R149, -INF , P6 ;  /* 0xff80000095957808 */ /* 0x000fe40003000000 */
[----:B------:R-:W-:Y:S02]  /*93d0*/  FMNMX.FTZ R2, R160, R3, !PT ;  /* 0x00000003a0027209 */ /* 0x000fe40007810000 */
[----:B------:R-:W-:-:S02]  /*93e0*/  ISETP.GT.AND P6, PT, R0, 0x40, PT ;  /* 0x000000400000780c */ /* 0x000fc40003fc4270 */
[----:B------:R-:W-:Y:S02]  /*93f0*/  FMNMX.FTZ R3, R161, R2, !PT ;  /* 0x00000002a1037209 */ /* 0x000fe40007810000 */
[----:B------:R-:W-:Y:S02]  /*9400*/  ISETP.GT.AND P5, PT, R0, 0x41, PT ;  /* 0x000000410000780c */ /* 0x000fe40003fa4270 */
[----:B------:R-:W-:Y:S02]  /*9410*/  FMNMX.FTZ R2, R164, R3, !PT ;  /* 0x00000003a4027209 */ /* 0x000fe40007810000 */
[----:B------:R-:W-:Y:S02]  /*9420*/  FSEL R136, R136, -INF , P6 ;  /* 0xff80000088887808 */ /* 0x000fe40003000000 */
[----:B------:R-:W-:Y:S02]  /*9430*/  FMNMX.FTZ R3, R165, R2, !PT ;  /* 0x00000002a5037209 */ /* 0x000fe40007810000 */
[----:B------:R-:W-:-:S02]  /*9440*/  ISETP.GT.AND P4, PT, R0, 0x48, PT ;  /* 0x000000480000780c */ /* 0x000fc40003f84270 */
[----:B------:R-:W-:Y:S02]  /*9450*/  FMNMX.FTZ R2, R152, R3, !PT ;  /* 0x0000000398027209 */ /* 0x000fe40007810000 */
[----:B------:R-:W-:Y:S02]  /*9460*/  FSEL R137, R137, -INF , P5 ;  /* 0xff80000089897808 */ /* 0x000fe40002800000 */
[----:B------:R-:W-:Y:S02]  /*9470*/  FMNMX.FTZ R3, R153, R2, !PT ;  /* 0x0000000299037209 */ /* 0x000fe40007810000 */
[----:B------:R-:W-:Y:S02]  /*9480*/  FSETP.NEU.FTZ.AND P3, PT, R4, -INF , PT ;  /* 0xff8000000400780b */ /* 0x000fe40003f7d000 */
[----:B------:R-:W-:Y:S02]  /*9490*/  FMNMX.FTZ R2, R156, R3, !PT ;  /* 0x000000039c027209 */ /* 0x000fe40007810000 */
[----:B------:R-:W-:-:S02]  /*94a0*/  ISETP.GT.AND P6, PT, R0, 0x49, PT ;  /* 0x000000490000780c */ /* 0x000fc40003fc4270 */
[----:B------:R-:W-:Y:S02]  /*94b0*/  FMNMX.FTZ R3, R157, R2, !PT ;  /* 0x000000029d037209 */ /* 0x000fe40007810000 */
[----:B------:R-:W-:Y:S02]  /*94c0*/  FSEL R140, R140, -INF , P4 ;  /* 0xff8000008c8c7808 */ /* 0x000fe40002000000 */
[----:B------:R-:W-:Y:S02]  /*94d0*/  FMNMX.FTZ R2, R144, R3, !PT ;  /* 0x0000000390027209 */ /* 0x000fe40007810000 */
[----:B------:R-:W-:Y:S02]  /*94e0*/  FSEL R11, R11, RZ, P3 ;  /* 0x000000ff0b0b7208 */ /* 0x000fe40001800000 */
[----:B------:R-:W-:Y:S02]  /*94f0*/  FMNMX.FTZ R3, R145, R2, !PT ;  /* 0x0000000291037209 */ /* 0x000fe40007810000 */
[----:B------:R-:W-:Y:S01]  /*9500*/  FSEL R141, R141, -INF , P6 ;  /* 0xff8000008d8d7808 */ /* 0x000fe20003000000 */
[--C-:B------:R-:W-:Y:S01]  /*9510*/  FFMA.FTZ R193, R154, UR11, -R11.reuse ;  /* 0x0000000b9ac17c23 */ /* 0x100fe2000801080b */
[----:B------:R-:W-:Y:S01]  /*9520*/  FMNMX.FTZ R2, R148, R3, !PT ;  /* 0x0000000394027209 */ /* 0x000fe20007810000 */
[--C-:B------:R-:W-:Y:S01]  /*9530*/  FFMA.FTZ R20, R155, UR11, -R11.reuse ;  /* 0x0000000b9b147c23 */ /* 0x100fe2000801080b */
[----:B------:R-:W-:Y:S01]  /*9540*/  ISETP.GT.AND P6, PT, R0, 0x50, PT ;  /* 0x000000500000780c */ /* 0x000fe20003fc4270 */
[--C-:B------:R-:W-:Y:S01]  /*9550*/  FFMA.FTZ R195, R158, UR11, -R11.reuse ;  /* 0x0000000b9ec37c23 */ /* 0x100fe2000801080b */
[----:B------:R-:W-:Y:S01]  /*9560*/  FMNMX.FTZ R3, R149, R2, !PT ;  /* 0x0000000295037209 */ /* 0x000fe20007810000 */
        /* <DEDUP_REMOVED lines=8> */
[--C-:B------:R-:W-:Y:S01]  /*95f0*/  FFMA.FTZ R203, R174, UR11, -R11.reuse ;  /* 0x0000000baecb7c23 */ /* 0x100fe2000801080b */
[----:B------:R-:W-:Y:S01]  /*9600*/  ISETP.GT.AND P4, PT, R0, 0x58, PT ;  /* 0x000000580000780c */ /* 0x000fe20003f84270 */
[----:B------:R-:W-:Y:S01]  /*9610*/  MUFU.EX2 R201, R201 ;  /* 0x000000c900c97308 */ /* 0x000fe20000000800 */
        /* <DEDUP_REMOVED lines=14> */
[----:B------:R-:W-:Y:S01]  /*9700*/  FSEL R133, R133, -INF , P6 ;  /* 0xff80000085857808 */ /* 0x000fe20003000000 */
[----:B------:R-:W-:Y:S01]  /*9710*/  MUFU.EX2 R203, R203 ;  /* 0x000000cb00cb7308 */ /* 0x000fe20000000800 */
[----:B------:R-:W-:Y:S01]  /*9720*/  ISETP.GT.AND P6, PT, R0, 0x60, PT ;  /* 0x000000600000780c */ /* 0x000fe20003fc4270 */
[--C-:B------:R-:W-:Y:S01]  /*9730*/  FFMA.FTZ R15, R167, UR11, -R11.reuse ;  /* 0x0000000ba70f7c23 */ /* 0x100fe2000801080b */
[----:B------:R-:W-:Y:S01]  /*9740*/  FMNMX.FTZ R2, R132, R3, !PT ;  /* 0x0000000384027209 */ /* 0x000fe20007810000 */
[--C-:B------:R-:W-:Y:S01]  /*9750*/  FFMA.FTZ R191, R150, UR11, -R11.reuse ;  /* 0x0000000b96bf7c23 */ /* 0x100fe2000801080b */
[----:B------:R-:W-:Y:S01]  /*9760*/  ISETP.GT.AND P5, PT, R0, 0x61, PT ;  /* 0x000000610000780c */ /* 0x000fe20003fa4270 */
[--C-:B------:R-:W-:Y:S01]  /*9770*/  FFMA.FTZ R122, R122, UR11, -R11.reuse ;  /* 0x0000000b7a7a7c23 */ /* 0x100fe2000801080b */
[----:B------:R-:W-:Y:S01]  /*9780*/  FSEL R155, R120, -INF , P6 ;  /* 0xff800000789b7808 */ /* 0x000fe20003000000 */
[----:B------:R-:W-:Y:S01]  /*9790*/  MUFU.EX2 R13, R13 ;  /* 0x0000000d000d7308 */ /* 0x000fe20000000800 */
[----:B------:R-:W-:Y:S01]  /*97a0*/  FMNMX.FTZ R2, R133, R2, !PT ;  /* 0x0000000285027209 */ /* 0x000fe20007810000 */
[--C-:B------:R-:W-:Y:S01]  /*97b0*/  FFMA.FTZ R120, R151, UR11, -R11.reuse ;  /* 0x0000000b97787c23 */ /* 0x100fe2000801080b */
[C---:B------:R-:W-:Y:S01]  /*97c0*/  ISETP.GT.AND P4, PT, R0.reuse, 0x68, PT ;  /* 0x000000680000780c */ /* 0x040fe20003f84270 */
[--C-:B------:R-:W-:Y:S01]  /*97d0*/  FFMA.FTZ R123, R123, UR11, -R11.reuse ;  /* 0x0000000b7b7b7c23 */ /* 0x100fe2000801080b */
[----:B------:R-:W-:Y:S01]  /*97e0*/  FSEL R158, R121, -INF , P5 ;  /* 0xff800000799e7808 */ /* 0x000fe20002800000 */
[--C-:B------:R-:W-:Y:S01]  /*97f0*/  FFMA.FTZ R121, R143, UR11, -R11.reuse ;  /* 0x0000000b8f797c23 */ /* 0x100fe2000801080b */
[----:B------:R-:W-:Y:S01]  /*9800*/  FMNMX.FTZ R3, R155, R2, !PT ;  /* 0x000000029b037209 */ /* 0x000fe20007810000 */
[----:B------:R-:W-:Y:S01]  /*9810*/  MUFU.EX2 R197, R197 ;  /* 0x000000c500c57308 */ /* 0x000fe20000000800 */
[----:B------:R-:W-:Y:S01]  /*9820*/  ISETP.GT.AND P6, PT, R0, 0x69, PT ;  /* 0x000000690000780c */ /* 0x000fe20003fc4270 */
[--C-:B------:R-:W-:Y:S01]  /*9830*/  FFMA.FTZ R126, R126, UR11, -R11.reuse ;  /* 0x0000000b7e7e7c23 */ /* 0x100fe2000801080b */
[----:B------:R-:W-:Y:S01]  /*9840*/  FSEL R146, R124, -INF , P4 ;  /* 0xff8000007c927808 */ /* 0x000fe20002000000 */
[----:B------:R-:W-:Y:S01]  /*9850*/  FFMA.FTZ R124, R139, UR11, -R11 ;  /* 0x0000000b8b7c7c23 */ /* 0x000fe2000801080b */
[----:B------:R-:W-:-:S02]  /*9860*/  FMNMX.FTZ R3, R158, R3, !PT ;  /* 0x000000039e037209 */ /* 0x000fc40007810000 */
[----:B------:R-:W-:Y:S01]  /*9870*/  FSEL R159, R125, -INF , P6 ;  /* 0xff8000007d9f7808 */ /* 0x000fe20003000000 */
[----:B------:R-:W-:Y:S01]  /*9880*/  FFMA.FTZ R125, R147, UR11, -R11 ;  /* 0x0000000b937d7c23 */ /* 0x000fe2000801080b */
[----:B------:R-:W-:Y:S01]  /*9890*/  FMNMX.FTZ R0, R146, R3, !PT ;  /* 0x0000000392007209 */ /* 0x000fe20007810000 */
[----:B------:R-:W-:Y:S03]  /*98a0*/  MUFU.EX2 R14, R14 ;  /* 0x0000000e000e7308 */ /* 0x000fe60000000800 */
[----:B------:R-:W-:-:S05]  /*98b0*/  FMNMX.FTZ R0, R159, R0, !PT ;  /* 0x000000009f007209 */ /* 0x000fca0007810000 */
[----:B------:R-:W0:Y:S01]  /*98c0*/  SHFL.BFLY PT, R2, R0, 0x2, 0x1f ;  /* 0x0c401f0000027f89 */ /* 0x000e2200000e0000 */
[----:B------:R-:W-:Y:S08]  /*98d0*/  MUFU.EX2 R199, R199 ;  /* 0x000000c700c77308 */ /* 0x000ff00000000800 */
[----:B------:R-:W-:Y:S08]  /*98e0*/  MUFU.EX2 R15, R15 ;  /* 0x0000000f000f7308 */ /* 0x000ff00000000800 */
[----:B------:R-:W-:Y:S01]  /*98f0*/  MUFU.EX2 R193, R193 ;  /* 0x000000c100c17308 */ /* 0x000fe20000000800 */
[----:B------:R-:W-:-:S02]  /*9900*/  WARPGROUP.DEPBAR.LE gsb0, 0x0 ;  /* 0x00008000000079c5 */ /* 0x000fc40000010000 */
[----:B------:R-:W-:Y:S01]  /*9910*/  WARPGROUP.ARRIVE ;  /* 0x00000000000079c5 */ /* 0x000fe20000000000 */
[----:B0-----:R-:W-:Y:S01]  /*9920*/  FMNMX.FTZ R2, R0, R2, !PT ;  /* 0x0000000200027209 */ /* 0x001fe20007810000 */
[--C-:B------:R-:W-:Y:S01]  /*9930*/  FFMA.FTZ R185, R138, UR11, -R11.reuse ;  /* 0x0000000b8ab97c23 */ /* 0x100fe2000801080b */
[----:B------:R-:W-:Y:S01]  /*9940*/  FSEL R0, R4, RZ, P3 ;  /* 0x000000ff04007208 */ /* 0x000fe20001800000 */
[----:B------:R-:W-:Y:S01]  /*9950*/  FFMA.FTZ R187, R142, UR11, -R11 ;  /* 0x0000000b8ebb7c23 */ /* 0x000fe2000801080b */
[----:B------:R-:W-:Y:S01]  /*9960*/  MUFU.EX2 R20, R20 ;  /* 0x0000001400147308 */ /* 0x000fe20000000800 */
[----:B------:R-:W-:Y:S01]  /*9970*/  HGMMA.64x192x16.F32 R24, R180, gdesc[UR4].tnspB, R24, gsb0 ;  /* 0x42e00004b4187df0 */ /* 0x000fe20008000818 */
[----:B------:R-:W-:Y:S01]  /*9980*/  UIADD3 UR6, UR14, 0x300, URZ ;  /* 0x000003000e067890 */ /* 0x000fe2000fffe03f */
[----:B------:R-:W0:Y:S01]  /*9990*/  SHFL.BFLY PT, R3, R2, 0x1, 0x1f ;  /* 0x0c201f0002037f89 */ /* 0x000e2200000e0000 */
[----:B------:R-:W-:Y:S01]  /*99a0*/  UMOV UR7, 0x40000040 ;  /* 0x4000004000077882 */ /* 0x000fe20000000000 */
[----:B------:R-:W-:Y:S01]  /*99b0*/  FADD.FTZ R0, -R0, R9 ;  /* 0x0000000900007221 */ /* 0x000fe20000010100 */
[----:B------:R-:W-:-:S02]  /*99c0*/  PLOP3.LUT P3, PT, PT, PT, UP1, 0x80, 0x0 ;  /* 0x000000000000781c */ /* 0x000fc40003f6f018 */
[----:B------:R-:W-:Y:S08]  /*99d0*/  MUFU.EX2 R195, R195 ;  /* 0x000000c300c37308 */ /* 0x000ff00000000800 */
[----:B------:R-:W-:Y:S08]  /*99e0*/  MUFU.EX2 R21, R21 ;  /* 0x0000001500157308 */ /* 0x000ff00000000800 */
[----:B------:R-:W-:Y:S01]  /*99f0*/  MUFU.EX2 R189, R189 ;  /* 0x000000bd00bd7308 */ /* 0x000fe20000000800 */
[----:B0-----:R-:W-:Y:S01]  /*9a00*/  FMNMX.FTZ R3, R2, R3, !PT ;  /* 0x0000000302037209 */ /* 0x001fe20007810000 */
[----:B------:R-:W-:-:S03]  /*9a10*/  FMUL.FTZ R2, R0, UR11 ;  /* 0x0000000b00027c20 */ /* 0x000fc60008410000 */
[----:B------:R-:W-:-:S03]  /*9a20*/  FSETP.NEU.FTZ.AND P4, PT, R3, -INF , PT ;  /* 0xff8000000300780b */ /* 0x000fc60003f9d000 */
[----:B------:R-:W-:Y:S01]  /*9a30*/  MUFU.EX2 R125, R125 ;  /* 0x0000007d007d7308 */ /* 0x000fe20000000800 */
[----:B------:R-:W-:-:S05]  /*9a40*/  FSEL R9, R3, RZ, P4 ;  /* 0x000000ff03097208 */ /* 0x000fca0002000000 */
[----:B------:R-:W-:Y:S02]  /*9a50*/  FADD.FTZ R9, -R9, R10 ;  /* 0x0000000a09097221 */ /* 0x000fe40000010100 */
[----:B------:R-:W0:Y:S01]  /*9a60*/  MUFU.EX2 R2, R2 ;  /* 0x0000000200027308 */ /* 0x000e220000000800 */
[----:B------:R-:W-:Y:S02]  /*9a70*/  IMAD.U32 R10, RZ, RZ, UR38 ;  /* 0x00000026ff0a7e24 */ /* 0x000fe4000f8e00ff */
[----:B------:R-:W-:Y:S02]  /*9a80*/  FMUL.FTZ R0, R9, UR11 ;  /* 0x0000000b09007c20 */ /* 0x000fe40008410000 */
[----:B------:R-:W-:-:S03]  /*9a90*/  @!P1 VIADD R10, R10, 0x36840 ;  /* 0x000368400a0a9836 */ /* 0x000fc60000000000 */
[----:B------:R-:W-:Y:S02]  /*9aa0*/  MUFU.EX2 R191, R191 ;  /* 0x000000bf00bf7308 */ /* 0x000fe40000000800 */
[----:B------:R-:W-:-:S06]  /*9ab0*/  @!P1 PRMT R10, RZ, 0x654, R10 ;  /* 0x00000654ff0a9816 */ /* 0x000fcc000000000a */
[----:B------:R-:W-:Y:S01]  /*9ac0*/  MUFU.EX2 R0, R0 ;  /* 0x0000000000007308 */ /* 0x000fe20000000800 */
[----:B0-----:R-:W-:Y:S01]  /*9ad0*/  FFMA.FTZ R147, R2, R5, R201 ;  /* 0x0000000502937223 */ /* 0x001fe200000100c9 */
[----:B------:R-:W-:-:S06]  /*9ae0*/  F2FP.F16.F32.PACK_AB R201, R12, R201 ;  /* 0x000000c90cc9723e */ /* 0x000fcc00000000ff */
        /* <DEDUP_REMOVED lines=13> */
[----:B------:R-:W-:Y:S01]  /*9bc0*/  FMUL.FTZ R131, R3, UR11 ;  /* 0x0000000b03837c20 */ /* 0x000fe20008410000 */
[--C-:B------:R-:W-:Y:S01]  /*9bd0*/  FFMA.FTZ R183, R134, UR11, -R11.reuse ;  /* 0x0000000b86b77c23 */ /* 0x100fe2000801080b */
[----:B------:R-:W-:Y:S02]  /*9be0*/  FFMA.FTZ R11, R127, UR11, -R11 ;  /* 0x0000000b7f0b7c23 */ /* 0x000fe4000801080b */
[----:B------:R-:W-:Y:S01]  /*9bf0*/  HGMMA.64x192x16.F32 R24, R176, gdesc[UR4].tnspB, R24, gsb0 ;  /* 0x42e00004b0187df0 */ /* 0x000fe20008000818 */
[----:B------:R-:W-:Y:S01]  /*9c00*/  FSEL R131, R131, RZ, P4 ;  /* 0x000000ff83837208 */ /* 0x000fe20002000000 */
[----:B------:R-:W-:Y:S01]  /*9c10*/  MUFU.EX2 R181, R181 ;  /* 0x000000b500b57308 */ /* 0x000fe20000000800 */
[----:B------:R-:W-:-:S03]  /*9c20*/  UMOV UR7, UR36 ;  /* 0x0000002400077c82 */ /* 0x000fc60008000000 */
        /* <DEDUP_REMOVED lines=8> */
[----:B------:R-:W-:Y:S02]  /*9cb0*/  IMAD.U32 R145, RZ, RZ, UR10 ;  /* 0x0000000aff917e24 */ /* 0x000fe4000f8e00ff */
[--C-:B------:R-:W-:Y:S01]  /*9cc0*/  FFMA.FTZ R138, R161, UR11, -R131.reuse ;  /* 0x0000000ba18a7c23 */ /* 0x100fe20008010883 */
[--C-:B------:R-:W-:Y:S01]  /*9cd0*/  FFMA.FTZ R184, R136, UR11, -R131.reuse ;  /* 0x0000000b88b87c23 */ /* 0x100fe20008010883 */
[----:B------:R-:W-:Y:S01]  /*9ce0*/  FFMA.FTZ R198, R164, UR11, -R131 ;  /* 0x0000000ba4c67c23 */ /* 0x000fe20008010883 */
[----:B------:R-:W-:-:S02]  /*9cf0*/  @!P1 VIADD R136, R145, 0x36860 ;  /* 0x0003686091889836 */ /* 0x000fc40000000000 */
[--C-:B------:R-:W-:Y:S01]  /*9d00*/  FFMA.FTZ R139, R165, UR11, -R131.reuse ;  /* 0x0000000ba58b7c23 */ /* 0x100fe20008010883 */
[----:B------:R-:W1:Y:S01]  /*9d10*/  MUFU.EX2 R134, R134 ;  /* 0x0000008600867308 */ /* 0x000e620000000800 */
[--C-:B------:R-:W-:Y:S01]  /*9d20*/  FFMA.FTZ R192, R152, UR11, -R131.reuse ;  /* 0x0000000b98c07c23 */ /* 0x100fe20008010883 */
[--C-:B------:R-:W-:Y:S01]  /*9d30*/  FFMA.FTZ R142, R153, UR11, -R131.reuse ;  /* 0x0000000b998e7c23 */ /* 0x100fe20008010883 */
[----:B------:R-:W-:Y:S01]  /*9d40*/  @!P1 PRMT R136, RZ, 0x654, R136 ;  /* 0x00000654ff889816 */ /* 0x000fe20000000088 */
[--C-:B------:R-:W-:Y:S01]  /*9d50*/  FFMA.FTZ R194, R156, UR11, -R131.reuse ;  /* 0x0000000b9cc27c23 */ /* 0x100fe20008010883 */
[--C-:B------:R-:W-:Y:S01]  /*9d60*/  FFMA.FTZ R143, R157, UR11, -R131.reuse ;  /* 0x0000000b9d8f7c23 */ /* 0x100fe20008010883 */
[--C-:B------:R-:W-:Y:S01]  /*9d70*/  FFMA.FTZ R182, R132, UR11, -R131.reuse ;  /* 0x0000000b84b67c23 */ /* 0x100fe20008010883 */
[----:B------:R-:W-:Y:S01]  /*9d80*/  FFMA.FTZ R137, R137, UR11, -R131 ;  /* 0x0000000b89897c23 */ /* 0x000fe20008010883 */
[----:B------:R-:W2:Y:S01]  /*9d90*/  MUFU.EX2 R202, R202 ;  /* 0x000000ca00ca7308 */ /* 0x000ea20000000800 */
[----:B0-----:R-:W-:Y:S01]  /*9da0*/  FFMA.FTZ R145, R0, R6, R200 ;  /* 0x0000000600917223 */ /* 0x001fe200000100c8 */
[----:B------:R-:W-:Y:S01]  /*9db0*/  FADD.FTZ R6, R12, R147 ;  /* 0x000000930c067221 */ /* 0x000fe20000010000 */
[--C-:B------:R-:W-:Y:S01]  /*9dc0*/  FFMA.FTZ R190, R148, UR11, -R131.reuse ;  /* 0x0000000b94be7c23 */ /* 0x100fe20008010883 */
[--C-:B------:R-:W-:Y:S01]  /*9dd0*/  FFMA.FTZ R9, R149, UR11, -R131.reuse ;  /* 0x0000000b95097c23 */ /* 0x100fe20008010883 */
[--C-:B------:R-:W-:Y:S01]  /*9de0*/  FFMA.FTZ R186, R140, UR11, -R131.reuse ;  /* 0x0000000b8cba7c23 */ /* 0x100fe20008010883 */
[--C-:B------:R-:W-:Y:S01]  /*9df0*/  FFMA.FTZ R180, R154, UR11, -R131.reuse ;  /* 0x0000000b9ab47c23 */ /* 0x100fe20008010883 */
[----:B------:R-:W-:Y:S01]  /*9e00*/  FFMA.FTZ R133, R133, UR11, -R131 ;  /* 0x0000000b85857c23 */ /* 0x000fe20008010883 */
[----:B------:R-:W0:Y:S01]  /*9e10*/  MUFU.EX2 R135, R135 ;  /* 0x0000008700877308 */ /* 0x000e220000000800 */
[----:B-1----:R-:W-:Y:S01]  /*9e20*/  FADD.FTZ R145, R134, R145 ;  /* 0x0000009186917221 */ /* 0x002fe20000010000 */
[--C-:B------:R-:W-:Y:S01]  /*9e30*/  FFMA.FTZ R155, R155, UR11, -R131.reuse ;  /* 0x0000000b9b9b7c23 */ /* 0x100fe20008010883 */
[--C-:B------:R-:W-:Y:S01]  /*9e40*/  FFMA.FTZ R158, R158, UR11, -R131.reuse ;  /* 0x0000000b9e9e7c23 */ /* 0x100fe20008010883 */
[----:B------:R-:W-:Y:S01]  /*9e50*/  FFMA.FTZ R146, R146, UR11, -R131 ;  /* 0x0000000b92927c23 */ /* 0x000fe20008010883 */
[----:B------:R-:W-:-:S03]  /*9e60*/  F2FP.F16.F32.PACK_AB R200, R134, R200 ;  /* 0x000000c886c8723e */ /* 0x000fc600000000ff */
        /* <DEDUP_REMOVED lines=20> */
[----:B------:R-:W1:Y:S01]  /*9fb0*/  MUFU.EX2 R158, R158 ;  /* 0x0000009e009e7308 */ /* 0x000e620000000800 */
[----:B------:R-:W-:-:S02]  /*9fc0*/  WARPGROUP.DEPBAR.LE gsb0, 0x0 ;  /* 0x00008000000079c5 */ /* 0x000fc40000010000 */
[----:B------:R2:W-:Y:S01]  /*9fd0*/  @!P1 SYNCS.ARRIVE.TRANS64.RED.A1T0 RZ, [R10+URZ], RZ ;  /* 0x000000ff0aff99a7 */ /* 0x0005e2000810043f */
[----:B------:R-:W-:-:S04]  /*9fe0*/  F2FP.F16.F32.PACK_AB R177, R123, R122 ;  /* 0x0000007a7bb1723e */ /* 0x000fc800000000ff */
[----:B------:R-:W-:Y:S01]  /*9ff0*/  MUFU.EX2 R146, R146 ;  /* 0x0000009200927308 */ /* 0x000fe20000000800 */
[----:B--2---:R-:W-:Y:S01]  /*a000*/  FADD.FTZ R10, R202, R145 ;  /* 0x00000091ca0a7221 */ /* 0x004fe20000010000 */
[----:B------:R2:W-:Y:S01]  /*a010*/  @!P1 SYNCS.ARRIVE.TRANS64.RED.A1T0 RZ, [R136+URZ], RZ ;  /* 0x000000ff88ff99a7 */ /* 0x0005e2000810043f */
[C---:B0-----:R-:W-:Y:S02]  /*a020*/  F2FP.F16.F32.PACK_AB R202, R135.reuse, R202 ;  /* 0x000000ca87ca723e */ /* 0x041fe400000000ff */
[----:B------:R-:W-:-:S03]  /*a030*/  FADD.FTZ R127, R135, R10 ;  /* 0x0000000a877f7221 */ /* 0x000fc60000010000 */
[----:B------:R-:W0:Y:S01]  /*a040*/  MUFU.EX2 R11, R11 ;  /* 0x0000000b000b7308 */ /* 0x000e220000000800 */
[----:B-1----:R-:W-:Y:S01]  /*a050*/  F2FP.F16.F32.PACK_AB R176, R158, R155 ;  /* 0x0000009b9eb0723e */ /* 0x002fe200000000ff */
[----:B--2---:R-:W-:Y:S01]  /*a060*/  FADD.FTZ R136, R203, R6 ;  /* 0x00000006cb887221 */ /* 0x004fe20000010000 */
[----:B------:R-:W-:Y:S01]  /*a070*/  FFMA.FTZ R6, R141, UR11, -R131 ;  /* 0x0000000b8d067c23 */ /* 0x000fe20008010883 */
[----:B------:R-:W-:Y:S01]  /*a080*/  FADD.FTZ R141, R196, R127 ;  /* 0x0000007fc48d7221 */ /* 0x000fe20000010000 */
[----:B------:R-:W-:Y:S01]  /*a090*/  FFMA.FTZ R127, R129, UR11, -R131 ;  /* 0x0000000b817f7c23 */ /* 0x000fe20008010883 */
[C---:B------:R-:W-:Y:S01]  /*a0a0*/  FADD.FTZ R136, R13.reuse, R136 ;  /* 0x000000880d887221 */ /* 0x040fe20000010000 */
[----:B------:R-:W-:Y:S01]  /*a0b0*/  F2FP.F16.F32.PACK_AB R203, R13, R203 ;  /* 0x000000cb0dcb723e */ /* 0x000fe200000000ff */
[----:B------:R-:W-:Y:S01]  /*a0c0*/  FADD.FTZ R141, R138, R141 ;  /* 0x0000008d8a8d7221 */ /* 0x000fe20000010000 */
[----:B------:R-:W-:Y:S01]  /*a0d0*/  MUFU.EX2 R6, R6 ;  /* 0x0000000600067308 */ /* 0x000fe20000000800 */
[----:B------:R-:W-:Y:S01]  /*a0e0*/  FADD.FTZ R129, R197, R136 ;  /* 0x00000088c5817221 */ /* 0x000fe20000010000 */
[----:B------:R-:W-:Y:S01]  /*a0f0*/  FFMA.FTZ R131, R159, UR11, -R131 ;  /* 0x0000000b9f837c23 */ /* 0x000fe20008010883 */
[----:B------:R-:W-:Y:S01]  /*a100*/  FADD.FTZ R132, R198, R141 ;  /* 0x0000008dc6847221 */ /* 0x000fe20000010000 */
[----:B------:R-:W-:Y:S01]  /*a110*/  F2FP.F16.F32.PACK_AB R196, R138, R196 ;  /* 0x000000c48ac4723e */ /* 0x000fe200000000ff */
[C---:B------:R-:W-:Y:S01]  /*a120*/  FADD.FTZ R10, R14.reuse, R129 ;  /* 0x000000810e0a7221 */ /* 0x040fe20000010000 */
[----:B------:R-:W-:Y:S01]  /*a130*/  F2FP.F16.F32.PACK_AB R197, R14, R197 ;  /* 0x000000c50ec5723e */ /* 0x000fe200000000ff */
[----:B------:R-:W-:Y:S01]  /*a140*/  FADD.FTZ R129, R139, R132 ;  /* 0x000000848b817221 */ /* 0x000fe20000010000 */
[----:B------:R-:W-:Y:S01]  /*a150*/  MUFU.EX2 R127, R127 ;  /* 0x0000007f007f7308 */ /* 0x000fe20000000800 */
[----:B------:R-:W-:Y:S01]  /*a160*/  FADD.FTZ R10, R199, R10 ;  /* 0x0000000ac70a7221 */ /* 0x000fe20000010000 */
[----:B------:R-:W-:Y:S01]  /*a170*/  F2FP.F16.F32.PACK_AB R199, R15, R199 ;  /* 0x000000c70fc7723e */ /* 0x000fe200000000ff */
[----:B------:R-:W-:Y:S01]  /*a180*/  FADD.FTZ R129, R192, R129 ;  /* 0x00000081c0817221 */ /* 0x000fe20000010000 */
[----:B------:R-:W-:Y:S01]  /*a190*/  F2FP.F16.F32.PACK_AB R198, R139, R198 ;  /* 0x000000c68bc6723e */ /* 0x000fe200000000ff */
[----:B------:R-:W-:Y:S01]  /*a1a0*/  FADD.FTZ R10, R15, R10 ;  /* 0x0000000a0f0a7221 */ /* 0x000fe20000010000 */
[C---:B------:R-:W-:Y:S01]  /*a1b0*/  F2FP.F16.F32.PACK_AB R192, R142.reuse, R192 ;  /* 0x000000c08ec0723e */ /* 0x040fe200000000ff */
[----:B------:R-:W-:Y:S01]  /*a1c0*/  FADD.FTZ R129, R142, R129 ;  /* 0x000000818e817221 */ /* 0x000fe20000010000 */
[----:B------:R-:W1:Y:S01]  /*a1d0*/  MUFU.EX2 R131, R131 ;  /* 0x0000008300837308 */ /* 0x000e620000000800 */
[----:B------:R-:W-:Y:S01]  /*a1e0*/  FADD.FTZ R137, R193, R10 ;  /* 0x0000000ac1897221 */ /* 0x000fe20000010000 */
[----:B------:R-:W-:Y:S01]  /*a1f0*/  F2FP.F16.F32.PACK_AB R193, R20, R193 ;  /* 0x000000c114c1723e */ /* 0x000fe200000000ff */
[----:B------:R-:W-:Y:S01]  /*a200*/  FADD.FTZ R12, R194, R129 ;  /* 0x00000081c20c7221 */ /* 0x000fe20000010000 */
[----:B------:R-:W-:Y:S01]  /*a210*/  F2FP.F16.F32.PACK_AB R194, R143, R194 ;  /* 0x000000c28fc2723e */ /* 0x000fe200000000ff */
[----:B------:R-:W-:Y:S01]  /*a220*/  FADD.FTZ R10, R20, R137 ;  /* 0x00000089140a7221 */ /* 0x000fe20000010000 */
[----:B0-----:R-:W-:Y:S01]  /*a230*/  F2FP.F16.F32.PACK_AB R179, R11, R126 ;  /* 0x0000007e0bb3723e */ /* 0x001fe200000000ff */
[----:B------:R-:W-:-:S02]  /*a240*/  FADD.FTZ R13, R143, R12 ;  /* 0x0000000c8f0d7221 */ /* 0x000fc40000010000 */
[----:B------:R-:W-:Y:S01]  /*a250*/  FADD.FTZ R10, R195, R10 ;  /* 0x0000000ac30a7221 */ /* 0x000fe20000010000 */
[C---:B------:R-:W-:Y:S01]  /*a260*/  F2FP.F16.F32.PACK_AB R195, R21.reuse, R195 ;  /* 0x000000c315c3723e */ /* 0x040fe200000000ff */
[----:B------:R-:W-:Y:S01]  /*a270*/  FADD.FTZ R13, R188, R13 ;  /* 0x0000000dbc0d7221 */ /* 0x000fe20000010000 */
[C---:B------:R-:W-:Y:S01]  /*a280*/  F2FP.F16.F32.PACK_AB R188, R144.reuse, R188 ;  /* 0x000000bc90bc723e */ /* 0x040fe200000000ff */
[----:B------:R-:W-:Y:S02]  /*a290*/  FADD.FTZ R10, R21, R10 ;  /* 0x0000000a150a7221 */ /* 0x000fe40000010000 */
[----:B------:R-:W-:Y:S02]  /*a2a0*/  FADD.FTZ R13, R144, R13 ;  /* 0x0000000d900d7221 */ /* 0x000fe40000010000 */
[----:B------:R-:W-:Y:S01]  /*a2b0*/  FADD.FTZ R10, R189, R10 ;  /* 0x0000000abd0a7221 */ /* 0x000fe20000010000 */
[----:B------:R-:W-:Y:S01]  /*a2c0*/  F2FP.F16.F32.PACK_AB R189, R125, R189 ;  /* 0x000000bd7dbd723e */ /* 0x000fe200000000ff */
[----:B------:R-:W-:Y:S01]  /*a2d0*/  FADD.FTZ R12, R190, R13 ;  /* 0x0000000dbe0c7221 */ /* 0x000fe20000010000 */
[----:B------:R-:W-:Y:S01]  /*a2e0*/  F2FP.F16.F32.PACK_AB R190, R9, R190 ;  /* 0x000000be09be723e */ /* 0x000fe200000000ff */
[----:B------:R-:W-:Y:S01]  /*a2f0*/  FADD.FTZ R10, R125, R10 ;  /* 0x0000000a7d0a7221 */ /* 0x000fe20000010000 */
[----:B-1----:R-:W-:Y:S01]  /*a300*/  F2FP.F16.F32.PACK_AB R178, R131, R146 ;  /* 0x0000009283b2723e */ /* 0x002fe200000000ff */
[----:B------:R-:W-:-:S02]  /*a310*/  FADD.FTZ R15, R9, R12 ;  /* 0x0000000c090f7221 */ /* 0x000fc40000010000 */
[----:B------:R-:W-:Y:S01]  /*a320*/  FADD.FTZ R13, R191, R10 ;  /* 0x0000000abf0d7221 */ /* 0x000fe20000010000 */
[----:B------:R-:W-:Y:S01]  /*a330*/  F2FP.F16.F32.PACK_AB R191, R120, R191 ;  /* 0x000000bf78bf723e */ /* 0x000fe200000000ff */
        /* <DEDUP_REMOVED lines=8> */
[----:B------:R-:W-:-:S02]  /*a3c0*/  FADD.FTZ R10, R124, R13 ;  /* 0x0000000d7c0a7221 */ /* 0x000fc40000010000 */
[----:B------:R-:W-:Y:S02]  /*a3d0*/  FADD.FTZ R15, R6, R15 ;  /* 0x0000000f060f7221 */ /* 0x000fe40000010000 */
[----:B------:R-:W-:Y:S01]  /*a3e0*/  FADD.FTZ R10, R187, R10 ;  /* 0x0000000abb0a7221 */ /* 0x000fe20000010000 */
[----:B------:R-:W-:-:S03]  /*a3f0*/  F2FP.F16.F32.PACK_AB R187, R121, R187 ;  /* 0x000000bb79bb723e */ /* 0x000fc600000000ff */
[----:B------:R-:W-:Y:S01]  /*a400*/  FADD.FTZ R9, R121, R10 ;  /* 0x0000000a79097221 */ /* 0x000fe20000010000 */
[----:B------:R-:W-:Y:S01]  /*a410*/  FADD.FTZ R10, R180, R15 ;  /* 0x0000000fb40a7221 */ /* 0x000fe20000010000 */
[C---:B------:R-:W-:Y:S02]  /*a420*/  F2FP.F16.F32.PACK_AB R180, R127.reuse, R180 ;  /* 0x000000b47fb4723e */ /* 0x040fe400000000ff */
[----:B------:R-:W-:Y:S01]  /*a430*/  FADD.FTZ R12, R128, R9 ;  /* 0x00000009800c7221 */ /* 0x000fe20000010000 */
[----:B------:R-:W-:Y:S01]  /*a440*/  FADD.FTZ R5, R127, R10 ;  /* 0x0000000a7f057221 */ /* 0x000fe20000010000 */
[----:B------:R-:W-:Y:S02]  /*a450*/  IMAD.MOV.U32 R10, RZ, RZ, R3 ;  /* 0x000000ffff0a7224 */ /* 0x000fe400078e0003 */
[C---:B------:R-:W-:Y:S01]  /*a460*/  FADD.FTZ R12, R181.reuse, R12 ;  /* 0x0000000cb50c7221 */ /* 0x040fe20000010000 */
[----:B------:R-:W-:Y:S01]  /*a470*/  FADD.FTZ R6, R182, R5 ;  /* 0x00000005b6067221 */ /* 0x000fe20000010000 */
[----:B------:R-:W-:-:S02]  /*a480*/  F2FP.F16.F32.PACK_AB R181, R181, R128 ;  /* 0x00000080b5b5723e */ /* 0x000fc400000000ff */
[----:B------:R-:W-:Y:S01]  /*a490*/  FADD.FTZ R5, R183, R12 ;  /* 0x0000000cb7057221 */ /* 0x000fe20000010000 */
[C---:B------:R-:W-:Y:S01]  /*a4a0*/  FADD.FTZ R6, R133.reuse, R6 ;  /* 0x0000000685067221 */ /* 0x040fe20000010000 */
[----:B------:R-:W-:Y:S02]  /*a4b0*/  F2FP.F16.F32.PACK_AB R182, R133, R182 ;  /* 0x000000b685b6723e */ /* 0x000fe400000000ff */
[C---:B------:R-:W-:Y:S01]  /*a4c0*/  FADD.FTZ R5, R130.reuse, R5 ;  /* 0x0000000582057221 */ /* 0x040fe20000010000 */
[----:B------:R-:W-:Y:S01]  /*a4d0*/  FADD.FTZ R9, R155, R6 ;  /* 0x000000069b097221 */ /* 0x000fe20000010000 */
[----:B------:R-:W-:Y:S02]  /*a4e0*/  F2FP.F16.F32.PACK_AB R183, R130, R183 ;  /* 0x000000b782b7723e */ /* 0x000fe400000000ff */
[----:B------:R-:W-:Y:S01]  /*a4f0*/  FADD.FTZ R6, R122, R5 ;  /* 0x000000057a067221 */ /* 0x000fe20000010000 */
[----:B------:R-:W-:-:S03]  /*a500*/  FADD.FTZ R9, R158, R9 ;  /* 0x000000099e097221 */ /* 0x000fc60000010000 */
[----:B------:R-:W-:Y:S01]  /*a510*/  FADD.FTZ R5, R123, R6 ;  /* 0x000000067b057221 */ /* 0x000fe20000010000 */
[----:B------:R-:W-:-:S03]  /*a520*/  FADD.FTZ R9, R146, R9 ;  /* 0x0000000992097221 */ /* 0x000fc60000010000 */
[----:B------:R-:W-:Y:S01]  /*a530*/  FADD.FTZ R5, R126, R5 ;  /* 0x000000057e057221 */ /* 0x000fe20000010000 */
[----:B------:R-:W-:Y:S01]  /*a540*/  FADD.FTZ R6, R131, R9 ;  /* 0x0000000983067221 */ /* 0x000fe20000010000 */
[----:B------:R-:W-:Y:S02]  /*a550*/  IMAD.MOV.U32 R9, RZ, RZ, R4 ;  /* 0x000000ffff097224 */ /* 0x000fe400078e0004 */
[----:B------:R-:W-:Y:S01]  /*a560*/  FADD.FTZ R5, R11, R5 ;  /* 0x000000050b057221 */ /* 0x000fe20000010000 */
[----:B------:R-:W-:Y:S06]  /*a570*/  @P3 BRA `(.L_x_2263) ;  /* 0xffffffb800cc3947 */ /* 0x000fec000383ffff */
.L_x_2254:
[----:B------:R-:W-:-:S13]  /*a580*/  R2UR UR6, R19 ;  /* 0x00000000130672ca */ /* 0x000fda00000e0000 */
[----:B------:R-:W-:-:S06]  /*a590*/  UISETP.GE.AND UP0, UPT, UR37, UR6, UPT ;  /* 0x000000062500728c */ /* 0x000fcc000bf06270 */
[----:B------:R-:W-:-:S13]  /*a5a0*/  PLOP3.LUT P2, PT, PT, PT, UP0, 0x80, 0x0 ;  /* 0x000000000000781c */ /* 0x000fda0003f4f008 */
[----:B------:R-:W-:Y:S05]  /*a5b0*/  @!P2 BRA `(.L_x_2264) ;  /* 0x0000003c0048a947 */ /* 0x000fea0003800000 */
[----:B------:R-:W-:Y:S01]  /*a5c0*/  IMAD.MOV.U32 R8, RZ, RZ, R4 ;  /* 0x000000ffff087224 */ /* 0x000fe200078e0004 */
[----:B------:R-:W-:Y:S01]  /*a5d0*/  UMOV UR38, UR60 ;  /* 0x0000003c00267c82 */ /* 0x000fe20008000000 */
[----:B------:R-:W-:Y:S01]  /*a5e0*/  IMAD.MOV.U32 R9, RZ, RZ, R3 ;  /* 0x000000ffff097224 */ /* 0x000fe200078e0003 */
[----:B------:R-:W-:Y:S01]  /*a5f0*/  UMOV UR7, UR36 ;  /* 0x0000002400077c82 */ /* 0x000fe20008000000 */
[----:B------:R-:W-:-:S05]  /*a600*/  ULDC UR61, c[0x0][0x988] ;  /* 0x00026200003d7ab9 */ /* 0x000fca0000000800 */
.L_x_2273:
[----:B------:R-:W-:-:S04]  /*a610*/  UIADD3 UR36, UR7, 0x1, URZ ;  /* 0x0000000107247890 */ /* 0x000fc8000fffe03f */
[----:B------:R-:W-:-:S04]  /*a620*/  UISETP.NE.AND UP0, UPT, UR36, 0x2, UPT ;  /* 0x000000022400788c */ /* 0x000fc8000bf05270 */
[----:B------:R-:W-:Y:S02]  /*a630*/  USEL UR60, URZ, 0x1, UP0 ;  /* 0x000000013f3c7887 */ /* 0x000fe40008000000 */
[----:B------:R-:W-:Y:S02]  /*a640*/  USEL UR36, UR36, URZ, UP0 ;  /* 0x0000003f24247287 */ /* 0x000fe40008000000 */
[----:B------:R-:W-:Y:S01]  /*a650*/  ULOP3.LUT UR60, UR38, UR60, URZ, 0x3c, !UPT ;  /* 0x0000003c263c7292 */ /* 0x000fe2000f8e3c3f */
[----:B------:R-:W-:Y:S11]  /*a660*/  @!P0 BRA `(.L_x_2265) ;  /* 0x0000000000048947 */ /* 0x000ff60003800000 */
[----:B------:R-:W-:Y:S01]  /*a670*/  BPT.TRAP 0x1 ;  /* 0x000000040000795c */ /* 0x000fe20000300000 */
.L_x_2265:
[----:B------:R-:W-:Y:S01]  /*a680*/  ULEA UR6, UR36, UR39, 0x3 ;  /* 0x0000002724067291 */ /* 0x000fe2000f8e183f */
[----:B------:R-:W-:-:S05]  /*a690*/  IMAD.U32 R3, RZ, RZ, UR60 ;  /* 0x0000003cff037e24 */ /* 0x000fca000f8e00ff */
[----:B------:R-:W-:-:S04]  /*a6a0*/  SHF.L.U32 R3, R3, 0x1f, RZ ;  /* 0x0000001f03037819 */ /* 0x000fc800000006ff */
[----:B------:R0:W1:Y:S01]  /*a6b0*/  SYNCS.PHASECHK.TRANS64.TRYWAIT P2, [UR6+0x36830], R3 ;  /* 0x03683003ff0075a7 */ /* 0x0000620008040146 */
[----:B------:R-:W-:Y:S05]  /*a6c0*/  @!P0 BRA `(.L_x_2266) ;  /* 0x0000000000048947 */ /* 0x000fea0003800000 */
[----:B------:R-:W-:Y:S01]  /*a6d0*/  BPT.TRAP 0x1 ;  /* 0x000000040000795c */ /* 0x000fe20000300000 */
.L_x_2266:
[----:B-1----:R-:W-:Y:S05]  /*a6e0*/  @P2 BRA `(.L_x_2267) ;  /* 0x0000000000082947 */ /* 0x002fea0003800000 */
[----:B------:R-:W1:Y:S02]  /*a6f0*/  SYNCS.PHASECHK.TRANS64.TRYWAIT P2, [UR6+0x36830], R3 ;  /* 0x03683003ff0075a7 */ /* 0x000e640008040146 */
[----:B-1----:R-:W-:Y:S05]  /*a700*/  @!P2 BRA `(.L_x_2268) ;  /* 0x00000104000ca947 */ /* 0x002fea0003800000 */
.L_x_2267:
        /* <DEDUP_REMOVED lines=11> */
[----:B------:R-:W-:Y:S01]  /*a7c0*/  MOV R10, UR49 ;  /* 0x00000031000a7c02 */ /* 0x000fe20008000f00 */
[----:B------:R-:W-:Y:S01]  /*a7d0*/  UMOV UR49, UR53 ;  /* 0x0000003500317c82 */ /* 0x000fe20008000000 */
[----:B------:R-:W-:Y:S01]  /*a7e0*/  UIMAD UR6, UR36, 0xa80, UR6 ;  /* 0x00000a80240678a4 */ /* 0x000fe2000f8e0206 */
[----:B------:R-:W-:Y:S01]  /*a7f0*/  MOV R11, UR48 ;  /* 0x00000030000b7c02 */ /* 0x000fe20008000f00 */
[----:B------:R-:W-:Y:S01]  /*a800*/  UMOV UR48, UR52 ;  /* 0x0000003400307c82 */ /* 0x000fe20008000000 */
        /* <DEDUP_REMOVED lines=605> */
.L_x_2269:
[----:B------:R-:W-:Y:S01]  /*cde0*/  ULEA UR10, UR7, UR39, 0x3 ;  /* 0x00000027070a7291 */ /* 0x000fe2000f8e183f */
[----:B------:R-:W-:-:S05]  /*cdf0*/  IMAD.U32 R0, RZ, RZ, UR38 ;  /* 0x00000026ff007e24 */ /* 0x000fca000f8e00ff */
[----:B------:R-:W-:-:S04]  /*ce00*/  SHF.L.U32 R0, R0, 0x1f, RZ ;  /* 0x0000001f00007819 */ /* 0x000fc800000006ff */
[----:B------:R0:W1:Y:S01]  /*ce10*/  SYNCS.PHASECHK.TRANS64.TRYWAIT P2, [UR10+0x36850], R0 ;  /* 0x03685000ff0075a7 */ /* 0x000062000804014a */
[----:B------:R-:W-:Y:S05]  /*ce20*/  @!P0 BRA `(.L_x_2270) ;  /* 0x0000000000048947 */ /* 0x000fea0003800000 */
[----:B------:R-:W-:Y:S01]  /*ce30*/  BPT.TRAP 0x1 ;  /* 0x000000040000795c */ /* 0x000fe20000300000 */
.L_x_2270:
[----:B-1----:R-:W-:Y:S05]  /*ce40*/  @P2 BRA `(.L_x_2271) ;  /* 0x0000000000082947 */ /* 0x002fea0003800000 */
[----:B------:R-:W1:Y:S02]  /*ce50*/  SYNCS.PHASECHK.TRANS64.TRYWAIT P2, [UR10+0x36850], R0 ;  /* 0x03685000ff0075a7 */ /* 0x000e64000804014a */
[----:B-1----:R-:W-:Y:S05]  /*ce60*/  @!P2 BRA `(.L_x_2272) ;  /* 0x000000dc004ca947 */ /* 0x002fea0003800000 */
.L_x_2271:
[----:B------:R-:W-:Y:S01]  /*ce70*/  UIADD3 UR6, UR39, 0x400, URZ ;  /* 0x0000040027067890 */ /* 0x000fe2000fffe03f */
[----:B------:R-:W-:Y:S01]  /*ce80*/  WARPGROUP.ARRIVE ;  /* 0x00000000000079c5 */ /* 0x000fe20000000000 */
[----:B01----:R-:W-:Y:S01]  /*ce90*/  FMNMX.FTZ R0, R168, R9, !PT ;  /* 0x00000009a8007209 */ /* 0x003fe20007810000 */
[----:B------:R-:W-:Y:S01]  /*cea0*/  UMOV UR11, UR61 ;  /* 0x0000003d000b7c82 */ /* 0x000fe20008000000 */
[----:B------:R-:W-:Y:S01]  /*ceb0*/  USHF.R.U32.HI UR6, URZ, 0x4, UR6 ;  /* 0x000000043f067899 */ /* 0x000fe20008011606 */
[----:B------:R-:W-:Y:S01]  /*cec0*/  R2UR UR15, R19 ;  /* 0x00000000130f72ca */ /* 0x000fe200000e0000 */
[----:B------:R-:W-:Y:S01]  /*ced0*/  UMOV UR38, UR60 ;  /* 0x0000003c00267c82 */ /* 0x000fe20008000000 */
[----:B------:R-:W-:Y:S01]  /*cee0*/  FMNMX.FTZ R3, R169, R0, !PT ;  /* 0x00000000a9037209 */ /* 0x000fe20007810000 */
[----:B------:R-:W-:-:S03]  /*cef0*/  ULOP3.LUT UR6, UR6, 0x3fff, URZ, 0xc0, !UPT ;  /* 0x00003fff06067892 */ /* 0x000fc6000f8ec03f */
[----:B------:R-:W-:Y:S01]  /*cf00*/  FMNMX.FTZ R0, R172, R3, !PT ;  /* 0x00000003ac007209 */ /* 0x000fe20007810000 */
[----:B------:R-:W-:-:S03]  /*cf10*/  ULOP3.LUT UR6, UR6, 0x3800000, URZ, 0xfc, !UPT ;  /* 0x0380000006067892 */ /* 0x000fc6000f8efc3f */
[----:B------:R-:W-:Y:S01]  /*cf20*/  FMNMX.FTZ R3, R173, R0, !PT ;  /* 0x00000000ad037209 */ /* 0x000fe20007810000 */
[----:B------:R-:W-:Y:S02]  /*cf30*/  UIMAD UR14, UR7, 0xa80, UR6 ;  /* 0x00000a80070e78a4 */ /* 0x000fe4000f8e0206 */
[----:B------:R-:W-:Y:S01]  /*cf40*/  UISETP.GT.AND UP0, UPT, UR37, UR15, UPT ;  /* 0x0000000f2500728c */ /* 0x000fe2000bf04270 */
[----:B------:R-:W-:Y:S01]  /*cf50*/  FMNMX.FTZ R0, R160, R3, !PT ;  /* 0x00000003a0007209 */ /* 0x000fe20007810000 */
[----:B------:R-:W-:Y:S01]  /*cf60*/  UMOV UR7, 0x40000040 ;  /* 0x4000004000077882 */ /* 0x000fe20000000000 */
[----:B------:R-:W-:Y:S02]  /*cf70*/  UIADD3 UR37, UR37, -0x1, URZ ;  /* 0xffffffff25257890 */ /* 0x000fe4000fffe03f */
[----:B------:R-:W-:Y:S01]  /*cf80*/  UMOV UR6, UR14 ;  /* 0x0000000e00067c82 */ /* 0x000fe20008000000 */
[----:B------:R-:W-:Y:S01]  /*cf90*/  FMNMX.FTZ R3, R161, R0, !PT ;  /* 0x00000000a1037209 */ /* 0x000fe20007810000 */
[----:B------:R-:W-:Y:S01]  /*cfa0*/  HGMMA.64x192x16.F32 R24, R200, gdesc[UR4].tnspB, R24, gsb0 ;  /* 0x42e00004c8187df0 */ /* 0x000fe20008000818 */
[----:B------:R-:W-:Y:S01]  /*cfb0*/  UIADD3 UR6, UR14, 0x80, URZ ;  /* 0x000000800e067890 */ /* 0x000fe2000fffe03f */
[----:B------:R-:W-:Y:S01]  /*cfc0*/  PLOP3.LUT P2, PT, PT, PT, UP0, 0x80, 0x0 ;  /* 0x000000000000781c */ /* 0x000fe20003f4f008 */
        /* <DEDUP_REMOVED lines=27> */
[----:B------:R-:W-:-:S03]  /*d180*/  FMNMX.FTZ R4, R170, R8, !PT ;  /* 0x00000008aa047209 */ /* 0x000fc60007810000 */
[----:B------:R-:W-:Y:S01]  /*d190*/  FADD.FTZ R2, -R3, R9 ;  /* 0x0000000903027221 */ /* 0x000fe20000010100 */
[----:B------:R-:W-:-:S03]  /*d1a0*/  FMNMX.FTZ R11, R171, R4, !PT ;  /* 0x00000004ab0b7209 */ /* 0x000fc60007810000 */
[----:B------:R-:W-:Y:S01]  /*d1b0*/  FMUL.FTZ R10, R2, UR11 ;  /* 0x0000000b020a7c20 */ /* 0x000fe20008410000 */
[----:B------:R-:W-:Y:S01]  /*d1c0*/  FMNMX.FTZ R4, R174, R11, !PT ;  /* 0x0000000bae047209 */ /* 0x000fe20007810000 */
[----:B------:R-:W-:Y:S02]  /*d1d0*/  FMUL.FTZ R2, R3, UR11 ;  /* 0x0000000b03027c20 */ /* 0x000fe40008410000 */
[----:B------:R0:W-:Y:S01]  /*d1e0*/  MUFU.EX2 R0, R10 ;  /* 0x0000000a00007308 */ /* 0x0001e20000000800 */
        /* <DEDUP_REMOVED lines=10> */
[--C-:B0-----:R-:W-:Y:S01]  /*d290*/  FFMA.FTZ R10, R153, UR11, -R2.reuse ;  /* 0x0000000b990a7c23 */ /* 0x101fe20008010802 */
        /* <DEDUP_REMOVED lines=16> */
[----:B------:R-:W-:Y:S01]  /*d3a0*/  FMNMX.FTZ R4, R150, R11, !PT ;  /* 0x0000000b96047209 */ /* 0x000fe20007810000 */
[----:B------:R-:W-:Y:S02]  /*d3b0*/  WARPGROUP.DEPBAR.LE gsb0, 0x0 ;  /* 0x00008000000079c5 */ /* 0x000fe40000010000 */
[----:B------:R-:W-:Y:S01]  /*d3c0*/  WARPGROUP.ARRIVE ;  /* 0x00000000000079c5 */ /* 0x000fe20000000000 */
[----:B------:R-:W-:Y:S01]  /*d3d0*/  FMNMX.FTZ R11, R151, R4, !PT ;  /* 0x00000004970b7209 */ /* 0x000fe20007810000 */
[--C-:B------:R-:W-:Y:S01]  /*d3e0*/  FFMA.FTZ R200, R168, UR11, -R2.reuse ;  /* 0x0000000ba8c87c23 */ /* 0x100fe20008010802 */
[----:B------:R-:W-:Y:S01]  /*d3f0*/  FFMA.FTZ R202, R172, UR11, -R2 ;  /* 0x0000000bacca7c23 */ /* 0x000fe20008010802 */
[----:B------:R-:W-:Y:S01]  /*d400*/  MUFU.EX2 R10, R10 ;  /* 0x0000000a000a7308 */ /* 0x000fe20000000800 */
[----:B------:R-:W-:Y:S01]  /*d410*/  FMNMX.FTZ R4, R138, R11, !PT ;  /* 0x0000000b8a047209 */ /* 0x000fe20007810000 */
[----:B------:R-:W-:Y:S01]  /*d420*/  HGMMA.64x192x16.F32 R24, R196, gdesc[UR4].tnspB, R24, gsb0 ;  /* 0x42e00004c4187df0 */ /* 0x000fe20008000818 */
[----:B------:R-:W-:Y:S01]  /*d430*/  UIADD3 UR6, UR14, 0x100, URZ ;  /* 0x000001000e067890 */ /* 0x000fe2000fffe03f */
[----:B------:R-:W-:Y:S01]  /*d440*/  UMOV UR7, 0x40000040 ;  /* 0x4000004000077882 */ /* 0x000fe20000000000 */
        /* <DEDUP_REMOVED lines=8> */
[----:B0-----:R-:W-:Y:S01]  /*d4d0*/  FFMA.FTZ R6, R0, R6, R200 ;  /* 0x0000000600067223 */ /* 0x001fe200000100c8 */
[----:B------:R-:W-:Y:S02]  /*d4e0*/  FMNMX.FTZ R4, R134, R11, !PT ;  /* 0x0000000b86047209 */ /* 0x000fe40007810000 */
[----:B------:R-:W-:Y:S02]  /*d4f0*/  F2FP.F16.F32.PACK_AB R200, R9, R200 ;  /* 0x000000c809c8723e */ /* 0x000fe400000000ff */
[----:B------:R-:W-:Y:S02]  /*d500*/  FMNMX.FTZ R11, R135, R4, !PT ;  /* 0x00000004870b7209 */ /* 0x000fe40007810000 */
[----:B------:R-:W-:Y:S02]  /*d510*/  MUFU.EX2 R13, R13 ;  /* 0x0000000d000d7308 */ /* 0x000fe40000000800 */
[----:B------:R-:W-:-:S04]  /*d520*/  FMNMX.FTZ R4, R122, R11, !PT ;  /* 0x0000000b7a047209 */ /* 0x000fc80007810000 */
[----:B------:R-:W-:Y:S02]  /*d530*/  FMNMX.FTZ R11, R123, R4, !PT ;  /* 0x000000047b0b7209 */ /* 0x000fe40007810000 */
[----:B------:R-:W-:Y:S02]  /*d540*/  MUFU.EX2 R14, R14 ;  /* 0x0000000e000e7308 */ /* 0x000fe40000000800 */
[----:B------:R-:W-:-:S04]  /*d550*/  FMNMX.FTZ R4, R126, R11, !PT ;  /* 0x0000000b7e047209 */ /* 0x000fc80007810000 */
[----:B------:R-:W-:Y:S02]  /*d560*/  FMNMX.FTZ R4, R127, R4, !PT ;  /* 0x000000047f047209 */ /* 0x000fe40007810000 */
[----:B------:R-:W-:Y:S03]  /*d570*/  MUFU.EX2 R11, R149 ;  /* 0x00000095000b7308 */ /* 0x000fe60000000800 */
[----:B------:R-:W0:Y:S05]  /*d580*/  SHFL.BFLY PT, R21, R4, 0x2, 0x1f ;  /* 0x0c401f0004157f89 */ /* 0x000e2a00000e0000 */
[----:B------:R-:W-:Y:S08]  /*d590*/  MUFU.EX2 R20, R20 ;  /* 0x0000001400147308 */ /* 0x000ff00000000800 */
[----:B------:R-:W-:Y:S08]  /*d5a0*/  MUFU.EX2 R120, R120 ;  /* 0x0000007800787308 */ /* 0x000ff00000000800 */
[----:B------:R-:W-:Y:S01]  /*d5b0*/  MUFU.EX2 R121, R121 ;  /* 0x0000007900797308 */ /* 0x000fe20000000800 */
[----:B0-----:R-:W-:Y:S01]  /*d5c0*/  FMNMX.FTZ R137, R4, R21, !PT ;  /* 0x0000001504897209 */ /* 0x001fe20007810000 */
[--C-:B------:R-:W-:Y:S01]  /*d5d0*/  FFMA.FTZ R21, R129, UR11, -R2.reuse ;  /* 0x0000000b81157c23 */ /* 0x100fe20008010802 */
[----:B------:R-:W-:-:S03]  /*d5e0*/  FFMA.FTZ R129, R125, UR11, -R2 ;  /* 0x0000000b7d817c23 */ /* 0x000fc60008010802 */
[----:B------:R-:W0:Y:S02]  /*d5f0*/  SHFL.BFLY PT, R4, R137, 0x1, 0x1f ;  /* 0x0c201f0089047f89 */ /* 0x000e2400000e0000 */
[----:B------:R-:W-:Y:S01]  /*d600*/  MUFU.EX2 R21, R21 ;  /* 0x0000001500157308 */ /* 0x000fe20000000800 */
[----:B0-----:R-:W-:-:S05]  /*d610*/  FMNMX.FTZ R4, R137, R4, !PT ;  /* 0x0000000489047209 */ /* 0x001fca0007810000 */
[----:B------:R-:W-:-:S04]  /*d620*/  FMUL.FTZ R125, R4, UR11 ;  /* 0x0000000b047d7c20 */ /* 0x000fc80008410000 */
        /* <DEDUP_REMOVED lines=12> */
[----:B------:R-:W-:-:S02]  /*d6f0*/  FFMA.FTZ R126, R126, UR11, -R125 ;  /* 0x0000000b7e7e7c23 */ /* 0x000fc4000801087d */
[----:B------:R-:W-:Y:S08]  /*d700*/  MUFU.EX2 R124, R124 ;  /* 0x0000007c007c7308 */ /* 0x000ff00000000800 */
[----:B------:R-:W-:Y:S08]  /*d710*/  MUFU.EX2 R203, R203 ;  /* 0x000000cb00cb7308 */ /* 0x000ff00000000800 */
[----:B------:R-:W-:Y:S08]  /*d720*/  MUFU.EX2 R137, R137 ;  /* 0x0000008900897308 */ /* 0x000ff00000000800 */
[----:B------:R-:W-:Y:S08]  /*d730*/  MUFU.EX2 R134, R134 ;  /* 0x0000008600867308 */ /* 0x000ff00000000800 */
[----:B------:R-:W0:Y:S08]  /*d740*/  MUFU.EX2 R135, R135 ;  /* 0x0000008700877308 */ /* 0x000e300000000800 */
        /* <DEDUP_REMOVED lines=10> */
[----:B------:R-:W-:-:S07]  /*d7f0*/  UMOV UR7, 0x40000040 ;  /* 0x4000004000077882 */ /* 0x000fce0000000000 */
        /* <DEDUP_REMOVED lines=20> */
[----:B------:R-:W-:Y:S02]  /*d940*/  IMAD.U32 R144, RZ, RZ, UR36 ;  /* 0x00000024ff907e24 */ /* 0x000fe4000f8e00ff */
[--C-:B------:R-:W-:Y:S01]  /*d950*/  FFMA.FTZ R189, R146, UR11, -R125.reuse ;  /* 0x0000000b92bd7c23 */ /* 0x100fe2000801087d */
[----:B------:R-:W-:Y:S01]  /*d960*/  IMAD.U32 R146, RZ, RZ, UR10 ;  /* 0x0000000aff927e24 */ /* 0x000fe2000f8e00ff */
[----:B------:R-:W-:Y:S01]  /*d970*/  HGMMA.64x192x16.F32 R24, R184, gdesc[UR4].tnspB, R24, gsb0 ;  /* 0x42e00004b8187df0 */ /* 0x000fe20008000818 */
[----:B------:R-:W-:Y:S01]  /*d980*/  UIADD3 UR6, UR14, 0x280, URZ ;  /* 0x000002800e067890 */ /* 0x000fe2000fffe03f */
[----:B------:R-:W-:Y:S01]  /*d990*/  @!P1 LEA R144, R144, UR39, 0x3 ;  /* 0x0000002790909c11 */ /* 0x000fe2000f8e18ff */
[----:B------:R-:W-:Y:S01]  /*d9a0*/  UMOV UR7, 0x40000040 ;  /* 0x4000004000077882 */ /* 0x000fe20000000000 */
[----:B------:R-:W-:Y:S01]  /*d9b0*/  @!P1 VIADD R146, R146, 0x36860 ;  /* 0x0003686092929836 */ /* 0x000fe20000000000 */
[----:B------:R-:W-:Y:S01]  /*d9c0*/  MUFU.EX2 R188, R188 ;  /* 0x000000bc00bc7308 */ /* 0x000fe20000000800 */
[----:B------:R-:W-:Y:S01]  /*d9d0*/  FFMA.FTZ R191, R150, UR11, -R125 ;  /* 0x0000000b96bf7c23 */ /* 0x000fe2000801087d */
[----:B------:R-:W-:-:S02]  /*d9e0*/  @!P1 VIADD R144, R144, 0x36840 ;  /* 0x0003684090909836 */ /* 0x000fc40000000000 */
[----:B------:R-:W-:-:S03]  /*d9f0*/  @!P1 PRMT R146, RZ, 0x654, R146 ;  /* 0x00000654ff929816 */ /* 0x000fc60000000092 */
[----:B------:R-:W-:Y:S01]  /*da00*/  @!P1 PRMT R145, RZ, 0x654, R144 ;  /* 0x00000654ff919816 */ /* 0x000fe20000000090 */
[----:B------:R-:W-:Y:S08]  /*da10*/  MUFU.EX2 R189, R189 ;  /* 0x000000bd00bd7308 */ /* 0x000ff00000000800 */
[----:B------:R-:W-:Y:S08]  /*da20*/  MUFU.EX2 R190, R190 ;  /* 0x000000be00be7308 */ /* 0x000ff00000000800 */
[----:B------:R-:W-:Y:S08]  /*da30*/  MUFU.EX2 R191, R191 ;  /* 0x000000bf00bf7308 */ /* 0x000ff00000000800 */
[----:B------:R-:W-:Y:S01]  /*da40*/  MUFU.EX2 R144, R151 ;  /* 0x0000009700907308 */ /* 0x000fe20000000800 */
[----:B------:R-:W-:-:S02]  /*da50*/  WARPGROUP.DEPBAR.LE gsb0, 0x0 ;  /* 0x00008000000079c5 */ /* 0x000fc40000010000 */
[----:B------:R-:W-:Y:S01]  /*da60*/  WARPGROUP.ARRIVE ;  /* 0x00000000000079c5 */ /* 0x000fe20000000000 */
[--C-:B------:R-:W-:Y:S01]  /*da70*/  FFMA.FTZ R184, R136, UR11, -R2.reuse ;  /* 0x0000000b88b87c23 */ /* 0x100fe20008010802 */
[--C-:B------:R-:W-:Y:S01]  /*da80*/  FFMA.FTZ R186, R140, UR11, -R2.reuse ;  /* 0x0000000b8cba7c23 */ /* 0x100fe20008010802 */
[----:B------:R-:W-:Y:S01]  /*da90*/  FFMA.FTZ R136, R141, UR11, -R2 ;  /* 0x0000000b8d887c23 */ /* 0x000fe20008010802 */
[--C-:B------:R-:W-:Y:S01]  /*daa0*/  FFMA.FTZ R185, R138, UR11, -R125.reuse ;  /* 0x0000000b8ab97c23 */ /* 0x100fe2000801087d */
[--C-:B------:R-:W-:Y:S01]  /*dab0*/  FFMA.FTZ R140, R159, UR11, -R125.reuse ;  /* 0x0000000b9f8c7c23 */ /* 0x100fe2000801087d */
[----:B------:R-:W-:Y:S01]  /*dac0*/  HGMMA.64x192x16.F32 R24, R180, gdesc[UR4].tnspB, R24, gsb0 ;  /* 0x42e00004b4187df0 */ /* 0x000fe20008000818 */
[----:B------:R-:W-:Y:S01]  /*dad0*/  UIADD3 UR6, UR14, 0x300, URZ ;  /* 0x000003000e067890 */ /* 0x000fe2000fffe03f */
[--C-:B------:R-:W-:Y:S01]  /*dae0*/  FFMA.FTZ R141, R147, UR11, -R125.reuse ;  /* 0x0000000b938d7c23 */ /* 0x100fe2000801087d */
[----:B------:R-:W-:Y:S01]  /*daf0*/  UMOV UR7, 0x40000040 ;  /* 0x4000004000077882 */ /* 0x000fe20000000000 */
[----:B------:R-:W-:Y:S01]  /*db00*/  MUFU.EX2 R184, R184 ;  /* 0x000000b800b87308 */ /* 0x000fe20000000800 */
[----:B------:R-:W-:-:S07]  /*db10*/  FFMA.FTZ R187, R142, UR11, -R125 ;  /* 0x0000000b8ebb7c23 */ /* 0x000fce000801087d */
        /* <DEDUP_REMOVED lines=11> */
[----:B------:R-:W-:Y:S01]  /*dbd0*/  FADD.FTZ R2, -R4, R8 ;  /* 0x0000000804027221 */ /* 0x000fe20000010100 */
[--C-:B------:R-:W-:Y:S01]  /*dbe0*/  FFMA.FTZ R132, R163, UR11, -R125.reuse ;  /* 0x0000000ba3847c23 */ /* 0x100fe2000801087d */
[----:B------:R-:W-:Y:S01]  /*dbf0*/  HGMMA.64x192x16.F32 R24, R176, gdesc[UR4].tnspB, R24, gsb0 ;  /* 0x42e00004b0187df0 */ /* 0x000fe20008000818 */
[----:B------:R-:W-:Y:S01]  /*dc00*/  MUFU.EX2 R8, R129 ;  /* 0x0000008100087308 */ /* 0x000fe20000000800 */
[----:B------:R-:W-:Y:S01]  /*dc10*/  FMUL.FTZ R2, R2, UR11 ;  /* 0x0000000b02027c20 */ /* 0x000fe20008410000 */
[--C-:B------:R-:W-:Y:S01]  /*dc20*/  FFMA.FTZ R133, R167, UR11, -R125.reuse ;  /* 0x0000000ba7857c23 */ /* 0x100fe2000801087d */
[----:B------:R-:W-:Y:S01]  /*dc30*/  FFMA.FTZ R181, R130, UR11, -R125 ;  /* 0x0000000b82b57c23 */ /* 0x000fe2000801087d */
[----:B------:R-:W-:Y:S01]  /*dc40*/  UMOV UR7, UR36 ;  /* 0x0000002400077c82 */ /* 0x000fe20008000000 */
[----:B0-----:R-:W-:-:S03]  /*dc50*/  F2FP.F16.F32.PACK_AB R183, R135, R134 ;  /* 0x0000008687b7723e */ /* 0x001fc600000000ff */
[----:B------:R-:W0:Y:S08]  /*dc60*/  MUFU.EX2 R2, R2 ;  /* 0x0000000200027308 */ /* 0x000e300000000800 */
[----:B------:R-:W1:Y:S08]  /*dc70*/  MUFU.EX2 R129, R175 ;  /* 0x000000af00817308 */ /* 0x000e700000000800 */
[----:B------:R-:W2:Y:S01]  /*dc80*/  MUFU.EX2 R132, R132 ;  /* 0x0000008400847308 */ /* 0x000ea20000000800 */
[----:B0-----:R-:W-:Y:S01]  /*dc90*/  FFMA.FTZ R5, R2, R5, R201 ;  /* 0x0000000502057223 */ /* 0x001fe200000100c9 */
[----:B------:R-:W-:-:S03]  /*dca0*/  F2FP.F16.F32.PACK_AB R201, R124, R201 ;  /* 0x000000c97cc9723e */ /* 0x000fc600000000ff */
[----:B------:R-:W-:-:S03]  /*dcb0*/  FADD.FTZ R138, R124, R5 ;  /* 0x000000057c8a7221 */ /* 0x000fc60000010000 */
[----:B------:R-:W0:Y:S01]  /*dcc0*/  MUFU.EX2 R133, R133 ;  /* 0x0000008500857308 */ /* 0x000e220000000800 */
[----:B------:R-:W-:Y:S01]  /*dcd0*/  FADD.FTZ R138, R203, R138 ;  /* 0x0000008acb8a7221 */ /* 0x000fe20000010000 */
[----:B-1----:R-:W-:-:S03]  /*dce0*/  F2FP.F16.F32.PACK_AB R203, R129, R203 ;  /* 0x000000cb81cb723e */ /* 0x002fc600000000ff */
[----:B------:R-:W-:-:S03]  /*dcf0*/  FADD.FTZ R138, R129, R138 ;  /* 0x0000008a818a7221 */ /* 0x000fc60000010000 */
[----:B------:R-:W-:Y:S08]  /*dd00*/  MUFU.EX2 R180, R180 ;  /* 0x000000b400b47308 */ /* 0x000ff00000000800 */
[----:B------:R-:W-:Y:S08]  /*dd10*/  MUFU.EX2 R181, R181 ;  /* 0x000000b500b57308 */ /* 0x000ff00000000800 */
[----:B------:R-:W-:Y:S08]  /*dd20*/  MUFU.EX2 R124, R131 ;  /* 0x00000083007c7308 */ /* 0x000ff00000000800 */
[----:B------:R-:W-:Y:S08]  /*dd30*/  MUFU.EX2 R182, R182 ;  /* 0x000000b600b67308 */ /* 0x000ff00000000800 */
[----:B------:R-:W-:Y:S01]  /*dd40*/  MUFU.EX2 R128, R128 ;  /* 0x0000008000807308 */ /* 0x000fe20000000800 */
[----:B------:R-:W-:-:S02]  /*dd50*/  WARPGROUP.DEPBAR.LE gsb0, 0x0 ;  /* 0x00008000000079c5 */ /* 0x000fc40000010000 */
[----:B------:R1:W-:Y:S05]  /*dd60*/  @!P1 SYNCS.ARRIVE.TRANS64.RED.A1T0 RZ, [R145+URZ], RZ ;  /* 0x000000ff91ff99a7 */ /* 0x0003ea000810043f */
[----:B------:R-:W-:Y:S01]  /*dd70*/  MUFU.EX2 R179, R126 ;  /* 0x0000007e00b37308 */ /* 0x000fe20000000800 */
[----:B------:R-:W-:Y:S02]  /*dd80*/  F2FP.F16.F32.PACK_AB R178, R8, R121 ;  /* 0x0000007908b2723e */ /* 0x000fe400000000ff */
[----:B------:R-:W-:Y:S01]  /*dd90*/  F2FP.F16.F32.PACK_AB R176, R120, R20 ;  /* 0x0000001478b0723e */ /* 0x000fe200000000ff */
[----:B-1----:R-:W-:Y:S01]  /*dda0*/  FADD.FTZ R145, R9, R6 ;  /* 0x0000000609917221 */ /* 0x002fe20000010000 */
[----:B------:R1:W-:Y:S01]  /*ddb0*/  @!P1 SYNCS.ARRIVE.TRANS64.RED.A1T0 RZ, [R146+URZ], RZ ;  /* 0x000000ff92ff99a7 */ /* 0x0003e2000810043f */
[----:B------:R-:W-:Y:S01]  /*ddc0*/  FFMA.FTZ R6, R139, UR11, -R125 ;  /* 0x0000000b8b067c23 */ /* 0x000fe2000801087d */
[----:B------:R-:W-:Y:S01]  /*ddd0*/  FADD.FTZ R139, R197, R138 ;  /* 0x0000008ac58b7221 */ /* 0x000fe20000010000 */
[----:B--2---:R-:W-:-:S03]  /*dde0*/  F2FP.F16.F32.PACK_AB R197, R132, R197 ;  /* 0x000000c584c5723e */ /* 0x004fc600000000ff */
[----:B------:R-:W-:Y:S01]  /*ddf0*/  FADD.FTZ R130, R132, R139 ;  /* 0x0000008b84827221 */ /* 0x000fe20000010000 */
[----:B------:R-:W-:Y:S01]  /*de00*/  MUFU.EX2 R6, R6 ;  /* 0x0000000600067308 */ /* 0x000fe20000000800 */
[----:B-1----:R-:W-:Y:S01]  /*de10*/  FADD.FTZ R146, R202, R145 ;  /* 0x00000091ca927221 */ /* 0x002fe20000010000 */
[----:B------:R-:W-:Y:S01]  /*de20*/  F2FP.F16.F32.PACK_AB R202, R17, R202 ;  /* 0x000000ca11ca723e */ /* 0x000fe200000000ff */
[----:B------:R-:W-:Y:S01]  /*de30*/  FADD.FTZ R130, R199, R130 ;  /* 0x00000082c7827221 */ /* 0x000fe20000010000 */
[----:B0-----:R-:W-:Y:S01]  /*de40*/  F2FP.F16.F32.PACK_AB R199, R133, R199 ;  /* 0x000000c785c7723e */ /* 0x001fe200000000ff */
[----:B------:R-:W-:Y:S02]  /*de50*/  FADD.FTZ R5, R17, R146 ;  /* 0x0000009211057221 */ /* 0x000fe40000010000 */
[----:B------:R-:W-:Y:S02]  /*de60*/  FADD.FTZ R130, R133, R130 ;  /* 0x0000008285827221 */ /* 0x000fe40000010000 */
[----:B------:R-:W-:Y:S01]  /*de70*/  FADD.FTZ R5, R196, R5 ;  /* 0x00000005c4057221 */ /* 0x000fe20000010000 */
[C---:B------:R-:W-:Y:S01]  /*de80*/  F2FP.F16.F32.PACK_AB R196, R16.reuse, R196 ;  /* 0x000000c410c4723e */ /* 0x040fe200000000ff */
[----:B------:R-:W-:Y:S01]  /*de90*/  FADD.FTZ R130, R193, R130 ;  /* 0x00000082c1827221 */ /* 0x000fe20000010000 */
[----:B------:R-:W-:Y:S01]  /*dea0*/  F2FP.F16.F32.PACK_AB R193, R137, R193 ;  /* 0x000000c189c1723e */ /* 0x000fe200000000ff */
[----:B------:R-:W-:-:S02]  /*deb0*/  FADD.FTZ R5, R16, R5 ;  /* 0x0000000510057221 */ /* 0x000fc40000010000 */
[----:B------:R-:W-:Y:S02]  /*dec0*/  FADD.FTZ R130, R137, R130 ;  /* 0x0000008289827221 */ /* 0x000fe40000010000 */
[----:B------:R-:W-:Y:S01]  /*ded0*/  FADD.FTZ R139, R198, R5 ;  /* 0x00000005c68b7221 */ /* 0x000fe20000010000 */
[----:B------:R-:W-:Y:S01]  /*dee0*/  F2FP.F16.F32.PACK_AB R198, R12, R198 ;  /* 0x000000c60cc6723e */ /* 0x000fe200000000ff */
[----:B------:R-:W-:Y:S01]  /*def0*/  FADD.FTZ R9, R195, R130 ;  /* 0x00000082c3097221 */ /* 0x000fe20000010000 */
[----:B------:R-:W-:Y:S01]  /*df00*/  FFMA.FTZ R5, R122, UR11, -R125 ;  /* 0x0000000b7a057c23 */ /* 0x000fe2000801087d */
[----:B------:R-:W-:Y:S01]  /*df10*/  FADD.FTZ R139, R12, R139 ;  /* 0x0000008b0c8b7221 */ /* 0x000fe20000010000 */
[----:B------:R-:W-:Y:S01]  /*df20*/  MUFU.EX2 R122, R143 ;  /* 0x0000008f007a7308 */ /* 0x000fe20000000800 */
[----:B------:R-:W-:Y:S01]  /*df30*/  FADD.FTZ R130, R140, R9 ;  /* 0x000000098c827221 */ /* 0x000fe20000010000 */
[----:B------:R-:W-:Y:S01]  /*df40*/  FFMA.FTZ R125, R127, UR11, -R125 ;  /* 0x0000000b7f7d7c23 */ /* 0x000fe2000801087d */
[----:B------:R-:W-:Y:S01]  /*df50*/  FADD.FTZ R139, R192, R139 ;  /* 0x0000008bc08b7221 */ /* 0x000fe20000010000 */
[----:B------:R-:W-:Y:S01]  /*df60*/  F2FP.F16.F32.PACK_AB R192, R10, R192 ;  /* 0x000000c00ac0723e */ /* 0x000fe200000000ff */
[----:B------:R-:W-:Y:S01]  /*df70*/  FADD.FTZ R130, R189, R130 ;  /* 0x00000082bd827221 */ /* 0x000fe20000010000 */
[----:B------:R-:W-:Y:S01]  /*df80*/  F2FP.F16.F32.PACK_AB R195, R140, R195 ;  /* 0x000000c38cc3723e */ /* 0x000fe200000000ff */
[----:B------:R-:W-:Y:S01]  /*df90*/  FADD.FTZ R139, R10, R139 ;  /* 0x0000008b0a8b7221 */ /* 0x000fe20000010000 */
[----:B------:R-:W0:Y:S01]  /*dfa0*/  MUFU.EX2 R5, R5 ;  /* 0x0000000500057308 */ /* 0x000e220000000800 */
[C---:B------:R-:W-:Y:S01]  /*dfb0*/  FADD.FTZ R130, R141.reuse, R130 ;  /* 0x000000828d827221 */ /* 0x040fe20000010000 */
[----:B------:R-:W-:Y:S01]  /*dfc0*/  F2FP.F16.F32.PACK_AB R189, R141, R189 ;  /* 0x000000bd8dbd723e */ /* 0x000fe200000000ff */
[----:B------:R-:W-:Y:S01]  /*dfd0*/  FADD.FTZ R138, R194, R139 ;  /* 0x0000008bc28a7221 */ /* 0x000fe20000010000 */
[----:B------:R-:W-:-:S03]  /*dfe0*/  F2FP.F16.F32.PACK_AB R194, R15, R194 ;  /* 0x000000c20fc2723e */ /* 0x000fc600000000ff */
[----:B------:R-:W-:-:S04]  /*dff0*/  FADD.FTZ R17, R15, R138 ;  /* 0x0000008a0f117221 */ /* 0x000fc80000010000 */
[----:B------:R-:W-:Y:S01]  /*e000*/  FADD.FTZ R138, R188, R17 ;  /* 0x00000011bc8a7221 */ /* 0x000fe20000010000 */
[----:B------:R-:W-:-:S03]  /*e010*/  F2FP.F16.F32.PACK_AB R188, R13, R188 ;  /* 0x000000bc0dbc723e */ /* 0x000fc600000000ff */
[----:B------:R-:W-:Y:S01]  /*e020*/  FADD.FTZ R9, R13, R138 ;  /* 0x0000008a0d097221 */ /* 0x000fe20000010000 */
[----:B0-----:R-:W-:-:S03]  /*e030*/  F2FP.F16.F32.PACK_AB R177, R123, R5 ;  /* 0x000000057bb1723e */ /* 0x001fc600000000ff */
        /* <DEDUP_REMOVED lines=23> */
[----:B------:R-:W0:Y:S01]  /*e1b0*/  MUFU.EX2 R12, R125 ;  /* 0x0000007d000c7308 */ /* 0x000e220000000800 */
[----:B------:R-:W-:Y:S01]  /*e1c0*/  F2FP.F16.F32.PACK_AB R181, R124, R181 ;  /* 0x000000b57cb5723e */ /* 0x000fe200000000ff */
[----:B------:R-:W-:Y:S01]  /*e1d0*/  FADD.FTZ R11, R182, R11 ;  /* 0x0000000bb60b7221 */ /* 0x000fe20000010000 */
[----:B------:R-:W-:Y:S01]  /*e1e0*/  FADD.FTZ R6, R134, R9 ;  /* 0x0000000986067221 */ /* 0x000fe20000010000 */
[----:B------:R-:W-:-:S02]  /*e1f0*/  F2FP.F16.F32.PACK_AB R182, R128, R182 ;  /* 0x000000b680b6723e */ /* 0x000fc400000000ff */
        /* <DEDUP_REMOVED lines=8> */
[----:B0-----:R-:W-:Y:S02]  /*e280*/  F2FP.F16.F32.PACK_AB R179, R12, R179 ;  /* 0x000000b30cb3723e */ /* 0x001fe400000000ff */
[----:B------:R-:W-:Y:S01]  /*e290*/  FADD.FTZ R6, R8, R5 ;  /* 0x0000000508067221 */ /* 0x000fe20000010000 */
[----:B------:R-:W-:Y:S01]  /*e2a0*/  FADD.FTZ R5, R12, R9 ;  /* 0x000000090c057221 */ /* 0x000fe20000010000 */
[----:B------:R-:W-:Y:S02]  /*e2b0*/  IMAD.MOV.U32 R8, RZ, RZ, R4 ;  /* 0x000000ffff087224 */ /* 0x000fe400078e0004 */
[----:B------:R-:W-:Y:S01]  /*e2c0*/  IMAD.MOV.U32 R9, RZ, RZ, R3 ;  /* 0x000000ffff097224 */ /* 0x000fe200078e0003 */
[----:B------:R-:W-:Y:S06]  /*e2d0*/  @P2 BRA `(.L_x_2273) ;  /* 0xffffffc000cc2947 */ /* 0x000fec000383ffff */
.L_x_2264:
        /* <DEDUP_REMOVED lines=99> */
.L_x_2274:
[----:B------:R-:W-:Y:S01]  /*e910*/  ULEA UR5, UR36, UR39, 0x3 ;  /* 0x0000002724057291 */ /* 0x000fe2000f8e183f */
[----:B------:R-:W-:-:S05]  /*e920*/  IMAD.U32 R0, RZ, RZ, UR60 ;  /* 0x0000003cff007e24 */ /* 0x000fca000f8e00ff */
[----:B------:R-:W-:-:S04]  /*e930*/  SHF.L.U32 R0, R0, 0x1f, RZ ;  /* 0x0000001f00007819 */ /* 0x000fc800000006ff */
[----:B------:R0:W1:Y:S01]  /*e940*/  SYNCS.PHASECHK.TRANS64.TRYWAIT P2, [UR5+0x36850], R0 ;  /* 0x03685000ff0075a7 */ /* 0x0000620008040145 */
[----:B------:R-:W-:Y:S05]  /*e950*/  @!P0 BRA `(.L_x_2275) ;  /* 0x0000000000048947 */ /* 0x000fea0003800000 */
[----:B------:R-:W-:Y:S01]  /*e960*/  BPT.TRAP 0x1 ;  /* 0x000000040000795c */ /* 0x000fe20000300000 */
.L_x_2275:
[----:B-1----:R-:W-:Y:S05]  /*e970*/  @P2 BRA `(.L_x_2276) ;  /* 0x0000000000082947 */ /* 0x002fea0003800000 */
[----:B------:R-:W1:Y:S02]  /*e980*/  SYNCS.PHASECHK.TRANS64.TRYWAIT P0, [UR5+0x36850], R0 ;  /* 0x03685000ff0075a7 */ /* 0x000e640008000145 */
[----:B-1----:R-:W-:Y:S05]  /*e990*/  @!P0 BRA `(.L_x_2277) ;  /* 0x000000c000988947 */ /* 0x002fea0003800000 */
.L_x_2276:
[----:B------:R-:W-:Y:S01]  /*e9a0*/  UIADD3 UR39, UR39, 0x400, URZ ;  /* 0x0000040027277890 */ /* 0x000fe2000fffe03f */
[----:B------:R-:W-:Y:S01]  /*e9b0*/  WARPGROUP.ARRIVE ;  /* 0x00000000000079c5 */ /* 0x000fe20000000000 */
[----:B------:R-:W-:Y:S01]  /*e9c0*/  UMOV UR7, 0x40000040 ;  /* 0x4000004000077882 */ /* 0x000fe20000000000 */
[----:B-1----:R-:W1:Y:S01]  /*e9d0*/  SHFL.BFLY PT, R7, R6, 0x2, 0x1f ;  /* 0x0c401f0006077f89 */ /* 0x002e6200000e0000 */
[----:B------:R-:W-:Y:S01]  /*e9e0*/  USHF.R.U32.HI UR39, URZ, 0x4, UR39 ;  /* 0x000000043f277899 */ /* 0x000fe20008011627 */
[----:B------:R-:W-:Y:S01]  /*e9f0*/  IMAD.U32 R11, RZ, RZ, UR5 ;  /* 0x00000005ff0b7e24 */ /* 0x000fe2000f8e00ff */
[----:B------:R-:W-:Y:S01]  /*ea00*/  R2UR UR8, R233 ;  /* 0x00000000e90872ca */ /* 0x000fe200000e0000 */
[----:B0-----:R-:W0:Y:S01]  /*ea10*/  SHFL.BFLY PT, R0, R5, 0x2, 0x1f ;  /* 0x0c401f0005007f89 */ /* 0x001e2200000e0000 */
[----:B------:R-:W-:Y:S01]  /*ea20*/  ULOP3.LUT UR39, UR39, 0x3fff, URZ, 0xc0, !UPT ;  /* 0x00003fff27277892 */ /* 0x000fe2000f8ec03f */
[----:B------:R-:W-:Y:S02]  /*ea30*/  @!P1 VIADD R11, R11, 0x36860 ;  /* 0x000368600b0b9836 */ /* 0x000fe40000000000 */
[----:B------:R-:W-:Y:S01]  /*ea40*/  IMAD.MOV.U32 R8, RZ, RZ, RZ ;  /* 0x000000ffff087224 */ /* 0x000fe200078e00ff */
[----:B------:R-:W-:-:S02]  /*ea50*/  ULOP3.LUT UR4, UR39, 0x3800000, URZ, 0xfc, !UPT ;  /* 0x0380000027047892 */ /* 0x000fc4000f8efc3f */
[----:B------:R-:W-:Y:S02]  /*ea60*/  @!P1 PRMT R11, RZ, 0x654, R11 ;  /* 0x00000654ff0b9816 */ /* 0x000fe4000000000b */
[----:B------:R-:W-:Y:S02]  /*ea70*/  UIMAD UR4, UR36, 0xa80, UR4 ;  /* 0x00000a80240478a4 */ /* 0x000fe4000f8e0204 */
[----:B------:R-:W-:Y:S02]  /*ea80*/  UIADD3 UR36, UR36, 0x1, URZ ;  /* 0x0000000124247890 */ /* 0x000fe4000fffe03f */
[----:B------:R-:W-:Y:S02]  /*ea90*/  UIADD3 UR8, UR8, 0x1, URZ ;  /* 0x0000000108087890 */ /* 0x000fe4000fffe03f */
[----:B------:R-:W-:Y:S01]  /*eaa0*/  UISETP.NE.AND UP0, UPT, UR36, 0x2, UPT ;  /* 0x000000022400788c */ /* 0x000fe2000bf05270 */
[----:B------:R-:W-:Y:S02]  /*eab0*/  UMOV UR6, UR4 ;  /* 0x0000000400067c82 */ /* 0x000fe40008000000 */
[----:B------:R-:W-:Y:S01]  /*eac0*/  HGMMA.64x192x16.F32 R24, R200, gdesc[UR4].tnspB, R24, gsb0 ;  /* 0x42e00004c8187df0 */ /* 0x000fe20008000818 */
[----:B------:R-:W-:Y:S01]  /*ead0*/  UIADD3 UR6, UR4, 0x80, URZ ;  /* 0x0000008004067890 */ /* 0x000fe2000fffe03f */
[----:B-1----:R-:W-:Y:S01]  /*eae0*/  FADD.FTZ R7, R7, R6 ;  /* 0x0000000607077221 */ /* 0x002fe20000010000 */
[----:B------:R-:W-:Y:S01]  /*eaf0*/  UMOV UR7, 0x40000040 ;  /* 0x4000004000077882 */ /* 0x000fe20000000000 */
[----:B------:R-:W-:-:S02]  /*eb00*/  IMAD.U32 R6, RZ, RZ, UR11 ;  /* 0x0000000bff067e24 */ /* 0x000fc4000f8e00ff */
[----:B0-----:R-:W-:Y:S01]  /*eb10*/  FADD.FTZ R2, R0, R5 ;  /* 0x0000000500027221 */ /* 0x001fe20000010000 */
[----:B------:R-:W-:Y:S01]  /*eb20*/  IMAD.MOV.U32 R5, RZ, RZ, RZ ;  /* 0x000000ffff057224 */ /* 0x000fe200078e00ff */
[----:B------:R-:W0:Y:S01]  /*eb30*/  SHFL.BFLY PT, R0, R7, 0x1, 0x1f ;  /* 0x0c201f0007007f89 */ /* 0x000e2200000e0000 */
[----:B------:R-:W-:Y:S01]  /*eb40*/  IMAD.U32 R233, RZ, RZ, UR8 ;  /* 0x00000008ffe97e24 */ /* 0x000fe2000f8e00ff */
[----:B------:R-:W-:Y:S02]  /*eb50*/  USEL UR36, UR36, URZ, UP0 ;  /* 0x0000003f24247287 */ /* 0x000fe40008000000 */
[----:B------:R-:W1:Y:S01]  /*eb60*/  SHFL.BFLY PT, R9, R2, 0x1, 0x1f ;  /* 0x0c201f0002097f89 */ /* 0x000e6200000e0000 */
[----:B0-----:R-:W-:Y:S01]  /*eb70*/  FADD.FTZ R12, R7, R0 ;  /* 0x00000000070c7221 */ /* 0x001fe20000010000 */
[----:B------:R-:W-:Y:S02]  /*eb80*/  IMAD.U32 R7, RZ, RZ, UR11 ;  /* 0x0000000bff077e24 */ /* 0x000fe4000f8e00ff */
[----:B------:R-:W-:-:S02]  /*eb90*/  IMAD.MOV.U32 R0, RZ, RZ, -0x800000 ;  /* 0xff800000ff007424 */ /* 0x000fc400078e00ff */
[----:B-1----:R-:W-:Y:S01]  /*eba0*/  FADD.FTZ R13, R2, R9 ;  /* 0x00000009020d7221 */ /* 0x002fe20000010000 */
[----:B------:R-:W-:Y:S01]  /*ebb0*/  FSETP.NE.FTZ.AND P0, PT, R12, RZ, PT ;  /* 0x000000ff0c00720b */ /* 0x000fe20003f15000 */
[----:B------:R-:W-:-:S03]  /*ebc0*/  IMAD.MOV.U32 R2, RZ, RZ, -0x800000 ;  /* 0xff800000ff027424 */ /* 0x000fc600078e00ff */
[----:B------:R-:W-:-:S09]  /*ebd0*/  FSETP.NE.FTZ.AND P2, PT, R13, RZ, PT ;  /* 0x000000ff0d00720b */ /* 0x000fd20003f55000 */
[----:B------:R-:W0:Y:S01]  /*ebe0*/  @P0 MUFU.LG2 R9, R12 ;  /* 0x0000000c00090308 */ /* 0x000e220000000c00 */
[----:B------:R-:W-:-:S07]  /*ebf0*/  @P0 FMUL.FTZ R6, R6, 0.69314718246459960938 ;  /* 0x3f31721806060820 */ /* 0x000fce0000410000 */
[----:B------:R-:W1:Y:S08]  /*ec00*/  @P2 MUFU.LG2 R10, R13 ;  /* 0x0000000d000a2308 */ /* 0x000e700000000c00 */
[----:B------:R2:W3:Y:S01]  /*ec10*/  @P0 MUFU.RCP R8, R12 ;  /* 0x0000000c00080308 */ /* 0x0004e20000001000 */
[----:B0-----:R-:W-:-:S04]  /*ec20*/  @P0 FMUL.FTZ R9, R9, 0.69314718246459960938 ;  /* 0x3f31721809090820 */ /* 0x001fc80000410000 */
[----:B------:R-:W-:Y:S01]  /*ec30*/  @P0 FFMA.FTZ R0, R6, R3, R9 ;  /* 0x0000000306000223 */ /* 0x000fe20000010009 */
[----:B------:R-:W-:Y:S02]  /*ec40*/  PLOP3.LUT P0, PT, PT, PT, PT, 0x8, 0x0 ;  /* 0x000000000000781c */ /* 0x000fe40003f0e170 */
[----:B------:R-:W0:Y:S01]  /*ec50*/  @P2 MUFU.RCP R5, R13 ;  /* 0x0000000d00052308 */ /* 0x000e220000001000 */
[----:B--2---:R-:W-:Y:S01]  /*ec60*/  @P2 FMUL.FTZ R12, R7, 0.69314718246459960938 ;  /* 0x3f317218070c2820 */ /* 0x004fe20000410000 */
        /* <DEDUP_REMOVED lines=35> */
[-C--:B---3--:R-:W-:Y:S01]  /*eea0*/  FMUL.FTZ R24, R24, R8.reuse ;  /* 0x0000000818187220 */ /* 0x088fe20000410000 */
        /* <DEDUP_REMOVED lines=95> */
.L_x_2247:
        /* <DEDUP_REMOVED lines=17> */
[----:B------:R-:W-:Y:S01]  /*f5b0*/  ULDC.64 UR24, c[0x0][0x208] ;  /* 0x0000820000187ab9 */ /* 0x000fe20000000a00 */
[----:B------:R-:W-:Y:S02]  /*f5c0*/  R2UR UR21, R205 ;  /* 0x00000000cd1572ca */ /* 0x000fe400000e0000 */
[----:B------:R-:W-:Y:S02]  /*f5d0*/  R2UR UR18, R22 ;  /* 0x00000000161272ca */ /* 0x000fe400000e0000 */
[----:B------:R-:W-:-:S02]  /*f5e0*/  R2UR UR20, R208 ;  /* 0x00000000d01472ca */ /* 0x000fc400000e0000 */
[----:B------:R-:W-:-:S05]  /*f5f0*/  R2UR UR23, R230 ;  /* 0x00000000e61772ca */ /* 0x000fca00000e0000 */
[----:B------:R-:W-:Y:S01]  /*f600*/  USHF.L.U64.HI UR16, UR19, 0x2, UR17 ;  /* 0x0000000213107899 */ /* 0x000fe20008010211 */
[----:B------:R-:W-:Y:S01]  /*f610*/  UMOV UR10, UR8 ;  /* 0x00000008000a7c82 */ /* 0x000fe20008000000 */
[----:B0-----:R-:W-:Y:S01]  /*f620*/  UMOV UR11, UR4 ;  /* 0x00000004000b7c82 */ /* 0x001fe20008000000 */
[----:B------:R-:W-:-:S04]  /*f630*/  USHF.L.U32 UR4, UR19, 0x2, URZ ;  /* 0x0000000213047899 */ /* 0x000fc8000800063f */
[----:B------:R-:W-:-:S04]  /*f640*/  UIADD3 UR9, UP0, UR4, UR14, URZ ;  /* 0x0000000e04097290 */ /* 0x000fc8000ff1e03f */
[----:B------:R-:W-:Y:S01]  /*f650*/  UIADD3.X UR12, UR16, UR15, URZ, UP0, !UPT ;  /* 0x0000000f100c7290 */ /* 0x000fe200087fe43f */
        /* <DEDUP_REMOVED lines=13> */
[----:B------:R-:W-:-:S02]  /*f730*/  IADD3 R88, P0, R4, 0x4020, RZ ;  /* 0x0000402004587810 */ /* 0x000fc40007f1e0ff */
        /* <DEDUP_REMOVED lines=11> */
[----:B------:R-:W-:Y:S01]  /*f7f0*/  SHF.R.U64 R7, R7, 0x3, RZ ;  /* 0x0000000307077819 */ /* 0x000fe200000012ff */
[--C-:B------:R-:W-:Y:S01]  /*f800*/  IMAD.X R129, RZ, RZ, R5.reuse, P6 ;  /* 0x000000ffff817224 */ /* 0x100fe200030e0605 */
[----:B------:R-:W-:Y:S01]  /*f810*/  LOP3.LUT R4, R3, R4, RZ, 0x3c, !PT ;  /* 0x0000000403047212 */ /* 0x000fe200078e3cff */
[----:B------:R-:W-:Y:S01]  /*f820*/  IMAD.X R9, RZ, RZ, R5, P5 ;  /* 0x000000ffff097224 */ /* 0x000fe200028e0605 */
[----:B------:R-:W-:-:S02]  /*f830*/  LOP3.LUT R3, R6, 0x380, RZ, 0xc0, !PT ;  /* 0x0000038006037812 */ /* 0x000fc400078ec0ff */
[----:B------:R-:W-:Y:S02]  /*f840*/  LOP3.LUT R12, R7, R8, RZ, 0x3c, !PT ;  /* 0x00000008070c7212 */ /* 0x000fe400078e3cff */
[----:B------:R-:W-:Y:S02]  /*f850*/  LOP3.LUT R8, R135, 0x380, RZ, 0xc0, !PT ;  /* 0x0000038087087812 */ /* 0x000fe400078ec0ff */
[----:B------:R-:W-:Y:S02]  /*f860*/  LOP3.LUT R14, R19, 0x380, RZ, 0xc0, !PT ;  /* 0x00000380130e7812 */ /* 0x000fe400078ec0ff */
[----:B------:R-:W-:Y:S02]  /*f870*/  SHF.R.U64 R3, R3, 0x3, RZ ;  /* 0x0000000303037819 */ /* 0x000fe400000012ff */
[----:B------:R-:W-:Y:S02]  /*f880*/  SHF.R.U64 R8, R8, 0x3, RZ ;  /* 0x0000000308087819 */ /* 0x000fe400000012ff */
[----:B------:R-:W-:-:S02]  /*f890*/  SHF.R.U64 R14, R14, 0x3, RZ ;  /* 0x000000030e0e7819 */ /* 0x000fc400000012ff */
[----:B------:R-:W-:Y:S02]  /*f8a0*/  LOP3.LUT R10, R3, R6, RZ, 0x3c, !PT ;  /* 0x00000006030a7212 */ /* 0x000fe400078e3cff */
[----:B------:R-:W-:Y:S02]  /*f8b0*/  LOP3.LUT R16, R131, 0x380, RZ, 0xc0, !PT ;  /* 0x0000038083107812 */ /* 0x000fe400078ec0ff */
[----:B------:R-:W-:Y:S02]  /*f8c0*/  LOP3.LUT R3, R88, 0x380, RZ, 0xc0, !PT ;  /* 0x0000038058037812 */ /* 0x000fe400078ec0ff */
[----:B------:R-:W-:Y:S02]  /*f8d0*/  LOP3.LUT R6, R133, 0x380, RZ, 0xc0, !PT ;  /* 0x0000038085067812 */ /* 0x000fe400078ec0ff */
[----:B------:R-:W-:Y:S02]  /*f8e0*/  LOP3.LUT R7, R92, 0x380, RZ, 0xc0, !PT ;  /* 0x000003805c077812 */ /* 0x000fe400078ec0ff */
[----:B------:R-:W-:-:S02]  /*f8f0*/  LOP3.LUT R94, R8, R135, RZ, 0x3c, !PT ;  /* 0x00000087085e7212 */ /* 0x000fc400078e3cff */
[----:B------:R-:W-:Y:S02]  /*f900*/  LOP3.LUT R14, R14, R19, RZ, 0x3c, !PT ;  /* 0x000000130e0e7212 */ /* 0x000fe400078e3cff */
[----:B------:R-:W-:Y:S02]  /*f910*/  LOP3.LUT R8, R137, 0x380, RZ, 0xc0, !PT ;  /* 0x0000038089087812 */ /* 0x000fe400078ec0ff */
[----:B------:R-:W-:Y:S02]  /*f920*/  SHF.R.U64 R16, R16, 0x3, RZ ;  /* 0x0000000310107819 */ /* 0x000fe400000012ff */
[----:B------:R-:W-:Y:S02]  /*f930*/  SHF.R.U64 R3, R3, 0x3, RZ ;  /* 0x0000000303037819 */ /* 0x000fe400000012ff */
[----:B------:R-:W-:Y:S02]  /*f940*/  LOP3.LUT R19, R128, 0x380, RZ, 0xc0, !PT ;  /* 0x0000038080137812 */ /* 0x000fe400078ec0ff */
[----:B------:R-:W-:-:S02]  /*f950*/  LOP3.LUT R130, R139, 0x380, RZ, 0xc0, !PT ;  /* 0x000003808b827812 */ /* 0x000fc400078ec0ff */
[----:B------:R-:W-:Y:S02]  /*f960*/  SHF.R.U64 R6, R6, 0x3, RZ ;  /* 0x0000000306067819 */ /* 0x000fe400000012ff */
[----:B------:R-:W-:Y:S02]  /*f970*/  SHF.R.U64 R7, R7, 0x3, RZ ;  /* 0x0000000307077819 */ /* 0x000fe400000012ff */
[----:B------:R-:W-:Y:S02]  /*f980*/  SHF.R.U64 R8, R8, 0x3, RZ ;  /* 0x0000000308087819 */ /* 0x000fe400000012ff */
[----:B------:R-:W-:Y:S02]  /*f990*/  LOP3.LUT R16, R16, R131, RZ, 0x3c, !PT ;  /* 0x0000008310107212 */ /* 0x000fe400078e3cff */
[----:B------:R-:W-:Y:S02]  /*f9a0*/  LOP3.LUT R88, R3, R88, RZ, 0x3c, !PT ;  /* 0x0000005803587212 */ /* 0x000fe400078e3cff */
[----:B------:R-:W-:-:S02]  /*f9b0*/  SHF.R.U64 R19, R19, 0x3, RZ ;  /* 0x0000000313137819 */ /* 0x000fc400000012ff */
[----:B------:R-:W-:Y:S02]  /*f9c0*/  SHF.R.U64 R130, R130, 0x3, RZ ;  /* 0x0000000382827819 */ /* 0x000fe400000012ff */
[----:B------:R-:W-:Y:S02]  /*f9d0*/  LOP3.LUT R90, R6, R133, RZ, 0x3c, !PT ;  /* 0x00000085065a7212 */ /* 0x000fe400078e3cff */
[----:B------:R-:W-:Y:S02]  /*f9e0*/  LOP3.LUT R92, R7, R92, RZ, 0x3c, !PT ;  /* 0x0000005c075c7212 */ /* 0x000fe400078e3cff */
[----:B------:R-:W-:Y:S02]  /*f9f0*/  MOV R3, R4 ;  /* 0x0000000400037202 */ /* 0x000fe40000000f00 */
[----:B------:R-:W-:Y:S02]  /*fa00*/  F2FP.F16.F32.PACK_AB R4, R25, R24 ;  /* 0x000000181904723e */ /* 0x000fe400000000ff */
[----:B------:R-:W-:-:S02]  /*fa10*/  F2FP.F16.F32.PACK_AB R5, R27, R26 ;  /* 0x0000001a1b05723e */ /* 0x000fc400000000ff */
[----:B------:R-:W-:Y:S02]  /*fa20*/  F2FP.F16.F32.PACK_AB R6, R29, R28 ;  /* 0x0000001c1d06723e */ /* 0x000fe400000000ff */
[----:B------:R-:W-:Y:S02]  /*fa30*/  F2FP.F16.F32.PACK_AB R7, R31, R30 ;  /* 0x0000001e1f07723e */ /* 0x000fe400000000ff */
[----:B------:R-:W-:Y:S02]  /*fa40*/  LOP3.LUT R126, R8, R137, RZ, 0x3c, !PT ;  /* 0x00000089087e7212 */ /* 0x000fe400078e3cff */
[----:B------:R-:W-:Y:S01]  /*fa50*/  MOV R133, R12 ;  /* 0x0000000c00857202 */ /* 0x000fe20000000f00 */
[----:B------:R0:W-:Y:S01]  /*fa60*/  STSM.16.M88.4 [R3], R4 ;  /* 0x0000000403007844 */ /* 0x0001e20000000200 */
[----:B------:R-:W-:Y:S02]  /*fa70*/  MOV R132, R14 ;  /* 0x0000000e00847202 */ /* 0x000fe40000000f00 */
[----:B------:R-:W-:-:S02]  /*fa80*/  LOP3.LUT R128, R19, R128, RZ, 0x3c, !PT ;  /* 0x0000008013807212 */ /* 0x000fc400078e3cff */
[----:B------:R-:W-:Y:S02]  /*fa90*/  LOP3.LUT R8, R130, R139, RZ, 0x3c, !PT ;  /* 0x0000008b82087212 */ /* 0x000fe400078e3cff */
[----:B------:R-:W-:Y:S02]  /*faa0*/  MOV R134, R10 ;  /* 0x0000000a00867202 */ /* 0x000fe40000000f00 */
        /* <DEDUP_REMOVED lines=15> */
[----:B------:R-:W-:Y:S01]  /*fba0*/  F2FP.F16.F32.PACK_AB R93, R51, R50 ;  /* 0x00000032335d723e */ /* 0x000fe200000000ff */
[----:B------:R2:W-:Y:S01]  /*fbb0*/  STSM.16.M88.4 [R133], R88 ;  /* 0x0000005885007844 */ /* 0x0005e20000000200 */
[----:B------:R-:W-:-:S02]  /*fbc0*/  F2FP.F16.F32.PACK_AB R94, R53, R52 ;  /* 0x00000034355e723e */ /* 0x000fc400000000ff */
[----:B------:R-:W-:Y:S02]  /*fbd0*/  F2FP.F16.F32.PACK_AB R95, R55, R54 ;  /* 0x00000036375f723e */ /* 0x000fe400000000ff */
[----:B0-----:R-:W-:Y:S02]  /*fbe0*/  MOV R3, R8 ;  /* 0x0000000800037202 */ /* 0x001fe40000000f00 */
[----:B------:R-:W-:Y:S01]  /*fbf0*/  F2FP.F16.F32.PACK_AB R4, R57, R56 ;  /* 0x000000383904723e */ /* 0x000fe200000000ff */
[----:B------:R0:W-:Y:S01]  /*fc00*/  STSM.16.M88.4 [R132], R92 ;  /* 0x0000005c84007844 */ /* 0x0001e20000000200 */
[----:B------:R-:W-:Y:S02]  /*fc10*/  F2FP.F16.F32.PACK_AB R5, R59, R58 ;  /* 0x0000003a3b05723e */ /* 0x000fe400000000ff */
[----:B------:R-:W-:Y:S02]  /*fc20*/  F2FP.F16.F32.PACK_AB R6, R61, R60 ;  /* 0x0000003c3d06723e */ /* 0x000fe400000000ff */
[----:B------:R-:W-:-:S02]  /*fc30*/  F2FP.F16.F32.PACK_AB R7, R63, R62 ;  /* 0x0000003e3f07723e */ /* 0x000fc400000000ff */
[----:B------:R-:W-:Y:S02]  /*fc40*/  F2FP.F16.F32.PACK_AB R8, R65, R64 ;  /* 0x000000404108723e */ /* 0x000fe400000000ff */
[----:B------:R-:W-:Y:S01]  /*fc50*/  F2FP.F16.F32.PACK_AB R9, R67, R66 ;  /* 0x000000424309723e */ /* 0x000fe200000000ff */
[----:B------:R3:W-:Y:S01]  /*fc60*/  STSM.16.M88.4 [R131], R4 ;  /* 0x0000000483007844 */ /* 0x0007e20000000200 */
[----:B------:R-:W-:Y:S02]  /*fc70*/  F2FP.F16.F32.PACK_AB R10, R69, R68 ;  /* 0x00000044450a723e */ /* 0x000fe400000000ff */
[----:B------:R-:W-:Y:S02]  /*fc80*/  F2FP.F16.F32.PACK_AB R11, R71, R70 ;  /* 0x00000046470b723e */ /* 0x000fe400000000ff */
[----:B-1----:R-:W-:Y:S02]  /*fc90*/  F2FP.F16.F32.PACK_AB R12, R73, R72 ;  /* 0x00000048490c723e */ /* 0x002fe400000000ff */
[----:B------:R-:W-:Y:S01]  /*fca0*/  F2FP.F16.F32.PACK_AB R13, R75, R74 ;  /* 0x0000004a4b0d723e */ /* 0x000fe200000000ff */
[----:B------:R-:W-:Y:S01]  /*fcb0*/  STSM.16.M88.4 [R19], R8 ;  /* 0x0000000813007844 */ /* 0x000fe20000000200 */
[----:B------:R-:W-:-:S02]  /*fcc0*/  F2FP.F16.F32.PACK_AB R14, R77, R76 ;  /* 0x0000004c4d0e723e */ /* 0x000fc400000000ff */
[----:B------:R-:W-:Y:S02]  /*fcd0*/  F2FP.F16.F32.PACK_AB R15, R79, R78 ;  /* 0x0000004e4f0f723e */ /* 0x000fe400000000ff */
[----:B--2---:R-:W-:Y:S02]  /*fce0*/  F2FP.F16.F32.PACK_AB R88, R81, R80 ;  /* 0x000000505158723e */ /* 0x004fe400000000ff */
[----:B------:R-:W-:Y:S01]  /*fcf0*/  F2FP.F16.F32.PACK_AB R89, R83, R82 ;  /* 0x000000525359723e */ /* 0x000fe200000000ff */
[----:B------:R1:W-:Y:S01]  /*fd00*/  STSM.16.M88.4 [R17], R12 ;  /* 0x0000000c11007844 */ /* 0x0003e20000000200 */
[----:B------:R-:W-:Y:S02]  /*fd10*/  F2FP.F16.F32.PACK_AB R90, R85, R84 ;  /* 0x00000054555a723e */ /* 0x000fe400000000ff */
[----:B------:R-:W-:Y:S02]  /*fd20*/  F2FP.F16.F32.PACK_AB R91, R87, R86 ;  /* 0x00000056575b723e */ /* 0x000fe400000000ff */
[----:B0-----:R-:W-:-:S02]  /*fd30*/  F2FP.F16.F32.PACK_AB R92, R21, R20 ;  /* 0x00000014155c723e */ /* 0x001fc400000000ff */
[----:B------:R-:W-:Y:S01]  /*fd40*/  F2FP.F16.F32.PACK_AB R93, R123, R122 ;  /* 0x0000007a7b5d723e */ /* 0x000fe200000000ff */
[----:B------:R0:W-:Y:S01]  /*fd50*/  STSM.16.M88.4 [R16], R88 ;  /* 0x0000005810007844 */ /* 0x0001e20000000200 */
[----:B------:R-:W-:Y:S02]  /*fd60*/  F2FP.F16.F32.PACK_AB R94, R121, R120 ;  /* 0x00000078795e723e */ /* 0x000fe400000000ff */
[----:B------:R-:W-:Y:S02]  /*fd70*/  F2FP.F16.F32.PACK_AB R95, R125, R124 ;  /* 0x0000007c7d5f723e */ /* 0x000fe400000000ff */
[----:B------:R-:W-:Y:S02]  /*fd80*/  MOV R126, R126 ;  /* 0x0000007e007e7202 */ /* 0x000fe40000000f00 */
[----:B---3--:R-:W-:Y:S01]  /*fd90*/  F2FP.F16.F32.PACK_AB R4, R97, R96 ;  /* 0x000000606104723e */ /* 0x008fe200000000ff */
[----:B------:R-:W-:Y:S01]  /*fda0*/  STSM.16.M88.4 [R130], R92 ;  /* 0x0000005c82007844 */ /* 0x000fe20000000200 */
[----:B------:R-:W-:Y:S01]  /*fdb0*/  F2FP.F16.F32.PACK_AB R5, R99, R98 ;  /* 0x000000626305723e */ /* 0x000fe200000000ff */
[----:B-1----:R-:W-:Y:S01]  /*fdc0*/  IMAD.U32 R17, RZ, RZ, UR12 ;  /* 0x0000000cff117e24 */ /* 0x002fe2000f8e00ff */
[----:B------:R-:W-:Y:S01]  /*fdd0*/  F2FP.F16.F32.PACK_AB R6, R101, R100 ;  /* 0x000000646506723e */ /* 0x000fe200000000ff */
[----:B------:R-:W-:Y:S01]  /*fde0*/  ULDC.64 UR12, c[0x0][0xc08] ;  /* 0x00030200000c7ab9 */ /* 0x000fe20000000a00 */
[----:B------:R-:W-:-:S02]  /*fdf0*/  F2FP.F16.F32.PACK_AB R7, R103, R102 ;  /* 0x000000666707723e */ /* 0x000fc400000000ff */
[----:B------:R-:W-:Y:S01]  /*fe00*/  MOV R128, R128 ;  /* 0x0000008000807202 */ /* 0x000fe20000000f00 */
[----:B0-----:R-:W-:Y:S01]  /*fe10*/  IMAD.U32 R16, RZ, RZ, UR9 ;  /* 0x00000009ff107e24 */ /* 0x001fe2000f8e00ff */
[----:B------:R-:W-:Y:S01]  /*fe20*/  F2FP.F16.F32.PACK_AB R8, R105, R104 ;  /* 0x000000686908723e */ /* 0x000fe200000000ff */
[----:B------:R-:W-:Y:S01]  /*fe30*/  STSM.16.M88.4 [R126], R4 ;  /* 0x000000047e007844 */ /* 0x000fe20000000200 */
[----:B------:R-:W-:Y:S02]  /*fe40*/  F2FP.F16.F32.PACK_AB R9, R107, R106 ;  /* 0x0000006a6b09723e */ /* 0x000fe400000000ff */
[----:B------:R-:W-:Y:S02]  /*fe50*/  F2FP.F16.F32.PACK_AB R10, R109, R108 ;  /* 0x0000006c6d0a723e */ /* 0x000fe400000000ff */
        /* <DEDUP_REMOVED lines=9> */
[----:B------:R-:W-:-:S07]  /*fef0*/  ISETP.NE.AND.EX P0, PT, RZ, UR15, PT, P0 ;  /* 0x0000000fff007c0c */ /* 0x000fce000bf05300 */
[----:B0-----:R-:W0:Y:S06]  /*ff00*/  LDC R3, c[0x0][0xbe8] ;  /* 0x0002fa00ff037b82 */ /* 0x001e2c0000000800 */
[----:B------:R-:W2:Y:S01]  /*ff10*/  @P0 LDG.E R19, desc[UR24][R16.64] ;  /* 0x0000001810130981 */ /* 0x000ea2000c1e1900 */
[----:B------:R-:W-:-:S04]  /*ff20*/  UISETP.NE.U32.AND UP0, UPT, UR12, URZ, UPT ;  /* 0x0000003f0c00728c */ /* 0x000fc8000bf05070 */
[----:B------:R-:W-:-:S06]  /*ff30*/  UISETP.NE.AND.EX UP0, UPT, UR13, URZ, UPT, UP0 ;  /* 0x0000003f0d00728c */ /* 0x000fcc000bf05300 */
[----:B------:R-:W-:Y:S02]  /*ff40*/  PLOP3.LUT P4, PT, PT, PT, UP0, 0x80, 0x0 ;  /* 0x000000000000781c */ /* 0x000fe40003f8f008 */
[----:B0-----:R-:W-:-:S03]  /*ff50*/  ISETP.NE.AND P1, PT, R3, 0x1, PT ;  /* 0x000000010300780c */ /* 0x001fc60003f25270 */
[----:B------:R-:W-:-:S03]  /*ff60*/  @UP0 UIADD3 UR12, UP1, UR4, UR12, URZ ;  /* 0x0000000c040c0290 */ /* 0x000fc6000ff3e03f */
[----:B------:R-:W-:Y:S01]  /*ff70*/  ULDC UR4, c[0x0][0xa88] ;  /* 0x0002a20000047ab9 */ /* 0x000fe20000000800 */
[----:B------:R-:W-:Y:S01]  /*ff80*/  @UP0 UIADD3.X UR13, UR16, UR13, URZ, UP1, !UPT ;  /* 0x0000000d100d0290 */ /* 0x000fe20008ffe43f */
[----:B------:R-:W-:Y:S01]  /*ff90*/  IMAD.U32 R10, RZ, RZ, UR4 ;  /* 0x00000004ff0a7e24 */ /* 0x000fe2000f8e00ff */
[----:B------:R-:W-:Y:S01]  /*ffa0*/  UISETP.NE.AND UP0, UPT, UR21, URZ, UPT ;  /* 0x0000003f1500728c */ /* 0x000fe2000bf05270 */
[----:B------:R-:W-:Y:S01]  /*ffb0*/  IMAD.U32 R4, RZ, RZ, UR12 ;  /* 0x0000000cff047e24 */ /* 0x000fe2000f8e00ff */
[----:B------:R-:W-:Y:S02]  /*ffc0*/  ULDC UR4, c[0x0][0xad4] ;  /* 0x0002b50000047ab9 */ /* 0x000fe40000000800 */
[----:B------:R-:W0:Y:S01]  /*ffd0*/  @P1 LDC R6, c[0x0][0xbec] ;  /* 0x0002fb00ff061b82 */ /* 0x000e220000000800 */
[----:B------:R-:W-:Y:S01]  /*ffe0*/  USEL UR4, UR21, UR4, UP0 ;  /* 0x0000000415047287 */ /* 0x000fe20008000000 */
[----:B------:R-:W-:Y:S01]  /*fff0*/  IMAD.U32 R5, RZ, RZ, UR13 ;  /* 0x0000000dff057e24 */ /* 0x000fe2000f8e00ff */
[----:B------:R-:W-:-:S02]  /*10000*/  UMOV UR22, 0x9b8 ;  /* 0x000009b800167882 */ /* 0x000fc40000000000 */
[----:B------:R-:W-:-:S03]  /*10010*/  UISETP.GT.AND UP1, UPT, UR4, 0x1, UPT ;  /* 0x000000010400788c */ /* 0x000fc6000bf24270 */
[----:B------:R-:W1:Y:S01]  /*10020*/  @P1 LDC R9, c[0x0][0xbf0] ;  /* 0x0002fc00ff091b82 */ /* 0x000e620000000800 */
[----:B------:R-:W-:Y:S01]  /*10030*/  USEL UR22, UR22, 0x978, UP1 ;  /* 0x0000097816167887 */ /* 0x000fe20008800000 */
[----:B------:R-:W-:Y:S01]  /*10040*/  VIADD R15, R23, UR18 ;  /* 0x00000012170f7c36 */ /* 0x000fe20008000000 */
[----:B------:R-:W-:Y:S01]  /*10050*/  UISETP.NE.U32.AND UP0, UPT, UR14, URZ, UPT ;  /* 0x0000003f0e00728c */ /* 0x000fe2000bf05070 */
[----:B------:R0:W5:Y:S01]  /*10060*/  @P4 LDG.E R10, desc[UR24][R4.64] ;  /* 0x00000018040a4981 */ /* 0x000162000c1e1900 */
[----:B------:R-:W-:Y:S01]  /*10070*/  UMOV UR4, URZ ;  /* 0x0000003f00047c82 */ /* 0x000fe20008000000 */
[----:B------:R-:W-:Y:S01]  /*10080*/  USEL UR20, UR20, URZ, UP1 ;  /* 0x0000003f14147287 */ /* 0x000fe20008800000 */
[----:B------:R-:W-:Y:S01]  /*10090*/  IMAD.MOV.U32 R7, RZ, RZ, R15 ;  /* 0x000000ffff077224 */ /* 0x000fe200078e000f */
[----:B------:R-:W-:-:S04]  /*100a0*/  UISETP.NE.AND.EX UP0, UPT, UR15, URZ, UPT, UP0 ;  /* 0x0000003f0f00728c */ /* 0x000fc8000bf05300 */
        /* <DEDUP_REMOVED lines=46> */
.L_x_2280:
[----:B------:R-:W2:Y:S01]  /*10390*/  LDL R5, [R1+0x44] ;  /* 0x0000440001057983 */ /* 0x000ea20000100800 */
[----:B------:R-:W-:Y:S01]  /*103a0*/  R2UR UR12, R22 ;  /* 0x00000000160c72ca */ /* 0x000fe200000e0000 */
[----:B-----5:R-:W-:Y:S01]  /*103b0*/  IMAD R16, R10, R3, RZ ;  /* 0x000000030a107224 */ /* 0x020fe200078e02ff */
[----:B------:R-:W-:Y:S01]  /*103c0*/  LOP3.LUT P0, RZ, R234, 0x3, RZ, 0xc0, !PT ;  /* 0x00000003eaff7812 */ /* 0x000fe2000780c0ff */
[----:B------:R-:W-:Y:S04]  /*103d0*/  SHFL.IDX PT, R6, R11, RZ, 0x1c1f ;  /* 0x001c1fff0b067589 */ /* 0x000fe800000e0000 */
[----:B------:R-:W0:Y:S04]  /*103e0*/  SHFL.IDX PT, R7, R4, RZ, 0x1c1f ;  /* 0x001c1fff04077589 */ /* 0x000e2800000e0000 */
[----:B------:R-:W-:Y:S04]  /*103f0*/  SHFL.IDX PT, R8, R11, 0x1, 0x1c1f ;  /* 0x003c1f000b087f89 */ /* 0x000fe800000e0000 */
[----:B------:R-:W1:Y:S01]  /*10400*/  SHFL.IDX PT, R9, R4, 0x1, 0x1c1f ;  /* 0x003c1f0004097f89 */ /* 0x000e6200000e0000 */
[----:B--2---:R-:W-:Y:S01]  /*10410*/  VIADD R13, R5, UR12 ;  /* 0x0000000c050d7c36 */ /* 0x004fe20008000000 */
[----:B------:R-:W-:-:S03]  /*10420*/  ULDC.64 UR12, c[0x0][0x208] ;  /* 0x00008200000c7ab9 */ /* 0x000fc60000000a00 */
[C---:B------:R-:W-:Y:S01]  /*10430*/  VIADD R5, R13.reuse, 0x8 ;  /* 0x000000080d057836 */ /* 0x040fe20000000000 */
[----:B------:R-:W-:-:S04]  /*10440*/  ISETP.GE.OR P2, PT, R13, R16, P0 ;  /* 0x000000100d00720c */ /* 0x000fc80000746670 */
[----:B------:R-:W-:-:S09]  /*10450*/  ISETP.GE.OR P0, PT, R5, R16, P0 ;  /* 0x000000100500720c */ /* 0x000fd20000706670 */
[----:B0-----:R0:W-:Y:S04]  /*10460*/  @!P2 ST.E desc[UR12][R6.64], R0 ;  /* 0x000000000600a985 */ /* 0x0011e8000c10190c */
[----:B-1----:R0:W-:Y:S01]  /*10470*/  @!P0 ST.E desc[UR12][R8.64], R2 ;  /* 0x0000000208008985 */ /* 0x0021e2000c10190c */
[----:B------:R-:W-:-:S13]  /*10480*/  PLOP3.LUT P0, PT, PT, PT, UP1, 0x80, 0x0 ;  /* 0x000000000000781c */ /* 0x000fda0003f0f018 */
[----:B0-----:R-:W-:Y:S05]  /*10490*/  @P0 BRA `(.L_x_2281) ;  /* 0x0000000c00640947 */ /* 0x001fea0003800000 */
[----:B------:R-:W-:Y:S01]  /*104a0*/  R2UR UR17, R22 ;  /* 0x00000000161172ca */ /* 0x000fe200000e0000 */
[----:B------:R-:W-:Y:S01]  /*104b0*/  IMAD.SHL.U32 R22, R204, 0x8, RZ ;  /* 0x00000008cc167824 */ /* 0x000fe200078e00ff */
[----:B------:R-:W0:Y:S01]  /*104c0*/  @P1 LDC R2, c[0x0][0xbec] ;  /* 0x0002fb00ff021b82 */ /* 0x000e220000000800 */
[----:B------:R-:W-:Y:S01]  /*104d0*/  IMAD.MOV.U32 R5, RZ, RZ, 0x2 ;  /* 0x00000002ff057424 */ /* 0x000fe200078e00ff */
[----:B------:R-:W-:Y:S01]  /*104e0*/  ULDC.64 UR12, c[0x0][0x208] ;  /* 0x00008200000c7ab9 */ /* 0x000fe20000000a00 */
[----:B------:R-:W-:Y:S01]  /*104f0*/  IMAD R4, R231, 0x40, R22 ;  /* 0x00000040e7047824 */ /* 0x000fe200078e0216 */
[----:B------:R-:W-:Y:S01]  /*10500*/  ULDC.64 UR14, c[0x0][0xaa0] ;  /* 0x0002a800000e7ab9 */ /* 0x000fe20000000a00 */
[----:B------:R-:W-:Y:S02]  /*10510*/  R2UR UR18, R230 ;  /* 0x00000000e61272ca */ /* 0x000fe400000e0000 */
        /* <DEDUP_REMOVED lines=87> */
[----:B0-----:R-:W-:Y:S01]  /*10a90*/  @P1 IMAD.HI.U32 R0, R19, R2, RZ ;  /* 0x0000000213001227 */ /* 0x001fe200078e00ff */
[----:B------:R-:W-:-:S03]  /*10aa0*/  UIMAD UR11, UR18, UR13, UR11 ;  /* 0x0000000d120b72a4 */ /* 0x000fc6000f8e020b */
[----:B------:R-:W-:Y:S02]  /*10ab0*/  ULDC.64 UR12, c[0x0][0xaf0] ;  /* 0x0002bc00000c7ab9 */ /* 0x000fe40000000a00 */
[----:B------:R-:W-:Y:S01]  /*10ac0*/  UIMAD UR4, UR4, UR12, URZ ;  /* 0x0000000c040472a4 */ /* 0x000fe2000f8e023f */
[----:B------:R-:W-:Y:S01]  /*10ad0*/  IMAD.MOV.U32 R17, RZ, RZ, R19 ;  /* 0x000000ffff117224 */ /* 0x000fe200078e0013 */
[----:B-1----:R-:W-:Y:S01]  /*10ae0*/  @P1 SHF.R.U32.HI R17, RZ, R21, R0 ;  /* 0x00000015ff111219 */ /* 0x002fe20000011600 */
        /* <DEDUP_REMOVED lines=15> */
[----:B------:R-:W-:Y:S02]  /*10be0*/  IMAD.IADD R3, R3, 0x1, R61 ;  /* 0x0000000103037824 */ /* 0x000fe400078e023d */
[----:B------:R-:W-:Y:S02]  /*10bf0*/  IMAD R0, R0, UR10, RZ ;  /* 0x0000000a00007c24 */ /* 0x000fe4000f8e02ff */
[----:B------:R-:W-:Y:S01]  /*10c00*/  VIADD R63, R231, UR17 ;  /* 0x00000011e73f7c36 */ /* 0x000fe20008000000 */
[----:B------:R-:W-:Y:S01]  /*10c10*/  UIADD3 UR8, UR8, 0x36820, URZ ;  /* 0x0003682008087890 */ /* 0x000fe2000fffe03f */
[C---:B------:R-:W-:Y:S02]  /*10c20*/  IMAD R21, R19.reuse, UR11, R0 ;  /* 0x0000000b13157c24 */ /* 0x040fe4000f8e0200 */
[----:B------:R-:W-:Y:S01]  /*10c30*/  IMAD.WIDE.U32 R2, R19, UR10, R2 ;  /* 0x0000000a13027c25 */ /* 0x000fe2000f8e0002 */
[----:B------:R-:W-:Y:S01]  /*10c40*/  ISETP.GE.AND P2, PT, R63, R16, PT ;  /* 0x000000103f00720c */ /* 0x000fe20003f46270 */
[----:B------:R-:W-:-:S02]  /*10c50*/  ULDC.64 UR10, c[0x0][0xa80] ;  /* 0x0002a000000a7ab9 */ /* 0x000fc40000000a00 */
[----:B------:R-:W-:Y:S01]  /*10c60*/  VIADD R17, R63, 0x20 ;  /* 0x000000203f117836 */ /* 0x000fe20000000000 */
[----:B------:R-:W-:Y:S01]  /*10c70*/  UPRMT UR8, URZ, 0x654, UR8 ;  /* 0x000006543f087896 */ /* 0x000fe20008000008 */
[----:B------:R-:W-:Y:S01]  /*10c80*/  IMAD.IADD R3, R3, 0x1, R21 ;  /* 0x0000000103037824 */ /* 0x000fe200078e0215 */
[C---:B------:R-:W-:Y:S01]  /*10c90*/  LEA R0, P3, R2.reuse, UR10, 0x1 ;  /* 0x0000000a02007c11 */ /* 0x040fe2000f8608ff */
[----:B------:R-:W-:Y:S01]  /*10ca0*/  VIADD R19, R63, 0x40 ;  /* 0x000000403f137836 */ /* 0x000fe20000000000 */
[-C--:B------:R-:W-:Y:S02]  /*10cb0*/  ISETP.GE.AND P0, PT, R17, R16.reuse, PT ;  /* 0x000000101100720c */ /* 0x080fe40003f06270 */
[----:B------:R-:W-:Y:S01]  /*10cc0*/  LEA.HI.X R17, R2, UR11, R3, 0x1, P3 ;  /* 0x0000000b02117c11 */ /* 0x000fe200098f0c03 */
[C---:B------:R-:W-:Y:S01]  /*10cd0*/  VIADD R64, R22.reuse, 0x40 ;  /* 0x0000004016407836 */ /* 0x040fe20000000000 */
[----:B------:R-:W-:Y:S01]  /*10ce0*/  ISETP.GE.AND P1, PT, R19, R16, PT ;  /* 0x000000101300720c */ /* 0x000fe20003f26270 */
[----:B------:R-:W-:Y:S01]  /*10cf0*/  VIADD R66, R22, 0x80 ;  /* 0x0000008016427836 */ /* 0x000fe20000000000 */
[----:B--2---:R-:W-:Y:S01]  /*10d00*/  SYNCS.ARRIVE.TRANS64.RED.A1T0 RZ, [UR8], RZ ;  /* 0x000000ffffff79a7 */ /* 0x004fe20008100408 */
[----:B------:R0:W1:Y:S01]  /*10d10*/  SHFL.IDX PT, R60, R0, RZ, 0x181f ;  /* 0x00181fff003c7589 */ /* 0x00006200000e0000 */
[----:B------:R-:W-:Y:S03]  /*10d20*/  BSSY B1, `(.L_x_2282) ;  /* 0x0000014000017945 */ /* 0x000fe60003800000 */
[----:B------:R0:W2:Y:S01]  /*10d30*/  SHFL.IDX PT, R19, R17, RZ, 0x181f ;  /* 0x00181fff11137589 */ /* 0x0000a200000e0000 */
[----:B------:R-:W-:-:S02]  /*10d40*/  SHF.R.S32.HI R62, RZ, 0x1f, R22 ;  /* 0x0000001fff3e7819 */ /* 0x000fc40000011416 */
        /* <DEDUP_REMOVED lines=9> */
[-C--:B------:R-:W-:Y:S02]  /*10de0*/  @!P3 LEA R20, P5, R64, R60.reuse, 0x1 ;  /* 0x0000003c4014b211 */ /* 0x080fe400078a08ff */
[-C--:B--2---:R-:W-:Y:S02]  /*10df0*/  @!P4 LEA.HI.X R3, R22, R19.reuse, R62, 0x1, P6 ;  /* 0x000000131603c211 */ /* 0x084fe400030f0c3e */
[----:B------:R-:W-:Y:S02]  /*10e00*/  @!P2 LEA R60, P6, R66, R60, 0x1 ;  /* 0x0000003c423ca211 */ /* 0x000fe400078c08ff */
[-C--:B------:R-:W-:Y:S01]  /*10e10*/  @!P3 LEA.HI.X R21, R64, R19.reuse, R65, 0x1, P5 ;  /* 0x000000134015b211 */ /* 0x080fe200028f0c41 */
[----:B-----5:R3:W-:Y:S01]  /*10e20*/  @!P4 ST.E.128 desc[UR8][R2.64], R4 ;  /* 0x000000040200c985 */ /* 0x0207e2000c101d08 */
[----:B------:R-:W-:-:S03]  /*10e30*/  @!P2 LEA.HI.X R61, R66, R19, R67, 0x1, P6 ;  /* 0x00000013423da211 */ /* 0x000fc600030f0c43 */
[----:B------:R3:W-:Y:S04]  /*10e40*/  @!P3 ST.E.128 desc[UR8][R20.64], R28 ;  /* 0x0000001c1400b985 */ /* 0x0007e8000c101d08 */
[----:B------:R3:W-:Y:S02]  /*10e50*/  @!P2 ST.E.128 desc[UR8][R60.64], R44 ;  /* 0x0000002c3c00a985 */ /* 0x0007e4000c101d08 */
.L_x_2283:
[----:B------:R-:W-:Y:S05]  /*10e60*/  BSYNC B1 ;  /* 0x0000000000017941 */ /* 0x000fea0003800000 */
.L_x_2282:
        /* <DEDUP_REMOVED lines=18> */
.L_x_2285:
[----:B------:R-:W-:Y:S05]  /*10f90*/  BSYNC B1 ;  /* 0x0000000000017941 */ /* 0x000fea0003800000 */
.L_x_2284:
        /* <DEDUP_REMOVED lines=18> */
.L_x_2287:
[----:B------:R-:W-:Y:S05]  /*110c0*/  BSYNC B1 ;  /* 0x0000000000017941 */ /* 0x000fea0003800000 */
.L_x_2286:
[----:B0-----:R-:W-:Y:S01]  /*110d0*/  VIADD R3, R63, 0x60 ;  /* 0x000000603f037836 */ /* 0x001fe20000000000 */
[----:B---3--:R-:W0:Y:S04]  /*110e0*/  SHFL.IDX PT, R17, R17, 0x3, 0x181f ;  /* 0x00781f0011117f89 */ /* 0x008e2800000e0000 */
[----:B------:R-:W-:Y:S01]  /*110f0*/  ISETP.GE.AND P0, PT, R3, R16, PT ;  /* 0x000000100300720c */ /* 0x000fe20003f06270 */
[----:B------:R-:W3:-:S12]  /*11100*/  SHFL.IDX PT, R0, R0, 0x3, 0x181f ;  /* 0x00781f0000007f89 */ /* 0x000ed800000e0000 */
[----:B------:R-:W-:Y:S05]  /*11110*/  @P0 BRA `(.L_x_2288) ;  /* 0x0000002000600947 */ /* 0x000fea0003800000 */
        /* <DEDUP_REMOVED lines=17> */
.L_x_2281:
        /* <DEDUP_REMOVED lines=39> */
[----:B------:R-:W-:Y:S01]  /*114a0*/  UIMAD UR4, UR17, UR13, UR11 ;  /* 0x0000000d110472a4 */ /* 0x000fe2000f8e020b */
[----:B------:R-:W-:Y:S02]  /*114b0*/  SHF.R.S32.HI R127, RZ, 0x1f, R222 ;  /* 0x0000001fff7f7819 */ /* 0x000fe400000114de */
[----:B------:R-:W-:Y:S01]  /*114c0*/  ULDC.64 UR12, c[0x0][0xb30] ;  /* 0x0002cc00000c7ab9 */ /* 0x000fe20000000a00 */
[----:B------:R-:W-:Y:S01]  /*114d0*/  IMAD R9, R3, R2, R15 ;  /* 0x0000000203097224 */ /* 0x000fe200078e020f */
[----:B------:R-:W-:Y:S01]  /*114e0*/  SHF.R.S32.HI R128, RZ, 0x1f, R223 ;  /* 0x0000001fff807819 */ /* 0x000fe200000114df */
[----:B------:R-:W-:Y:S01]  /*114f0*/  IMAD R0, R0, UR12, RZ ;  /* 0x0000000c00007c24 */ /* 0x000fe2000f8e02ff */
[----:B------:R-:W-:Y:S01]  /*11500*/  SHF.R.S32.HI R129, RZ, 0x1f, R224 ;  /* 0x0000001fff817819 */ /* 0x000fe200000114e0 */
[----:B------:R-:W-:Y:S01]  /*11510*/  IMAD.U32 R3, RZ, RZ, UR11 ;  /* 0x0000000bff037e24 */ /* 0x000fe2000f8e00ff */
        /* <DEDUP_REMOVED lines=23> */
[----:B------:R-:W-:Y:S01]  /*11690*/  VIADD R13, R18, 0x20 ;  /* 0x00000020120d7836 */ /* 0x000fe20000000000 */
[----:B------:R-:W-:Y:S01]  /*116a0*/  ISETP.GE.AND P4, PT, R229, UR4, PT ;  /* 0x00000004e5007c0c */ /* 0x000fe2000bf86270 */
[----:B------:R-:W-:Y:S01]  /*116b0*/  ULDC.64 UR8, c[0x0][0x208] ;  /* 0x0000820000087ab9 */ /* 0x000fe20000000a00 */
[----:B------:R-:W-:Y:S02]  /*116c0*/  ISETP.GE.AND P3, PT, R228, UR4, PT ;  /* 0x00000004e4007c0c */ /* 0x000fe4000bf66270 */
[----:B------:R-:W-:Y:S02]  /*116d0*/  ISETP.GE.AND P5, PT, R18, UR4, PT ;  /* 0x0000000412007c0c */ /* 0x000fe4000bfa6270 */
[----:B------:R-:W-:Y:S02]  /*116e0*/  ISETP.GE.AND P0, PT, R13, UR4, PT ;  /* 0x000000040d007c0c */ /* 0x000fe4000bf06270 */
[----:B------:R-:W-:-:S02]  /*116f0*/  ISETP.GE.AND P1, PT, R207, UR4, PT ;  /* 0x00000004cf007c0c */ /* 0x000fc4000bf26270 */
[----:B------:R-:W-:Y:S02]  /*11700*/  SHF.R.S32.HI R12, RZ, 0x1f, R13 ;  /* 0x0000001fff0c7819 */ /* 0x000fe4000001140d */
[----:B------:R-:W-:Y:S02]  /*11710*/  SHF.R.S32.HI R17, RZ, 0x1f, R206 ;  /* 0x0000001fff117819 */ /* 0x000fe400000114ce */
[CC--:B-1----:R-:W-:Y:S02]  /*11720*/  @!P4 LEA R8, P6, R229.reuse, R2.reuse, 0x2 ;  /* 0x00000002e508c211 */ /* 0x0c2fe400078c10ff */
[----:B------:R-:W-:Y:S01]  /*11730*/  @!P3 LEA R10, P2, R228, R2, 0x2 ;  /* 0x00000002e40ab211 */ /* 0x000fe200078410ff */
[----:B--2---:R-:W-:Y:S01]  /*11740*/  @!P5 IMAD.WIDE R6, R18, 0x4, R2 ;  /* 0x000000041206d825 */ /* 0x004fe200078e0202 */
[-C--:B------:R-:W-:Y:S02]  /*11750*/  @!P4 LEA.HI.X R9, R229, R3.reuse, R134, 0x2, P6 ;  /* 0x00000003e509c211 */ /* 0x080fe400030f1486 */
[----:B------:R-:W-:-:S02]  /*11760*/  @!P3 LEA.HI.X R11, R228, R3, R133, 0x2, P2 ;  /* 0x00000003e40bb211 */ /* 0x000fc400010f1485 */
[----:B------:R-:W-:Y:S01]  /*11770*/  ISETP.GE.AND P2, PT, R206, UR4, PT ;  /* 0x00000004ce007c0c */ /* 0x000fe2000bf46270 */
[----:B------:R1:W-:Y:S01]  /*11780*/  @!P5 ST.E.64 desc[UR8][R6.64], R24 ;  /* 0x000000180600d985 */ /* 0x0003e2000c101b08 */
[----:B------:R-:W-:-:S03]  /*11790*/  @!P0 LEA R14, P6, R13, R2, 0x2 ;  /* 0x000000020d0e8211 */ /* 0x000fc600078c10ff */
[----:B------:R2:W-:Y:S01]  /*117a0*/  @!P4 ST.E.64 desc[UR8][R8.64], R28 ;  /* 0x0000001c0800c985 */ /* 0x0005e2000c101b08 */
[-C--:B------:R-:W-:Y:S02]  /*117b0*/  @!P0 LEA.HI.X R15, R13, R3.reuse, R12, 0x2, P6 ;  /* 0x000000030d0f8211 */ /* 0x080fe400030f140c */
[----:B------:R-:W-:Y:S01]  /*117c0*/  SHF.R.S32.HI R13, RZ, 0x1f, R207 ;  /* 0x0000001fff0d7819 */ /* 0x000fe200000114cf */
[----:B------:R3:W-:Y:S01]  /*117d0*/  @!P3 ST.E.64 desc[UR8][R10.64], R32 ;  /* 0x000000200a00b985 */ /* 0x0007e2000c101b08 */
[----:B------:R-:W-:Y:S02]  /*117e0*/  ISETP.GE.AND P3, PT, R227, UR4, PT ;  /* 0x00000004e3007c0c */ /* 0x000fe4000bf66270 */
[C---:B------:R-:W-:Y:S02]  /*117f0*/  @!P1 LEA R12, P5, R207.reuse, R2, 0x2 ;  /* 0x00000002cf0c9211 */ /* 0x040fe400078a10ff */
[----:B------:R-:W-:Y:S02]  /*11800*/  ISETP.GE.AND P4, PT, R226, UR4, PT ;  /* 0x00000004e2007c0c */ /* 0x000fe4000bf86270 */
[----:B------:R-:W-:-:S02]  /*11810*/  @!P1 LEA.HI.X R13, R207, R3, R13, 0x2, P5 ;  /* 0x00000003cf0d9211 */ /* 0x000fc400028f140d */
[----:B------:R-:W-:Y:S02]  /*11820*/  ISETP.GE.AND P5, PT, R225, UR4, PT ;  /* 0x00000004e1007c0c */ /* 0x000fe4000bfa6270 */
[CC--:B------:R-:W-:Y:S01]  /*11830*/  @!P2 LEA R88, P6, R206.reuse, R2.reuse, 0x2 ;  /* 0x00000002ce58a211 */ /* 0x0c0fe200078c10ff */
[----:B------:R-:W-:Y:S02]  /*11840*/  @!P1 ST.E.64 desc[UR8][R12.64], R36 ;  /* 0x000000240c009985 */ /* 0x000fe4000c101b08 */
[C---:B-1----:R-:W-:Y:S02]  /*11850*/  @!P3 LEA R6, P1, R227.reuse, R2, 0x2 ;  /* 0x00000002e306b211 */ /* 0x042fe400078210ff */
[-C--:B------:R-:W-:Y:S01]  /*11860*/  @!P2 LEA.HI.X R89, R206, R3.reuse, R17, 0x2, P6 ;  /* 0x00000003ce59a211 */ /* 0x080fe200030f1411 */
[----:B------:R1:W-:Y:S01]  /*11870*/  @!P0 ST.E.64 desc[UR8][R14.64], R40 ;  /* 0x000000280e008985 */ /* 0x0003e2000c101b08 */
[----:B------:R-:W-:Y:S02]  /*11880*/  @!P3 LEA.HI.X R7, R227, R3, R132, 0x2, P1 ;  /* 0x00000003e307b211 */ /* 0x000fe400008f1484 */
[----:B------:R-:W-:Y:S01]  /*11890*/  ISETP.GE.AND P1, PT, R223, UR4, PT ;  /* 0x00000004df007c0c */ /* 0x000fe2000bf26270 */
[----:B------:R-:W-:Y:S01]  /*118a0*/  @!P2 ST.E.64 desc[UR8][R88.64], R44 ;  /* 0x0000002c5800a985 */ /* 0x000fe2000c101b08 */
[----:B------:R-:W-:-:S02]  /*118b0*/  ISETP.GE.AND P0, PT, R224, UR4, PT ;  /* 0x00000004e0007c0c */ /* 0x000fc4000bf06270 */
[CC--:B--2---:R-:W-:Y:S01]  /*118c0*/  @!P4 LEA R8, P2, R226.reuse, R2.reuse, 0x2 ;  /* 0x00000002e208c211 */ /* 0x0c4fe200078410ff */
[----:B------:R2:W-:Y:S01]  /*118d0*/  @!P3 ST.E.64 desc[UR8][R6.64], R48 ;  /* 0x000000300600b985 */ /* 0x0005e2000c101b08 */
[CC--:B---3--:R-:W-:Y:S02]  /*118e0*/  @!P5 LEA R10, P6, R225.reuse, R2.reuse, 0x2 ;  /* 0x00000002e10ad211 */ /* 0x0c8fe400078c10ff */
[-C--:B------:R-:W-:Y:S02]  /*118f0*/  @!P4 LEA.HI.X R9, R226, R3.reuse, R131, 0x2, P2 ;  /* 0x00000003e209c211 */ /* 0x080fe400010f1483 */
[----:B------:R-:W-:Y:S02]  /*11900*/  ISETP.GE.AND P2, PT, R222, UR4, PT ;  /* 0x00000004de007c0c */ /* 0x000fe4000bf46270 */
[----:B------:R-:W-:Y:S01]  /*11910*/  @!P5 LEA.HI.X R11, R225, R3, R130, 0x2, P6 ;  /* 0x00000003e10bd211 */ /* 0x000fe200030f1482 */
[----:B------:R3:W-:Y:S01]  /*11920*/  @!P4 ST.E.64 desc[UR8][R8.64], R52 ;  /* 0x000000340800c985 */ /* 0x0007e2000c101b08 */
[----:B-1----:R-:W-:-:S02]  /*11930*/  @!P1 LEA R14, P3, R223, R2, 0x2 ;  /* 0x00000002df0e9211 */ /* 0x002fc400078610ff */
[----:B------:R-:W-:Y:S01]  /*11940*/  @!P0 LEA R12, P6, R224, R2, 0x2 ;  /* 0x00000002e00c8211 */ /* 0x000fe200078c10ff */
[----:B------:R1:W-:Y:S01]  /*11950*/  @!P5 ST.E.64 desc[UR8][R10.64], R56 ;  /* 0x000000380a00d985 */ /* 0x0003e2000c101b08 */
[----:B------:R-:W-:Y:S02]  /*11960*/  ISETP.GE.AND P5, PT, R221, UR4, PT ;  /* 0x00000004dd007c0c */ /* 0x000fe4000bfa6270 */
[----:B------:R-:W-:Y:S02]  /*11970*/  ISETP.GE.AND P4, PT, R220, UR4, PT ;  /* 0x00000004dc007c0c */ /* 0x000fe4000bf86270 */
[-C--:B------:R-:W-:Y:S02]  /*11980*/  @!P1 LEA.HI.X R15, R223, R3.reuse, R128, 0x2, P3 ;  /* 0x00000003df0f9211 */ /* 0x080fe400018f1480 */
[----:B------:R-:W-:Y:S02]  /*11990*/  ISETP.GE.AND P3, PT, R219, UR4, PT ;  /* 0x00000004db007c0c */ /* 0x000fe4000bf66270 */
[----:B------:R-:W-:-:S02]  /*119a0*/  @!P0 LEA.HI.X R13, R224, R3, R129, 0x2, P6 ;  /* 0x00000003e00d8211 */ /* 0x000fc400030f1481 */
[----:B------:R-:W-:-:S03]  /*119b0*/  @!P2 LEA R24, P6, R222, R2, 0x2 ;  /* 0x00000002de18a211 */ /* 0x000fc600078c10ff */
        /* <DEDUP_REMOVED lines=8> */
[----:B-1----:R-:W-:Y:S01]  /*11a40*/  @!P3 LEA R10, P6, R219, R2, 0x2 ;  /* 0x00000002db0ab211 */ /* 0x002fe200078c10ff */
[----:B------:R1:W-:Y:S01]  /*11a50*/  @!P5 ST.E.64 desc[UR8][R6.64], R72 ;  /* 0x000000480600d985 */ /* 0x0003e2000c101b08 */
[----:B------:R-:W-:-:S02]  /*11a60*/  ISETP.GE.AND P1, PT, R217, UR4, PT ;  /* 0x00000004d9007c0c */ /* 0x000fc4000bf26270 */
[-C--:B------:R-:W-:Y:S02]  /*11a70*/  @!P4 LEA.HI.X R9, R220, R3.reuse, R95, 0x2, P0 ;  /* 0x00000003dc09c211 */ /* 0x080fe400000f145f */
[----:B------:R-:W-:Y:S02]  /*11a80*/  ISETP.GE.AND P0, PT, R216, UR4, PT ;  /* 0x00000004d8007c0c */ /* 0x000fe4000bf06270 */
[----:B------:R-:W-:Y:S01]  /*11a90*/  @!P3 LEA.HI.X R11, R219, R3, R94, 0x2, P6 ;  /* 0x00000003db0bb211 */ /* 0x000fe200030f145e */
[----:B------:R5:W-:Y:S02]  /*11aa0*/  @!P4 ST.E.64 desc[UR8][R8.64], R76 ;  /* 0x0000004c0800c985 */ /* 0x000be4000c101b08 */
[----:B----4-:R-:W-:Y:S02]  /*11ab0*/  @!P2 LEA R12, P4, R218, R2, 0x2 ;  /* 0x00000002da0ca211 */ /* 0x010fe400078810ff */
[----:B------:R4:W-:Y:S01]  /*11ac0*/  @!P3 ST.E.64 desc[UR8][R10.64], R80 ;  /* 0x000000500a00b985 */ /* 0x0009e2000c101b08 */
[----:B------:R-:W-:-:S02]  /*11ad0*/  ISETP.GE.AND P3, PT, R215, UR4, PT ;  /* 0x00000004d7007c0c */ /* 0x000fc4000bf66270 */
[CC--:B--2---:R-:W-:Y:S02]  /*11ae0*/  @!P1 LEA R14, P5, R217.reuse, R2.reuse, 0x2 ;  /* 0x00000002d90e9211 */ /* 0x0c4fe400078a10ff */
[-C--:B------:R-:W-:Y:S02]  /*11af0*/  @!P2 LEA.HI.X R13, R218, R3.reuse, R93, 0x2, P4 ;  /* 0x00000003da0da211 */ /* 0x080fe400020f145d */
[----:B---3--:R-:W-:Y:S02]  /*11b00*/  @!P0 LEA R24, P6, R216, R2, 0x2 ;  /* 0x00000002d8188211 */ /* 0x008fe400078c10ff */
[----:B------:R-:W-:Y:S01]  /*11b10*/  ISETP.GE.AND P4, PT, R214, UR4, PT ;  /* 0x00000004d6007c0c */ /* 0x000fe2000bf86270 */
[----:B------:R2:W-:Y:S01]  /*11b20*/  @!P2 ST.E.64 desc[UR8][R12.64], R84 ;  /* 0x000000540c00a985 */ /* 0x0005e2000c101b08 */
[-C--:B------:R-:W-:Y:S02]  /*11b30*/  @!P1 LEA.HI.X R15, R217, R3.reuse, R92, 0x2, P5 ;  /* 0x00000003d90f9211 */ /* 0x080fe400028f145c */
[----:B------:R-:W-:-:S02]  /*11b40*/  @!P0 LEA.HI.X R25, R216, R3, R91, 0x2, P6 ;  /* 0x00000003d8198211 */ /* 0x000fc400030f145b */
[----:B------:R-:W-:Y:S01]  /*11b50*/  ISETP.GE.AND P2, PT, R213, UR4, PT ;  /* 0x00000004d5007c0c */ /* 0x000fe2000bf46270 */
[----:B------:R3:W-:Y:S01]  /*11b60*/  @!P1 ST.E.64 desc[UR8][R14.64], R20 ;  /* 0x000000140e009985 */ /* 0x0007e2000c101b08 */
[----:B-1----:R-:W-:Y:S02]  /*11b70*/  @!P3 LEA R6, P5, R215, R2, 0x2 ;  /* 0x00000002d706b211 */ /* 0x002fe400078a10ff */
[----:B------:R-:W-:Y:S01]  /*11b80*/  ISETP.GE.AND P1, PT, R212, UR4, PT ;  /* 0x00000004d4007c0c */ /* 0x000fe2000bf26270 */
[----:B------:R1:W-:Y:S01]  /*11b90*/  @!P0 ST.E.64 desc[UR8][R24.64], R120 ;  /* 0x0000007818008985 */ /* 0x0003e2000c101b08 */
[----:B------:R-:W-:Y:S02]  /*11ba0*/  ISETP.GE.AND P0, PT, R211, UR4, PT ;  /* 0x00000004d3007c0c */ /* 0x000fe4000bf06270 */
[----:B------:R-:W-:Y:S02]  /*11bb0*/  @!P3 LEA.HI.X R7, R215, R3, R90, 0x2, P5 ;  /* 0x00000003d707b211 */ /* 0x000fe400028f145a */
[----:B------:R-:W-:-:S02]  /*11bc0*/  ISETP.GE.AND P5, PT, R210, UR4, PT ;  /* 0x00000004d2007c0c */ /* 0x000fc4000bfa6270 */
[CC--:B-----5:R-:W-:Y:S01]  /*11bd0*/  @!P4 LEA R8, P6, R214.reuse, R2.reuse, 0x2 ;  /* 0x00000002d608c211 */ /* 0x0e0fe200078c10ff */
[----:B------:R1:W-:Y:S01]  /*11be0*/  @!P3 ST.E.64 desc[UR8][R6.64], R96 ;  /* 0x000000600600b985 */ /* 0x0003e2000c101b08 */
[CC--:B----4-:R-:W-:Y:S02]  /*11bf0*/  @!P2 LEA R10, P3, R213.reuse, R2.reuse, 0x2 ;  /* 0x00000002d50aa211 */ /* 0x0d0fe400078610ff */
[-C--:B------:R-:W-:Y:S02]  /*11c00*/  @!P4 LEA.HI.X R9, R214, R3.reuse, R22, 0x2, P6 ;  /* 0x00000003d609c211 */ /* 0x080fe400030f1416 */
[-C--:B--2---:R-:W-:Y:S02]  /*11c10*/  @!P1 LEA R12, P6, R212, R2.reuse, 0x2 ;  /* 0x00000002d40c9211 */ /* 0x084fe400078c10ff */
[----:B------:R-:W-:Y:S01]  /*11c20*/  @!P2 LEA.HI.X R11, R213, R3, R19, 0x2, P3 ;  /* 0x00000003d50ba211 */ /* 0x000fe200018f1413 */
[----:B------:R1:W-:Y:S01]  /*11c30*/  @!P4 ST.E.64 desc[UR8][R8.64], R100 ;  /* 0x000000640800c985 */ /* 0x0003e2000c101b08 */
[----:B---3--:R-:W-:-:S02]  /*11c40*/  @!P0 LEA R14, P4, R211, R2, 0x2 ;  /* 0x00000002d30e8211 */ /* 0x008fc400078810ff */
        /* <DEDUP_REMOVED lines=8> */
.L_x_2290:
[----:B------:R-:W-:Y:S05]  /*11cd0*/  BSYNC B1 ;  /* 0x0000000000017941 */ /* 0x000fea0003800000 */
.L_x_2289:
[----:B------:R-:W-:Y:S01]  /*11ce0*/  ISETP.GE.AND P0, PT, R5, R16, PT ;  /* 0x000000100500720c */ /* 0x000fe20003f06270 */
[----:B-1----:R1:W3:Y:S04]  /*11cf0*/  SHFL.IDX PT, R7, R4, 0x1, 0x1c1f ;  /* 0x003c1f0004077f89 */ /* 0x0022e800000e0000 */
[----:B------:R1:W4:Y:S08]  /*11d00*/  SHFL.IDX PT, R6, R0, 0x1, 0x1c1f ;  /* 0x003c1f0000067f89 */ /* 0x00033000000e0000 */
[----:B-1----:R-:W-:Y:S05]  /*11d10*/  @P0 BRA `(.L_x_2288) ;  /* 0x0000001400600947 */ /* 0x002fea0003800000 */
[----:B------:R-:W-:Y:S01]  /*11d20*/  ULDC UR4, c[0x0][0xac8] ;  /* 0x0002b20000047ab9 */ /* 0x000fe20000000800 */
[C---:B------:R-:W-:Y:S01]  /*11d30*/  VIADD R13, R18.reuse, 0x20 ;  /* 0x00000020120d7836 */ /* 0x040fe20000000000 */
[----:B------:R-:W-:Y:S01]  /*11d40*/  ISETP.GE.AND P2, PT, R229, UR4, PT ;  /* 0x00000004e5007c0c */ /* 0x000fe2000bf46270 */
[----:B------:R-:W-:Y:S01]  /*11d50*/  ULDC.64 UR8, c[0x0][0x208] ;  /* 0x0000820000087ab9 */ /* 0x000fe20000000a00 */
[----:B------:R-:W-:Y:S02]  /*11d60*/  ISETP.GE.AND P1, PT, R18, UR4, PT ;  /* 0x0000000412007c0c */ /* 0x000fe4000bf26270 */
[----:B------:R-:W-:Y:S02]  /*11d70*/  ISETP.GE.AND P5, PT, R228, UR4, PT ;  /* 0x00000004e4007c0c */ /* 0x000fe4000bfa6270 */
[----:B------:R-:W-:Y:S02]  /*11d80*/  ISETP.GE.AND P4, PT, R207, UR4, PT ;  /* 0x00000004cf007c0c */ /* 0x000fe4000bf86270 */
[----:B------:R-:W-:-:S02]  /*11d90*/  ISETP.GE.AND P3, PT, R13, UR4, PT ;  /* 0x000000040d007c0c */ /* 0x000fc4000bf66270 */
[----:B0-----:R-:W-:Y:S02]  /*11da0*/  SHF.R.S32.HI R0, RZ, 0x1f, R207 ;  /* 0x0000001fff007819 */ /* 0x001fe400000114cf */
[----:B------:R-:W-:Y:S02]  /*11db0*/  SHF.R.S32.HI R14, RZ, 0x1f, R13 ;  /* 0x0000001fff0e7819 */ /* 0x000fe4000001140d */
[CC--:B----4-:R-:W-:Y:S01]  /*11dc0*/  @!P2 LEA R4, P0, R229.reuse, R6.reuse, 0x2 ;  /* 0x00000006e504a211 */ /* 0x0d0fe200078010ff */
[----:B--23--:R-:W-:Y:S02]  /*11dd0*/  @!P1 IMAD.WIDE R2, R18, 0x4, R6 ;  /* 0x0000000412029825 */ /* 0x00cfe400078e0206 */
[----:B------:R-:W-:Y:S02]  /*11de0*/  @!P5 LEA R8, P6, R228, R6, 0x2 ;  /* 0x00000006e408d211 */ /* 0x000fe400078c10ff */
[----:B------:R-:W-:Y:S01]  /*11df0*/  @!P2 LEA.HI.X R5, R229, R7, R134, 0x2, P0 ;  /* 0x00000007e505a211 */ /* 0x000fe200000f1486 */
[----:B------:R0:W-:Y:S01]  /*11e00*/  @!P1 ST.E.64 desc[UR8][R2.64], R26 ;  /* 0x0000001a02009985 */ /* 0x0001e2000c101b08 */
[----:B------:R-:W-:-:S02]  /*11e10*/  ISETP.GE.AND P0, PT, R206, UR4, PT ;  /* 0x00000004ce007c0c */ /* 0x000fc4000bf06270 */
[-C--:B------:R-:W-:Y:S01]  /*11e20*/  @!P5 LEA.HI.X R9, R228, R7.reuse, R133, 0x2, P6 ;  /* 0x00000007e409d211 */ /* 0x080fe200030f1485 */
[----:B------:R1:W-:Y:S01]  /*11e30*/  @!P2 ST.E.64 desc[UR8][R4.64], R30 ;  /* 0x0000001e0400a985 */ /* 0x0003e2000c101b08 */
[-C--:B------:R-:W-:Y:S02]  /*11e40*/  @!P4 LEA R10, P2, R207, R6.reuse, 0x2 ;  /* 0x00000006cf0ac211 */ /* 0x080fe400078410ff */
[----:B------:R-:W-:Y:S01]  /*11e50*/  ISETP.GE.AND P1, PT, R227, UR4, PT ;  /* 0x00000004e3007c0c */ /* 0x000fe2000bf26270 */
[----:B------:R-:W-:Y:S01]  /*11e60*/  @!P5 ST.E.64 desc[UR8][R8.64], R34 ;  /* 0x000000220800d985 */ /* 0x000fe2000c101b08 */
[----:B------:R-:W-:Y:S02]  /*11e70*/  @!P4 LEA.HI.X R11, R207, R7, R0, 0x2, P2 ;  /* 0x00000007cf0bc211 */ /* 0x000fe400010f1400 */
[----:B------:R-:W-:Y:S02]  /*11e80*/  ISETP.GE.AND P2, PT, R226, UR4, PT ;  /* 0x00000004e2007c0c */ /* 0x000fe4000bf46270 */
[----:B------:R-:W-:Y:S01]  /*11e90*/  @!P3 LEA R12, P6, R13, R6, 0x2 ;  /* 0x000000060d0cb211 */ /* 0x000fe200078c10ff */
[----:B------:R2:W-:Y:S01]  /*11ea0*/  @!P4 ST.E.64 desc[UR8][R10.64], R38 ;  /* 0x000000260a00c985 */ /* 0x0005e2000c101b08 */
[----:B0-----:R-:W-:-:S02]  /*11eb0*/  SHF.R.S32.HI R3, RZ, 0x1f, R206 ;  /* 0x0000001fff037819 */ /* 0x001fc400000114ce */
[CC--:B------:R-:W-:Y:S02]  /*11ec0*/  @!P0 LEA R2, P4, R206.reuse, R6.reuse, 0x2 ;  /* 0x00000006ce028211 */ /* 0x0c0fe400078810ff */
[-C--:B------:R-:W-:Y:S02]  /*11ed0*/  @!P3 LEA.HI.X R13, R13, R7.reuse, R14, 0x2, P6 ;  /* 0x000000070d0db211 */ /* 0x080fe400030f140e */
[----:B------:R-:W-:Y:S02]  /*11ee0*/  @!P0 LEA.HI.X R3, R206, R7, R3, 0x2, P4 ;  /* 0x00000007ce038211 */ /* 0x000fe400020f1403 */
[----:B------:R-:W-:Y:S01]  /*11ef0*/  ISETP.GE.AND P4, PT, R224, UR4, PT ;  /* 0x00000004e0007c0c */ /* 0x000fe2000bf86270 */
[----:B------:R0:W-:Y:S01]  /*11f00*/  @!P3 ST.E.64 desc[UR8][R12.64], R42 ;  /* 0x0000002a0c00b985 */ /* 0x0001e2000c101b08 */
[----:B------:R-:W-:Y:S02]  /*11f10*/  ISETP.GE.AND P3, PT, R225, UR4, PT ;  /* 0x00000004e1007c0c */ /* 0x000fe4000bf66270 */
[-C--:B-1----:R-:W-:Y:S01]  /*11f20*/  @!P1 LEA R4, P5, R227, R6.reuse, 0x2 ;  /* 0x00000006e3049211 */ /* 0x082fe200078a10ff */
[----:B------:R1:W-:Y:S01]  /*11f30*/  @!P0 ST.E.64 desc[UR8][R2.64], R46 ;  /* 0x0000002e02008985 */ /* 0x0003e2000c101b08 */
[----:B------:R-:W-:-:S02]  /*11f40*/  @!P2 LEA R14, P6, R226, R6, 0x2 ;  /* 0x00000006e20ea211 */ /* 0x000fc400078c10ff */
[-C--:B------:R-:W-:Y:S02]  /*11f50*/  @!P1 LEA.HI.X R5, R227, R7.reuse, R132, 0x2, P5 ;  /* 0x00000007e3059211 */ /* 0x080fe400028f1484 */
[----:B------:R-:W-:Y:S02]  /*11f60*/  ISETP.GE.AND P5, PT, R223, UR4, PT ;  /* 0x00000004df007c0c */ /* 0x000fe4000bfa6270 */
[----:B------:R-:W-:Y:S01]  /*11f70*/  @!P2 LEA.HI.X R15, R226, R7, R131, 0x2, P6 ;  /* 0x00000007e20fa211 */ /* 0x000fe200030f1483 */
[----:B------:R3:W-:Y:S01]  /*11f80*/  @!P1 ST.E.64 desc[UR8][R4.64], R50 ;  /* 0x0000003204009985 */ /* 0x0007e2000c101b08 */
[-C--:B--2---:R-:W-:Y:S02]  /*11f90*/  @!P4 LEA R10, P0, R224, R6.reuse, 0x2 ;  /* 0x00000006e00ac211 */ /* 0x084fe400078010ff */
[----:B------:R-:W-:Y:S01]  /*11fa0*/  @!P3 LEA R8, P6, R225, R6, 0x2 ;  /* 0x00000006e108b211 */ /* 0x000fe200078c10ff */
[----:B------:R2:W-:Y:S01]  /*11fb0*/  @!P2 ST.E.64 desc[UR8][R14.64], R54 ;  /* 0x000000360e00a985 */ /* 0x0005e2000c101b08 */
[----:B------:R-:W-:-:S02]  /*11fc0*/  ISETP.GE.AND P2, PT, R222, UR4, PT ;  /* 0x00000004de007c0c */ /* 0x000fc4000bf46270 */
[----:B------:R-:W-:Y:S02]  /*11fd0*/  ISETP.GE.AND P1, PT, R221, UR4, PT ;  /* 0x00000004dd007c0c */ /* 0x000fe4000bf26270 */
[-C--:B------:R-:W-:Y:S02]  /*11fe0*/  @!P4 LEA.HI.X R11, R224, R7.reuse, R129, 0x2, P0 ;  /* 0x00000007e00bc211 */ /* 0x080fe400000f1481 */
[----:B------:R-:W-:Y:S02]  /*11ff0*/  ISETP.GE.AND P0, PT, R220, UR4, PT ;  /* 0x00000004dc007c0c */ /* 0x000fe4000bf06270 */
[----:B------:R-:W-:Y:S02]  /*12000*/  @!P3 LEA.HI.X R9, R225, R7, R130, 0x2, P6 ;  /* 0x00000007e109b211 */ /* 0x000fe400030f1482 */
[----:B0-----:R-:W-:-:S03]  /*12010*/  @!P5 LEA R12, P6, R223, R6, 0x2 ;  /* 0x00000006df0cd211 */ /* 0x001fc600078c10ff */
[----:B------:R0:W-:Y:S01]  /*12020*/  @!P3 ST.E.64 desc[UR8][R8.64], R58 ;  /* 0x0000003a0800b985 */ /* 0x0001e2000c101b08 */
[-C--:B------:R-:W-:Y:S02]  /*12030*/  @!P5 LEA.HI.X R13, R223, R7.reuse, R128, 0x2, P6 ;  /* 0x00000007df0dd211 */ /* 0x080fe400030f1480 */
[CC--:B-1----:R-:W-:Y:S01]  /*12040*/  @!P2 LEA R2, P6, R222.reuse, R6.reuse, 0x2 ;  /* 0x00000006de02a211 */ /* 0x0c2fe200078c10ff */
[----:B------:R1:W-:Y:S01]  /*12050*/  @!P4 ST.E.64 desc[UR8][R10.64], R62 ;  /* 0x0000003e0a00c985 */ /* 0x0003e2000c101b08 */
[-C--:B---3--:R-:W-:Y:S02]  /*12060*/  @!P1 LEA R4, P3, R221, R6.reuse, 0x2 ;  /* 0x00000006dd049211 */ /* 0x088fe400078610ff */
[----:B------:R-:W-:Y:S01]  /*12070*/  @!P2 LEA.HI.X R3, R222, R7, R127, 0x2, P6 ;  /* 0x00000007de03a211 */ /* 0x000fe200030f147f */
[----:B------:R3:W-:Y:S01]  /*12080*/  @!P5 ST.E.64 desc[UR8][R12.64], R66 ;  /* 0x000000420c00d985 */ /* 0x0007e2000c101b08 */
[----:B------:R-:W-:Y:S02]  /*12090*/  ISETP.GE.AND P5, PT, R219, UR4, PT ;  /* 0x00000004db007c0c */ /* 0x000fe4000bfa6270 */
[----:B------:R-:W-:Y:S01]  /*120a0*/  ISETP.GE.AND P4, PT, R218, UR4, PT ;  /* 0x00000004da007c0c */ /* 0x000fe2000bf86270 */
[----:B------:R4:W-:Y:S01]  /*120b0*/  @!P2 ST.E.64 desc[UR8][R2.64], R70 ;  /* 0x000000460200a985 */ /* 0x0009e2000c101b08 */
[----:B--2---:R-:W-:-:S02]  /*120c0*/  @!P0 LEA R14, P6, R220, R6, 0x2 ;  /* 0x00000006dc0e8211 */ /* 0x004fc400078c10ff */
[-C--:B------:R-:W-:Y:S02]  /*120d0*/  @!P1 LEA.HI.X R5, R221, R7.reuse, R126, 0x2, P3 ;  /* 0x00000007dd059211 */ /* 0x080fe400018f147e */
[----:B------:R-:W-:Y:S02]  /*120e0*/  @!P0 LEA.HI.X R15, R220, R7, R95, 0x2, P6 ;  /* 0x00000007dc0f8211 */ /* 0x000fe400030f145f */
[----:B------:R-:W-:Y:S01]  /*120f0*/  ISETP.GE.AND P3, PT, R217, UR4, PT ;  /* 0x00000004d9007c0c */ /* 0x000fe2000bf66270 */
[----:B------:R2:W-:Y:S02]  /*12100*/  @!P1 ST.E.64 desc[UR8][R4.64], R74 ;  /* 0x0000004a04009985 */ /* 0x0005e4000c101b08 */
[----:B0-----:R-:W-:Y:S02]  /*12110*/  @!P5 LEA R8, P1, R219, R6, 0x2 ;  /* 0x00000006db08d211 */ /* 0x001fe400078210ff */
[----:B------:R-:W-:Y:S01]  /*12120*/  @!P0 ST.E.64 desc[UR8][R14.64], R78 ;  /* 0x0000004e0e008985 */ /* 0x000fe2000c101b08 */
[----:B------:R-:W-:-:S02]  /*12130*/  ISETP.GE.AND P0, PT, R216, UR4, PT ;  /* 0x00000004d8007c0c */ /* 0x000fc4000bf06270 */
[CC--:B-1----:R-:W-:Y:S02]  /*12140*/  @!P4 LEA R10, P2, R218.reuse, R6.reuse, 0x2 ;  /* 0x00000006da0ac211 */ /* 0x0c2fe400078410ff */
        /* <DEDUP_REMOVED lines=15> */
[----:B--2---:R-:W-:-:S02]  /*12240*/  @!P1 LEA R4, P6, R215, R6, 0x2 ;  /* 0x00000006d7049211 */ /* 0x004fc400078c10ff */
[CC--:B0-----:R-:W-:Y:S02]  /*12250*/  @!P4 LEA R8, P0, R214.reuse, R6.reuse, 0x2 ;  /* 0x00000006d608c211 */ /* 0x0c1fe400078010ff */
[-C--:B------:R-:W-:Y:S02]  /*12260*/  @!P1 LEA.HI.X R5, R215, R7.reuse, R90, 0x2, P6 ;  /* 0x00000007d7059211 */ /* 0x080fe400030f145a */
[-C--:B------:R-:W-:Y:S02]  /*12270*/  @!P4 LEA.HI.X R9, R214, R7.reuse, R22, 0x2, P0 ;  /* 0x00000007d609c211 */ /* 0x080fe400000f1416 */
[-C--:B-1----:R-:W-:Y:S01]  /*12280*/  @!P3 LEA R10, P6, R213, R6.reuse, 0x2 ;  /* 0x00000006d50ab211 */ /* 0x082fe200078c10ff */
        /* <DEDUP_REMOVED lines=17> */
.L_x_2279:
        /* <DEDUP_REMOVED lines=38> */
.L_x_2291:
        /* <DEDUP_REMOVED lines=9> */
[----:B------:R-:W-:Y:S02]  /*12690*/  IMAD.U32 R4, RZ, RZ, UR8 ;  /* 0x00000008ff047e24 */ /* 0x000fe4000f8e00ff */
[----:B-1---5:R-:W-:-:S03]  /*126a0*/  IMAD R2, R0, R9, RZ ;  /* 0x0000000900027224 */ /* 0x022fc600078e02ff */
        /* <DEDUP_REMOVED lines=18> */
[----:B------:R-:W-:Y:S02]  /*127d0*/  UIMAD.WIDE.U32 UR10, UR8, UR20, URZ ;  /* 0x00000014080a72a5 */ /* 0x000fe4000f8e003f */
[----:B------:R-:W-:Y:S01]  /*127e0*/  UIMAD UR20, UR9, UR20, URZ ;  /* 0x00000014091472a4 */ /* 0x000fe2000f8e023f */
        /* <DEDUP_REMOVED lines=14> */
[----:B------:R-:W-:Y:S01]  /*128d0*/  IADD3 R2, P0, P1, R5, UR10, R2 ;  /* 0x0000000a05027c10 */ /* 0x000fe2000f91e002 */
[----:B------:R-:W-:Y:S01]  /*128e0*/  IMAD R7, R9, R7, R4 ;  /* 0x0000000709077224 */ /* 0x000fe200078e0204 */
[----:B------:R-:W-:Y:S01]  /*128f0*/  SHF.R.S32.HI R5, RZ, 0x1f, R5 ;  /* 0x0000001fff057819 */ /* 0x000fe20000011405 */
[----:B------:R-:W-:Y:S01]  /*12900*/  UIADD3.X UR10, UR15, UR20, UR21, UP1, UP2 ;  /* 0x000000140f0a7290 */ /* 0x000fe20008fe4415 */
[----:B------:R-:W-:Y:S01]  /*12910*/  IMAD.U32 R6, RZ, RZ, UR16 ;  /* 0x00000010ff067e24 */ /* 0x000fe2000f8e00ff */
        /* <DEDUP_REMOVED lines=14> */
.L_x_2293:
[----:B------:R-:W-:Y:S05]  /*12a00*/  BSYNC B1 ;  /* 0x0000000000017941 */ /* 0x000fea0003800000 */
.L_x_2292:
        /* <DEDUP_REMOVED lines=14> */
[----:B------:R-:W-:Y:S02]  /*12af0*/  ULDC.64 UR10, c[0x0][0xae8] ;  /* 0x0002ba00000a7ab9 */ /* 0x000fe40000000a00 */
[----:B------:R-:W-:Y:S01]  /*12b00*/  UIMAD.WIDE.U32 UR8, UR17, UR10, UR8 ;  /* 0x0000000a110872a5 */ /* 0x000fe2000f8e0008 */
[----:B------:R-:W-:Y:S02]  /*12b10*/  VIADD R6, R2, UR16 ;  /* 0x0000001002067c36 */ /* 0x000fe40008000000 */
[----:B------:R-:W-:Y:S01]  /*12b20*/  VIADD R8, R231, UR16 ;  /* 0x00000010e7087c36 */ /* 0x000fe20008000000 */
[----:B------:R-:W-:Y:S01]  /*12b30*/  UIMAD UR9, UR17, UR11, UR9 ;  /* 0x0000000b110972a4 */ /* 0x000fe2000f8e0209 */
[----:B0-----:R-:W-:Y:S02]  /*12b40*/  IMAD.MOV.U32 R5, RZ, RZ, R6 ;  /* 0x000000ffff057224 */ /* 0x001fe400078e0006 */
[----:B------:R-:W-:Y:S01]  /*12b50*/  ULDC.64 UR10, c[0x0][0xaf0] ;  /* 0x0002bc00000a7ab9 */ /* 0x000fe20000000a00 */
[----:B-1----:R-:W-:Y:S01]  /*12b60*/  ISETP.NE.AND P0, PT, R11, 0x1, PT ;  /* 0x000000010b00780c */ /* 0x002fe20003f05270 */
[----:B------:R-:W-:-:S04]  /*12b70*/  UIMAD UR13, UR13, UR10, URZ ;  /* 0x0000000a0d0d72a4 */ /* 0x000fc8000f8e023f */
[----:B------:R-:W-:Y:S02]  /*12b80*/  UIMAD UR4, UR12, UR11, UR13 ;  /* 0x0000000b0c0472a4 */ /* 0x000fe4000f8e020d */
[----:B------:R-:W-:-:S03]  /*12b90*/  UIMAD.WIDE.U32 UR12, UR12, UR10, UR8 ;  /* 0x0000000a0c0c72a5 */ /* 0x000fc6000f8e0008 */
[----:B------:R-:W-:Y:S01]  /*12ba0*/  ULDC.64 UR8, c[0x0][0xae0] ;  /* 0x0002b80000087ab9 */ /* 0x000fe20000000a00 */
[----:B------:R-:W-:Y:S02]  /*12bb0*/  UIADD3 UR4, UR13, UR4, URZ ;  /* 0x000000040d047290 */ /* 0x000fe4000fffe03f */
[----:B------:R-:W0:Y:S08]  /*12bc0*/  @P0 LDC R3, c[0x0][0xbec] ;  /* 0x0002fb00ff030b82 */ /* 0x000e300000000800 */
        /* <DEDUP_REMOVED lines=9> */
[----:B------:R-:W-:Y:S02]  /*12c60*/  IMAD.U32 R2, RZ, RZ, UR12 ;  /* 0x0000000cff027e24 */ /* 0x000fe4000f8e00ff */
[C---:B------:R-:W-:Y:S01]  /*12c70*/  IMAD R9, R5.reuse, UR9, R4 ;  /* 0x0000000905097c24 */ /* 0x040fe2000f8e0204 */
[----:B------:R-:W-:Y:S01]  /*12c80*/  SHF.R.S32.HI R4, RZ, 0x1f, R7 ;  /* 0x0000001fff047819 */ /* 0x000fe20000011407 */
[----:B------:R-:W-:Y:S01]  /*12c90*/  IMAD.WIDE.U32 R2, R5, UR8, R2 ;  /* 0x0000000805027c25 */ /* 0x000fe2000f8e0002 */
[----:B------:R-:W-:-:S03]  /*12ca0*/  ULDC.64 UR8, c[0x0][0xad8] ;  /* 0x0002b60000087ab9 */ /* 0x000fc60000000a00 */
[----:B------:R-:W-:Y:S02]  /*12cb0*/  IMAD.IADD R3, R3, 0x1, R9 ;  /* 0x0000000103037824 */ /* 0x000fe400078e0209 */
[----:B------:R-:W-:Y:S02]  /*12cc0*/  IMAD R6, R4, UR8, RZ ;  /* 0x0000000804067c24 */ /* 0x000fe4000f8e02ff */
[----:B-----5:R-:W-:Y:S02]  /*12cd0*/  IMAD R11, R0, R11, RZ ;  /* 0x0000000b000b7224 */ /* 0x020fe400078e02ff */
[C---:B------:R-:W-:Y:S02]  /*12ce0*/  VIADD R4, R8.reuse, 0x40 ;  /* 0x0000004008047836 */ /* 0x040fe40000000000 */
[C---:B------:R-:W-:Y:S01]  /*12cf0*/  IMAD R5, R7.reuse, UR9, R6 ;  /* 0x0000000907057c24 */ /* 0x040fe2000f8e0206 */
[-C--:B------:R-:W-:Y:S01]  /*12d00*/  ISETP.GE.AND P2, PT, R8, R11.reuse, PT ;  /* 0x0000000b0800720c */ /* 0x080fe20003f46270 */
[----:B------:R-:W-:Y:S01]  /*12d10*/  IMAD.WIDE.U32 R2, R7, UR8, R2 ;  /* 0x0000000807027c25 */ /* 0x000fe2000f8e0002 */
[----:B------:R-:W-:Y:S01]  /*12d20*/  ULDC.64 UR8, c[0x0][0xa80] ;  /* 0x0002a00000087ab9 */ /* 0x000fe20000000a00 */
[----:B------:R-:W-:-:S02]  /*12d30*/  ISETP.GE.AND P1, PT, R4, R11, PT ;  /* 0x0000000b0400720c */ /* 0x000fc40003f26270 */
[----:B------:R-:W-:Y:S01]  /*12d40*/  IMAD.IADD R3, R3, 0x1, R5 ;  /* 0x0000000103037824 */ /* 0x000fe200078e0205 */
[----:B------:R-:W-:Y:S01]  /*12d50*/  LEA R4, P3, R2, UR8, 0x1 ;  /* 0x0000000802047c11 */ /* 0x000fe2000f8608ff */
[----:B------:R-:W-:Y:S02]  /*12d60*/  VIADD R0, R8, 0x20 ;  /* 0x0000002008007836 */ /* 0x000fe40000000000 */
[----:B------:R-:W-:Y:S01]  /*12d70*/  IMAD.SHL.U32 R7, R204, 0x8, RZ ;  /* 0x00000008cc077824 */ /* 0x000fe200078e00ff */
[----:B------:R-:W-:Y:S02]  /*12d80*/  LEA.HI.X R5, R2, UR9, R3, 0x1, P3 ;  /* 0x0000000902057c11 */ /* 0x000fe400098f0c03 */
[----:B------:R-:W-:Y:S01]  /*12d90*/  ISETP.GE.AND P0, PT, R0, R11, PT ;  /* 0x0000000b0000720c */ /* 0x000fe20003f06270 */
[C---:B------:R-:W-:Y:S01]  /*12da0*/  VIADD R9, R7.reuse, 0x80 ;  /* 0x0000008007097836 */ /* 0x040fe20000000000 */
[----:B------:R0:W1:Y:S01]  /*12db0*/  SHFL.IDX PT, R2, R4, RZ, 0x181f ;  /* 0x00181fff04027589 */ /* 0x00006200000e0000 */
[----:B------:R-:W-:Y:S01]  /*12dc0*/  VIADD R13, R7, 0x40 ;  /* 0x00000040070d7836 */ /* 0x000fe20000000000 */
[----:B------:R-:W-:-:S02]  /*12dd0*/  SHF.R.S32.HI R10, RZ, 0x1f, R7 ;  /* 0x0000001fff0a7819 */ /* 0x000fc40000011407 */
        /* <DEDUP_REMOVED lines=18> */
.L_x_2295:
[----:B------:R-:W-:Y:S05]  /*12f00*/  BSYNC B1 ;  /* 0x0000000000017941 */ /* 0x000fea0003800000 */
.L_x_2294:
        /* <DEDUP_REMOVED lines=18> */
.L_x_2297:
[----:B------:R-:W-:Y:S05]  /*13030*/  BSYNC B1 ;  /* 0x0000000000017941 */ /* 0x000fea0003800000 */
.L_x_2296:
        /* <DEDUP_REMOVED lines=18> */
.L_x_2299:
[----:B------:R-:W-:Y:S05]  /*13160*/  BSYNC B1 ;  /* 0x0000000000017941 */ /* 0x000fea0003800000 */
.L_x_2298:
[----:B0-----:R-:W-:Y:S01]  /*13170*/  VIADD R0, R8, 0x60 ;  /* 0x0000006008007836 */ /* 0x001fe20000000000 */
[----:B--2-4-:R-:W2:Y:S04]  /*13180*/  SHFL.IDX PT, R5, R5, 0x3, 0x181f ;  /* 0x00781f0005057f89 */ /* 0x014ea800000e0000 */
[----:B------:R-:W-:Y:S01]  /*13190*/  ISETP.GE.AND P0, PT, R0, R11, PT ;  /* 0x0000000b0000720c */ /* 0x000fe20003f06270 */
[----:B-1-3--:R1:W3:-:S12]  /*131a0*/  SHFL.IDX PT, R2, R4, 0x3, 0x181f ;  /* 0x00781f0004027f89 */ /* 0x00a2d800000e0000 */
        /* <DEDUP_REMOVED lines=15> */
.L_x_2288:
[----:B------:R-:W-:Y:S05]  /*132a0*/  BSYNC B0 ;  /* 0x0000000000007941 */ /* 0x000fea0003800000 */
.L_x_2278:
[----:B------:R-:W-:Y:S02]  /*132b0*/  ULDC UR4, c[0x0][0xc3c] ;  /* 0x00030f0000047ab9 */ /* 0x000fe40000000800 */
[----:B------:R-:W-:-:S06]  /*132c0*/  UISETP.GE.AND UP0, UPT, UR7, UR4, UPT ;  /* 0x000000040700728c */ /* 0x000fcc000bf06270 */
[----:B------:R-:W-:-:S13]  /*132d0*/  PLOP3.LUT P0, PT, PT, PT, UP0, 0x80, 0x0 ;  /* 0x000000000000781c */ /* 0x000fda0003f0f008 */
[----:B------:R-:W-:Y:S05]  /*132e0*/  @!P0 BRA `(.L_x_2300) ;  /* 0xfffffedc00788947 */ /* 0x000fea000383ffff */
[----:B------:R-:W-:Y:S05]  /*132f0*/  EXIT ;  /* 0x000000000000794d */ /* 0x000fea0003800000 */
.L_x_2241:
[----:B------:R-:W-:-:S08]  /*13300*/  NOP ;  /* 0x0000000000007918 */ /* 0x000fd00000000000 */
[----:B0-----:R-:W0:-:S00]  /*13310*/  USETMAXREG.DEALLOC.CTAPOOL 0x18 ;  /* 0x00000018000079c8 */ /* 0x001e0000080e0500 */
[----:B0-----:R-:W-:Y:S01]  /*13320*/  LOP3.LUT R0, R0, 0x3, RZ, 0xc0, !PT ;  /* 0x0000000300007812 */ /* 0x001fe200078ec0ff */
[----:B------:R-:W-:-:S05]  /*13330*/  IMAD.MOV.U32 R6, RZ, RZ, RZ ;  /* 0x000000ffff067224 */ /* 0x000fca00078e00ff */
[----:B------:R-:W0:Y:S02]  /*13340*/  SHFL.IDX PT, R0, R0, RZ, 0x1f ;  /* 0x00001fff00007589 */ /* 0x000e2400000e0000 */
[----:B0-----:R-:W-:-:S04]  /*13350*/  ISETP.NE.AND P0, PT, R0, RZ, PT ;  /* 0x000000ff0000720c */ /* 0x001fc80003f05270 */
[----:B------:R-:W-:-:S05]  /*13360*/  P2R R0, PR, RZ, 0x1 ;  /* 0x00000001ff007803 */ /* 0x000fca0000000000 */
[----:B------:R0:W-:Y:S04]  /*13370*/  STL [R1+0x5c], R0 ;  /* 0x00005c0001007387 */ /* 0x0001e80000100800 */
        /* <DEDUP_REMOVED lines=10> */
.L_x_2301:
[----:B0-----:R-:W0:Y:S01]  /*13420*/  S2R R0, SR_TID.X ;  /* 0x0000000000007919 */ /* 0x001e220000002100 */
[----:B------:R-:W-:Y:S01]  /*13430*/  ULDC UR4, c[0x0][0xc3c] ;  /* 0x00030f0000047ab9 */ /* 0x000fe20000000800 */
[----:B------:R-:W-:Y:S01]  /*13440*/  ULDC.64 UR6, c[0x0][0x208] ;  /* 0x0000820000067ab9 */ /* 0x000fe20000000a00 */
[----:B------:R-:W-:Y:S01]  /*13450*/  ULDC UR5, c[0x0][0xc38] ;  /* 0x00030e0000057ab9 */ /* 0x000fe20000000800 */
[----:B0-----:R-:W-:-:S04]  /*13460*/  LOP3.LUT R0, R0, 0x1f, RZ, 0xc0, !PT ;  /* 0x0000001f00007812 */ /* 0x001fc800078ec0ff */
[----:B------:R-:W-:-:S04]  /*13470*/  ISETP.NE.AND P0, PT, R0, 0x1f, PT ;  /* 0x0000001f0000780c */ /* 0x000fc80003f05270 */
[----:B------:R-:W-:-:S13]  /*13480*/  ISETP.GE.OR P1, PT, R0, UR4, !P0 ;  /* 0x0000000400007c0c */ /* 0x000fda000c726670 */
[----:B------:R-:W0:Y:S08]  /*13490*/  @!P1 LDC.64 R2, c[0x0][0xc80] ;  /* 0x00032000ff029b82 */ /* 0x000e300000000a00 */
[----:B------:R-:W1:Y:S01]  /*134a0*/  @!P1 LDC.64 R4, c[0x0][0xc78] ;  /* 0x00031e00ff049b82 */ /* 0x000e620000000a00 */
[----:B0-----:R-:W-:-:S05]  /*134b0*/  @!P1 IMAD.WIDE.U32 R2, R0, 0x4, R2 ;  /* 0x0000000400029825 */ /* 0x001fca00078e0002 */
[----:B------:R1:W2:Y:S02]  /*134c0*/  @!P1 LDG.E R6, desc[UR6][R2.64] ;  /* 0x0000000602069981 */ /* 0x0002a4000c1e1900 */
[----:B-1----:R-:W-:-:S04]  /*134d0*/  @!P1 IMAD.WIDE.U32 R2, R0, 0x4, R4 ;  /* 0x0000000400029825 */ /* 0x002fc800078e0004 */
[----:B------:R-:W-:-:S06]  /*134e0*/  IMAD.MOV.U32 R5, RZ, RZ, RZ ;  /* 0x000000ffff057224 */ /* 0x000fcc00078e00ff */
        /* <DEDUP_REMOVED lines=32> */
.L_x_2305:
        /* <DEDUP_REMOVED lines=40> */
.L_x_2303:
        /* <DEDUP_REMOVED lines=10> */
[----:B------:R-:W-:-:S06]  /*13a10*/  VIADD R8, R10, 0xffffffff ;  /* 0xffffffff0a087836 */ /* 0x000fcc0000000000 */
[----:B------:R3:W4:Y:S02]  /*13a20*/  SHFL.IDX PT, R8, R3, R8, 0x1f ;  /* 0x00001f0803087589 */ /* 0x00072400000e0000 */
.L_x_2306:
[----:B---34-:R-:W-:Y:S01]  /*13a30*/  IMAD R3, R8, UR5, R9 ;  /* 0x0000000508037c24 */ /* 0x018fe2000f8e0209 */
[----:B-1----:R-:W-:Y:S01]  /*13a40*/  ISETP.NE.AND P0, PT, R7, 0x1, PT ;  /* 0x000000010700780c */ /* 0x002fe20003f05270 */
[----:B------:R-:W-:-:S03]  /*13a50*/  VIADD R13, R10, UR4 ;  /* 0x000000040a0d7c36 */ /* 0x000fc60008000000 */
[----:B------:R1:W-:Y:S01]  /*13a60*/  STL [R1], R3 ;  /* 0x0000000301007387 */ /* 0x0003e20000100800 */
[----:B0-----:R-:W-:-:S03]  /*13a70*/  IADD3 R5, -R3, UR6, RZ ;  /* 0x0000000603057c10 */ /* 0x001fc6000fffe1ff */
[----:B------:R1:W-:Y:S05]  /*13a80*/  STL [R1+0xc], R13 ;  /* 0x00000c0d01007387 */ /* 0x0003ea0000100800 */
[----:B------:R-:W-:Y:S05]  /*13a90*/  @!P0 BRA `(.L_x_2307) ;  /* 0x0000000000e08947 */ /* 0x000fea0003800000 */
[----:B--2---:R-:W-:Y:S01]  /*13aa0*/  IABS R6, R4 ;  /* 0x0000000400067213 */ /* 0x004fe20000000000 */
[----:B------:R-:W-:Y:S01]  /*13ab0*/  IMAD.MOV.U32 R2, RZ, RZ, RZ ;  /* 0x000000ffff027224 */ /* 0x000fe200078e00ff */
[----:B------:R-:W-:Y:S02]  /*13ac0*/  IABS R8, R7 ;  /* 0x0000000700087213 */ /* 0x000fe40000000000 */
[----:B------:R-:W0:Y:S08]  /*13ad0*/  I2F.RP R9, R6 ;  /* 0x0000000600097306 */ /* 0x000e300000209400 */
[----:B------:R-:W-:Y:S08]  /*13ae0*/  I2F.RP R12, R8 ;  /* 0x00000008000c7306 */ /* 0x000ff00000209400 */
[----:B0-----:R-:W1:Y:S02]  /*13af0*/  MUFU.RCP R9, R9 ;  /* 0x0000000900097308 */ /* 0x001e640000001000 */
[----:B-1----:R-:W-:-:S06]  /*13b00*/  VIADD R3, R9, 0xffffffe ;  /* 0x0ffffffe09037836 */ /* 0x002fcc0000000000 */
[----:B------:R-:W0:Y:S02]  /*13b10*/  F2I.FTZ.U32.TRUNC.NTZ R3, R3 ;  /* 0x0000000300037305 */ /* 0x000e24000021f000 */
[----:B0-----:R-:W-:-:S04]  /*13b20*/  IMAD.MOV R11, RZ, RZ, -R3 ;  /* 0x000000ffff0b7224 */ /* 0x001fc800078e0a03 */
[----:B------:R-:W-:-:S04]  /*13b30*/  IMAD R11, R11, R6, RZ ;  /* 0x000000060b0b7224 */ /* 0x000fc800078e02ff */
[----:B------:R-:W-:Y:S01]  /*13b40*/  IMAD.HI.U32 R10, R3, R11, R2 ;  /* 0x0000000b030a7227 */ /* 0x000fe200078e0002 */
[----:B------:R-:W-:Y:S01]  /*13b50*/  IABS R11, R5 ;  /* 0x00000005000b7213 */ /* 0x000fe20000000000 */
[----:B------:R-:W0:Y:S01]  /*13b60*/  MUFU.RCP R2, R12 ;  /* 0x0000000c00027308 */ /* 0x000e220000001000 */
[----:B------:R-:W-:-:S03]  /*13b70*/  IABS R3, R4 ;  /* 0x0000000400037213 */ /* 0x000fc60000000000 */
[----:B------:R-:W-:-:S04]  /*13b80*/  IMAD.HI.U32 R9, R10, R11, RZ ;  /* 0x0000000b0a097227 */ /* 0x000fc800078e00ff */
[----:B------:R-:W-:-:S04]  /*13b90*/  IMAD.MOV R14, RZ, RZ, -R3 ;  /* 0x000000ffff0e7224 */ /* 0x000fc800078e0a03 */
[----:B------:R-:W-:Y:S02]  /*13ba0*/  IMAD R11, R9, R14, R11 ;  /* 0x0000000e090b7224 */ /* 0x000fe400078e020b */
[----:B0-----:R-:W-:-:S03]  /*13bb0*/  VIADD R3, R2, 0xffffffe ;  /* 0x0ffffffe02037836 */ /* 0x001fc60000000000 */
[----:B------:R-:W-:Y:S01]  /*13bc0*/  ISETP.GT.U32.AND P1, PT, R6, R11, PT ;  /* 0x0000000b0600720c */ /* 0x000fe20003f24070 */
[----:B------:R-:W-:Y:S02]  /*13bd0*/  IMAD.MOV.U32 R2, RZ, RZ, RZ ;  /* 0x000000ffff027224 */ /* 0x000fe400078e00ff */
[----:B------:R-:W0:Y:S10]  /*13be0*/  F2I.FTZ.U32.TRUNC.NTZ R3, R3 ;  /* 0x0000000300037305 */ /* 0x000e34000021f000 */
[----:B------:R-:W-:-:S02]  /*13bf0*/  @!P1 IMAD.IADD R11, R11, 0x1, -R6 ;  /* 0x000000010b0b9824 */ /* 0x000fc400078e0a06 */
[----:B------:R-:W-:Y:S01]  /*13c00*/  @!P1 VIADD R9, R9, 0x1 ;  /* 0x0000000109099836 */ /* 0x000fe20000000000 */
[----:B------:R-:W-:Y:S02]  /*13c10*/  ISETP.NE.AND P1, PT, R4, RZ, PT ;  /* 0x000000ff0400720c */ /* 0x000fe40003f25270 */
[----:B------:R-:W-:Y:S01]  /*13c20*/  ISETP.GE.U32.AND P0, PT, R11, R6, PT ;  /* 0x000000060b00720c */ /* 0x000fe20003f06070 */
[----:B0-----:R-:W-:-:S04]  /*13c30*/  IMAD.MOV R11, RZ, RZ, -R3 ;  /* 0x000000ffff0b7224 */ /* 0x001fc800078e0a03 */
[----:B------:R-:W-:-:S04]  /*13c40*/  IMAD R11, R11, R8, RZ ;  /* 0x000000080b0b7224 */ /* 0x000fc800078e02ff */
[----:B------:R-:W-:Y:S01]  /*13c50*/  IMAD.HI.U32 R6, R3, R11, R2 ;  /* 0x0000000b03067227 */ /* 0x000fe200078e0002 */
[----:B------:R-:W-:-:S03]  /*13c60*/  LOP3.LUT R2, R5, R4, RZ, 0x3c, !PT ;  /* 0x0000000405027212 */ /* 0x000fc600078e3cff */
[----:B------:R-:W-:Y:S01]  /*13c70*/  @P0 VIADD R9, R9, 0x1 ;  /* 0x0000000109090836 */ /* 0x000fe20000000000 */
[----:B------:R-:W-:Y:S02]  /*13c80*/  ISETP.GE.AND P2, PT, R2, RZ, PT ;  /* 0x000000ff0200720c */ /* 0x000fe40003f46270 */
[----:B------:R-:W-:-:S05]  /*13c90*/  IABS R2, R7 ;  /* 0x0000000700027213 */ /* 0x000fca0000000000 */
[----:B------:R-:W-:-:S06]  /*13ca0*/  IMAD.MOV R2, RZ, RZ, -R2 ;  /* 0x000000ffff027224 */ /* 0x000fcc00078e0a02 */
[----:B------:R-:W-:Y:S01]  /*13cb0*/  @!P2 IMAD.MOV R9, RZ, RZ, -R9 ;  /* 0x000000ffff09a224 */ /* 0x000fe200078e0a09 */
[----:B------:R-:W-:-:S04]  /*13cc0*/  @!P1 LOP3.LUT R9, RZ, R4, RZ, 0x33, !PT ;  /* 0x00000004ff099212 */ /* 0x000fc800078e33ff */
[----:B------:R-:W-:-:S05]  /*13cd0*/  IABS R3, R9 ;  /* 0x0000000900037213 */ /* 0x000fca0000000000 */
[----:B------:R-:W-:-:S04]  /*13ce0*/  IMAD.HI.U32 R6, R6, R3, RZ ;  /* 0x0000000306067227 */ /* 0x000fc800078e00ff */
        /* <DEDUP_REMOVED lines=11> */
[--C-:B------:R-:W-:Y:S02]  /*13da0*/  IMAD.MOV R2, RZ, RZ, -R6.reuse ;  /* 0x000000ffff027224 */ /* 0x100fe400078e0a06 */
[C---:B------:R-:W-:Y:S02]  /*13db0*/  IMAD R6, R7.reuse, 0x1000000, R6 ;  /* 0x0100000007067824 */ /* 0x040fe400078e0206 */
[--C-:B------:R-:W-:Y:S02]  /*13dc0*/  IMAD R7, R7, R2, R9.reuse ;  /* 0x0000000207077224 */ /* 0x100fe400078e0209 */
[----:B------:R-:W-:Y:S02]  /*13dd0*/  IMAD.MOV R2, RZ, RZ, -R9 ;  /* 0x000000ffff027224 */ /* 0x000fe400078e0a09 */
[----:B------:R-:W-:Y:S02]  /*13de0*/  IMAD R3, R7, 0x10000, R6 ;  /* 0x0001000007037824 */ /* 0x000fe400078e0206 */
[----:B------:R-:W-:-:S03]  /*13df0*/  IMAD R2, R4, R2, R5 ;  /* 0x0000000204027224 */ /* 0x000fc600078e0205 */
[----:B------:R0:W-:Y:S01]  /*13e00*/  STL [R1+0x8], R3 ;  /* 0x0000080301007387 */ /* 0x0001e20000100800 */
[----:B------:R-:W-:Y:S05]  /*13e10*/  BRA `(.L_x_2308) ;  /* 0x0000000000f87947 */ /* 0x000fea0003800000 */
.L_x_2307:
[----:B-1----:R-:W0:Y:S01]  /*13e20*/  LDC.64 R2, c[0x0][0xc90] ;  /* 0x00032400ff027b82 */ /* 0x002e220000000a00 */
[----:B------:R-:W-:Y:S01]  /*13e30*/  ULDC.64 UR6, c[0x0][0x208] ;  /* 0x0000820000067ab9 */ /* 0x000fe20000000a00 */
[----:B0-----:R-:W-:-:S05]  /*13e40*/  IMAD.WIDE R2, R13, 0x4, R2 ;  /* 0x000000040d027825 */ /* 0x001fca00078e0202 */
[----:B------:R0:W2:Y:S02]  /*13e50*/  LDG.E R7, desc[UR6][R2.64] ;  /* 0x0000000602077981 */ /* 0x0000a4000c1e1900 */
        /* <DEDUP_REMOVED lines=29> */
[----:B------:R-:W-:-:S04]  /*14030*/  VIADDMNMX R7, R10, UR5, R7, PT ;  /* 0x000000050a077c46 */ /* 0x000fc8000b800107 */
[-C--:B------:R-:W-:Y:S02]  /*14040*/  IABS R9, R7.reuse ;  /* 0x0000000700097213 */ /* 0x080fe40000000000 */
        /* <DEDUP_REMOVED lines=11> */
[----:B------:R-:W-:Y:S02]  /*14100*/  LOP3.LUT R3, R5, R7, RZ, 0x3c, !PT ;  /* 0x0000000705037212 */ /* 0x000fe400078e3cff */
[----:B------:R-:W-:Y:S01]  /*14110*/  IADD3 R5, R8, 0x1000000, R5 ;  /* 0x0100000008057810 */ /* 0x000fe20007ffe005 */
        /* <DEDUP_REMOVED lines=10> */
[----:B------:R-:W-:Y:S01]  /*141c0*/  @!P1 LOP3.LUT R2, RZ, R7, RZ, 0x33, !PT ;  /* 0x00000007ff029212 */ /* 0x000fe200078e33ff */
[----:B------:R-:W-:-:S04]  /*141d0*/  IMAD.MOV R7, RZ, RZ, -R7 ;  /* 0x000000ffff077224 */ /* 0x000fc800078e0a07 */
[----:B------:R-:W-:-:S05]  /*141e0*/  IMAD R3, R2, R7, R5 ;  /* 0x0000000702037224 */ /* 0x000fca00078e0205 */
[----:B------:R1:W-:Y:S02]  /*141f0*/  STL [R1+0x8], R3 ;  /* 0x0000080301007387 */ /* 0x0003e40000100800 */
.L_x_2308:
[----:B01----:R-:W-:-:S05]  /*14200*/  LOP3.LUT R3, RZ, R2, RZ, 0x33, !PT ;  /* 0x00000002ff037212 */ /* 0x003fca00078e33ff */
[----:B------:R-:W-:-:S05]  /*14210*/  IMAD.IADD R2, R4, 0x1, R3 ;  /* 0x0000000104027824 */ /* 0x000fca00078e0203 */
[----:B------:R1:W-:Y:S01]  /*14220*/  STL [R1+0x4], R2 ;  /* 0x0000040201007387 */ /* 0x0003e20000100800 */
[----:B------:R-:W-:Y:S05]  /*14230*/  BRA `(.L_x_2309) ;  /* 0x0000000000107947 */ /* 0x000fea0003800000 */
.L_x_2304:
[----:B------:R-:W-:Y:S01]  /*14240*/  IMAD.U32 R2, RZ, RZ, UR6 ;  /* 0x00000006ff027e24 */ /* 0x000fe2000f8e00ff */
[----:B------:R0:W-:Y:S04]  /*14250*/  STL [R1+0x4], RZ ;  /* 0x000004ff01007387 */ /* 0x0001e80000100800 */
[----:B------:R0:W-:Y:S04]  /*14260*/  STL [R1+0x8], RZ ;  /* 0x000008ff01007387 */ /* 0x0001e80000100800 */
[----:B------:R0:W-:Y:S02]  /*14270*/  STL [R1], R2 ;  /* 0x0000000201007387 */ /* 0x0001e40000100800 */
.L_x_2309:
        /* <DEDUP_REMOVED lines=10> */
.L_x_2302:
[----:B0-2---:R-:W2:Y:S01]  /*14320*/  LDL R0, [R1+0xc] ;  /* 0x00000c0001007983 */ /* 0x005ea20000100800 */
[----:B------:R-:W-:Y:S01]  /*14330*/  ULDC UR4, c[0x0][0xc3c] ;  /* 0x00030f0000047ab9 */ /* 0x000fe20000000800 */
[----:B------:R-:W-:Y:S02]  /*14340*/  IMAD.MOV.U32 R19, RZ, RZ, RZ ;  /* 0x000000ffff137224 */ /* 0x000fe400078e00ff */
[----:B------:R0:W-:Y:S01]  /*14350*/  STL [R1+0x58], RZ ;  /* 0x000058ff01007387 */ /* 0x0001e20000100800 */
[----:B--2---:R-:W-:Y:S01]  /*14360*/  ISETP.GE.AND P0, PT, R0, UR4, PT ;  /* 0x0000000400007c0c */ /* 0x004fe2000bf06270 */
[----:B------:R-:W-:-:S05]  /*14370*/  IMAD.MOV.U32 R0, RZ, RZ, 0x1 ;  /* 0x00000001ff007424 */ /* 0x000fca00078e00ff */
[----:B------:R0:W-:Y:S07]  /*14380*/  STL [R1+0x14], R0 ;  /* 0x0000140001007387 */ /* 0x0001ee0000100800 */
[----:B------:R-:W-:Y:S05]  /*14390*/  @P0 BRA `(.L_x_2310) ;  /* 0x0000006000980947 */ /* 0x000fea0003800000 */
[----:B---3--:R-:W2:Y:S01]  /*143a0*/  S2R R5, SR_TID.X ;  /* 0x0000000000057919 */ /* 0x008ea20000002100 */
        /* <DEDUP_REMOVED lines=9> */
[----:B0-----:R-:W-:-:S05]  /*14440*/  IMAD.SHL.U32 R0, R5, 0x8, RZ ;  /* 0x0000000805007824 */ /* 0x001fca00078e00ff */
[C---:B-1----:R-:W-:Y:S02]  /*14450*/  LOP3.LUT R2, R0.reuse, 0x1f8, RZ, 0xc0, !PT ;  /* 0x000001f800027812 */ /* 0x042fe400078ec0ff */
        /* <DEDUP_REMOVED lines=14> */
.L_x_2418:
        /* <DEDUP_REMOVED lines=52> */
[----:B------:R-:W-:Y:S01]  /*14880*/  IMAD.MOV.U32 R10, RZ, RZ, R9 ;  /* 0x000000ffff0a7224 */ /* 0x000fe200078e0009 */
[----:B------:R-:W-:Y:S06]  /*14890*/  @P2 BRA `(.L_x_2311) ;  /* 0x0000000000182947 */ /* 0x000fec0003800000 */
[----:B------:R-:W-:Y:S05]  /*148a0*/  @!P1 BRA `(.L_x_2311) ;  /* 0x0000000000149947 */ /* 0x000fea0003800000 */
[----:B------:R-:W-:Y:S02]  /*148b0*/  ULDC.64 UR4, c[0x0][0x208] ;  /* 0x0000820000047ab9 */ /* 0x000fe40000000a00 */
[----:B------:R-:W2:Y:S04]  /*148c0*/  LDG.E R7, desc[UR4][R2.64] ;  /* 0x0000000402077981 */ /* 0x000ea8000c1e1900 */
[----:B------:R-:W2:Y:S02]  /*148d0*/  LDG.E R2, desc[UR4][R2.64+0x4] ;  /* 0x0000040402027981 */ /* 0x000ea4000c1e1900 */
[----:B--2---:R-:W-:-:S05]  /*148e0*/  IMAD.IADD R10, R2, 0x1, -R7 ;  /* 0x00000001020a7824 */ /* 0x004fca00078e0a07 */
[----:B------:R1:W-:Y:S02]  /*148f0*/  STL [R1+0x38], R10 ;  /* 0x0000380a01007387 */ /* 0x0003e40000100800 */
.L_x_2311:
[----:B------:R-:W0:Y:S01]  /*14900*/  LDL.LU R3, [R1+0x8] ;  /* 0x0000080001037983 */ /* 0x000e220000300800 */
[----:B------:R-:W-:Y:S02]  /*14910*/  ULDC.64 UR4, c[0x0][0xa20] ;  /* 0x0002880000047ab9 */ /* 0x000fe40000000a00 */
[----:B------:R-:W-:-:S04]  /*14920*/  ISETP.NE.U32.AND P1, PT, RZ, UR4, PT ;  /* 0x00000004ff007c0c */ /* 0x000fc8000bf25070 */
[----:B------:R-:W-:Y:S02]  /*14930*/  ISETP.NE.AND.EX P1, PT, RZ, UR5, PT, P1 ;  /* 0x00000005ff007c0c */ /* 0x000fe4000bf25310 */
[C---:B0-----:R-:W-:Y:S02]  /*14940*/  LOP3.LUT R9, R3.reuse, 0xff000000, RZ, 0xc0, !PT ;  /* 0xff00000003097812 */ /* 0x041fe400078ec0ff */
[C---:B------:R-:W-:Y:S02]  /*14950*/  LOP3.LUT R2, R3.reuse, 0xff0000, RZ, 0xc0, !PT ;  /* 0x00ff000003027812 */ /* 0x040fe400078ec0ff */
        /* <DEDUP_REMOVED lines=13> */
.L_x_2312:
[----:B------:R-:W-:Y:S05]  /*14a30*/  @!P0 BRA `(.L_x_2313) ;  /* 0x0000000000108947 */ /* 0x000fea0003800000 */
[----:B------:R-:W-:Y:S02]  /*14a40*/  ULDC.64 UR4, c[0x0][0x208] ;  /* 0x0000820000047ab9 */ /* 0x000fe40000000a00 */
[----:B------:R-:W2:Y:S04]  /*14a50*/  LDG.E R6, desc[UR4][R4.64] ;  /* 0x0000000404067981 */ /* 0x000ea8000c1e1900 */
[----:B------:R-:W2:Y:S02]  /*14a60*/  LDG.E R4, desc[UR4][R4.64+0x4] ;  /* 0x0000040404047981 */ /* 0x000ea4000c1e1900 */
[----:B--2---:R-:W-:-:S07]  /*14a70*/  IMAD.IADD R6, R4, 0x1, -R6 ;  /* 0x0000000104067824 */ /* 0x004fce00078e0a06 */
.L_x_2313:
[----:B0-----:R-:W3:Y:S01]  /*14a80*/  LDL R2, [R1+0x4] ;  /* 0x0000040001027983 */ /* 0x001ee20000100800 */
[----:B-----5:R-:W-:Y:S01]  /*14a90*/  IMAD.IADD R6, R6, 0x1, -R0 ;  /* 0x0000000106067824 */ /* 0x020fe200078e0a00 */
[----:B------:R-:W-:Y:S01]  /*14aa0*/  BSSY B0, `(.L_x_2314) ;  /* 0x000003c000007945 */ /* 0x000fe20003800000 */
[----:B------:R-:W0:Y:S01]  /*14ab0*/  LDC R0, c[0x0][0x448] ;  /* 0x00011200ff007b82 */ /* 0x000e220000000800 */
[----:B------:R-:W-:Y:S02]  /*14ac0*/  IMAD.MOV.U32 R4, RZ, RZ, RZ ;  /* 0x000000ffff047224 */ /* 0x000fe400078e00ff */
[----:B------:R-:W-:Y:S02]  /*14ad0*/  VIADD R5, R6, 0x6f ;  /* 0x0000006f06057836 */ /* 0x000fe40000000000 */
[----:B--2---:R-:W-:Y:S02]  /*14ae0*/  IMAD.MOV.U32 R7, RZ, RZ, RZ ;  /* 0x000000ffff077224 */ /* 0x004fe400078e00ff */
[----:B------:R-:W-:Y:S01]  /*14af0*/  IMAD.HI R4, R5, -0x6db6db6d, R4 ;  /* 0x9249249305047827 */ /* 0x000fe200078e0204 */
[----:B0-----:R-:W-:-:S13]  /*14b00*/  ISETP.NE.AND P0, PT, R0, 0x1, PT ;  /* 0x000000010000780c */ /* 0x001fda0003f05270 */
[----:B------:R-:W0:Y:S08]  /*14b10*/  @P0 LDC R0, c[0x0][0x44c] ;  /* 0x00011300ff000b82 */ /* 0x000e300000000800 */
[----:B------:R-:W2:Y:S01]  /*14b20*/  @P0 LDC R3, c[0x0][0x450] ;  /* 0x00011400ff030b82 */ /* 0x000ea20000000800 */
[----:B---3--:R-:W-:-:S04]  /*14b30*/  IMAD.SHL.U32 R2, R2, 0x80, RZ ;  /* 0x0000008002027824 */ /* 0x008fc800078e00ff */
[----:B------:R-:W-:-:S04]  /*14b40*/  VIADD R2, R2, 0x7f ;  /* 0x0000007f02027836 */ /* 0x000fc80000000000 */
[----:B0-----:R-:W-:-:S05]  /*14b50*/  @P0 IMAD.HI.U32 R0, R2, R0, RZ ;  /* 0x0000000002000227 */ /* 0x001fca00078e00ff */
[----:B--2---:R-:W-:Y:S02]  /*14b60*/  @P0 SHF.R.U32.HI R2, RZ, R3, R0 ;  /* 0x00000003ff020219 */ /* 0x004fe40000011600 */
[----:B------:R-:W-:Y:S02]  /*14b70*/  IADD3 R3, R6, 0x70, -R10 ;  /* 0x0000007006037810 */ /* 0x000fe40007ffe80a */
[----:B------:R-:W-:Y:S02]  /*14b80*/  SHF.R.U32.HI R0, RZ, 0x1f, R4 ;  /* 0x0000001fff007819 */ /* 0x000fe40000011604 */
[----:B-1----:R-:W-:Y:S01]  /*14b90*/  LOP3.LUT R10, R9, 0xff, RZ, 0xc0, !PT ;  /* 0x000000ff090a7812 */ /* 0x002fe200078ec0ff */
[----:B------:R-:W-:Y:S01]  /*14ba0*/  IMAD.IADD R3, R3, 0x1, R2 ;  /* 0x0000000103037824 */ /* 0x000fe200078e0202 */
[----:B------:R-:W-:Y:S01]  /*14bb0*/  LEA.HI.SX32 R0, R4, R0, 0x1a ;  /* 0x0000000004007211 */ /* 0x000fe200078fd2ff */
[----:B------:R-:W-:-:S04]  /*14bc0*/  IMAD.MOV.U32 R2, RZ, RZ, RZ ;  /* 0x000000ffff027224 */ /* 0x000fc800078e00ff */
[----:B------:R-:W-:-:S05]  /*14bd0*/  IMAD.HI R2, R3, -0x6db6db6d, R2 ;  /* 0x9249249303027827 */ /* 0x000fca00078e0202 */
[----:B------:R-:W-:-:S04]  /*14be0*/  SHF.R.U32.HI R3, RZ, 0x1f, R2 ;  /* 0x0000001fff037819 */ /* 0x000fc80000011602 */
[----:B------:R-:W-:-:S04]  /*14bf0*/  LEA.HI.SX32 R3, R2, R3, 0x1a ;  /* 0x0000000302037211 */ /* 0x000fc800078fd2ff */
[----:B------:R-:W-:Y:S02]  /*14c00*/  VIMNMX R8, R0, R3, PT ;  /* 0x0000000300087248 */ /* 0x000fe40003fe0100 */
[----:B------:R-:W-:Y:S01]  /*14c10*/  SHF.R.U32.HI R0, RZ, 0x10, R9 ;  /* 0x00000010ff007819 */ /* 0x000fe20000011609 */
[----:B------:R-:W-:Y:S01]  /*14c20*/  IMAD.MOV.U32 R9, RZ, RZ, R7 ;  /* 0x000000ffff097224 */ /* 0x000fe200078e0007 */
[----:B------:R-:W-:Y:S01]  /*14c30*/  ISETP.GE.AND P1, PT, R8, 0x1, PT ;  /* 0x000000010800780c */ /* 0x000fe20003f26270 */
[----:B------:R0:W-:Y:S01]  /*14c40*/  STL [R1+0x30], R8 ;  /* 0x0000300801007387 */ /* 0x0001e20000100800 */
[----:B------:R-:W-:-:S03]  /*14c50*/  ISETP.NE.AND P0, PT, R0, RZ, PT ;  /* 0x000000ff0000720c */ /* 0x000fc60003f05270 */
[----:B------:R0:W-:Y:S04]  /*14c60*/  STL [R1+0x3c], R7 ;  /* 0x00003c0701007387 */ /* 0x0001e80000100800 */
[----:B------:R0:W-:Y:S06]  /*14c70*/  STL [R1+0x48], R10 ;  /* 0x0000480a01007387 */ /* 0x0001ec0000100800 */
[----:B------:R-:W1:Y:S01]  /*14c80*/  @!P0 LDC R0, c[0x0][0x9f0] ;  /* 0x00027c00ff008b82 */ /* 0x000e620000000800 */
[----:B------:R-:W-:Y:S05]  /*14c90*/  @!P1 BRA `(.L_x_2315) ;  /* 0x0000000000709947 */ /* 0x000fea0003800000 */
[----:B-1----:R-:W-:-:S04]  /*14ca0*/  IABS R4, R0 ;  /* 0x0000000000047213 */ /* 0x002fc80000000000 */
[----:B------:R-:W1:Y:S08]  /*14cb0*/  I2F.RP R2, R4 ;  /* 0x0000000400027306 */ /* 0x000e700000209400 */
[----:B-1----:R-:W1:Y:S02]  /*14cc0*/  MUFU.RCP R2, R2 ;  /* 0x0000000200027308 */ /* 0x002e640000001000 */
[----:B-1----:R-:W-:-:S06]  /*14cd0*/  VIADD R2, R2, 0xffffffe ;  /* 0x0ffffffe02027836 */ /* 0x002fcc0000000000 */
[----:B------:R-:W1:Y:S02]  /*14ce0*/  F2I.FTZ.U32.TRUNC.NTZ R3, R2 ;  /* 0x0000000200037305 */ /* 0x000e64000021f000 */
[----:B-1----:R-:W-:-:S04]  /*14cf0*/  IMAD.MOV R2, RZ, RZ, -R3 ;  /* 0x000000ffff027224 */ /* 0x002fc800078e0a03 */
[----:B------:R-:W-:Y:S02]  /*14d00*/  IMAD R5, R2, R4, RZ ;  /* 0x0000000402057224 */ /* 0x000fe400078e02ff */
[----:B------:R-:W-:-:S04]  /*14d10*/  IMAD.MOV.U32 R2, RZ, RZ, RZ ;  /* 0x000000ffff027224 */ /* 0x000fc800078e00ff */
[----:B0-----:R-:W-:Y:S01]  /*14d20*/  IMAD.HI.U32 R7, R3, R5, R2 ;  /* 0x0000000503077227 */ /* 0x001fe200078e0002 */
        /* <DEDUP_REMOVED lines=19> */
.L_x_2315:
[----:B------:R-:W-:Y:S05]  /*14e60*/  BSYNC B0 ;  /* 0x0000000000007941 */ /* 0x000fea0003800000 */
.L_x_2314:
[----:B-1----:R-:W-:Y:S01]  /*14e70*/  IMAD.MOV.U32 R0, RZ, RZ, R9 ;  /* 0x000000ffff007224 */ /* 0x002fe200078e0009 */
[----:B------:R-:W-:Y:S03]  /*14e80*/  BSSY B7, `(.L_x_2316) ;  /* 0x0000455000077945 */ /* 0x000fe60003800000 */
[----:B------:R-:W-:-:S05]  /*14e90*/  IMAD R2, R10, R0, RZ ;  /* 0x000000000a027224 */ /* 0x000fca00078e02ff */
[----:B------:R-:W-:Y:S01]  /*14ea0*/  VIADDMNMX R0, R2, R0, R8, PT ;  /* 0x0000000002007246 */ /* 0x000fe20003800108 */
[----:B------:R1:W-:Y:S03]  /*14eb0*/  STL [R1+0x28], R2 ;  /* 0x0000280201007387 */ /* 0x0003e60000100800 */
[----:B------:R-:W-:Y:S01]  /*14ec0*/  ISETP.GT.AND P0, PT, R0, R2, PT ;  /* 0x000000020000720c */ /* 0x000fe20003f04270 */
[----:B------:R1:W-:-:S12]  /*14ed0*/  STL [R1+0x40], R0 ;  /* 0x0000400001007387 */ /* 0x0003d80000100800 */
[----:B------:R-:W-:Y:S05]  /*14ee0*/  @P0 BRA `(.L_x_2317) ;  /* 0x00000000004c0947 */ /* 0x000fea0003800000 */
[----:B-1----:R-:W1:Y:S02]  /*14ef0*/  S2R R0, SR_TID.X ;  /* 0x0000000000007919 */ /* 0x002e640000002100 */
[----:B-1----:R-:W-:-:S04]  /*14f00*/  LOP3.LUT R0, R0, 0x7f, RZ, 0xc0, !PT ;  /* 0x0000007f00007812 */ /* 0x002fc800078ec0ff */
[----:B------:R-:W-:-:S13]  /*14f10*/  ISETP.NE.AND P0, PT, R0, RZ, PT ;  /* 0x000000ff0000720c */ /* 0x000fda0003f05270 */
[----:B------:R-:W-:Y:S05]  /*14f20*/  @P0 BRA `(.L_x_2318) ;  /* 0x0000004400280947 */ /* 0x000fea0003800000 */
[----:B------:R-:W1:Y:S01]  /*14f30*/  S2R R5, SR_LANEID ;  /* 0x0000000000057919 */ /* 0x000e620000000000 */
[----:B------:R-:W-:Y:S01]  /*14f40*/  VOTEU.ANY UR4, UPT, PT ;  /* 0x0000000000047886 */ /* 0x000fe200038e0100 */
[----:B------:R-:W3:Y:S01]  /*14f50*/  LDC.64 R2, c[0x0][0xc60] ;  /* 0x00031800ff027b82 */ /* 0x000ee20000000a00 */
[----:B------:R-:W1:Y:S01]  /*14f60*/  FLO.U32 R0, UR4 ;  /* 0x0000000400007d00 */ /* 0x000e6200080e0000 */
[----:B------:R-:W-:Y:S01]  /*14f70*/  ULDC.64 UR6, c[0x0][0x208] ;  /* 0x0000820000067ab9 */ /* 0x000fe20000000a00 */
[----:B-1----:R-:W-:-:S06]  /*14f80*/  ISETP.EQ.U32.AND P0, PT, R0, R5, PT ;  /* 0x000000050000720c */ /* 0x002fcc0003f02070 */
[----:B------:R-:W3:Y:S07]  /*14f90*/  POPC R5, UR4 ;  /* 0x0000000400057d09 */ /* 0x000eee0008000000 */
[----:B---3--:R-:W3:Y:S01]  /*14fa0*/  @P0 ATOMG.E.ADD.STRONG.GPU PT, R3, desc[UR6][R2.64], R5 ;  /* 0x00000005020309a8 */ /* 0x008ee200081ee1c6 */
[----:B------:R-:W1:Y:S02]  /*14fb0*/  S2R R4, SR_LTMASK ;  /* 0x0000000000047919 */ /* 0x000e640000003900 */
[----:B-1----:R-:W-:-:S04]  /*14fc0*/  LOP3.LUT R4, R4, UR4, RZ, 0xc0, !PT ;  /* 0x0000000404047c12 */ /* 0x002fc8000f8ec0ff */
[----:B0-----:R-:W0:Y:S01]  /*14fd0*/  POPC R7, R4 ;  /* 0x0000000400077309 */ /* 0x001e220000000000 */
[----:B---3--:R-:W0:Y:S02]  /*14fe0*/  SHFL.IDX PT, R0, R3, R0, 0x1f ;  /* 0x00001f0003007589 */ /* 0x008e2400000e0000 */
[----:B0-----:R-:W-:-:S05]  /*14ff0*/  IADD3 R0, R0, UR38, R7 ;  /* 0x0000002600007c10 */ /* 0x001fca000fffe007 */
[----:B------:R3:W-:Y:S01]  /*15000*/  STL [R1], R0 ;  /* 0x0000000001007387 */ /* 0x0007e20000100800 */
[----:B------:R-:W-:Y:S05]  /*15010*/  BRA `(.L_x_2318) ;  /* 0x0000004000ec7947 */ /* 0x000fea0003800000 */
.L_x_2317:
[----:B-1----:R-:W-:Y:S01]  /*15020*/  VIADD R0, R18, 0x21400 ;  /* 0x0002140012007836 */ /* 0x002fe20000000000 */
[----:B------:R-:W-:Y:S04]  /*15030*/  BSSY B6, `(.L_x_2319) ;  /* 0x0000013000067945 */ /* 0x000fe80003800000 */
[----:B------:R-:W-:-:S13]  /*15040*/  LOP3.LUT P0, RZ, R0, 0x3ff, RZ, 0xc0, !PT ;  /* 0x000003ff00ff7812 */ /* 0x000fda000780c0ff */
        /* <DEDUP_REMOVED lines=16> */
[----:B-12---:R-:W-:Y:S05]  /*15150*/  CALL.ABS.NOINC R2 ;  /* 0x0000000002007343 */ /* 0x006fea0003c00000 */
.L_x_2320:
[----:B------:R-:W-:Y:S05]  /*15160*/  BSYNC B6 ;  /* 0x0000000000067941 */ /* 0x000fea0003800000 */
.L_x_2319:
        /* <DEDUP_REMOVED lines=8> */
[----:B------:R1:W3:Y:S01]  /*151f0*/  LDC.64 R2, c[0x4][R0] ;  /* 0x0100000000027b82 */ /* 0x0002e20000000a00 */
[----:B------:R-:W-:Y:S02]  /*15200*/  IMAD.U32 R4, RZ, RZ, UR6 ;  /* 0x00000006ff047e24 */ /* 0x000fe4000f8e00ff */
[----:B------:R-:W-:Y:S02]  /*15210*/  IMAD.U32 R5, RZ, RZ, UR7 ;  /* 0x00000007ff057e24 */ /* 0x000fe4000f8e00ff */
[----:B------:R-:W-:Y:S02]  /*15220*/  IMAD.U32 R6, RZ, RZ, UR8 ;  /* 0x00000008ff067e24 */ /* 0x000fe4000f8e00ff */
[----:B0-----:R-:W-:-:S02]  /*15230*/  IMAD.U32 R7, RZ, RZ, UR9 ;  /* 0x00000009ff077e24 */ /* 0x001fc4000f8e00ff */
[----:B------:R-:W-:Y:S02]  /*15240*/  IMAD.U32 R10, RZ, RZ, UR4 ;  /* 0x00000004ff0a7e24 */ /* 0x000fe4000f8e00ff */
[----:B------:R-:W-:Y:S02]  /*15250*/  IMAD.U32 R11, RZ, RZ, UR5 ;  /* 0x00000005ff0b7e24 */ /* 0x000fe4000f8e00ff */
[----:B------:R-:W-:Y:S02]  /*15260*/  IMAD.MOV.U32 R8, RZ, RZ, 0x70 ;  /* 0x00000070ff087424 */ /* 0x000fe400078e00ff */
[----:B------:R-:W-:Y:S02]  /*15270*/  IMAD.MOV.U32 R12, RZ, RZ, 0x1 ;  /* 0x00000001ff0c7424 */ /* 0x000fe400078e00ff */
[----:B-1----:R-:W-:-:S07]  /*15280*/  IMAD.MOV.U32 R13, RZ, RZ, RZ ;  /* 0x000000ffff0d7224 */ /* 0x002fce00078e00ff */
[----:B------:R-:W-:-:S07]  /*15290*/  LEPC R20, `(.L_x_2323) ;  /* 0x000000001014794e */ /* 0x000fce0000000000 */
[----:B--23--:R-:W-:Y:S05]  /*152a0*/  CALL.ABS.NOINC R2 ;  /* 0x0000000002007343 */ /* 0x00cfea0003c00000 */
.L_x_2323:
        /* <DEDUP_REMOVED lines=16> */
.L_x_2322:
[----:B------:R-:W-:Y:S05]  /*153b0*/  BSYNC B6 ;  /* 0x0000000000067941 */ /* 0x000fea0003800000 */
.L_x_2321:
[----:B------:R-:W3:Y:S01]  /*153c0*/  LDL.LU R4, [R1+0x1c] ;  /* 0x00001c0001047983 */ /* 0x000ee20000300800 */
[----:B------:R-:W-:-:S03]  /*153d0*/  ULDC.64 UR4, c[0x0][0x9f8] ;  /* 0x00027e0000047ab9 */ /* 0x000fc60000000a00 */
[----:B0-----:R-:W4:Y:S01]  /*153e0*/  LDL R7, [R1+0x10] ;  /* 0x0000100001077983 */ /* 0x001f220000100800 */
        /* <DEDUP_REMOVED lines=22> */
.L_x_2434:
[----:B------:R-:W-:Y:S01]  /*15550*/  PLOP3.LUT P1, PT, PT, PT, PT, 0x8, 0x0 ;  /* 0x000000000000781c */ /* 0x000fe20003f2e170 */
[----:B------:R3:W-:Y:S01]  /*15560*/  STL [R1+0x8], R0 ;  /* 0x0000080001007387 */ /* 0x0007e20000100800 */
[----:B-1----:R-:W-:Y:S02]  /*15570*/  ISETP.NE.AND P0, PT, R14, RZ, PT ;  /* 0x000000ff0e00720c */ /* 0x002fe40003f05270 */
[----:B0-----:R-:W-:-:S05]  /*15580*/  P2R R4, PR, RZ, 0x2 ;  /* 0x00000002ff047803 */ /* 0x001fca0000000000 */
[----:B------:R3:W-:Y:S06]  /*15590*/  STL [R1+0x20], R4 ;  /* 0x0000200401007387 */ /* 0x0007ec0000100800 */
[----:B------:R-:W-:Y:S05]  /*155a0*/  @P0 BRA `(.L_x_2325) ;  /* 0x0000000400340947 */ /* 0x000fea0003800000 */
[----:B------:R-:W-:-:S03]  /*155b0*/  UMOV UR4, 0xffffffff ;  /* 0xffffffff00047882 */ /* 0x000fc60000000000 */
[----:B------:R-:W-:Y:S05]  /*155c0*/  BRA.DIV UR4, `(.L_x_2326) ;  /* 0x0000005604d87947 */ /* 0x000fea000b800000 */
[----:B------:R-:W-:-:S13]  /*155d0*/  ELECT P6, URZ, PT ;  /* 0x00000000003f782f */ /* 0x000fda00038c0000 */
.L_x_2437:
[----:B------:R-:W-:Y:S05]  /*155e0*/  @!P6 BRA `(.L_x_2325) ;  /* 0x000000040024e947 */ /* 0x000fea0003800000 */
[----:B------:R-:W-:-:S04]  /*155f0*/  ISETP.NE.U32.AND P0, PT, R2, RZ, PT ;  /* 0x000000ff0200720c */ /* 0x000fc80003f05070 */
[----:B------:R-:W-:-:S13]  /*15600*/  ISETP.NE.AND.EX P0, PT, R3, RZ, PT, P0 ;  /* 0x000000ff0300720c */ /* 0x000fda0003f05300 */
[----:B------:R-:W-:Y:S05]  /*15610*/  @!P0 BRA `(.L_x_2327) ;  /* 0x0000000000548947 */ /* 0x000fea0003800000 */
[----:B------:R-:W0:Y:S01]  /*15620*/  LDC R6, c[0x0][0x43c] ;  /* 0x00010f00ff067b82 */ /* 0x000e220000000800 */
[----:B--2---:R-:W-:Y:S01]  /*15630*/  IMAD.MOV.U32 R9, RZ, RZ, R0 ;  /* 0x000000ffff097224 */ /* 0x004fe200078e0000 */
[----:B------:R-:W-:Y:S01]  /*15640*/  ULDC.64 UR4, c[0x0][0x428] ;  /* 0x00010a0000047ab9 */ /* 0x000fe20000000a00 */
[----:B------:R-:W-:Y:S02]  /*15650*/  ULDC.64 UR6, c[0x0][0x208] ;  /* 0x0000820000067ab9 */ /* 0x000fe40000000a00 */
[----:B---3--:R-:W-:Y:S01]  /*15660*/  IMAD.MOV.U32 R0, RZ, RZ, R9 ;  /* 0x000000ffff007224 */ /* 0x008fe200078e0009 */
[----:B0-----:R-:W-:-:S13]  /*15670*/  ISETP.NE.AND P0, PT, R6, 0x1, PT ;  /* 0x000000010600780c */ /* 0x001fda0003f05270 */
        /* <DEDUP_REMOVED lines=15> */
.L_x_2327:
[----:B0-----:R-:W4:Y:S01]  /*15770*/  LDL R2, [R1+0x14] ;  /* 0x0000140001027983 */ /* 0x001f220000100800 */
[----:B---3--:R-:W-:Y:S01]  /*15780*/  IMAD R0, R19, 0x8, R18 ;  /* 0x0000000813007824 */ /* 0x008fe200078e0212 */
[----:B----4-:R-:W-:-:S04]  /*15790*/  SHF.L.U32 R2, R2, 0x1f, RZ ;  /* 0x0000001f02027819 */ /* 0x010fc800000006ff */
[----:B------:R-:W0:Y:S02]  /*157a0*/  SYNCS.PHASECHK.TRANS64.TRYWAIT P0, [R0+URZ+0x36840], R2 ;  /* 0x03684002000075a7 */ /* 0x000e24000800017f */
[----:B0-----:R-:W-:Y:S05]  /*157b0*/  @!P0 BRA `(.L_x_2328) ;  /* 0x00000054007c8947 */ /* 0x001fea0003800000 */
.L_x_2438:
        /* <DEDUP_REMOVED lines=11> */
.L_x_2329:
[----:B------:R-:W3:Y:S04]  /*15870*/  LDL R3, [R1+0x8] ;  /* 0x0000080001037983 */ /* 0x000ee80000100800 */
[----:B0-----:R-:W4:Y:S01]  /*15880*/  LDL R2, [R1+0x18] ;  /* 0x0000180001027983 */ /* 0x001f220000100800 */
        /* <DEDUP_REMOVED lines=11> */
[----:B------:R-:W-:Y:S01]  /*15940*/  UIADD3 UR9, UR9, 0x36830, URZ ;  /* 0x0003683009097890 */ /* 0x000fe2000fffe03f */
[----:B------:R-:W-:-:S05]  /*15950*/  P2R R0, PR, RZ, 0x1 ;  /* 0x00000001ff007803 */ /* 0x000fca0000000000 */
[----:B------:R0:W-:Y:S01]  /*15960*/  STL [R1+0x20], R0 ;  /* 0x0000200001007387 */ /* 0x0001e20000100800 */
[----:B------:R-:W-:Y:S02]  /*15970*/  UIADD3 UR14, UR8, 0x21400, URZ ;  /* 0x00021400080e7890 */ /* 0x000fe4000fffe03f */
[----:B------:R-:W-:Y:S02]  /*15980*/  UIADD3 UR15, UR8, 0x24c00, URZ ;  /* 0x00024c00080f7890 */ /* 0x000fe4000fffe03f */
[----:B------:R-:W-:-:S03]  /*15990*/  UIADD3 UR17, UR8, 0x28400, URZ ;  /* 0x0002840008117890 */ /* 0x000fc6000fffe03f */
[----:B------:R-:W-:Y:S01]  /*159a0*/  UMOV UR8, UR14 ;  /* 0x0000000e00087c82 */ /* 0x000fe20008000000 */
[----:B------:R-:W-:Y:S01]  /*159b0*/  UMOV UR14, 0x80 ;  /* 0x00000080000e7882 */ /* 0x000fe20000000000 */
[----:B---3--:R-:W-:Y:S02]  /*159c0*/  R2UR UR11, R3 ;  /* 0x00000000030b72ca */ /* 0x008fe400000e0000 */
[----:B----4-:R-:W-:-:S13]  /*159d0*/  R2UR UR5, R2 ;  /* 0x00000000020572ca */ /* 0x010fda00000e0000 */
[----:B------:R-:W-:Y:S02]  /*159e0*/  UIMAD UR11, UR11, 0x70, UR5 ;  /* 0x000000700b0b78a4 */ /* 0x000fe4000f8e0205 */
        /* <DEDUP_REMOVED lines=8> */
[----:B0-----:R-:W-:Y:S01]  /*15a70*/  NOP ;  /* 0x0000000000007918 */ /* 0x001fe20000000000 */
.L_x_2325:
[----:B------:R-:W4:Y:S04]  /*15a80*/  LDL.LU R3, [R1+0x34] ;  /* 0x0000340001037983 */ /* 0x000f280000300800 */
[----:B------:R-:W5:Y:S04]  /*15a90*/  LDL.LU R5, [R1+0x2c] ;  /* 0x00002c0001057983 */ /* 0x000f680000300800 */
[----:B---3--:R-:W3:Y:S01]  /*15aa0*/  LDL.LU R4, [R1+0x44] ;  /* 0x0000440001047983 */ /* 0x008ee20000300800 */
        /* <DEDUP_REMOVED lines=9> */
[----:B----4-:R-:W-:Y:S02]  /*15b40*/  SHF.R.S32.HI R0, RZ, 0x1f, R3 ;  /* 0x0000001fff007819 */ /* 0x010fe40000011403 */
[----:B-----5:R-:W-:-:S03]  /*15b50*/  SEL R5, R5, RZ, !P0 ;  /* 0x000000ff05057207 */ /* 0x020fc60004000000 */
[----:B------:R-:W-:Y:S01]  /*15b60*/  IMAD R0, R0, UR4, RZ ;  /* 0x0000000400007c24 */ /* 0x000fe2000f8e02ff */
[----:B---3--:R-:W-:-:S03]  /*15b70*/  SEL R4, R4, RZ, !P0 ;  /* 0x000000ff04047207 */ /* 0x008fc60004000000 */
        /* <DEDUP_REMOVED lines=23> */
[----:B0-2---:R-:W-:Y:S05]  /*15cf0*/  CALL.ABS.NOINC R2 ;  /* 0x0000000002007343 */ /* 0x005fea0003c00000 */
.L_x_2331:
[----:B------:R-:W-:Y:S05]  /*15d00*/  BSYNC B6 ;  /* 0x0000000000067941 */ /* 0x000fea0003800000 */
.L_x_2330:
[----:B0-----:R-:W3:Y:S01]  /*15d10*/  LDL.LU R0, [R1+0x44] ;  /* 0x0000440001007983 */ /* 0x001ee20000300800 */
[----:B------:R-:W-:Y:S01]  /*15d20*/  ULDC.64 UR4, c[0x0][0x2d8] ;  /* 0x0000b60000047ab9 */ /* 0x000fe20000000a00 */
[----:B------:R-:W0:Y:S01]  /*15d30*/  LDC R7, c[0x0][0x448] ;  /* 0x00011200ff077b82 */ /* 0x000e220000000800 */
[----:B------:R-:W-:Y:S01]  /*15d40*/  ULDC.64 UR6, c[0x0][0x280] ;  /* 0x0000a00000067ab9 */ /* 0x000fe20000000a00 */
[----:B------:R-:W4:Y:S04]  /*15d50*/  LDL.LU R5, [R1+0x34] ;  /* 0x0000340001057983 */ /* 0x000f280000300800 */
[----:B------:R-:W4:Y:S04]  /*15d60*/  LDL.LU.64 R2, [R1+0x50] ;  /* 0x0000500001027983 */ /* 0x000f280000300a00 */
[----:B------:R-:W3:Y:S04]  /*15d70*/  LDL.LU R4, [R1+0x2c] ;  /* 0x00002c0001047983 */ /* 0x000ee80000300800 */
[----:B--2---:R-:W2:Y:S01]  /*15d80*/  LDL R9, [R1+0x4] ;  /* 0x0000040001097983 */ /* 0x004ea20000100800 */
[----:B------:R-:W1:Y:S01]  /*15d90*/  S2R R10, SR_TID.X ;  /* 0x00000000000a7919 */ /* 0x000e620000002100 */
[----:B0-----:R-:W-:-:S13]  /*15da0*/  ISETP.NE.AND P0, PT, R7, 0x1, PT ;  /* 0x000000010700780c */ /* 0x001fda0003f05270 */
[----:B------:R-:W0:Y:S01]  /*15db0*/  @P0 LDC R6, c[0x0][0x450] ;  /* 0x00011400ff060b82 */ /* 0x000e220000000800 */
[----:B-1----:R-:W-:-:S05]  /*15dc0*/  IMAD.SHL.U32 R10, R10, 0x8, RZ ;  /* 0x000000080a0a7824 */ /* 0x002fca00078e00ff */
[----:B------:R-:W-:-:S04]  /*15dd0*/  LOP3.LUT R10, R10, 0x38, RZ, 0xc0, !PT ;  /* 0x000000380a0a7812 */ /* 0x000fc800078ec0ff */
[C---:B------:R-:W-:Y:S02]  /*15de0*/  LOP3.LUT R11, R10.reuse, 0x40, RZ, 0xfc, !PT ;  /* 0x000000400a0b7812 */ /* 0x040fe400078efcff */
        /* <DEDUP_REMOVED lines=10> */
[----:B------:R-:W3:Y:S02]  /*15e90*/  S2R R4, SR_TID.X ;  /* 0x0000000000047919 */ /* 0x000ee40000002100 */
[----:B------:R-:W-:Y:S01]  /*15ea0*/  IMAD.IADD R3, R3, 0x1, R0 ;  /* 0x0000000103037824 */ /* 0x000fe200078e0200 */
[----:B-1----:R-:W-:-:S04]  /*15eb0*/  LOP3.LUT R5, R5, 0x7f, RZ, 0xc0, !PT ;  /* 0x0000007f05057812 */ /* 0x002fc800078ec0ff */
[----:B------:R-:W-:Y:S01]  /*15ec0*/  SHF.R.U32.HI R5, RZ, 0x3, R5 ;  /* 0x00000003ff057819 */ /* 0x000fe20000011605 */
[----:B---3--:R-:W-:-:S05]  /*15ed0*/  IMAD.SHL.U32 R4, R4, 0x10, RZ ;  /* 0x0000001004047824 */ /* 0x008fca00078e00ff */
[----:B------:R-:W-:Y:S02]  /*15ee0*/  LOP3.LUT R4, R5, 0x70, R4, 0xf8, !PT ;  /* 0x0000007005047812 */ /* 0x000fe400078ef804 */
[----:B------:R-:W1:Y:S03]  /*15ef0*/  @P0 LDC R5, c[0x0][0x44c] ;  /* 0x00011300ff050b82 */ /* 0x000e660000000800 */
[----:B--2---:R-:W-:-:S04]  /*15f00*/  IMAD R0, R9, 0x80, R4 ;  /* 0x0000008009007824 */ /* 0x004fc800078e0204 */
[----:B------:R-:W-:Y:S02]  /*15f10*/  IMAD.MOV.U32 R4, RZ, RZ, R0 ;  /* 0x000000ffff047224 */ /* 0x000fe400078e0000 */
[----:B-1----:R-:W-:-:S05]  /*15f20*/  @P0 IMAD.HI.U32 R5, R0, R5, RZ ;  /* 0x0000000500050227 */ /* 0x002fca00078e00ff */
[----:B0-----:R-:W-:-:S05]  /*15f30*/  @P0 SHF.R.U32.HI R4, RZ, R6, R5 ;  /* 0x00000006ff040219 */ /* 0x001fca0000011605 */
[----:B------:R-:W-:Y:S02]  /*15f40*/  IMAD.MOV R5, RZ, RZ, -R4 ;  /* 0x000000ffff057224 */ /* 0x000fe400078e0a04 */
[----:B------:R-:W-:-:S04]  /*15f50*/  IMAD.WIDE.U32 R2, R4, UR4, R2 ;  /* 0x0000000404027c25 */ /* 0x000fc8000f8e0002 */
[----:B------:R-:W-:Y:S01]  /*15f60*/  IMAD R0, R7, R5, R0 ;  /* 0x0000000507007224 */ /* 0x000fe200078e0200 */
[----:B------:R-:W-:-:S05]  /*15f70*/  SHF.R.S32.HI R5, RZ, 0x1f, R4 ;  /* 0x0000001fff057819 */ /* 0x000fca0000011404 */
[----:B------:R-:W-:-:S04]  /*15f80*/  IMAD R5, R5, UR4, RZ ;  /* 0x0000000405057c24 */ /* 0x000fc8000f8e02ff */
[----:B------:R-:W-:Y:S01]  /*15f90*/  IMAD R4, R4, UR5, R5 ;  /* 0x0000000504047c24 */ /* 0x000fe2000f8e0205 */
[----:B------:R-:W-:Y:S01]  /*15fa0*/  ULDC.64 UR4, c[0x0][0x2c8] ;  /* 0x0000b20000047ab9 */ /* 0x000fe20000000a00 */
[----:B------:R-:W0:Y:S02]  /*15fb0*/  S2R R5, SR_TID.X ;  /* 0x0000000000057919 */ /* 0x000e240000002100 */
        /* <DEDUP_REMOVED lines=8> */
[----:B------:R-:W-:Y:S02]  /*16040*/  LEA R4, P3, R2, UR6, 0x1 ;  /* 0x0000000602047c11 */ /* 0x000fe4000f8608ff */
[----:B------:R-:W-:Y:S01]  /*16050*/  IMAD.IADD R0, R3, 0x1, R0 ;  /* 0x0000000103007824 */ /* 0x000fe200078e0200 */
[----:B------:R-:W-:Y:S01]  /*16060*/  ISETP.GE.AND P1, PT, R11, UR4, PT ;  /* 0x000000040b007c0c */ /* 0x000fe2000bf26270 */
[----:B0-----:R-:W-:-:S05]  /*16070*/  IMAD.SHL.U32 R8, R5, 0x8, RZ ;  /* 0x0000000805087824 */ /* 0x001fca00078e00ff */
[----:B------:R-:W-:-:S04]  /*16080*/  LOP3.LUT R8, R8, 0x38, RZ, 0xc0, !PT ;  /* 0x0000003808087812 */ /* 0x000fc800078ec0ff */
[----:B------:R-:W-:Y:S01]  /*16090*/  ISETP.GE.AND P2, PT, R8, UR4, PT ;  /* 0x0000000408007c0c */ /* 0x000fe2000bf46270 */
[----:B------:R-:W-:Y:S01]  /*160a0*/  UMOV UR4, 0xffffffff ;  /* 0xffffffff00047882 */ /* 0x000fe20000000000 */
[----:B------:R-:W-:Y:S02]  /*160b0*/  LEA.HI.X R3, R2, UR7, R0, 0x1, P3 ;  /* 0x0000000702037c11 */ /* 0x000fe400098f0c00 */
[----:B-1----:R-:W-:Y:S09]  /*160c0*/  BRA.DIV UR4, `(.L_x_2332) ;  /* 0x0000004e044c7947 */ /* 0x002ff2000b800000 */
[----:B------:R-:W0:Y:S02]  /*160d0*/  S2R R6, SR_TID.X ;  /* 0x0000000000067919 */ /* 0x000e240000002100 */
[----:B0-----:R-:W-:-:S04]  /*160e0*/  LOP3.LUT R6, R6, 0x7f, RZ, 0xc0, !PT ;  /* 0x0000007f06067812 */ /* 0x001fc800078ec0ff */
[----:B------:R-:W-:Y:S02]  /*160f0*/  SHF.R.U32.HI R9, RZ, 0x3, R6 ;  /* 0x00000003ff097819 */ /* 0x000fe40000011606 */
[----:B------:R-:W2:Y:S04]  /*16100*/  LDL.LU R6, [R1+0x4] ;  /* 0x0000040001067983 */ /* 0x000ea80000300800 */
[----:B------:R-:W3:Y:S01]  /*16110*/  LDL.LU R8, [R1+0x38] ;  /* 0x0000380001087983 */ /* 0x000ee20000300800 */
[----:B------:R-:W-:Y:S01]  /*16120*/  ULDC.64 UR4, c[0x0][0x208] ;  /* 0x0000820000047ab9 */ /* 0x000fe20000000a00 */
[----:B--2---:R-:W-:Y:S02]  /*16130*/  IMAD R2, R6, 0x80, R9 ;  /* 0x0000008006027824 */ /* 0x004fe400078e0209 */
[----:B------:R-:W0:Y:S01]  /*16140*/  S2R R6, SR_TID.X ;  /* 0x0000000000067919 */ /* 0x000e220000002100 */
[----:B---3--:R-:W-:-:S02]  /*16150*/  IMAD R0, R8, R7, RZ ;  /* 0x0000000708007224 */ /* 0x008fc400078e02ff */
[----:B------:R-:W1:Y:S01]  /*16160*/  SHFL.IDX PT, R7, R4, RZ, 0x181f ;  /* 0x00181fff04077589 */ /* 0x000e6200000e0000 */
[C---:B------:R-:W-:Y:S02]  /*16170*/  VIADD R5, R2.reuse, 0x10 ;  /* 0x0000001002057836 */ /* 0x040fe40000000000 */
[-C--:B------:R-:W-:Y:S01]  /*16180*/  ISETP.GE.AND P4, PT, R2, R0.reuse, PT ;  /* 0x000000000200720c */ /* 0x080fe20003f86270 */
[----:B------:R-:W-:Y:S02]  /*16190*/  SHFL.IDX PT, R9, R3, 0x1, 0x181f ;  /* 0x00381f0003097f89 */ /* 0x000fe400000e0000 */
[----:B------:R-:W-:Y:S02]  /*161a0*/  ISETP.GE.AND P3, PT, R5, R0, PT ;  /* 0x000000000500720c */ /* 0x000fe40003f66270 */
[----:B------:R-:W-:Y:S01]  /*161b0*/  SHFL.IDX PT, R5, R4, 0x1, 0x181f ;  /* 0x00381f0004057f89 */ /* 0x000fe200000e0000 */
[----:B0-----:R-:W-:-:S03]  /*161c0*/  IMAD.SHL.U32 R11, R6, 0x8, RZ ;  /* 0x00000008060b7824 */ /* 0x001fc600078e00ff */
[----:B------:R-:W0:Y:S02]  /*161d0*/  SHFL.IDX PT, R6, R3, RZ, 0x181f ;  /* 0x00181fff03067589 */ /* 0x000e2400000e0000 */
[----:B------:R-:W-:-:S04]  /*161e0*/  LOP3.LUT R11, R11, 0x38, RZ, 0xc0, !PT ;  /* 0x000000380b0b7812 */ /* 0x000fc800078ec0ff */
[----:B-1----:R-:W-:-:S05]  /*161f0*/  @!P4 LEA R7, P5, R11, R7, 0x1 ;  /* 0x000000070b07c211 */ /* 0x002fca00078a08ff */
[----:B0-----:R-:W-:Y:S01]  /*16200*/  @!P4 IMAD.X R6, RZ, RZ, R6, P5 ;  /* 0x000000ffff06c224 */ /* 0x001fe200028e0606 */
[----:B------:R-:W-:-:S04]  /*16210*/  @!P3 LEA R8, P5, R11, R5, 0x1 ;  /* 0x000000050b08b211 */ /* 0x000fc800078a08ff */
[----:B------:R-:W-:Y:S01]  /*16220*/  @!P4 LOP3.LUT R7, R7, R6, RZ, 0x3c, !PT ;  /* 0x000000060707c212 */ /* 0x000fe200078e3cff */
[----:B------:R-:W-:-:S03]  /*16230*/  @!P3 IMAD.X R5, RZ, RZ, R9, P5 ;  /* 0x000000ffff05b224 */ /* 0x000fc600028e0609 */
[----:B------:R-:W-:-:S04]  /*16240*/  @!P4 LOP3.LUT R6, R7, R6, RZ, 0x3c, !PT ;  /* 0x000000060706c212 */ /* 0x000fc800078e3cff */
[----:B------:R-:W-:-:S05]  /*16250*/  @!P4 LOP3.LUT R7, R7, R6, RZ, 0x3c, !PT ;  /* 0x000000060707c212 */ /* 0x000fca00078e3cff */
[----:B-----5:R-:W-:Y:S04]  /*16260*/  @!P4 LDGSTS.E.BYPASS.LTC128B.128 [R10+0x15400], desc[UR4][R6.64], !P2 ;  /* 0x15400000060acfae */ /* 0x020fe8000d101d44 */
[----:B------:R-:W-:Y:S04]  /*16270*/  @!P4 LDGSTS.E.BYPASS.LTC128B.128 [R10+0x19400], desc[UR4][R6.64+0x80], !P1 ;  /* 0x19400080060acfae */ /* 0x000fe8000c901d44 */
[----:B------:R0:W-:Y:S02]  /*16280*/  @!P4 LDGSTS.E.BYPASS.LTC128B.128 [R10+0x1d400], desc[UR4][R6.64+0x100], !P0 ;  /* 0x1d400100060acfae */ /* 0x0001e4000c101d44 */
[----:B0-----:R-:W-:-:S02]  /*16290*/  @!P3 IMAD.MOV.U32 R6, RZ, RZ, R8 ;  /* 0x000000ffff06b224 */ /* 0x001fc400078e0008 */
[----:B------:R-:W-:Y:S01]  /*162a0*/  @!P3 IMAD.MOV.U32 R7, RZ, RZ, R5 ;  /* 0x000000ffff07b224 */ /* 0x000fe200078e0005 */
[----:B------:R-:W-:Y:S01]  /*162b0*/  SHFL.IDX PT, R8, R3, 0x2, 0x181f ;  /* 0x00581f0003087f89 */ /* 0x000fe200000e0000 */
[----:B------:R-:W-:-:S03]  /*162c0*/  VIADD R5, R2, 0x20 ;  /* 0x0000002002057836 */ /* 0x000fc60000000000 */
        /* <DEDUP_REMOVED lines=58> */
.L_x_2455:
        /* <DEDUP_REMOVED lines=16> */
.L_x_2334:
[----:B------:R-:W-:Y:S05]  /*16770*/  BSYNC B0 ;  /* 0x0000000000007941 */ /* 0x000fea0003800000 */
.L_x_2333:
[----:B------:R-:W-:Y:S01]  /*16780*/  NOP ;  /* 0x0000000000007918 */ /* 0x000fe20000000000 */
[----:B------:R-:W-:Y:S01]  /*16790*/  PLOP3.LUT P0, PT, PT, PT, PT, 0x80, 0x0 ;  /* 0x000000000000781c */ /* 0x000fe20003f0f070 */
[----:B0-----:R-:W-:-:S12]  /*167a0*/  VIADD R6, R18, 0x36800 ;  /* 0x0003680012067836 */ /* 0x001fd80000000000 */
.L_x_2335:
        /* <DEDUP_REMOVED lines=18> */
.L_x_2456:
[----:B------:R-:W-:Y:S05]  /*168d0*/  BSYNC B0 ;  /* 0x0000000000007941 */ /* 0x000fea0003800000 */
.L_x_2336:
        /* <DEDUP_REMOVED lines=27> */
[----:B--2---:R-:W-:Y:S02]  /*16a90*/  ISETP.NE.AND P1, PT, R5, RZ, PT ;  /* 0x000000ff0500720c */ /* 0x004fe40003f25270 */
        /* <DEDUP_REMOVED lines=27> */
.L_x_2344:
[----:B------:R-:W-:Y:S01]  /*16c50*/  IMAD R3, R9, 0x8, R18 ;  /* 0x0000000809037824 */ /* 0x000fe200078e0212 */
[----:B------:R-:W-:Y:S01]  /*16c60*/  SHF.L.U32 R2, R13, 0x1f, RZ ;  /* 0x0000001f0d027819 */ /* 0x000fe200000006ff */
[----:B------:R-:W-:Y:S03]  /*16c70*/  BSSY B3, `(.L_x_2345) ;  /* 0x0000003000037945 */ /* 0x000fe60003800000 */
[----:B------:R-:W1:Y:S02]  /*16c80*/  SYNCS.PHASECHK.TRANS64.TRYWAIT P0, [R3+URZ+0x36840], R2 ;  /* 0x03684002030075a7 */ /* 0x000e64000800017f */
[----:B-1----:R-:W-:Y:S05]  /*16c90*/  @!P0 BRA `(.L_x_2346) ;  /* 0x0000004c00648947 */ /* 0x002fea0003800000 */
.L_x_2457:
[----:B------:R-:W-:Y:S05]  /*16ca0*/  BSYNC B3 ;  /* 0x0000000000037941 */ /* 0x000fea0003800000 */
.L_x_2345:
        /* <DEDUP_REMOVED lines=12> */
.L_x_2348:
[----:B------:R-:W-:Y:S05]  /*16d70*/  BSYNC B3 ;  /* 0x0000000000037941 */ /* 0x000fea0003800000 */
.L_x_2347:
        /* <DEDUP_REMOVED lines=12> */
.L_x_2349:
        /* <DEDUP_REMOVED lines=16> */
.L_x_2350:
        /* <DEDUP_REMOVED lines=16> */
.L_x_2351:
        /* <DEDUP_REMOVED lines=16> */
.L_x_2458:
[----:B------:R-:W-:Y:S05]  /*17140*/  BSYNC B3 ;  /* 0x0000000000037941 */ /* 0x000fea0003800000 */
.L_x_2352:
        /* <DEDUP_REMOVED lines=12> */
.L_x_2355:
[----:B------:R-:W-:Y:S05]  /*17210*/  BSYNC B3 ;  /* 0x0000000000037941 */ /* 0x000fea0003800000 */
.L_x_2354:
        /* <DEDUP_REMOVED lines=13> */
.L_x_2356:
        /* <DEDUP_REMOVED lines=15> */
.L_x_2357:
        /* <DEDUP_REMOVED lines=15> */
.L_x_2358:
        /* <DEDUP_REMOVED lines=12> */
.L_x_2343:
[----:B------:R-:W-:Y:S05]  /*17590*/  BSYNC B1 ;  /* 0x0000000000017941 */ /* 0x000fea0003800000 */
.L_x_2342:
[----:B0-----:R-:W2:Y:S01]  /*175a0*/  LDL.LU R0, [R1+0x40] ;  /* 0x0000400001007983 */ /* 0x001ea20000300800 */
[----:B------:R-:W-:-:S03]  /*175b0*/  IMAD.MOV.U32 R19, RZ, RZ, R9 ;  /* 0x000000ffff137224 */ /* 0x000fc600078e0009 */
[----:B------:R0:W-:Y:S02]  /*175c0*/  STL [R1+0x14], R13 ;  /* 0x0000140d01007387 */ /* 0x0001e40000100800 */
[----:B0-2---:R-:W-:-:S07]  /*175d0*/  VIADD R0, R0, 0xfffffffd ;  /* 0xfffffffd00007836 */ /* 0x005fce0000000000 */
.L_x_2341:
[----:B------:R-:W-:Y:S05]  /*175e0*/  BSYNC B2 ;  /* 0x0000000000027941 */ /* 0x000fea0003800000 */
.L_x_2340:
[----:B------:R-:W-:Y:S01]  /*175f0*/  VIADD R12, R12, 0xfffffffe ;  /* 0xfffffffe0c0c7836 */ /* 0x000fe20000000000 */
[----:B------:R-:W-:-:S04]  /*17600*/  LOP3.LUT R4, RZ, R4, RZ, 0x33, !PT ;  /* 0x00000004ff047212 */ /* 0x000fc800078e33ff */
[----:B------:R-:W-:-:S13]  /*17610*/  ISETP.NE.AND P0, PT, R12, R4, PT ;  /* 0x000000040c00720c */ /* 0x000fda0003f05270 */
[----:B------:R-:W-:Y:S05]  /*17620*/  @!P0 BRA `(.L_x_2339) ;  /* 0x0000001400cc8947 */ /* 0x000fea0003800000 */
[----:B------:R-:W-:-:S07]  /*17630*/  IMAD.MOV.U32 R9, RZ, RZ, R17 ;  /* 0x000000ffff097224 */ /* 0x000fce00078e0011 */
.L_x_2393:
        /* <DEDUP_REMOVED lines=8> */
[----:B--2---:R-:W-:Y:S02]  /*176c0*/  ISETP.NE.AND P1, PT, R3, RZ, PT ;  /* 0x000000ff0300720c */ /* 0x004fe40003f25270 */
        /* <DEDUP_REMOVED lines=27> */
.L_x_2361:
[----:B------:R-:W-:Y:S01]  /*17880*/  IMAD R3, R4, 0x8, R18 ;  /* 0x0000000804037824 */ /* 0x000fe200078e0212 */
[----:B------:R-:W-:Y:S01]  /*17890*/  SHF.L.U32 R2, R5, 0x1f, RZ ;  /* 0x0000001f05027819 */ /* 0x000fe200000006ff */
[----:B------:R-:W-:Y:S03]  /*178a0*/  BSSY B2, `(.L_x_2362) ;  /* 0x0000003000027945 */ /* 0x000fe60003800000 */
[----:B------:R-:W1:Y:S02]  /*178b0*/  SYNCS.PHASECHK.TRANS64.TRYWAIT P0, [R3+URZ+0x36840], R2 ;  /* 0x03684002030075a7 */ /* 0x000e64000800017f */
[----:B-1----:R-:W-:Y:S05]  /*178c0*/  @!P0 BRA `(.L_x_2363) ;  /* 0x0000004000808947 */ /* 0x002fea0003800000 */
.L_x_2459:
[----:B------:R-:W-:Y:S05]  /*178d0*/  BSYNC B2 ;  /* 0x0000000000027941 */ /* 0x000fea0003800000 */
.L_x_2362:
        /* <DEDUP_REMOVED lines=12> */
.L_x_2365:
[----:B------:R-:W-:Y:S05]  /*179a0*/  BSYNC B2 ;  /* 0x0000000000027941 */ /* 0x000fea0003800000 */
.L_x_2364:
        /* <DEDUP_REMOVED lines=12> */
.L_x_2366:
        /* <DEDUP_REMOVED lines=16> */
.L_x_2367:
        /* <DEDUP_REMOVED lines=16> */
.L_x_2368:
        /* <DEDUP_REMOVED lines=16> */
.L_x_2460:
[----:B------:R-:W-:Y:S05]  /*17d70*/  BSYNC B2 ;  /* 0x0000000000027941 */ /* 0x000fea0003800000 */
.L_x_2369:
        /* <DEDUP_REMOVED lines=11> */
.L_x_2372:
[----:B------:R-:W-:Y:S05]  /*17e30*/  BSYNC B2 ;  /* 0x0000000000027941 */ /* 0x000fea0003800000 */
.L_x_2371:
        /* <DEDUP_REMOVED lines=12> */
.L_x_2373:
        /* <DEDUP_REMOVED lines=15> */
.L_x_2374:
        /* <DEDUP_REMOVED lines=15> */
.L_x_2375:
        /* <DEDUP_REMOVED lines=12> */
.L_x_2360:
[----:B------:R-:W-:Y:S05]  /*181a0*/  BSYNC B1 ;  /* 0x0000000000017941 */ /* 0x000fea0003800000 */
.L_x_2359:
[----:B------:R-:W2:Y:S01]  /*181b0*/  LDL R2, [R1+0x20] ;  /* 0x0000200001027983 */ /* 0x000ea20000100800 */
[----:B------:R-:W-:Y:S01]  /*181c0*/  VIADD R19, R4, 0x1 ;  /* 0x0000000104137836 */ /* 0x000fe20000000000 */
[----:B------:R-:W-:Y:S01]  /*181d0*/  BSSY B1, `(.L_x_2376) ;  /* 0x00000b4000017945 */ /* 0x000fe20003800000 */
[----:B0-----:R-:W-:-:S03]  /*181e0*/  VIADD R7, R0, 0xffffffff ;  /* 0xffffffff00077836 */ /* 0x001fc60000000000 */
[----:B------:R-:W-:-:S04]  /*181f0*/  ISETP.NE.AND P0, PT, R19, 0x2, PT ;  /* 0x000000021300780c */ /* 0x000fc80003f05270 */
[----:B------:R-:W-:Y:S02]  /*18200*/  SEL R19, R19, RZ, P0 ;  /* 0x000000ff13137207 */ /* 0x000fe40000000000 */
[----:B--2---:R-:W-:Y:S02]  /*18210*/  ISETP.NE.AND P1, PT, R2, RZ, PT ;  /* 0x000000ff0200720c */ /* 0x004fe40003f25270 */
        /* <DEDUP_REMOVED lines=29> */
.L_x_2378:
[----:B------:R-:W-:Y:S01]  /*183f0*/  IMAD R2, R19, 0x8, R18 ;  /* 0x0000000813027824 */ /* 0x000fe200078e0212 */
[----:B------:R-:W-:Y:S01]  /*18400*/  SHF.L.U32 R3, R12, 0x1f, RZ ;  /* 0x0000001f0c037819 */ /* 0x000fe200000006ff */
[----:B------:R-:W-:Y:S03]  /*18410*/  BSSY B2, `(.L_x_2379) ;  /* 0x0000003000027945 */ /* 0x000fe60003800000 */
[----:B------:R-:W2:Y:S02]  /*18420*/  SYNCS.PHASECHK.TRANS64.TRYWAIT P0, [R2+URZ+0x36840], R3 ;  /* 0x03684003020075a7 */ /* 0x000ea4000800017f */
[----:B--2---:R-:W-:Y:S05]  /*18430*/  @!P0 BRA `(.L_x_2380) ;  /* 0x0000003400cc8947 */ /* 0x004fea0003800000 */
.L_x_2461:
[----:B------:R-:W-:Y:S05]  /*18440*/  BSYNC B2 ;  /* 0x0000000000027941 */ /* 0x000fea0003800000 */
.L_x_2379:
        /* <DEDUP_REMOVED lines=12> */
.L_x_2382:
[----:B------:R-:W-:Y:S05]  /*18510*/  BSYNC B2 ;  /* 0x0000000000027941 */ /* 0x000fea0003800000 */
.L_x_2381:
        /* <DEDUP_REMOVED lines=13> */
.L_x_2383:
        /* <DEDUP_REMOVED lines=16> */
.L_x_2384:
        /* <DEDUP_REMOVED lines=16> */
.L_x_2385:
        /* <DEDUP_REMOVED lines=15> */
.L_x_2462:
[----:B------:R-:W-:Y:S05]  /*188e0*/  BSYNC B2 ;  /* 0x0000000000027941 */ /* 0x000fea0003800000 */
.L_x_2386:
        /* <DEDUP_REMOVED lines=11> */
.L_x_2389:
[----:B------:R-:W-:Y:S05]  /*189a0*/  BSYNC B2 ;  /* 0x0000000000027941 */ /* 0x000fea0003800000 */
.L_x_2388:
        /* <DEDUP_REMOVED lines=12> */
.L_x_2390:
        /* <DEDUP_REMOVED lines=15> */
.L_x_2391:
        /* <DEDUP_REMOVED lines=15> */
.L_x_2392:
        /* <DEDUP_REMOVED lines=12> */
.L_x_2377:
[----:B------:R-:W-:Y:S05]  /*18d10*/  BSYNC B1 ;  /* 0x0000000000017941 */ /* 0x000fea0003800000 */
.L_x_2376:
[----:B------:R-:W2:Y:S01]  /*18d20*/  LDL R2, [R1+0x28] ;  /* 0x0000280001027983 */ /* 0x000ea20000100800 */
[----:B------:R-:W-:Y:S01]  /*18d30*/  VIADD R0, R0, 0xfffffffe ;  /* 0xfffffffe00007836 */ /* 0x000fe20000000000 */
[----:B--2---:R-:W-:-:S13]  /*18d40*/  ISETP.GT.AND P0, PT, R7, R2, PT ;  /* 0x000000020700720c */ /* 0x004fda0003f04270 */
[----:B------:R-:W-:Y:S05]  /*18d50*/  @P0 BRA `(.L_x_2393) ;  /* 0xffffffe800380947 */ /* 0x000fea000383ffff */
.L_x_2339:
[----:B------:R-:W-:Y:S05]  /*18d60*/  BSYNC B0 ;  /* 0x0000000000007941 */ /* 0x000fea0003800000 */
.L_x_2338:
        /* <DEDUP_REMOVED lines=19> */
.L_x_2395:
[----:B------:R-:W-:Y:S05]  /*18ea0*/  BSYNC B0 ;  /* 0x0000000000007941 */ /* 0x000fea0003800000 */
.L_x_2394:
[----:B--2---:R-:W2:Y:S01]  /*18eb0*/  LDL.LU R0, [R1+0x20] ;  /* 0x0000200001007983 */ /* 0x004ea20000300800 */
[----:B------:R-:W-:Y:S01]  /*18ec0*/  BSSY B0, `(.L_x_2396) ;  /* 0x0000049000007945 */ /* 0x000fe20003800000 */
[----:B--2---:R-:W-:-:S13]  /*18ed0*/  ISETP.NE.AND P0, PT, R0, RZ, PT ;  /* 0x000000ff0000720c */ /* 0x004fda0003f05270 */
        /* <DEDUP_REMOVED lines=8> */
.L_x_2463:
[----:B------:R-:W-:Y:S05]  /*18f60*/  BSYNC B1 ;  /* 0x0000000000017941 */ /* 0x000fea0003800000 */
.L_x_2398:
        /* <DEDUP_REMOVED lines=9> */
.L_x_2401:
[----:B------:R-:W-:Y:S05]  /*19000*/  BSYNC B1 ;  /* 0x0000000000017941 */ /* 0x000fea0003800000 */
.L_x_2400:
        /* <DEDUP_REMOVED lines=12> */
.L_x_2402:
        /* <DEDUP_REMOVED lines=15> */
.L_x_2403:
        /* <DEDUP_REMOVED lines=15> */
.L_x_2404:
        /* <DEDUP_REMOVED lines=10> */
.L_x_2397:
[----:B------:R-:W-:Y:S05]  /*19350*/  BSYNC B0 ;  /* 0x0000000000007941 */ /* 0x000fea0003800000 */
.L_x_2396:
[----:B------:R-:W2:Y:S01]  /*19360*/  LDL.LU R4, [R1+0x14] ;  /* 0x0000140001047983 */ /* 0x000ea20000300800 */
[----:B------:R-:W-:-:S05]  /*19370*/  VIADD R19, R19, 0x1 ;  /* 0x0000000113137836 */ /* 0x000fca0000000000 */
[----:B------:R-:W-:-:S04]  /*19380*/  ISETP.NE.AND P0, PT, R19, 0x2, PT ;  /* 0x000000021300780c */ /* 0x000fc80003f05270 */
[----:B------:R-:W-:Y:S02]  /*19390*/  SEL R0, RZ, 0x1, P0 ;  /* 0x00000001ff007807 */ /* 0x000fe40000000000 */
[----:B------:R-:W-:Y:S02]  /*193a0*/  SEL R19, R19, RZ, P0 ;  /* 0x000000ff13137207 */ /* 0x000fe40000000000 */
[----:B--2---:R-:W-:-:S05]  /*193b0*/  LOP3.LUT R4, R4, R0, RZ, 0x3c, !PT ;  /* 0x0000000004047212 */ /* 0x004fca00078e3cff */
[----:B------:R2:W-:Y:S02]  /*193c0*/  STL [R1+0x14], R4 ;  /* 0x0000140401007387 */ /* 0x0005e40000100800 */
.L_x_2318:
[----:B------:R-:W-:Y:S05]  /*193d0*/  BSYNC B7 ;  /* 0x0000000000077941 */ /* 0x000fea0003800000 */
.L_x_2316:
[----:B---3--:R-:W3:Y:S02]  /*193e0*/  LDL R0, [R1+0x5c] ;  /* 0x00005c0001007983 */ /* 0x008ee40000100800 */
[----:B---3--:R-:W-:-:S13]  /*193f0*/  ISETP.NE.AND P0, PT, R0, RZ, PT ;  /* 0x000000ff0000720c */ /* 0x008fda0003f05270 */
        /* <DEDUP_REMOVED lines=12> */
.L_x_2405:
[----:B------:R-:W0:Y:S01]  /*194c0*/  S2R R0, SR_TID.X ;  /* 0x0000000000007919 */ /* 0x000e220000002100 */
[----:B------:R-:W-:Y:S01]  /*194d0*/  UMOV UR4, 0xffffffff ;  /* 0xffffffff00047882 */ /* 0x000fe20000000000 */
[----:B0-----:R-:W-:-:S04]  /*194e0*/  LOP3.LUT R10, R0, 0x1f, RZ, 0xc0, !PT ;  /* 0x0000001f000a7812 */ /* 0x001fc800078ec0ff */
[----:B------:R-:W-:Y:S01]  /*194f0*/  ISETP.NE.AND P0, PT, R10, 0x1f, PT ;  /* 0x0000001f0a00780c */ /* 0x000fe20003f05270 */
[----:B------:R-:W-:-:S12]  /*19500*/  BRA.DIV UR4, `(.L_x_2407) ;  /* 0x0000002604d47947 */ /* 0x000fd8000b800000 */
[----:B------:R-:W3:Y:S01]  /*19510*/  LDL.LU R3, [R1] ;  /* 0x0000000001037983 */ /* 0x000ee20000300800 */
[----:B------:R-:W-:-:S03]  /*19520*/  ULDC UR4, c[0x0][0xc3c] ;  /* 0x00030f0000047ab9 */ /* 0x000fc60000000800 */
[----:B-1----:R-:W4:Y:S01]  /*19530*/  LDL R8, [R1+0xc] ;  /* 0x00000c0001087983 */ /* 0x002f220000100800 */
[----:B------:R-:W-:Y:S01]  /*19540*/  ULDC.64 UR6, c[0x0][0x208] ;  /* 0x0000820000067ab9 */ /* 0x000fe20000000a00 */
[----:B----4-:R-:W-:Y:S02]  /*19550*/  IMAD.IADD R0, R8, 0x1, R10 ;  /* 0x0000000108007824 */ /* 0x010fe400078e020a */
[----:B---3--:R-:W-:-:S03]  /*19560*/  IMAD.MOV.U32 R8, RZ, RZ, R3 ;  /* 0x000000ffff087224 */ /* 0x008fc600078e0003 */
[----:B------:R-:W-:-:S13]  /*19570*/  ISETP.GE.OR P1, PT, R0, UR4, !P0 ;  /* 0x0000000400007c0c */ /* 0x000fda000c726670 */
[----:B------:R-:W0:Y:S08]  /*19580*/  @!P1 LDC.64 R2, c[0x0][0xc80] ;  /* 0x00032000ff029b82 */ /* 0x000e300000000a00 */
[----:B------:R-:W1:Y:S01]  /*19590*/  @!P1 LDC.64 R6, c[0x0][0xc78] ;  /* 0x00031e00ff069b82 */ /* 0x000e620000000a00 */
[----:B0-----:R-:W-:-:S05]  /*195a0*/  @!P1 IMAD.WIDE R2, R0, 0x4, R2 ;  /* 0x0000000400029825 */ /* 0x001fca00078e0202 */
[----:B------:R1:W3:Y:S02]  /*195b0*/  @!P1 LDG.E R5, desc[UR6][R2.64] ;  /* 0x0000000602059981 */ /* 0x0002e4000c1e1900 */
[----:B-1----:R-:W-:-:S06]  /*195c0*/  @!P1 IMAD.WIDE R2, R0, 0x4, R6 ;  /* 0x0000000400029825 */ /* 0x002fcc00078e0206 */
[----:B------:R-:W4:Y:S01]  /*195d0*/  @!P1 LDG.E R2, desc[UR6][R2.64] ;  /* 0x0000000602029981 */ /* 0x000f22000c1e1900 */
[----:B------:R-:W-:Y:S02]  /*195e0*/  CS2R R6, SRZ ;  /* 0x0000000000067805 */ /* 0x000fe4000001ff00 */
[C---:B------:R-:W-:Y:S02]  /*195f0*/  ISETP.GE.U32.AND P2, PT, R10.reuse, 0x2, PT ;  /* 0x000000020a00780c */ /* 0x040fe40003f46070 */
[C---:B------:R-:W-:Y:S01]  /*19600*/  ISETP.GE.U32.AND P3, PT, R10.reuse, 0x4, PT ;  /* 0x000000040a00780c */ /* 0x040fe20003f66070 */
[----:B--2---:R-:W-:Y:S01]  /*19610*/  SHFL.IDX PT, R4, R8, RZ, 0x1f ;  /* 0x00001fff08047589 */ /* 0x004fe200000e0000 */
[C---:B------:R-:W-:Y:S02]  /*19620*/  ISETP.GE.U32.AND P4, PT, R10.reuse, 0x8, PT ;  /* 0x000000080a00780c */ /* 0x040fe40003f86070 */
[----:B------:R-:W-:Y:S01]  /*19630*/  ISETP.GE.U32.AND P5, PT, R10, 0x10, PT ;  /* 0x000000100a00780c */ /* 0x000fe20003fa6070 */
[----:B------:R-:W-:Y:S01]  /*19640*/  SHFL.IDX PT, R0, R8, 0x1, 0x1f ;  /* 0x00201f0008007f89 */ /* 0x000fe200000e0000 */
[----:B---3--:R-:W-:-:S02]  /*19650*/  @!P1 IMAD.MOV.U32 R6, RZ, RZ, R5 ;  /* 0x000000ffff069224 */ /* 0x008fc400078e0005 */
[----:B----4-:R-:W-:Y:S01]  /*19660*/  @!P1 IMAD.MOV.U32 R7, RZ, RZ, R2 ;  /* 0x000000ffff079224 */ /* 0x010fe200078e0002 */
[----:B------:R-:W-:-:S03]  /*19670*/  ISETP.NE.AND P1, PT, R10, RZ, PT ;  /* 0x000000ff0a00720c */ /* 0x000fc60003f25270 */
[----:B------:R-:W-:-:S05]  /*19680*/  IMAD R2, R7, R6, RZ ;  /* 0x0000000607027224 */ /* 0x000fca00078e02ff */
[----:B------:R-:W0:Y:S02]  /*19690*/  SHFL.UP PT, R3, R2, 0x1, RZ ;  /* 0x0420000002037989 */ /* 0x000e2400000e00ff */
[----:B0-----:R-:W-:-:S05]  /*196a0*/  SEL R5, R3, RZ, P1 ;  /* 0x000000ff03057207 */ /* 0x001fca0000800000 */
[----:B------:R-:W-:Y:S02]  /*196b0*/  IMAD.IADD R2, R2, 0x1, R5 ;  /* 0x0000000102027824 */ /* 0x000fe400078e0205 */
[----:B------:R-:W-:-:S03]  /*196c0*/  IMAD.MOV.U32 R5, RZ, RZ, RZ ;  /* 0x000000ffff057224 */ /* 0x000fc600078e00ff */
        /* <DEDUP_REMOVED lines=13> */
.L_x_2473:
[----:B------:R-:W-:Y:S02]  /*197a0*/  ULDC UR4, c[0x0][0xc38] ;  /* 0x00030e0000047ab9 */ /* 0x000fe40000000800 */
[----:B------:R-:W-:-:S04]  /*197b0*/  IMAD.U32 R8, RZ, RZ, UR4 ;  /* 0x00000004ff087e24 */ /* 0x000fc8000f8e00ff */
[----:B-1----:R-:W-:-:S04]  /*197c0*/  IMAD R9, R9, R8, RZ ;  /* 0x0000000809097224 */ /* 0x002fc800078e02ff */
[----:B------:R-:W-:-:S05]  /*197d0*/  IMAD.IADD R0, R0, 0x1, R9 ;  /* 0x0000000100007824 */ /* 0x000fca00078e0209 */
[----:B------:R-:W-:-:S13]  /*197e0*/  ISETP.GT.AND P6, PT, R0, R4, PT ;  /* 0x000000040000720c */ /* 0x000fda0003fc4270 */
[----:B------:R-:W-:Y:S05]  /*197f0*/  @P6 BRA `(.L_x_2408) ;  /* 0x0000000000b06947 */ /* 0x000fea0003800000 */
.L_x_2411:
        /* <DEDUP_REMOVED lines=38> */
.L_x_2481:
[----:B------:R-:W-:Y:S02]  /*19a60*/  ULDC UR4, c[0x0][0xc38] ;  /* 0x00030e0000047ab9 */ /* 0x000fe40000000800 */
[----:B------:R-:W-:-:S04]  /*19a70*/  IMAD.U32 R8, RZ, RZ, UR4 ;  /* 0x00000004ff087e24 */ /* 0x000fc8000f8e00ff */
[----:B-1----:R-:W-:-:S04]  /*19a80*/  IMAD R9, R9, R8, RZ ;  /* 0x0000000809097224 */ /* 0x002fc800078e02ff */
[----:B------:R-:W-:-:S05]  /*19a90*/  IMAD.IADD R0, R9, 0x1, R0 ;  /* 0x0000000109007824 */ /* 0x000fca00078e0200 */
[----:B------:R-:W-:-:S13]  /*19aa0*/  ISETP.GT.AND P6, PT, R0, R4, PT ;  /* 0x000000040000720c */ /* 0x000fda0003fc4270 */
[----:B------:R-:W-:Y:S05]  /*19ab0*/  @!P6 BRA `(.L_x_2411) ;  /* 0xfffffffc0050e947 */ /* 0x000fea000383ffff */
.L_x_2408:
        /* <DEDUP_REMOVED lines=12> */
.L_x_2486:
[----:B------:R-:W-:-:S13]  /*19b80*/  ISETP.NE.AND P0, PT, R3, RZ, PT ;  /* 0x000000ff0300720c */ /* 0x000fda0003f05270 */
[----:B------:R-:W-:Y:S05]  /*19b90*/  @!P0 BRA `(.L_x_2413) ;  /* 0x0000000000148947 */ /* 0x000fea0003800000 */
[----:B------:R-:W-:Y:S01]  /*19ba0*/  UMOV UR4, 0xffffffff ;  /* 0xffffffff00047882 */ /* 0x000fe20000000000 */
[----:B---3--:R-:W-:Y:S02]  /*19bb0*/  VIADD R10, R10, 0xffffffff ;  /* 0xffffffff0a0a7836 */ /* 0x008fe40000000000 */
[----:B------:R-:W-:Y:S05]  /*19bc0*/  BRA.DIV UR4, `(.L_x_2414) ;  /* 0x0000002a04c47947 */ /* 0x000fea000b800000 */
[----:B0-----:R0:W1:Y:S02]  /*19bd0*/  SHFL.IDX PT, R2, R2, R10, 0x1f ;  /* 0x00001f0a02027589 */ /* 0x00106400000e0000 */
.L_x_2489:
[----:B-1----:R-:W-:-:S07]  /*19be0*/  IMAD.MOV.U32 R5, RZ, RZ, R2 ;  /* 0x000000ffff057224 */ /* 0x002fce00078e0002 */
.L_x_2413:
[----:B0-----:R-:W-:Y:S01]  /*19bf0*/  IMAD R2, R5, R8, R9 ;  /* 0x0000000805027224 */ /* 0x001fe200078e0209 */
[----:B------:R-:W-:-:S03]  /*19c00*/  ISETP.NE.AND P0, PT, R7, 0x1, PT ;  /* 0x000000010700780c */ /* 0x000fc60003f05270 */
[----:B------:R-:W-:Y:S01]  /*19c10*/  IMAD.IADD R4, R4, 0x1, -R2 ;  /* 0x0000000104047824 */ /* 0x000fe200078e0a02 */
[----:B------:R0:W-:Y:S09]  /*19c20*/  STL [R1], R2 ;  /* 0x0000000201007387 */ /* 0x0001f20000100800 */
[----:B------:R-:W-:Y:S05]  /*19c30*/  @!P0 BRA `(.L_x_2415) ;  /* 0x0000000000e48947 */ /* 0x000fea0003800000 */
[----:B------:R-:W-:-:S04]  /*19c40*/  IABS R5, R0 ;  /* 0x0000000000057213 */ /* 0x000fc80000000000 */
        /* <DEDUP_REMOVED lines=25> */
[----:B---3--:R-:W-:Y:S02]  /*19de0*/  IMAD R6, R2, R5, RZ ;  /* 0x0000000502067224 */ /* 0x008fe400078e02ff */
        /* <DEDUP_REMOVED lines=30> */
.L_x_2415:
[----:B------:R-:W2:Y:S01]  /*19fd0*/  LDL R5, [R1+0xc] ;  /* 0x00000c0001057983 */ /* 0x000ea20000100800 */
[----:B0-----:R-:W2:Y:S01]  /*19fe0*/  LDC.64 R2, c[0x0][0xc90] ;  /* 0x00032400ff027b82 */ /* 0x001ea20000000a00 */
[----:B------:R-:W-:Y:S01]  /*19ff0*/  ULDC.64 UR4, c[0x0][0x208] ;  /* 0x0000820000047ab9 */ /* 0x000fe20000000a00 */
[----:B--2---:R-:W-:-:S05]  /*1a000*/  IMAD.WIDE R2, R5, 0x4, R2 ;  /* 0x0000000405027825 */ /* 0x004fca00078e0202 */
[----:B---3--:R-:W2:Y:S02]  /*1a010*/  LDG.E R6, desc[UR4][R2.64] ;  /* 0x0000000402067981 */ /* 0x008ea4000c1e1900 */
        /* <DEDUP_REMOVED lines=59> */
.L_x_2416:
[----:B0-----:R-:W-:-:S05]  /*1a3d0*/  LOP3.LUT R3, RZ, R4, RZ, 0x33, !PT ;  /* 0x00000004ff037212 */ /* 0x001fca00078e33ff */
[----:B------:R-:W-:-:S05]  /*1a3e0*/  IMAD.IADD R0, R0, 0x1, R3 ;  /* 0x0000000100007824 */ /* 0x000fca00078e0203 */
[----:B------:R2:W-:Y:S01]  /*1a3f0*/  STL [R1+0x4], R0 ;  /* 0x0000040001007387 */ /* 0x0005e20000100800 */
[----:B------:R-:W-:Y:S05]  /*1a400*/  BRA `(.L_x_2417) ;  /* 0x0000000000287947 */ /* 0x000fea0003800000 */
.L_x_2409:
        /* <DEDUP_REMOVED lines=10> */
.L_x_2417:
[----:B0-----:R-:W3:Y:S04]  /*1a4b0*/  LDL R3, [R1+0x8] ;  /* 0x0000080001037983 */ /* 0x001ee80000100800 */
[----:B-1----:R-:W4:Y:S04]  /*1a4c0*/  LDL R2, [R1+0xc] ;  /* 0x00000c0001027983 */ /* 0x002f280000100800 */
[----:B------:R-:W5:Y:S04]  /*1a4d0*/  LDL R4, [R1] ;  /* 0x0000000001047983 */ /* 0x000f680000100800 */
[----:B------:R-:W5:Y:S01]  /*1a4e0*/  LDL R5, [R1+0x4] ;  /* 0x0000040001057983 */ /* 0x000f620000100800 */
[----:B------:R-:W-:Y:S05]  /*1a4f0*/  WARPSYNC.ALL ;  /* 0x0000000000007948 */ /* 0x000fea0003800000 */
[----:B--2---:R-:W0:Y:S02]  /*1a500*/  S2R R0, SR_TID.X ;  /* 0x0000000000007919 */ /* 0x004e240000002100 */
        /* <DEDUP_REMOVED lines=10> */
.L_x_2406:
[----:B------:R-:W2:Y:S01]  /*1a5b0*/  LDL R0, [R1+0xc] ;  /* 0x00000c0001007983 */ /* 0x000ea20000100800 */
[----:B------:R-:W-:Y:S02]  /*1a5c0*/  ULDC UR4, c[0x0][0xc3c] ;  /* 0x00030f0000047ab9 */ /* 0x000fe40000000800 */
[----:B--2---:R-:W-:-:S13]  /*1a5d0*/  ISETP.GE.AND P0, PT, R0, UR4, PT ;  /* 0x0000000400007c0c */ /* 0x004fda000bf06270 */
[----:B------:R-:W-:Y:S05]  /*1a5e0*/  @!P0 BRA `(.L_x_2418) ;  /* 0xffffff9c00d48947 */ /* 0x000fea000383ffff */
[----:B------:R-:W-:Y:S05]  /*1a5f0*/  BSYNC B8 ;  /* 0x0000000000087941 */ /* 0x000fea0003800000 */
.L_x_2310:
[----:B0-----:R-:W2:Y:S01]  /*1a600*/  LDL.LU R0, [R1+0x58] ;  /* 0x0000580001007983 */ /* 0x001ea20000300800 */
[----:B------:R-:W-:Y:S01]  /*1a610*/  BSSY B0, `(.L_x_2419) ;  /* 0x000000b000007945 */ /* 0x000fe20003800000 */
[----:B-1-3--:R-:W0:Y:S01]  /*1a620*/  S2R R5, SR_CgaCtaId ;  /* 0x0000000000057919 */ /* 0x00ae220000008800 */
        /* <DEDUP_REMOVED lines=9> */
.L_x_2490:
[----:B------:R-:W-:Y:S05]  /*1a6c0*/  BSYNC B0 ;  /* 0x0000000000007941 */ /* 0x000fea0003800000 */
.L_x_2419:
[----:B------:R-:W-:-:S03]  /*1a6d0*/  UMOV UR4, 0xffffffff ;  /* 0xffffffff00047882 */ /* 0x000fc60000000000 */
[----:B------:R-:W-:Y:S05]  /*1a6e0*/  BRA.DIV UR4, `(.L_x_2421) ;  /* 0x00000022043c7947 */ /* 0x000fea000b800000 */
[----:B------:R-:W1:Y:S02]  /*1a6f0*/  S2R R2, SR_TID.X ;  /* 0x0000000000027919 */ /* 0x000e640000002100 */
[----:B-1----:R-:W-:-:S04]  /*1a700*/  SHF.R.U32.HI R2, RZ, 0x5, R2 ;  /* 0x00000005ff027819 */ /* 0x002fc80000011602 */
[----:B------:R-:W-:-:S05]  /*1a710*/  LOP3.LUT R2, R2, 0x3, RZ, 0xc0, !PT ;  /* 0x0000000302027812 */ /* 0x000fca00078ec0ff */
[----:B------:R1:W2:Y:S02]  /*1a720*/  SHFL.IDX PT, R14, R2, RZ, 0x1f ;  /* 0x00001fff020e7589 */ /* 0x0002a400000e0000 */
.L_x_2493:
[----:B--2---:R-:W-:Y:S01]  /*1a730*/  ISETP.NE.AND P0, PT, R14, RZ, PT ;  /* 0x000000ff0e00720c */ /* 0x004fe20003f05270 */
[----:B------:R-:W-:-:S12]  /*1a740*/  BSSY B0, `(.L_x_2422) ;  /* 0x0000027000007945 */ /* 0x000fd80003800000 */
[----:B------:R-:W-:Y:S05]  /*1a750*/  @P0 BRA `(.L_x_2423) ;  /* 0x0000000000940947 */ /* 0x000fea0003800000 */
[----:B------:R-:W-:-:S03]  /*1a760*/  UMOV UR4, 0xffffffff ;  /* 0xffffffff00047882 */ /* 0x000fc60000000000 */
[----:B------:R-:W-:Y:S05]  /*1a770*/  BRA.DIV UR4, `(.L_x_2424) ;  /* 0x00000022044c7947 */ /* 0x000fea000b800000 */
[----:B------:R-:W-:-:S13]  /*1a780*/  ELECT P6, URZ, PT ;  /* 0x00000000003f782f */ /* 0x000fda00038c0000 */
.L_x_2496:
        /* <DEDUP_REMOVED lines=8> */
.L_x_2425:
        /* <DEDUP_REMOVED lines=13> */
.L_x_2497:
[----:B------:R-:W1:Y:S02]  /*1a8e0*/  SYNCS.PHASECHK.TRANS64.TRYWAIT P0, [R7+URZ], R2 ;  /* 0x00000002070075a7 */ /* 0x000e64000800017f */
[----:B-1----:R-:W-:Y:S05]  /*1a8f0*/  @!P0 BRA `(.L_x_2427) ;  /* 0x0000002000208947 */ /* 0x002fea0003800000 */
.L_x_2498:
[----:B------:R-:W-:Y:S05]  /*1a900*/  @!P2 BRA `(.L_x_2428) ;  /* 0x000000000004a947 */ /* 0x000fea0003800000 */
[----:B------:R-:W-:Y:S01]  /*1a910*/  BPT.TRAP 0x1 ;  /* 0x000000040000795c */ /* 0x000fe20000300000 */
.L_x_2428:
[----:B------:R-:W-:-:S04]  /*1a920*/  VIADD R0, R0, 0x36860 ;  /* 0x0003686000007836 */ /* 0x000fc80000000000 */
[----:B------:R-:W-:-:S04]  /*1a930*/  IMAD R4, R19, 0x8, R0 ;  /* 0x0000000813047824 */ /* 0x000fc800078e0200 */
[----:B------:R-:W2:Y:S02]  /*1a940*/  SYNCS.PHASECHK.TRANS64.TRYWAIT P0, [R4+URZ], R5 ;  /* 0x00000005040075a7 */ /* 0x000ea4000800017f */
[----:B--2---:R-:W-:Y:S05]  /*1a950*/  @!P0 BRA `(.L_x_2429) ;  /* 0x00000020001c8947 */ /* 0x004fea0003800000 */
.L_x_2499:
[----:B------:R-:W-:-:S07]  /*1a960*/  IMAD R3, R3, 0x8, R0 ;  /* 0x0000000803037824 */ /* 0x000fce00078e0200 */
.L_x_2430:
[----:B---3--:R3:W4:Y:S02]  /*1a970*/  SYNCS.PHASECHK.TRANS64.TRYWAIT P0, [R3+URZ], R2 ;  /* 0x00000002030075a7 */ /* 0x008724000800017f */
[----:B----4-:R-:W-:Y:S05]  /*1a980*/  @!P0 NANOSLEEP.SYNCS 0x989680 ;  /* 0x009896800000895d */ /* 0x010fea0003900000 */
[----:B------:R-:W4:Y:S02]  /*1a990*/  @!P0 SYNCS.PHASECHK.TRANS64 P0, [R3+URZ], R2 ;  /* 0x00000002030085a7 */ /* 0x000f24000800007f */
[----:B----4-:R-:W-:Y:S05]  /*1a9a0*/  @!P0 BRA `(.L_x_2430) ;  /* 0xfffffffc00f08947 */ /* 0x010fea000383ffff */
.L_x_2423:
[----:B------:R-:W-:Y:S05]  /*1a9b0*/  BSYNC B0 ;  /* 0x0000000000007941 */ /* 0x000fea0003800000 */
.L_x_2422:
[----:B------:R-:W-:Y:S05]  /*1a9c0*/  EXIT ;  /* 0x000000000000794d */ /* 0x000fea0003800000 */
.L_x_2249:
[----:B0-----:R-:W-:-:S04]  /*1a9d0*/  IMAD.U32 R3, RZ, RZ, UR39 ;  /* 0x00000027ff037e24 */ /* 0x001fc8000f8e00ff */
[----:B------:R0:W1:Y:S03]  /*1a9e0*/  SYNCS.PHASECHK.TRANS64.TRYWAIT P1, [R3+URZ+0x36800], R0 ;  /* 0x03680000030075a7 */ /* 0x000066000802017f */
[----:B-1----:R-:W-:Y:S05]  /*1a9f0*/  @!P1 NANOSLEEP.SYNCS 0x989680 ;  /* 0x009896800000995d */ /* 0x002fea0003900000 */
[----:B------:R-:W1:Y:S02]  /*1aa00*/  @!P1 SYNCS.PHASECHK.TRANS64 P1, [R3+URZ+0x36800], R0 ;  /* 0x03680000030095a7 */ /* 0x000e64000802007f */
[----:B-1----:R-:W-:Y:S05]  /*1aa10*/  @!P1 BRA `(.L_x_2249) ;  /* 0xfffffffc00ec9947 */ /* 0x002fea000383ffff */
[----:B------:R-:W-:Y:S05]  /*1aa20*/  BRA `(.L_x_2431) ;  /* 0xfffffe7400e47947 */ /* 0x000fea000383ffff */
.L_x_2253:
[----:B-1----:R1:W2:Y:S02]  /*1aa30*/  SYNCS.PHASECHK.TRANS64.TRYWAIT P2, [R0+URZ+0x36830], R3 ;  /* 0x03683003000075a7 */ /* 0x0022a4000804017f */
[----:B--2---:R-:W-:Y:S05]  /*1aa40*/  @!P2 NANOSLEEP.SYNCS 0x989680 ;  /* 0x009896800000a95d */ /* 0x004fea0003900000 */
[----:B------:R-:W2:Y:S02]  /*1aa50*/  @!P2 SYNCS.PHASECHK.TRANS64 P2, [R0+URZ+0x36830], R3 ;  /* 0x036830030000a5a7 */ /* 0x000ea4000804007f */
[----:B--2---:R-:W-:Y:S05]  /*1aa60*/  @!P2 BRA `(.L_x_2253) ;  /* 0xfffffffc00f0a947 */ /* 0x004fea000383ffff */
[----:B------:R-:W-:Y:S05]  /*1aa70*/  BRA `(.L_x_2252) ;  /* 0xfffffe7800087947 */ /* 0x000fea000383ffff */
.L_x_2258:
[----:B-1----:R-:W-:-:S04]  /*1aa80*/  IMAD.U32 R4, RZ, RZ, UR38 ;  /* 0x00000026ff047e24 */ /* 0x002fc8000f8e00ff */
[----:B------:R1:W2:Y:S03]  /*1aa90*/  SYNCS.PHASECHK.TRANS64.TRYWAIT P3, [R4+URZ+0x36830], R3 ;  /* 0x03683003040075a7 */ /* 0x0002a6000806017f */
[----:B--2---:R-:W-:Y:S05]  /*1aaa0*/  @!P3 NANOSLEEP.SYNCS 0x989680 ;  /* 0x009896800000b95d */ /* 0x004fea0003900000 */
[----:B------:R-:W2:Y:S02]  /*1aab0*/  @!P3 SYNCS.PHASECHK.TRANS64 P3, [R4+URZ+0x36830], R3 ;  /* 0x036830030400b5a7 */ /* 0x000ea4000806007f */
[----:B--2---:R-:W-:Y:S05]  /*1aac0*/  @!P3 BRA `(.L_x_2258) ;  /* 0xfffffffc00ecb947 */ /* 0x004fea000383ffff */
[----:B------:R-:W-:Y:S05]  /*1aad0*/  BRA `(.L_x_2257) ;  /* 0xfffffeb400b47947 */ /* 0x000fea000383ffff */
.L_x_2262:
[----:B-1----:R-:W-:-:S04]  /*1aae0*/  IMAD.U32 R2, RZ, RZ, UR10 ;  /* 0x0000000aff027e24 */ /* 0x002fc8000f8e00ff */
[----:B------:R1:W2:Y:S03]  /*1aaf0*/  SYNCS.PHASECHK.TRANS64.TRYWAIT P3, [R2+URZ+0x36850], R0 ;  /* 0x03685000020075a7 */ /* 0x0002a6000806017f */
[----:B--2---:R-:W-:Y:S05]  /*1ab00*/  @!P3 NANOSLEEP.SYNCS 0x989680 ;  /* 0x009896800000b95d */ /* 0x004fea0003900000 */
[----:B------:R-:W2:Y:S02]  /*1ab10*/  @!P3 SYNCS.PHASECHK.TRANS64 P3, [R2+URZ+0x36850], R0 ;  /* 0x036850000200b5a7 */ /* 0x000ea4000806007f */
[----:B--2---:R-:W-:Y:S05]  /*1ab20*/  @!P3 BRA `(.L_x_2262) ;  /* 0xfffffffc00ecb947 */ /* 0x004fea000383ffff */
[----:B------:R-:W-:Y:S05]  /*1ab30*/  BRA `(.L_x_2261) ;  /* 0xfffffedc005c7947 */ /* 0x000fea000383ffff */
.L_x_2268:
[----:B-1----:R-:W-:-:S04]  /*1ab40*/  IMAD.U32 R4, RZ, RZ, UR6 ;  /* 0x00000006ff047e24 */ /* 0x002fc8000f8e00ff */
[----:B------:R1:W2:Y:S03]  /*1ab50*/  SYNCS.PHASECHK.TRANS64.TRYWAIT P2, [R4+URZ+0x36830], R3 ;  /* 0x03683003040075a7 */ /* 0x0002a6000804017f */
[----:B--2---:R-:W-:Y:S05]  /*1ab60*/  @!P2 NANOSLEEP.SYNCS 0x989680 ;  /* 0x009896800000a95d */ /* 0x004fea0003900000 */
[----:B------:R-:W2:Y:S02]  /*1ab70*/  @!P2 SYNCS.PHASECHK.TRANS64 P2, [R4+URZ+0x36830], R3 ;  /* 0x036830030400a5a7 */ /* 0x000ea4000804007f */
[----:B--2---:R-:W-:Y:S05]  /*1ab80*/  @!P2 BRA `(.L_x_2268) ;  /* 0xfffffffc00eca947 */ /* 0x004fea000383ffff */
[----:B------:R-:W-:Y:S05]  /*1ab90*/  BRA `(.L_x_2267) ;  /* 0xfffffef800dc7947 */ /* 0x000fea000383ffff */
.L_x_2272:
[----:B-1----:R-:W-:-:S04]  /*1aba0*/  IMAD.U32 R2, RZ, RZ, UR10 ;  /* 0x0000000aff027e24 */ /* 0x002fc8000f8e00ff */
[----:B------:R1:W2:Y:S03]  /*1abb0*/  SYNCS.PHASECHK.TRANS64.TRYWAIT P2, [R2+URZ+0x36850], R0 ;  /* 0x03685000020075a7 */ /* 0x0002a6000804017f */
[----:B--2---:R-:W-:Y:S05]  /*1abc0*/  @!P2 NANOSLEEP.SYNCS 0x989680 ;  /* 0x009896800000a95d */ /* 0x004fea0003900000 */
[----:B------:R-:W2:Y:S02]  /*1abd0*/  @!P2 SYNCS.PHASECHK.TRANS64 P2, [R2+URZ+0x36850], R0 ;  /* 0x036850000200a5a7 */ /* 0x000ea4000804007f */
[----:B--2---:R-:W-:Y:S05]  /*1abe0*/  @!P2 BRA `(.L_x_2272) ;  /* 0xfffffffc00eca947 */ /* 0x004fea000383ffff */
[----:B------:R-:W-:Y:S05]  /*1abf0*/  BRA `(.L_x_2271) ;  /* 0xffffff20009c7947 */ /* 0x000fea000383ffff */
.L_x_2277:
[----:B-1----:R-:W-:-:S04]  /*1ac00*/  IMAD.U32 R7, RZ, RZ, UR5 ;  /* 0x00000005ff077e24 */ /* 0x002fc8000f8e00ff */
[----:B------:R1:W2:Y:S03]  /*1ac10*/  SYNCS.PHASECHK.TRANS64.TRYWAIT P0, [R7+URZ+0x36850], R0 ;  /* 0x03685000070075a7 */ /* 0x0002a6000800017f */
[----:B--2---:R-:W-:Y:S05]  /*1ac20*/  @!P0 NANOSLEEP.SYNCS 0x989680 ;  /* 0x009896800000895d */ /* 0x004fea0003900000 */
[----:B------:R-:W2:Y:S02]  /*1ac30*/  @!P0 SYNCS.PHASECHK.TRANS64 P0, [R7+URZ+0x36850], R0 ;  /* 0x03685000070085a7 */ /* 0x000ea4000800007f */
[----:B--2---:R-:W-:Y:S05]  /*1ac40*/  @!P0 BRA `(.L_x_2277) ;  /* 0xfffffffc00ec8947 */ /* 0x004fea000383ffff */
[----:B------:R-:W-:Y:S05]  /*1ac50*/  BRA `(.L_x_2276) ;  /* 0xffffff3c00507947 */ /* 0x000fea000383ffff */
.L_x_2324:
[----:B------:R-:W0:Y:S01]  /*1ac60*/  S2R R4, SR_TID.X ;  /* 0x0000000000047919 */ /* 0x000e220000002100 */
[----:B------:R-:W-:Y:S01]  /*1ac70*/  BSSY B0, `(.L_x_2432) ;  /* 0x000000a000007945 */ /* 0x000fe20003800000 */
[----:B------:R-:W-:Y:S02]  /*1ac80*/  IMAD.MOV.U32 R12, RZ, RZ, RZ ;  /* 0x000000ffff0c7224 */ /* 0x000fe400078e00ff */
[----:B------:R-:W-:Y:S02]  /*1ac90*/  IMAD.MOV.U32 R11, RZ, RZ, 0x1f ;  /* 0x0000001fff0b7424 */ /* 0x000fe400078e00ff */
[----:B------:R-:W-:Y:S01]  /*1aca0*/  IMAD.MOV.U32 R15, RZ, RZ, -0x1 ;  /* 0xffffffffff0f7424 */ /* 0x000fe200078e00ff */
[----:B0-----:R-:W-:-:S04]  /*1acb0*/  SHF.R.U32.HI R4, RZ, 0x5, R4 ;  /* 0x00000005ff047819 */ /* 0x001fc80000011604 */
[----:B------:R-:W-:-:S05]  /*1acc0*/  LOP3.LUT R4, R4, 0x3, RZ, 0xc0, !PT ;  /* 0x0000000304047812 */ /* 0x000fca00078ec0ff */
[----:B------:R-:W-:-:S07]  /*1acd0*/  IMAD.MOV.U32 R13, RZ, RZ, R4 ;  /* 0x000000ffff0d7224 */ /* 0x000fce00078e0004 */
[----:B--2---:R-:W-:Y:S05]  /*1ace0*/  WARPSYNC.COLLECTIVE R15, `(.L_x_2433) ;  /* 0x000000000f087348 */ /* 0x004fea0003c00000 */
[----:B------:R0:W1:Y:S02]  /*1acf0*/  SHFL.IDX P6, R14, R13, R12, R11 ;  /* 0x0000000c0d0e7389 */ /* 0x00006400000c000b */
[----:B012---:R-:W-:Y:S01]  /*1ad00*/  ENDCOLLECTIVE ;  /* 0x000000000000791b */ /* 0x007fe20003800000 */
.L_x_2433:
[----:B------:R-:W-:Y:S05]  /*1ad10*/  BSYNC B0 ;  /* 0x0000000000007941 */ /* 0x000fea0003800000 */
.L_x_2432:
[----:B------:R-:W-:Y:S05]  /*1ad20*/  BRA `(.L_x_2434) ;  /* 0xffffffa800087947 */ /* 0x000fea000383ffff */
.L_x_2326:
[----:B------:R-:W-:Y:S01]  /*1ad30*/  BSSY B0, `(.L_x_2435) ;  /* 0x0000006000007945 */ /* 0x000fe20003800000 */
[----:B------:R-:W-:-:S07]  /*1ad40*/  IMAD.MOV.U32 R15, RZ, RZ, -0x1 ;  /* 0xffffffffff0f7424 */ /* 0x000fce00078e00ff */
[----:B--23--:R-:W-:Y:S05]  /*1ad50*/  WARPSYNC.COLLECTIVE R15, `(.L_x_2436) ;  /* 0x000000000f0c7348 */ /* 0x00cfea0003c00000 */
[----:B------:R-:W-:Y:S02]  /*1ad60*/  ELECT P6, UR62, PT ;  /* 0x00000000003e782f */ /* 0x000fe400038c0000 */
[----:B------:R-:W-:Y:S01]  /*1ad70*/  MOV R14, UR62 ;  /* 0x0000003e000e7c02 */ /* 0x000fe20008000f00 */
[----:B--23--:R-:W-:Y:S10]  /*1ad80*/  ENDCOLLECTIVE ;  /* 0x000000000000791b */ /* 0x00cff40003800000 */
.L_x_2436:
[----:B------:R-:W-:Y:S05]  /*1ad90*/  BSYNC B0 ;  /* 0x0000000000007941 */ /* 0x000fea0003800000 */
.L_x_2435:
[----:B------:R-:W-:Y:S05]  /*1ada0*/  BRA `(.L_x_2437) ;  /* 0xffffffa8000c7947 */ /* 0x000fea000383ffff */
.L_x_2328:
[----:B0-----:R0:W1:Y:S02]  /*1adb0*/  SYNCS.PHASECHK.TRANS64.TRYWAIT P0, [R0+URZ+0x36840], R2 ;  /* 0x03684002000075a7 */ /* 0x001064000800017f */
[----:B-1----:R-:W-:Y:S05]  /*1adc0*/  @!P0 NANOSLEEP.SYNCS 0x989680 ;  /* 0x009896800000895d */ /* 0x002fea0003900000 */
[----:B------:R-:W1:Y:S02]  /*1add0*/  @!P0 SYNCS.PHASECHK.TRANS64 P0, [R0+URZ+0x36840], R2 ;  /* 0x03684002000085a7 */ /* 0x000e64000800007f */
[----:B-1----:R-:W-:Y:S05]  /*1ade0*/  @!P0 BRA `(.L_x_2328) ;  /* 0xfffffffc00f08947 */ /* 0x002fea000383ffff */
[----:B------:R-:W-:Y:S05]  /*1adf0*/  BRA `(.L_x_2438) ;  /* 0xffffffa800707947 */ /* 0x000fea000383ffff */
.L_x_2332:
[----:B------:R-:W2:Y:S01]  /*1ae00*/  LDL.LU R11, [R1+0x38] ;  /* 0x00003800010b7983 */ /* 0x000ea20000300800 */
[----:B------:R-:W-:Y:S01]  /*1ae10*/  IMAD.MOV.U32 R13, RZ, RZ, R3 ;  /* 0x000000ffff0d7224 */ /* 0x000fe200078e0003 */
[----:B------:R-:W-:Y:S01]  /*1ae20*/  LOP3.LUT R5, R5, 0x7f, RZ, 0xc0, !PT ;  /* 0x0000007f05057812 */ /* 0x000fe200078ec0ff */
[----:B------:R-:W-:Y:S02]  /*1ae30*/  IMAD.MOV.U32 R12, RZ, RZ, RZ ;  /* 0x000000ffff0c7224 */ /* 0x000fe400078e00ff */
[----:B------:R-:W-:Y:S01]  /*1ae40*/  IMAD.MOV.U32 R15, RZ, RZ, -0x1 ;  /* 0xffffffffff0f7424 */ /* 0x000fe200078e00ff */
[----:B------:R-:W-:-:S05]  /*1ae50*/  SHF.R.U32.HI R5, RZ, 0x3, R5 ;  /* 0x00000003ff057819 */ /* 0x000fca0000011605 */
[----:B------:R-:W-:-:S04]  /*1ae60*/  IMAD R2, R9, 0x80, R5 ;  /* 0x0000008009027824 */ /* 0x000fc800078e0205 */
[----:B------:R-:W-:Y:S02]  /*1ae70*/  VIADD R5, R2, 0x10 ;  /* 0x0000001002057836 */ /* 0x000fe40000000000 */
[----:B--2---:R-:W-:Y:S02]  /*1ae80*/  IMAD R0, R11, R7, RZ ;  /* 0x000000070b007224 */ /* 0x004fe400078e02ff */
[----:B------:R-:W-:-:S03]  /*1ae90*/  IMAD.MOV.U32 R11, RZ, RZ, 0x181f ;  /* 0x0000181fff0b7424 */ /* 0x000fc600078e00ff */
[----:B------:R-:W-:-:S13]  /*1aea0*/  ISETP.GE.AND P3, PT, R2, R0, PT ;  /* 0x000000000200720c */ /* 0x000fda0003f66270 */
[----:B-----5:R-:W-:Y:S05]  /*1aeb0*/  WARPSYNC.COLLECTIVE R15, `(.L_x_2439) ;  /* 0x000000000f087348 */ /* 0x020fea0003c00000 */
[----:B------:R0:W1:Y:S02]  /*1aec0*/  SHFL.IDX P6, R14, R13, R12, R11 ;  /* 0x0000000c0d0e7389 */ /* 0x00006400000c000b */
[----:B01---5:R-:W-:Y:S01]  /*1aed0*/  ENDCOLLECTIVE ;  /* 0x000000000000791b */ /* 0x023fe20003800000 */
.L_x_2439:
[----:B------:R-:W-:Y:S02]  /*1aee0*/  IMAD.MOV.U32 R13, RZ, RZ, R4 ;  /* 0x000000ffff0d7224 */ /* 0x000fe400078e0004 */
[----:B------:R-:W-:-:S07]  /*1aef0*/  IMAD.MOV.U32 R6, RZ, RZ, R14 ;  /* 0x000000ffff067224 */ /* 0x000fce00078e000e */
[----:B------:R-:W-:Y:S05]  /*1af00*/  WARPSYNC.COLLECTIVE R15, `(.L_x_2440) ;  /* 0x000000000f087348 */ /* 0x000fea0003c00000 */
[----:B------:R0:W1:Y:S02]  /*1af10*/  SHFL.IDX P6, R14, R13, R12, R11 ;  /* 0x0000000c0d0e7389 */ /* 0x00006400000c000b */
[----:B01----:R-:W-:Y:S01]  /*1af20*/  ENDCOLLECTIVE ;  /* 0x000000000000791b */ /* 0x003fe20003800000 */
.L_x_2440:
        /* <DEDUP_REMOVED lines=19> */
.L_x_2441:
[----:B------:R-:W-:Y:S02]  /*1b060*/  IMAD.MOV.U32 R13, RZ, RZ, R4 ;  /* 0x000000ffff0d7224 */ /* 0x000fe400078e0004 */
[----:B------:R-:W-:-:S07]  /*1b070*/  IMAD.MOV.U32 R9, RZ, RZ, R14 ;  /* 0x000000ffff097224 */ /* 0x000fce00078e000e */
[----:B------:R-:W-:Y:S05]  /*1b080*/  WARPSYNC.COLLECTIVE R15, `(.L_x_2442) ;  /* 0x000000000f087348 */ /* 0x000fea0003c00000 */
[----:B------:R0:W1:Y:S02]  /*1b090*/  SHFL.IDX P6, R14, R13, R12, R11 ;  /* 0x0000000c0d0e7389 */ /* 0x00006400000c000b */
[----:B01----:R-:W-:Y:S01]  /*1b0a0*/  ENDCOLLECTIVE ;  /* 0x000000000000791b */ /* 0x003fe20003800000 */
.L_x_2442:
        /* <DEDUP_REMOVED lines=20> */
.L_x_2443:
[----:B------:R-:W-:Y:S02]  /*1b1f0*/  IMAD.MOV.U32 R13, RZ, RZ, R4 ;  /* 0x000000ffff0d7224 */ /* 0x000fe400078e0004 */
[----:B------:R-:W-:-:S05]  /*1b200*/  IMAD.SHL.U32 R9, R9, 0x8, RZ ;  /* 0x0000000809097824 */ /* 0x000fca00078e00ff */
[----:B------:R-:W-:Y:S01]  /*1b210*/  LOP3.LUT R9, R9, 0x38, RZ, 0xc0, !PT ;  /* 0x0000003809097812 */ /* 0x000fe200078ec0ff */
[----:B------:R-:W-:-:S07]  /*1b220*/  IMAD.MOV.U32 R8, RZ, RZ, R14 ;  /* 0x000000ffff087224 */ /* 0x000fce00078e000e */
[----:B------:R-:W-:Y:S05]  /*1b230*/  WARPSYNC.COLLECTIVE R15, `(.L_x_2444) ;  /* 0x000000000f087348 */ /* 0x000fea0003c00000 */
[----:B------:R0:W1:Y:S02]  /*1b240*/  SHFL.IDX P6, R14, R13, R12, R11 ;  /* 0x0000000c0d0e7389 */ /* 0x00006400000c000b */
[----:B01----:R-:W-:Y:S01]  /*1b250*/  ENDCOLLECTIVE ;  /* 0x000000000000791b */ /* 0x003fe20003800000 */
.L_x_2444:
        /* <DEDUP_REMOVED lines=19> */
.L_x_2445:
[----:B------:R-:W-:Y:S02]  /*1b390*/  IMAD.MOV.U32 R13, RZ, RZ, R4 ;  /* 0x000000ffff0d7224 */ /* 0x000fe400078e0004 */
[----:B------:R-:W-:-:S07]  /*1b3a0*/  IMAD.MOV.U32 R6, RZ, RZ, R14 ;  /* 0x000000ffff067224 */ /* 0x000fce00078e000e */
[----:B------:R-:W-:Y:S05]  /*1b3b0*/  WARPSYNC.COLLECTIVE R15, `(.L_x_2446) ;  /* 0x000000000f087348 */ /* 0x000fea0003c00000 */
[----:B------:R0:W1:Y:S02]  /*1b3c0*/  SHFL.IDX P6, R14, R13, R12, R11 ;  /* 0x0000000c0d0e7389 */ /* 0x00006400000c000b */
[----:B01----:R-:W-:Y:S01]  /*1b3d0*/  ENDCOLLECTIVE ;  /* 0x000000000000791b */ /* 0x003fe20003800000 */
.L_x_2446:
        /* <DEDUP_REMOVED lines=19> */
.L_x_2447:
[----:B------:R-:W-:Y:S02]  /*1b510*/  IMAD.MOV.U32 R13, RZ, RZ, R4 ;  /* 0x000000ffff0d7224 */ /* 0x000fe400078e0004 */
[----:B------:R-:W-:-:S07]  /*1b520*/  IMAD.MOV.U32 R6, RZ, RZ, R14 ;  /* 0x000000ffff067224 */ /* 0x000fce00078e000e */
[----:B------:R-:W-:Y:S05]  /*1b530*/  WARPSYNC.COLLECTIVE R15, `(.L_x_2448) ;  /* 0x000000000f087348 */ /* 0x000fea0003c00000 */
[----:B------:R0:W1:Y:S02]  /*1b540*/  SHFL.IDX P6, R14, R13, R12, R11 ;  /* 0x0000000c0d0e7389 */ /* 0x00006400000c000b */
[----:B01----:R-:W-:Y:S01]  /*1b550*/  ENDCOLLECTIVE ;  /* 0x000000000000791b */ /* 0x003fe20003800000 */
.L_x_2448:
        /* <DEDUP_REMOVED lines=19> */
.L_x_2449:
[----:B------:R-:W-:Y:S02]  /*1b690*/  IMAD.MOV.U32 R13, RZ, RZ, R4 ;  /* 0x000000ffff0d7224 */ /* 0x000fe400078e0004 */
[----:B------:R-:W-:-:S07]  /*1b6a0*/  IMAD.MOV.U32 R6, RZ, RZ, R14 ;  /* 0x000000ffff067224 */ /* 0x000fce00078e000e */
[----:B------:R-:W-:Y:S05]  /*1b6b0*/  WARPSYNC.COLLECTIVE R15, `(.L_x_2450) ;  /* 0x000000000f087348 */ /* 0x000fea0003c00000 */
[----:B------:R0:W1:Y:S02]  /*1b6c0*/  SHFL.IDX P6, R14, R13, R12, R11 ;  /* 0x0000000c0d0e7389 */ /* 0x00006400000c000b */
[----:B01----:R-:W-:Y:S01]  /*1b6d0*/  ENDCOLLECTIVE ;  /* 0x000000000000791b */ /* 0x003fe20003800000 */
.L_x_2450:
        /* <DEDUP_REMOVED lines=17> */
.L_x_2451:
[----:B------:R-:W-:-:S05]  /*1b7f0*/  VIADD R7, R2, 0x60 ;  /* 0x0000006002077836 */ /* 0x000fca0000000000 */
[----:B------:R-:W-:Y:S01]  /*1b800*/  ISETP.GE.AND P4, PT, R7, R0, PT ;  /* 0x000000000700720c */ /* 0x000fe20003f86270 */
[----:B------:R-:W-:Y:S02]  /*1b810*/  IMAD.MOV.U32 R13, RZ, RZ, R4 ;  /* 0x000000ffff0d7224 */ /* 0x000fe400078e0004 */
[----:B------:R-:W-:-:S10]  /*1b820*/  IMAD.MOV.U32 R6, RZ, RZ, R14 ;  /* 0x000000ffff067224 */ /* 0x000fd400078e000e */
[----:B------:R-:W-:Y:S05]  /*1b830*/  WARPSYNC.COLLECTIVE R15, `(.L_x_2452) ;  /* 0x000000000f087348 */ /* 0x000fea0003c00000 */
[----:B------:R0:W1:Y:S02]  /*1b840*/  SHFL.IDX P6, R14, R13, R12, R11 ;  /* 0x0000000c0d0e7389 */ /* 0x00006400000c000b */
[----:B01----:R-:W-:Y:S01]  /*1b850*/  ENDCOLLECTIVE ;  /* 0x000000000000791b */ /* 0x003fe20003800000 */
.L_x_2452:
        /* <DEDUP_REMOVED lines=17> */
.L_x_2453:
[----:B------:R-:W-:Y:S02]  /*1b970*/  IMAD.MOV.U32 R13, RZ, RZ, R4 ;  /* 0x000000ffff0d7224 */ /* 0x000fe400078e0004 */
[----:B------:R-:W-:-:S07]  /*1b980*/  IMAD.MOV.U32 R5, RZ, RZ, R14 ;  /* 0x000000ffff057224 */ /* 0x000fce00078e000e */
[----:B------:R-:W-:Y:S05]  /*1b990*/  WARPSYNC.COLLECTIVE R15, `(.L_x_2454) ;  /* 0x000000000f087348 */ /* 0x000fea0003c00000 */
[----:B------:R0:W1:Y:S02]  /*1b9a0*/  SHFL.IDX P6, R14, R13, R12, R11 ;  /* 0x0000000c0d0e7389 */ /* 0x00006400000c000b */
[----:B01----:R-:W-:Y:S01]  /*1b9b0*/  ENDCOLLECTIVE ;  /* 0x000000000000791b */ /* 0x003fe20003800000 */
.L_x_2454:
[----:B------:R-:W-:Y:S01]  /*1b9c0*/  IMAD.MOV.U32 R3, RZ, RZ, R14 ;  /* 0x000000ffff037224 */ /* 0x000fe200078e000e */
[----:B------:R-:W-:Y:S06]  /*1b9d0*/  BRA `(.L_x_2455) ;  /* 0xffffffac00247947 */ /* 0x000fec000383ffff */
.L_x_2337:
[----:B0-----:R0:W3:Y:S02]  /*1b9e0*/  SYNCS.PHASECHK.TRANS64.TRYWAIT P0, [R18+URZ+0x36820], R0 ;  /* 0x03682000120075a7 */ /* 0x0010e4000800017f */
[----:B---3--:R-:W-:Y:S05]  /*1b9f0*/  @!P0 NANOSLEEP.SYNCS 0x989680 ;  /* 0x009896800000895d */ /* 0x008fea0003900000 */
[----:B------:R-:W3:Y:S02]  /*1ba00*/  @!P0 SYNCS.PHASECHK.TRANS64 P0, [R18+URZ+0x36820], R0 ;  /* 0x03682000120085a7 */ /* 0x000ee4000800007f */
[----:B---3--:R-:W-:Y:S05]  /*1ba10*/  @!P0 BRA `(.L_x_2337) ;  /* 0xfffffffc00f08947 */ /* 0x008fea000383ffff */
[----:B------:R-:W-:Y:S05]  /*1ba20*/  BRA `(.L_x_2456) ;  /* 0xffffffac00a87947 */ /* 0x000fea000383ffff */
.L_x_2346:
[----:B-1----:R1:W2:Y:S02]  /*1ba30*/  SYNCS.PHASECHK.TRANS64.TRYWAIT P0, [R3+URZ+0x36840], R2 ;  /* 0x03684002030075a7 */ /* 0x0022a4000800017f */
[----:B--2---:R-:W-:Y:S05]  /*1ba40*/  @!P0 NANOSLEEP.SYNCS 0x989680 ;  /* 0x009896800000895d */ /* 0x004fea0003900000 */
[----:B------:R-:W2:Y:S02]  /*1ba50*/  @!P0 SYNCS.PHASECHK.TRANS64 P0, [R3+URZ+0x36840], R2 ;  /* 0x03684002030085a7 */ /* 0x000ea4000800007f */
[----:B--2---:R-:W-:Y:S05]  /*1ba60*/  @!P0 BRA `(.L_x_2346) ;  /* 0xfffffffc00f08947 */ /* 0x004fea000383ffff */
[----:B------:R-:W-:Y:S05]  /*1ba70*/  BRA `(.L_x_2457) ;  /* 0xffffffb000887947 */ /* 0x000fea000383ffff */
.L_x_2353:
[----:B-1----:R1:W2:Y:S02]  /*1ba80*/  SYNCS.PHASECHK.TRANS64.TRYWAIT P0, [R3+URZ+0x60], R2 ;  /* 0x00006002030075a7 */ /* 0x0022a4000800017f */
[----:B--2---:R-:W-:Y:S05]  /*1ba90*/  @!P0 NANOSLEEP.SYNCS 0x989680 ;  /* 0x009896800000895d */ /* 0x004fea0003900000 */
[----:B------:R-:W2:Y:S02]  /*1baa0*/  @!P0 SYNCS.PHASECHK.TRANS64 P0, [R3+URZ+0x60], R2 ;  /* 0x00006002030085a7 */ /* 0x000ea4000800007f */
[----:B--2---:R-:W-:Y:S05]  /*1bab0*/  @!P0 BRA `(.L_x_2353) ;  /* 0xfffffffc00f08947 */ /* 0x004fea000383ffff */
[----:B------:R-:W-:Y:S05]  /*1bac0*/  BRA `(.L_x_2458) ;  /* 0xffffffb4009c7947 */ /* 0x000fea000383ffff */
.L_x_2363:
[----:B-1----:R1:W2:Y:S02]  /*1bad0*/  SYNCS.PHASECHK.TRANS64.TRYWAIT P0, [R3+URZ+0x36840], R2 ;  /* 0x03684002030075a7 */ /* 0x0022a4000800017f */
[----:B--2---:R-:W-:Y:S05]  /*1bae0*/  @!P0 NANOSLEEP.SYNCS 0x989680 ;  /* 0x009896800000895d */ /* 0x004fea0003900000 */
[----:B------:R-:W2:Y:S02]  /*1baf0*/  @!P0 SYNCS.PHASECHK.TRANS64 P0, [R3+URZ+0x36840], R2 ;  /* 0x03684002030085a7 */ /* 0x000ea4000800007f */
[----:B--2---:R-:W-:Y:S05]  /*1bb00*/  @!P0 BRA `(.L_x_2363) ;  /* 0xfffffffc00f08947 */ /* 0x004fea000383ffff */
[----:B------:R-:W-:Y:S05]  /*1bb10*/  BRA `(.L_x_2459) ;  /* 0xffffffbc006c7947 */ /* 0x000fea000383ffff */
.L_x_2370:
[----:B0-----:R0:W1:Y:S02]  /*1bb20*/  SYNCS.PHASECHK.TRANS64.TRYWAIT P0, [R2+URZ+0x60], R3 ;  /* 0x00006003020075a7 */ /* 0x001064000800017f */
[----:B-1----:R-:W-:Y:S05]  /*1bb30*/  @!P0 NANOSLEEP.SYNCS 0x989680 ;  /* 0x009896800000895d */ /* 0x002fea0003900000 */
[----:B------:R-:W1:Y:S02]  /*1bb40*/  @!P0 SYNCS.PHASECHK.TRANS64 P0, [R2+URZ+0x60], R3 ;  /* 0x00006003020085a7 */ /* 0x000e64000800007f */
[----:B-1----:R-:W-:Y:S05]  /*1bb50*/  @!P0 BRA `(.L_x_2370) ;  /* 0xfffffffc00f08947 */ /* 0x002fea000383ffff */
[----:B------:R-:W-:Y:S05]  /*1bb60*/  BRA `(.L_x_2460) ;  /* 0xffffffc000807947 */ /* 0x000fea000383ffff */
.L_x_2380:
[----:B--2---:R2:W3:Y:S02]  /*1bb70*/  SYNCS.PHASECHK.TRANS64.TRYWAIT P0, [R2+URZ+0x36840], R3 ;  /* 0x03684003020075a7 */ /* 0x0044e4000800017f */
[----:B---3--:R-:W-:Y:S05]  /*1bb80*/  @!P0 NANOSLEEP.SYNCS 0x989680 ;  /* 0x009896800000895d */ /* 0x008fea0003900000 */
[----:B------:R-:W3:Y:S02]  /*1bb90*/  @!P0 SYNCS.PHASECHK.TRANS64 P0, [R2+URZ+0x36840], R3 ;  /* 0x03684003020085a7 */ /* 0x000ee4000800007f */
[----:B---3--:R-:W-:Y:S05]  /*1bba0*/  @!P0 BRA `(.L_x_2380) ;  /* 0xfffffffc00f08947 */ /* 0x008fea000383ffff */
[----:B------:R-:W-:Y:S05]  /*1bbb0*/  BRA `(.L_x_2461) ;  /* 0xffffffc800207947 */ /* 0x000fea000383ffff */
.L_x_2387:
[----:B0-----:R0:W1:Y:S02]  /*1bbc0*/  SYNCS.PHASECHK.TRANS64.TRYWAIT P0, [R2+URZ+0x60], R5 ;  /* 0x00006005020075a7 */ /* 0x001064000800017f */
[----:B-1----:R-:W-:Y:S05]  /*1bbd0*/  @!P0 NANOSLEEP.SYNCS 0x989680 ;  /* 0x009896800000895d */ /* 0x002fea0003900000 */
[----:B------:R-:W1:Y:S02]  /*1bbe0*/  @!P0 SYNCS.PHASECHK.TRANS64 P0, [R2+URZ+0x60], R5 ;  /* 0x00006005020085a7 */ /* 0x000e64000800007f */
[----:B-1----:R-:W-:Y:S05]  /*1bbf0*/  @!P0 BRA `(.L_x_2387) ;  /* 0xfffffffc00f08947 */ /* 0x002fea000383ffff */
[----:B------:R-:W-:Y:S05]  /*1bc00*/  BRA `(.L_x_2462) ;  /* 0xffffffcc00347947 */ /* 0x000fea000383ffff */
.L_x_2399:
[----:B--2---:R2:W3:Y:S02]  /*1bc10*/  SYNCS.PHASECHK.TRANS64.TRYWAIT P0, [R0+URZ+0x36860], R2 ;  /* 0x03686002000075a7 */ /* 0x0044e4000800017f */
[----:B---3--:R-:W-:Y:S05]  /*1bc20*/  @!P0 NANOSLEEP.SYNCS 0x989680 ;  /* 0x009896800000895d */ /* 0x008fea0003900000 */
[----:B------:R-:W3:Y:S02]  /*1bc30*/  @!P0 SYNCS.PHASECHK.TRANS64 P0, [R0+URZ+0x36860], R2 ;  /* 0x03686002000085a7 */ /* 0x000ee4000800007f */
[----:B---3--:R-:W-:Y:S05]  /*1bc40*/  @!P0 BRA `(.L_x_2399) ;  /* 0xfffffffc00f08947 */ /* 0x008fea000383ffff */
[----:B------:R-:W-:Y:S05]  /*1bc50*/  BRA `(.L_x_2463) ;  /* 0xffffffd000c07947 */ /* 0x000fea000383ffff */
.L_x_2407:
[----:B------:R-:W3:Y:S01]  /*1bc60*/  LDL R0, [R1] ;  /* 0x0000000001007983 */ /* 0x000ee20000100800 */
[----:B------:R-:W-:Y:S01]  /*1bc70*/  BSSY B0, `(.L_x_2464) ;  /* 0x0000008000007945 */ /* 0x000fe20003800000 */
[----:B------:R-:W-:Y:S02]  /*1bc80*/  IMAD.MOV.U32 R12, RZ, RZ, RZ ;  /* 0x000000ffff0c7224 */ /* 0x000fe400078e00ff */
[----:B------:R-:W-:Y:S02]  /*1bc90*/  IMAD.MOV.U32 R11, RZ, RZ, 0x1f ;  /* 0x0000001fff0b7424 */ /* 0x000fe400078e00ff */
[----:B------:R-:W-:Y:S02]  /*1bca0*/  IMAD.MOV.U32 R15, RZ, RZ, -0x1 ;  /* 0xffffffffff0f7424 */ /* 0x000fe400078e00ff */
[----:B---3--:R-:W-:-:S07]  /*1bcb0*/  IMAD.MOV.U32 R13, RZ, RZ, R0 ;  /* 0x000000ffff0d7224 */ /* 0x008fce00078e0000 */
[----:B-12---:R-:W-:Y:S05]  /*1bcc0*/  WARPSYNC.COLLECTIVE R15, `(.L_x_2465) ;  /* 0x000000000f087348 */ /* 0x006fea0003c00000 */
[----:B------:R0:W3:Y:S02]  /*1bcd0*/  SHFL.IDX P6, R14, R13, R12, R11 ;  /* 0x0000000c0d0e7389 */ /* 0x0000e400000c000b */
[----:B0123--:R-:W-:Y:S01]  /*1bce0*/  ENDCOLLECTIVE ;  /* 0x000000000000791b */ /* 0x00ffe20003800000 */
.L_x_2465:
[----:B------:R-:W-:Y:S05]  /*1bcf0*/  BSYNC B0 ;  /* 0x0000000000007941 */ /* 0x000fea0003800000 */
.L_x_2464:
        /* <DEDUP_REMOVED lines=9> */
.L_x_2466:
        /* <DEDUP_REMOVED lines=12> */
[----:B------:R-:W-:Y:S02]  /*1be50*/  CS2R R6, SRZ ;  /* 0x0000000000067805 */ /* 0x000fe4000001ff00 */
[C---:B------:R-:W-:Y:S02]  /*1be60*/  ISETP.GE.U32.AND P2, PT, R10.reuse, 0x2, PT ;  /* 0x000000020a00780c */ /* 0x040fe40003f46070 */
[C---:B------:R-:W-:Y:S02]  /*1be70*/  ISETP.GE.U32.AND P3, PT, R10.reuse, 0x4, PT ;  /* 0x000000040a00780c */ /* 0x040fe40003f66070 */
[C---:B------:R-:W-:Y:S02]  /*1be80*/  ISETP.GE.U32.AND P4, PT, R10.reuse, 0x8, PT ;  /* 0x000000080a00780c */ /* 0x040fe40003f86070 */
[----:B------:R-:W-:Y:S01]  /*1be90*/  ISETP.GE.U32.AND P5, PT, R10, 0x10, PT ;  /* 0x000000100a00780c */ /* 0x000fe20003fa6070 */
[----:B--2---:R-:W-:-:S02]  /*1bea0*/  @!P1 IMAD.MOV.U32 R6, RZ, RZ, R5 ;  /* 0x000000ffff069224 */ /* 0x004fc400078e0005 */
[----:B------:R-:W-:Y:S02]  /*1beb0*/  IMAD.MOV.U32 R5, RZ, RZ, RZ ;  /* 0x000000ffff057224 */ /* 0x000fe400078e00ff */
[----:B---3--:R-:W-:Y:S01]  /*1bec0*/  @!P1 IMAD.MOV.U32 R7, RZ, RZ, R2 ;  /* 0x000000ffff079224 */ /* 0x008fe200078e0002 */
[----:B------:R-:W-:-:S03]  /*1bed0*/  ISETP.NE.AND P1, PT, R10, RZ, PT ;  /* 0x000000ff0a00720c */ /* 0x000fc60003f25270 */
[----:B------:R-:W-:-:S04]  /*1bee0*/  IMAD R2, R7, R6, RZ ;  /* 0x0000000607027224 */ /* 0x000fc800078e02ff */
[----:B------:R-:W-:-:S07]  /*1bef0*/  IMAD.MOV.U32 R13, RZ, RZ, R2 ;  /* 0x000000ffff0d7224 */ /* 0x000fce00078e0002 */
[----:B------:R-:W-:Y:S05]  /*1bf00*/  WARPSYNC.COLLECTIVE R15, `(.L_x_2467) ;  /* 0x000000000f087348 */ /* 0x000fea0003c00000 */
[----:B------:R0:W1:Y:S02]  /*1bf10*/  SHFL.UP P6, R14, R13, R12, R11 ;  /* 0x0400000c0d0e7389 */ /* 0x00006400000c000b */
[----:B01----:R-:W-:Y:S01]  /*1bf20*/  ENDCOLLECTIVE ;  /* 0x000000000000791b */ /* 0x003fe20003800000 */
.L_x_2467:
        /* <DEDUP_REMOVED lines=8> */
.L_x_2468:
        /* <DEDUP_REMOVED lines=8> */
.L_x_2469:
        /* <DEDUP_REMOVED lines=8> */
.L_x_2470:
        /* <DEDUP_REMOVED lines=8> */
.L_x_2471:
        /* <DEDUP_REMOVED lines=9> */
.L_x_2472:
[----:B------:R-:W-:Y:S01]  /*1c1c0*/  IMAD.MOV.U32 R9, RZ, RZ, R14 ;  /* 0x000000ffff097224 */ /* 0x000fe200078e000e */
[----:B------:R-:W-:Y:S06]  /*1c1d0*/  BRA `(.L_x_2473) ;  /* 0xffffffd400707947 */ /* 0x000fec000383ffff */
.L_x_2410:
        /* <DEDUP_REMOVED lines=8> */
.L_x_2475:
[----:B------:R-:W-:Y:S05]  /*1c260*/  BSYNC B0 ;  /* 0x0000000000007941 */ /* 0x000fea0003800000 */
.L_x_2474:
        /* <DEDUP_REMOVED lines=10> */
.L_x_2476:
        /* <DEDUP_REMOVED lines=8> */
.L_x_2477:
        /* <DEDUP_REMOVED lines=8> */
.L_x_2478:
        /* <DEDUP_REMOVED lines=8> */
.L_x_2479:
        /* <DEDUP_REMOVED lines=9> */
.L_x_2480:
[----:B------:R-:W-:Y:S01]  /*1c520*/  IMAD.MOV.U32 R9, RZ, RZ, R14 ;  /* 0x000000ffff097224 */ /* 0x000fe200078e000e */
[----:B------:R-:W-:Y:S06]  /*1c530*/  BRA `(.L_x_2481) ;  /* 0xffffffd400487947 */ /* 0x000fec000383ffff */
.L_x_2412:
[----:B------:R-:W-:Y:S01]  /*1c540*/  BSSY B0, `(.L_x_2482) ;  /* 0x0000006000007945 */ /* 0x000fe20003800000 */
[----:B------:R-:W-:Y:S01]  /*1c550*/  PLOP3.LUT P6, PT, P6, PT, PT, 0x8, 0x0 ;  /* 0x000000000000781c */ /* 0x000fe200037ce170 */
[----:B------:R-:W-:-:S12]  /*1c560*/  IMAD.MOV.U32 R15, RZ, RZ, -0x1 ;  /* 0xffffffffff0f7424 */ /* 0x000fd800078e00ff */
[----:B0-----:R-:W-:Y:S05]  /*1c570*/  WARPSYNC.COLLECTIVE R15, `(.L_x_2483) ;  /* 0x000000000f087348 */ /* 0x001fea0003c00000 */
[----:B------:R-:W-:Y:S01]  /*1c580*/  VOTE.ANY R14, PT, P6 ;  /* 0x00000000000e7806 */ /* 0x000fe200030e0100 */
[----:B0-----:R-:W-:Y:S06]  /*1c590*/  ENDCOLLECTIVE ;  /* 0x000000000000791b */ /* 0x001fec0003800000 */
.L_x_2483:
[----:B------:R-:W-:Y:S05]  /*1c5a0*/  BSYNC B0 ;  /* 0x0000000000007941 */ /* 0x000fea0003800000 */
.L_x_2482:
        /* <DEDUP_REMOVED lines=10> */
.L_x_2484:
[----:B------:R-:W-:Y:S02]  /*1c650*/  IMAD.MOV.U32 R13, RZ, RZ, R7 ;  /* 0x000000ffff0d7224 */ /* 0x000fe400078e0007 */
[----:B------:R-:W-:-:S07]  /*1c660*/  IMAD.MOV.U32 R0, RZ, RZ, R14 ;  /* 0x000000ffff007224 */ /* 0x000fce00078e000e */
[----:B------:R-:W-:Y:S05]  /*1c670*/  WARPSYNC.COLLECTIVE R15, `(.L_x_2485) ;  /* 0x000000000f087348 */ /* 0x000fea0003c00000 */
[----:B------:R0:W1:Y:S02]  /*1c680*/  SHFL.IDX P6, R14, R13, R12, R11 ;  /* 0x0000000c0d0e7389 */ /* 0x00006400000c000b */
[----:B01----:R-:W-:Y:S01]  /*1c690*/  ENDCOLLECTIVE ;  /* 0x000000000000791b */ /* 0x003fe20003800000 */
.L_x_2485:
[----:B------:R-:W-:Y:S02]  /*1c6a0*/  IMAD.MOV.U32 R7, RZ, RZ, R14 ;  /* 0x000000ffff077224 */ /* 0x000fe400078e000e */
[----:B------:R-:W-:-:S05]  /*1c6b0*/  IMAD.IADD R6, R10, 0x1, R16 ;  /* 0x000000010a067824 */ /* 0x000fca00078e0210 */
[----:B------:R0:W-:Y:S01]  /*1c6c0*/  STL [R1+0xc], R6 ;  /* 0x00000c0601007387 */ /* 0x0001e20000100800 */
[----:B------:R-:W-:Y:S05]  /*1c6d0*/  BRA `(.L_x_2486) ;  /* 0xffffffd400287947 */ /* 0x000fea000383ffff */
.L_x_2414:
        /* <DEDUP_REMOVED lines=8> */
.L_x_2488:
[----:B------:R-:W-:Y:S05]  /*1c760*/  BSYNC B0 ;  /* 0x0000000000007941 */ /* 0x000fea0003800000 */
.L_x_2487:
[----:B------:R-:W-:Y:S01]  /*1c770*/  IMAD.MOV.U32 R2, RZ, RZ, R14 ;  /* 0x000000ffff027224 */ /* 0x000fe200078e000e */
[----:B------:R-:W-:Y:S06]  /*1c780*/  BRA `(.L_x_2489) ;  /* 0xffffffd400147947 */ /* 0x000fec000383ffff */
.L_x_2420:
[----:B0-----:R0:W1:Y:S02]  /*1c790*/  SYNCS.PHASECHK.TRANS64.TRYWAIT P0, [R0+URZ+0x36820], R3 ;  /* 0x03682003000075a7 */ /* 0x001064000800017f */
[----:B-1----:R-:W-:Y:S05]  /*1c7a0*/  @!P0 NANOSLEEP.SYNCS 0x989680 ;  /* 0x009896800000895d */ /* 0x002fea0003900000 */
[----:B------:R-:W1:Y:S02]  /*1c7b0*/  @!P0 SYNCS.PHASECHK.TRANS64 P0, [R0+URZ+0x36820], R3 ;  /* 0x03682003000085a7 */ /* 0x000e64000800007f */
[----:B-1----:R-:W-:Y:S05]  /*1c7c0*/  @!P0 BRA `(.L_x_2420) ;  /* 0xfffffffc00f08947 */ /* 0x002fea000383ffff */
[----:B------:R-:W-:Y:S05]  /*1c7d0*/  BRA `(.L_x_2490) ;  /* 0xffffffdc00b87947 */ /* 0x000fea000383ffff */
.L_x_2421:
        /* <DEDUP_REMOVED lines=11> */
.L_x_2492:
[----:B------:R-:W-:Y:S05]  /*1c890*/  BSYNC B0 ;  /* 0x0000000000007941 */ /* 0x000fea0003800000 */
.L_x_2491:
[----:B------:R-:W-:Y:S05]  /*1c8a0*/  BRA `(.L_x_2493) ;  /* 0xffffffdc00a07947 */ /* 0x000fea000383ffff */
.L_x_2424:
[----:B------:R-:W-:Y:S01]  /*1c8b0*/  BSSY B1, `(.L_x_2494) ;  /* 0x0000006000017945 */ /* 0x000fe20003800000 */
[----:B------:R-:W-:-:S07]  /*1c8c0*/  IMAD.MOV.U32 R15, RZ, RZ, -0x1 ;  /* 0xffffffffff0f7424 */ /* 0x000fce00078e00ff */
[----:B01----:R-:W-:Y:S05]  /*1c8d0*/  WARPSYNC.COLLECTIVE R15, `(.L_x_2495) ;  /* 0x000000000f0c7348 */ /* 0x003fea0003c00000 */
[----:B------:R-:W-:Y:S02]  /*1c8e0*/  ELECT P6, UR62, PT ;  /* 0x00000000003e782f */ /* 0x000fe400038c0000 */
[----:B------:R-:W-:Y:S01]  /*1c8f0*/  MOV R14, UR62 ;  /* 0x0000003e000e7c02 */ /* 0x000fe20008000f00 */
[----:B01----:R-:W-:Y:S10]  /*1c900*/  ENDCOLLECTIVE ;  /* 0x000000000000791b */ /* 0x003ff40003800000 */
.L_x_2495:
[----:B------:R-:W-:Y:S05]  /*1c910*/  BSYNC B1 ;  /* 0x0000000000017941 */ /* 0x000fea0003800000 */
.L_x_2494:
[----:B------:R-:W-:Y:S05]  /*1c920*/  BRA `(.L_x_2496) ;  /* 0xffffffdc00987947 */ /* 0x000fea000383ffff */
.L_x_2426:
[----:B0-----:R0:W1:Y:S02]  /*1c930*/  SYNCS.PHASECHK.TRANS64.TRYWAIT P0, [R6+URZ], R5 ;  /* 0x00000005060075a7 */ /* 0x001064000800017f */
[----:B-1----:R-:W-:Y:S05]  /*1c940*/  @!P0 NANOSLEEP.SYNCS 0x989680 ;  /* 0x009896800000895d */ /* 0x002fea0003900000 */
[----:B------:R-:W1:Y:S02]  /*1c950*/  @!P0 SYNCS.PHASECHK.TRANS64 P0, [R6+URZ], R5 ;  /* 0x00000005060085a7 */ /* 0x000e64000800007f */
[----:B-1----:R-:W-:Y:S05]  /*1c960*/  @!P0 BRA `(.L_x_2426) ;  /* 0xfffffffc00f08947 */ /* 0x002fea000383ffff */
[----:B------:R-:W-:Y:S05]  /*1c970*/  BRA `(.L_x_2497) ;  /* 0xffffffdc00d87947 */ /* 0x000fea000383ffff */
.L_x_2427:
[----:B-1----:R1:W2:Y:S02]  /*1c980*/  SYNCS.PHASECHK.TRANS64.TRYWAIT P0, [R7+URZ], R2 ;  /* 0x00000002070075a7 */ /* 0x0022a4000800017f */
[----:B--2---:R-:W-:Y:S05]  /*1c990*/  @!P0 NANOSLEEP.SYNCS 0x989680 ;  /* 0x009896800000895d */ /* 0x004fea0003900000 */
[----:B------:R-:W2:Y:S02]  /*1c9a0*/  @!P0 SYNCS.PHASECHK.TRANS64 P0, [R7+URZ], R2 ;  /* 0x00000002070085a7 */ /* 0x000ea4000800007f */
[----:B--2---:R-:W-:Y:S05]  /*1c9b0*/  @!P0 BRA `(.L_x_2427) ;  /* 0xfffffffc00f08947 */ /* 0x004fea000383ffff */
[----:B------:R-:W-:Y:S05]  /*1c9c0*/  BRA `(.L_x_2498) ;  /* 0xffffffdc00cc7947 */ /* 0x000fea000383ffff */
.L_x_2429:
[----:B--2---:R2:W3:Y:S02]  /*1c9d0*/  SYNCS.PHASECHK.TRANS64.TRYWAIT P0, [R4+URZ], R5 ;  /* 0x00000005040075a7 */ /* 0x0044e4000800017f */
[----:B---3--:R-:W-:Y:S05]  /*1c9e0*/  @!P0 NANOSLEEP.SYNCS 0x989680 ;  /* 0x009896800000895d */ /* 0x008fea0003900000 */
[----:B------:R-:W3:Y:S02]  /*1c9f0*/  @!P0 SYNCS.PHASECHK.TRANS64 P0, [R4+URZ], R5 ;  /* 0x00000005040085a7 */ /* 0x000ee4000800007f */
[----:B---3--:R-:W-:Y:S05]  /*1ca00*/  @!P0 BRA `(.L_x_2429) ;  /* 0xfffffffc00f08947 */ /* 0x008fea000383ffff */
[----:B------:R-:W-:Y:S05]  /*1ca10*/  BRA `(.L_x_2499) ;  /* 0xffffffdc00d07947 */ /* 0x000fea000383ffff */
.L_x_2500:
        /* <DEDUP_REMOVED lines=14> */
.L_x_3029:


//--------------------- .text._ZN7cutlass13device_kernelIN5flash11enable_sm90INS1_16FlashAttnFwdSm90INS1_25CollectiveMainloopFwdSm90ILi2EN4cute5tupleIJNS5_1CILi1EEES8_S8_EEENS6_IJNS7_ILi128EEENS7_ILi112EEENS7_ILi192EEEEEELi192ENS_6half_tEfNS_4arch4Sm90ELb1ELb0ELb0ELb1ELb0ELb1ELb0ELb1ELb1ELb1ELb1ELb0EEENS1_21CollectiveEpilogueFwdINS6_IJSA_SC_SB_EEES9_SE_SG_Li256ELb1ELb1ELb1ELb0EEENS1_36VarlenDynamicPersistentTileSchedulerILi128ELi112ELi256ELi128ELb1ELb1ELb1ELb1ELb1ELb1EEEEEEEEEvNT_6ParamsE --------------------------
	.section	.text._ZN7cutlass13device_kernelIN5flash11enable_sm90INS1_16FlashAttnFwdSm90INS1_25CollectiveMainloopFwdSm90ILi2EN4cute5tupleIJNS5_1CILi1EEES8_S8_EEENS6_IJNS7_ILi128EEENS7_ILi112EEENS7_ILi192EEEEEELi192ENS_6half_tEfNS_4arch4Sm90ELb1ELb0ELb0ELb1ELb0ELb1ELb0ELb1ELb1ELb1ELb1ELb0EEENS1_21CollectiveEpilogueFwdINS6_IJSA_SC_SB_EEES9_SE_SG_Li256ELb1ELb1ELb1ELb0EEENS1_36VarlenDynamicPersistentTileSchedulerILi128ELi112ELi256ELi128ELb1ELb1ELb1ELb1ELb1ELb1EEEEEEEEEvNT_6ParamsE,"ax",@progbits
	.align	128
.text._ZN7cutlass13device_kernelIN5flash11enable_sm90INS1_16FlashAttnFwdSm90INS1_25CollectiveMainloopFwdSm90ILi2EN4cute5tupleIJNS5_1CILi1EEES8_S8_EEENS6_IJNS7_ILi128EEENS7_ILi112EEENS7_ILi192EEEEEELi192ENS_6half_tEfNS_4arch4Sm90ELb1ELb0ELb0ELb1ELb0ELb1ELb0ELb1ELb1ELb1ELb1ELb0EEENS1_21CollectiveEpilogueFwdINS6_IJSA_SC_SB_EEES9_SE_SG_Li256ELb1ELb1ELb1ELb0EEENS1_36VarlenDynamicPersistentTileSchedulerILi128ELi112ELi256ELi128ELb1ELb1ELb1ELb1ELb1ELb1EEEEEEEEEvNT_6ParamsE:
        .type           _ZN7cutlass13device_kernelIN5flash11enable_sm90INS1_16FlashAttnFwdSm90INS1_25CollectiveMainloopFwdSm90ILi2EN4cute5tupleIJNS5_1CILi1EEES8_S8_EEENS6_IJNS7_ILi128EEENS7_ILi112EEENS7_ILi192EEEEEELi192ENS_6half_tEfNS_4arch4Sm90ELb1ELb0ELb0ELb1ELb0ELb1ELb0ELb1ELb1ELb1ELb1ELb0EEENS1_21CollectiveEpilogueFwdINS6_IJSA_SC_SB_EEES9_SE_SG_Li256ELb1ELb1ELb1ELb0EEENS1_36VarlenDynamicPersistentTileSchedulerILi128ELi112ELi256ELi128ELb1ELb1ELb1ELb1ELb1ELb1EEEEEEEEEvNT_6ParamsE,@function
        .size           _ZN7cutlass13device_kernelIN5flash11enable_sm90INS1_16FlashAttnFwdSm90INS1_25CollectiveMainloopFwdSm90ILi2EN4cute5tupleIJNS5_1CILi1EEES8_S8_EEENS6_IJNS7_ILi128EEENS7_ILi112EEENS7_ILi192EEEEEELi192ENS_6half_tEfNS_4arch4Sm90ELb1ELb0ELb0ELb1ELb0ELb1ELb0ELb1ELb1ELb1ELb1ELb0EEENS1_21CollectiveEpilogueFwdINS6_IJSA_SC_SB_EEES9_SE_SG_Li256ELb1ELb1ELb1ELb0EEENS1_36VarlenDynamicPersistentTileSchedulerILi128ELi112ELi256ELi128ELb1ELb1ELb1ELb1ELb1ELb1EEEEEEEEEvNT_6ParamsE,(.L_x_3030 - _ZN7cutlass13device_kernelIN5flash11enable_sm90INS1_16FlashAttnFwdSm90INS1_25CollectiveMainloopFwdSm90ILi2EN4cute5tupleIJNS5_1CILi1EEES8_S8_EEENS6_IJNS7_ILi128EEENS7_ILi112EEENS7_ILi192EEEEEELi192ENS_6half_tEfNS_4arch4Sm90ELb1ELb0ELb0ELb1ELb0ELb1ELb0ELb1ELb1ELb1ELb1ELb0EEENS1_21CollectiveEpilogueFwdINS6_IJSA_SC_SB_EEES9_SE_SG_Li256ELb1ELb1ELb1ELb0EEENS1_36VarlenDynamicPersistentTileSchedulerILi128ELi112ELi256ELi128ELb1ELb1ELb1ELb1ELb1ELb1EEEEEEEEEvNT_6ParamsE)
        .other          _ZN7cutlass13device_kernelIN5flash11enable_sm90INS1_16FlashAttnFwdSm90INS1_25CollectiveMainloopFwdSm90ILi2EN4cute5tupleIJNS5_1CILi1EEES8_S8_EEENS6_IJNS7_ILi128EEENS7_ILi112EEENS7_ILi192EEEEEELi192ENS_6half_tEfNS_4arch4Sm90ELb1ELb0ELb0ELb1ELb0ELb1ELb0ELb1ELb1ELb1ELb1ELb0EEENS1_21CollectiveEpilogueFwdINS6_IJSA_SC_SB_EEES9_SE_SG_Li256ELb1ELb1ELb1ELb0EEENS1_36VarlenDynamicPersistentTileSchedulerILi128ELi112ELi256ELi128ELb1ELb1ELb1ELb1ELb1ELb1EEEEEEEEEvNT_6ParamsE,@"STO_CUDA_ENTRY STV_DEFAULT"
_ZN7cutlass13device_kernelIN5flash11enable_sm90INS1_16FlashAttnFwdSm90INS1_25CollectiveMainloopFwdSm90ILi2EN4cute5tupleIJNS5_1CILi1EEES8_S8_EEENS6_IJNS7_ILi128EEENS7_ILi112EEENS7_ILi192EEEEEELi192ENS_6half_tEfNS_4arch4Sm90ELb1ELb0ELb0ELb1ELb0ELb1ELb0ELb1ELb1ELb1ELb1ELb0EEENS1_21CollectiveEpilogueFwdINS6_IJSA_SC_SB_EEES9_SE_SG_Li256ELb1ELb1ELb1ELb0EEENS1_36VarlenDynamicPersistentTileSchedulerILi128ELi112ELi256ELi128ELb1ELb1ELb1ELb1ELb1ELb1EEEEEEEEEvNT_6ParamsE:
        /* <DEDUP_REMOVED lines=24> */
.L_x_2502:
[----:B------:R-:W-:Y:S05]  /*0180*/  BSYNC B0 ;  /* 0x0000000000007941 */ /* 0x000fea0003800000 */
.L_x_2501:
        /* <DEDUP_REMOVED lines=41> */
.L_x_2503:
        /* <DEDUP_REMOVED lines=22> */
.L_x_2504:
        /* <DEDUP_REMOVED lines=18> */
.L_x_2505:
        /* <DEDUP_REMOVED lines=22> */
.L_x_2506:
        /* <DEDUP_REMOVED lines=22> */
.L_x_2507:
        /* <DEDUP_REMOVED lines=10> */
.L_x_2510:
        /* <DEDUP_REMOVED lines=19> */
[----:B------:R-:W-:Y:S01]  /*0b30*/  CS2R R208, SRZ ;  /* 0x0000000000d07805 */ /* 0x000fe2000001ff00 */
[----:B------:R-:W-:Y:S01]  /*0b40*/  IMAD.MOV.U32 R17, RZ, RZ, RZ ;  /* 0x000000ffff117224 */ /* 0x000fe200078e00ff */
[----:B------:R-:W-:Y:S02]  /*0b50*/  SHF.R.S32.HI R3, RZ, 0x1f, R6 ;  /* 0x0000001fff037819 */ /* 0x000fe40000011406 */
[----:B------:R-:W-:Y:S02]  /*0b60*/  MOV R205, RZ ;  /* 0x000000ff00cd7202 */ /* 0x000fe40000000f00 */
[----:B0-----:R-:W-:-:S04]  /*0b70*/  LEA.HI R2, R3, R6, RZ, 0x4 ;  /* 0x0000000603027211 */ /* 0x001fc800078f20ff */
[----:B------:R-:W-:Y:S01]  /*0b80*/  SHF.R.S32.HI R7, RZ, 0x4, R2 ;  /* 0x00000004ff077819 */ /* 0x000fe20000011402 */
[----:B------:R-:W-:-:S03]  /*0b90*/  UIADD3 UR4, UR4, 0x15400, URZ ;  /* 0x0001540004047890 */ /* 0x000fc6000fffe03f */
[----:B------:R-:W-:-:S04]  /*0ba0*/  LEA.HI R4, R2, R7, RZ, 0x1 ;  /* 0x0000000702047211 */ /* 0x000fc800078f08ff */
[----:B------:R-:W-:-:S05]  /*0bb0*/  LOP3.LUT R4, R4, 0x1ffffffe, RZ, 0xc0, !PT ;  /* 0x1ffffffe04047812 */ /* 0x000fca00078ec0ff */
[----:B------:R-:W-:Y:S01]  /*0bc0*/  IMAD.IADD R7, R7, 0x1, -R4 ;  /* 0x0000000107077824 */ /* 0x000fe200078e0a04 */
        /* <DEDUP_REMOVED lines=9> */
[----:B------:R0:W-:Y:S03]  /*0c60*/  STL [R1+0x6c], R21 ;  /* 0x00006c1501007387 */ /* 0x0001e60000100800 */
        /* <DEDUP_REMOVED lines=9> */
[----:B------:R-:W-:Y:S01]  /*0d00*/  IMAD.SHL.U32 R225, R12, 0x2, RZ ;  /* 0x000000020ce17824 */ /* 0x000fe200078e00ff */
[----:B------:R-:W-:Y:S02]  /*0d10*/  IADD3 R11, R8, -R11, RZ ;  /* 0x8000000b080b7210 */ /* 0x000fe40007ffe0ff */
[----:B------:R-:W-:Y:S01]  /*0d20*/  LEA.HI R8, R3, R6, RZ, 0x2 ;  /* 0x0000000603087211 */ /* 0x000fe200078f10ff */
[C---:B------:R-:W-:Y:S01]  /*0d30*/  VIADD R29, R225.reuse, 0x10 ;  /* 0x00000010e11d7836 */ /* 0x040fe20000000000 */
[----:B------:R-:W-:Y:S01]  /*0d40*/  LEA.HI R0, R0, R5, RZ, 0x1 ;  /* 0x0000000500007211 */ /* 0x000fe200078f08ff */
[C---:B------:R-:W-:Y:S01]  /*0d50*/  VIADD R26, R225.reuse, 0x28 ;  /* 0x00000028e11a7836 */ /* 0x040fe20000000000 */
[----:B------:R-:W-:Y:S01]  /*0d60*/  LOP3.LUT R3, R2, 0x3fffff0, RZ, 0xc0, !PT ;  /* 0x03fffff002037812 */ /* 0x000fe200078ec0ff */
[C---:B------:R-:W-:Y:S01]  /*0d70*/  VIADD R27, R225.reuse, 0x20 ;  /* 0x00000020e11b7836 */ /* 0x040fe20000000000 */
[----:B------:R-:W-:Y:S01]  /*0d80*/  LOP3.LUT R0, R0, 0x3fffffe, RZ, 0xc0, !PT ;  /* 0x03fffffe00007812 */ /* 0x000fe200078ec0ff */
[----:B------:R-:W-:Y:S01]  /*0d90*/  VIADD R24, R225, 0x38 ;  /* 0x00000038e1187836 */ /* 0x000fe20000000000 */
[----:B------:R-:W-:Y:S01]  /*0da0*/  SHF.R.S32.HI R2, RZ, 0x5, R9 ;  /* 0x00000005ff027819 */ /* 0x000fe20000011409 */
[----:B------:R-:W-:Y:S01]  /*0db0*/  IMAD.IADD R3, R6, 0x1, -R3 ;  /* 0x0000000106037824 */ /* 0x000fe200078e0a03 */
[----:B------:R-:W-:Y:S01]  /*0dc0*/  SHF.R.S32.HI R204, RZ, 0x2, R8 ;  /* 0x00000002ffcc7819 */ /* 0x000fe20000011408 */
[----:B------:R-:W-:Y:S01]  /*0dd0*/  IMAD.IADD R0, R5, 0x1, -R0 ;  /* 0x0000000105007824 */ /* 0x000fe200078e0a00 */
[----:B------:R-:W-:Y:S01]  /*0de0*/  LOP3.LUT R9, R8, 0xfffffffc, RZ, 0xc0, !PT ;  /* 0xfffffffc08097812 */ /* 0x000fe200078ec0ff */
[----:B------:R-:W-:Y:S01]  /*0df0*/  IMAD R11, R2, 0x10, R11 ;  /* 0x00000010020b7824 */ /* 0x000fe200078e020b */
[----:B------:R-:W-:Y:S01]  /*0e00*/  IADD3 R30, R225, 0x8, RZ ;  /* 0x00000008e11e7810 */ /* 0x000fe20007ffe0ff */
[----:B------:R-:W-:Y:S01]  /*0e10*/  IMAD R10, R4, 0x10, R3 ;  /* 0x00000010040a7824 */ /* 0x000fe200078e0203 */
[----:B------:R-:W-:Y:S01]  /*0e20*/  SHF.R.S32.HI R3, RZ, 0x1f, R8 ;  /* 0x0000001fff037819 */ /* 0x000fe20000011408 */
[----:B------:R-:W-:Y:S01]  /*0e30*/  VIADD R234, R204, 0x40 ;  /* 0x00000040ccea7836 */ /* 0x000fe20000000000 */
[----:B------:R-:W-:Y:S01]  /*0e40*/  LEA R20, R0, R11, 0x6 ;  /* 0x0000000b00147211 */ /* 0x000fe200078e30ff */
[----:B------:R-:W-:Y:S01]  /*0e50*/  IMAD.U32 R0, RZ, RZ, UR5 ;  /* 0x00000005ff007e24 */ /* 0x000fe2000f8e00ff */
[----:B------:R-:W-:Y:S01]  /*0e60*/  LEA.HI R3, R3, R204, RZ, 0x3 ;  /* 0x000000cc03037211 */ /* 0x000fe200078f18ff */
[----:B------:R-:W-:Y:S01]  /*0e70*/  IMAD.IADD R6, R6, 0x1, -R9 ;  /* 0x0000000106067824 */ /* 0x000fe200078e0a09 */
[----:B0-----:R-:W-:Y:S01]  /*0e80*/  IADD3 R21, R225, 0x40, RZ ;  /* 0x00000040e1157810 */ /* 0x001fe20007ffe0ff */
[----:B------:R-:W-:Y:S01]  /*0e90*/  IMAD.SHL.U32 R215, R234, 0x40, RZ ;  /* 0x00000040ead77824 */ /* 0x000fe200078e00ff */
[----:B------:R-:W-:Y:S01]  /*0ea0*/  STL [R1+0x70], R20 ;  /* 0x0000701401007387 */ /* 0x000fe20000100800 */
[----:B------:R-:W-:Y:S01]  /*0eb0*/  IMAD R2, R10, 0x8, R7 ;  /* 0x000000080a027824 */ /* 0x000fe200078e0207 */
[----:B------:R-:W-:Y:S01]  /*0ec0*/  LOP3.LUT R3, R3, 0xfffffff8, RZ, 0xc0, !PT ;  /* 0xfffffff803037812 */ /* 0x000fe200078ec0ff */
[----:B------:R-:W-:Y:S01]  /*0ed0*/  IMAD.U32 R5, RZ, RZ, UR4 ;  /* 0x00000004ff057e24 */ /* 0x000fe2000f8e00ff */
[----:B------:R0:W-:Y:S01]  /*0ee0*/  STL [R1+0x4c], R0 ;  /* 0x00004c0001007387 */ /* 0x0001e20000100800 */
[----:B------:R-:W-:Y:S01]  /*0ef0*/  SHF.R.S32.HI R7, RZ, 0x1f, R234 ;  /* 0x0000001fff077819 */ /* 0x000fe200000114ea */
[----:B------:R-:W-:Y:S01]  /*0f00*/  IMAD.MOV.U32 R9, RZ, RZ, R13 ;  /* 0x000000ffff097224 */ /* 0x000fe200078e000d */
[----:B------:R-:W-:Y:S01]  /*0f10*/  LOP3.LUT R215, R215, 0x1c0, RZ, 0xc0, !PT ;  /* 0x000001c0d7d77812 */ /* 0x000fe200078ec0ff */
[----:B------:R1:W-:Y:S01]  /*0f20*/  STL [R1+0x50], R5 ;  /* 0x0000500501007387 */ /* 0x0003e20000100800 */
[----:B------:R-:W-:Y:S01]  /*0f30*/  IMAD.IADD R3, R204, 0x1, -R3 ;  /* 0x00000001cc037824 */ /* 0x000fe200078e0a03 */
[----:B------:R-:W-:Y:S01]  /*0f40*/  LEA.HI R7, R7, R234, RZ, 0x3 ;  /* 0x000000ea07077211 */ /* 0x000fe200078f18ff */
[C---:B------:R-:W-:Y:S01]  /*0f50*/  IMAD.SHL.U32 R18, R6.reuse, 0x8, RZ ;  /* 0x0000000806127824 */ /* 0x040fe200078e00ff */
[C---:B------:R-:W-:Y:S01]  /*0f60*/  SHF.L.U32 R22, R6.reuse, 0x2, RZ ;  /* 0x0000000206167819 */ /* 0x040fe200000006ff */
[----:B------:R-:W-:Y:S01]  /*0f70*/  VIADD R13, R225, 0x58 ;  /* 0x00000058e10d7836 */ /* 0x000fe20000000000 */
[----:B0-----:R-:W-:Y:S01]  /*0f80*/  LEA.HI R0, R6, R6, RZ, 0x1 ;  /* 0x0000000606007211 */ /* 0x001fe200078f08ff */
[----:B------:R-:W-:Y:S01]  /*0f90*/  IMAD.SHL.U32 R7, R7, 0x40, RZ ;  /* 0x0000004007077824 */ /* 0x000fe200078e00ff */
[----:B------:R-:W-:Y:S01]  /*0fa0*/  SHF.L.U32 R3, R3, 0x6, RZ ;  /* 0x0000000603037819 */ /* 0x000fe200000006ff */
[----:B------:R-:W-:Y:S01]  /*0fb0*/  IMAD.MOV.U32 R10, RZ, RZ, R14 ;  /* 0x000000ffff0a7224 */ /* 0x000fe200078e000e */
[----:B-1----:R-:W-:Y:S01]  /*0fc0*/  LOP3.LUT R5, R0, 0x1ffffffe, RZ, 0xc0, !PT ;  /* 0x1ffffffe00057812 */ /* 0x002fe200078ec0ff */
[----:B------:R-:W-:Y:S01]  /*0fd0*/  IMAD.MOV.U32 R11, RZ, RZ, R15 ;  /* 0x000000ffff0b7224 */ /* 0x000fe200078e000f */
[----:B------:R-:W-:Y:S01]  /*0fe0*/  SHF.R.U32.HI R0, RZ, 0x3, R215 ;  /* 0x00000003ff007819 */ /* 0x000fe200000116d7 */
[----:B------:R-:W-:Y:S01]  /*0ff0*/  IMAD.SHL.U32 R0, R2, 0x8, RZ ;  /* 0x0000000802007824 */ /* 0x000fe200078e00ff */
[----:B------:R-:W-:Y:S01]  /*1000*/  LOP3.LUT R216, R3, 0x1c0, RZ, 0xc0, !PT ;  /* 0x000001c003d87812 */ /* 0x000fe200078ec0ff */
[----:B------:R-:W-:Y:S01]  /*1010*/  IMAD.IADD R5, R6, 0x1, -R5 ;  /* 0x0000000106057824 */ /* 0x000fe200078e0a05 */
[----:B------:R-:W-:Y:S01]  /*1020*/  SHF.R.S32.HI R2, RZ, 0x1f, R29 ;  /* 0x0000001fff027819 */ /* 0x000fe2000001141d */
[C---:B------:R-:W-:Y:S01]  /*1030*/  VIADD R6, R225.reuse, 0x70 ;  /* 0x00000070e1067836 */ /* 0x040fe20000000000 */
[----:B------:R0:W-:Y:S01]  /*1040*/  STL [R1+0x74], R0 ;  /* 0x0000740001007387 */ /* 0x0001e20000100800 */
[----:B------:R-:W-:Y:S01]  /*1050*/  VIADD R14, R225, 0x50 ;  /* 0x00000050e10e7836 */ /* 0x000fe20000000000 */
[----:B------:R-:W-:Y:S01]  /*1060*/  LOP3.LUT R219, R7, 0xfffffe00, RZ, 0xc0, !PT ;  /* 0xfffffe0007db7812 */ /* 0x000fe200078ec0ff */
[C---:B------:R-:W-:Y:S01]  /*1070*/  VIADD R28, R225.reuse, 0x18 ;  /* 0x00000018e11c7836 */ /* 0x040fe20000000000 */
[----:B------:R-:W-:Y:S01]  /*1080*/  SHF.R.S32.HI R2, RZ, 0x1f, R26 ;  /* 0x0000001fff027819 */ /* 0x000fe2000001141a */
[C---:B------:R-:W-:Y:S01]  /*1090*/  VIADD R25, R225.reuse, 0x30 ;  /* 0x00000030e1197836 */ /* 0x040fe20000000000 */
[C---:B------:R-:W-:Y:S01]  /*10a0*/  IADD3 R4, R225.reuse, 0x78, RZ ;  /* 0x00000078e1047810 */ /* 0x040fe20007ffe0ff */
[C---:B------:R-:W-:Y:S01]  /*10b0*/  VIADD R15, R225.reuse, 0x48 ;  /* 0x00000048e10f7836 */ /* 0x040fe20000000000 */
[----:B------:R-:W-:Y:S01]  /*10c0*/  SHF.R.S32.HI R7, RZ, 0x1f, R30 ;  /* 0x0000001fff077819 */ /* 0x000fe2000001141e */
[C---:B------:R-:W-:Y:S01]  /*10d0*/  VIADD R12, R225.reuse, 0x60 ;  /* 0x00000060e10c7836 */ /* 0x040fe20000000000 */
[----:B------:R-:W-:Y:S01]  /*10e0*/  SHF.R.S32.HI R2, RZ, 0x1f, R21 ;  /* 0x0000001fff027819 */ /* 0x000fe20000011415 */
[C---:B0-----:R-:W-:Y:S01]  /*10f0*/  VIADD R0, R225.reuse, 0x88 ;  /* 0x00000088e1007836 */ /* 0x041fe20000000000 */
        /* <DEDUP_REMOVED lines=12> */
[----:B------:R-:W-:Y:S01]  /*11c0*/  SHF.R.U32.HI R217, RZ, 0x3, R216 ;  /* 0x00000003ffd97819 */ /* 0x000fe200000116d8 */
[C---:B------:R-:W-:Y:S01]  /*11d0*/  VIADD R212, R22.reuse, 0x30 ;  /* 0x0000003016d47836 */ /* 0x040fe20000000000 */
[----:B------:R-:W-:Y:S01]  /*11e0*/  SHF.R.S32.HI R28, RZ, 0x1f, R28 ;  /* 0x0000001fff1c7819 */ /* 0x000fe2000001141c */
[C---:B------:R-:W-:Y:S01]  /*11f0*/  VIADD R214, R22.reuse, 0x50 ;  /* 0x0000005016d67836 */ /* 0x040fe20000000000 */
[----:B------:R-:W-:Y:S01]  /*1200*/  SHF.R.S32.HI R25, RZ, 0x1f, R25 ;  /* 0x0000001fff197819 */ /* 0x000fe20000011419 */
[C---:B------:R-:W-:Y:S01]  /*1210*/  IMAD.IADD R206, R22.reuse, 0x1, R211 ;  /* 0x0000000116ce7824 */ /* 0x040fe200078e02d3 */
[----:B------:R-:W-:Y:S01]  /*1220*/  SHF.R.S32.HI R15, RZ, 0x1f, R15 ;  /* 0x0000001fff0f7819 */ /* 0x000fe2000001140f */
[----:B------:R-:W-:Y:S01]  /*1230*/  IMAD.IADD R207, R22, 0x1, R210 ;  /* 0x0000000116cf7824 */ /* 0x000fe200078e02d2 */
[----:B------:R-:W-:Y:S01]  /*1240*/  SHF.R.S32.HI R12, RZ, 0x1f, R12 ;  /* 0x0000001fff0c7819 */ /* 0x000fe2000001140c */
[----:B------:R-:W-:Y:S01]  /*1250*/  VIADD R235, R225, 0x98 ;  /* 0x00000098e1eb7836 */ /* 0x000fe20000000000 */
[----:B------:R-:W-:Y:S01]  /*1260*/  SHF.R.S32.HI R7, RZ, 0x1f, R8 ;  /* 0x0000001fff077819 */ /* 0x000fe20000011408 */
[----:B------:R-:W-:Y:S01]  /*1270*/  IMAD R227, R5, 0x8, R20 ;  /* 0x0000000805e37824 */ /* 0x000fe200078e0214 */
[----:B------:R-:W-:-:S02]  /*1280*/  SHF.R.S32.HI R4, RZ, 0x1f, R4 ;  /* 0x0000001fff047819 */ /* 0x000fc40000011404 */
[----:B------:R-:W-:Y:S02]  /*1290*/  SHF.R.S32.HI R3, RZ, 0x1f, R3 ;  /* 0x0000001fff037819 */ /* 0x000fe40000011403 */
[----:B------:R-:W-:-:S07]  /*12a0*/  SHF.R.S32.HI R0, RZ, 0x1f, R237 ;  /* 0x0000001fff007819 */ /* 0x000fce00000114ed */
.L_x_2742:
[----:B0-----:R-:W0:Y:S01]  /*12b0*/  LDC.64 R230, c[0x0][0xc88] ;  /* 0x00032200ffe67b82 */ /* 0x001e220000000a00 */
[----:B------:R-:W-:Y:S01]  /*12c0*/  ULDC.64 UR4, c[0x0][0xa28] ;  /* 0x00028a0000047ab9 */ /* 0x000fe20000000a00 */
[----:B------:R-:W-:Y:S01]  /*12d0*/  ULDC.64 UR8, c[0x0][0xa18] ;  /* 0x0002860000087ab9 */ /* 0x000fe20000000a00 */
[----:B------:R-:W-:Y:S01]  /*12e0*/  ULDC.64 UR6, c[0x0][0xa08] ;  /* 0x0002820000067ab9 */ /* 0x000fe20000000a00 */
[----:B0-----:R-:W-:-:S06]  /*12f0*/  IMAD.WIDE R230, R11, 0x4, R230 ;  /* 0x000000040be67825 */ /* 0x001fcc00078e02e6 */
[----:B--2---:R-:W2:Y:S01]  /*1300*/  LDG.E R230, desc[UR60][R230.64] ;  /* 0x0000003ce6e67981 */ /* 0x004ea2000c1e1900 */
[----:B------:R-:W-:Y:S01]  /*1310*/  ISETP.NE.U32.AND P2, PT, RZ, UR4, PT ;  /* 0x00000004ff007c0c */ /* 0x000fe2000bf45070 */
[----:B------:R-:W-:Y:S01]  /*1320*/  IMAD.MOV.U32 R26, RZ, RZ, RZ ;  /* 0x000000ffff1a7224 */ /* 0x000fe200078e00ff */
[----:B------:R-:W-:Y:S02]  /*1330*/  ISETP.NE.U32.AND P1, PT, RZ, UR8, PT ;  /* 0x00000008ff007c0c */ /* 0x000fe4000bf25070 */
[----:B------:R-:W-:Y:S02]  /*1340*/  ISETP.NE.AND.EX P2, PT, RZ, UR5, PT, P2 ;  /* 0x00000005ff007c0c */ /* 0x000fe4000bf45320 */
[----:B------:R-:W-:Y:S02]  /*1350*/  ISETP.NE.AND.EX P1, PT, RZ, UR9, PT, P1 ;  /* 0x00000009ff007c0c */ /* 0x000fe4000bf25310 */
[----:B------:R-:W-:Y:S02]  /*1360*/  ISETP.NE.U32.AND P0, PT, RZ, UR6, PT ;  /* 0x00000006ff007c0c */ /* 0x000fe4000bf05070 */
[----:B------:R-:W-:-:S02]  /*1370*/  MOV R8, RZ ;  /* 0x000000ff00087202 */ /* 0x000fc40000000f00 */
[----:B------:R-:W-:Y:S02]  /*1380*/  ISETP.NE.AND.EX P0, PT, RZ, UR7, PT, P0 ;  /* 0x00000007ff007c0c */ /* 0x000fe4000bf05300 */
[----:B--2-4-:R-:W-:Y:S01]  /*1390*/  SHF.R.S32.HI R0, RZ, 0x1f, R230 ;  /* 0x0000001fff007819 */ /* 0x014fe200000114e6 */
[C---:B------:R-:W-:Y:S02]  /*13a0*/  IMAD.SHL.U32 R231, R230.reuse, 0x4, RZ ;  /* 0x00000004e6e77824 */ /* 0x040fe400078e00ff */
[C---:B---3--:R-:W-:Y:S02]  /*13b0*/  @P2 LEA R2, P3, R230.reuse, UR4, 0x2 ;  /* 0x00000004e6022c11 */ /* 0x048fe4000f8610ff */
[C-C-:B------:R-:W-:Y:S01]  /*13c0*/  SHF.L.U64.HI R232, R230.reuse, 0x2, R0.reuse ;  /* 0x00000002e6e87819 */ /* 0x140fe20000010200 */
[----:B------:R0:W-:Y:S01]  /*13d0*/  STL [R1+0x68], R0 ;  /* 0x0000680001007387 */ /* 0x0001e20000100800 */
[----:B------:R-:W-:Y:S01]  /*13e0*/  @P2 LEA.HI.X R3, R230, UR5, R0, 0x2, P3 ;  /* 0x00000005e6032c11 */ /* 0x000fe200098f1400 */
[----:B------:R-:W-:Y:S01]  /*13f0*/  ULDC UR4, c[0x0][0x288] ;  /* 0x0000a20000047ab9 */ /* 0x000fe20000000800 */
[----:B------:R-:W-:-:S03]  /*1400*/  IADD3 R6, P4, R231, UR6, RZ ;  /* 0x00000006e7067c10 */ /* 0x000fc6000ff9e0ff */
[----:B------:R1:W5:Y:S01]  /*1410*/  @P2 LDG.E R8, desc[UR60][R2.64] ;  /* 0x0000003c02082981 */ /* 0x000362000c1e1900 */
[----:B------:R-:W-:Y:S01]  /*1420*/  @P1 IADD3 R4, P2, R231, UR8, RZ ;  /* 0x00000008e7041c10 */ /* 0x000fe2000ff5e0ff */
[----:B------:R-:W-:Y:S01]  /*1430*/  IMAD.U32 R224, RZ, RZ, UR4 ;  /* 0x00000004ffe07e24 */ /* 0x000fe2000f8e00ff */
[C---:B------:R-:W-:Y:S01]  /*1440*/  IADD3.X R7, R232.reuse, UR7, RZ, P4, !PT ;  /* 0x00000007e8077c10 */ /* 0x040fe2000a7fe4ff */
[----:B------:R-:W-:Y:S01]  /*1450*/  ULDC.64 UR4, c[0x0][0x418] ;  /* 0x0001060000047ab9 */ /* 0x000fe20000000a00 */
[----:B------:R-:W-:-:S03]  /*1460*/  @P1 IADD3.X R5, R232, UR9, RZ, P2, !PT ;  /* 0x00000009e8051c10 */ /* 0x000fc600097fe4ff */
[----:B------:R2:W5:Y:S01]  /*1470*/  @P0 LDG.E R26, desc[UR60][R6.64] ;  /* 0x0000003c061a0981 */ /* 0x000562000c1e1900 */
[----:B------:R-:W-:Y:S01]  /*1480*/  UISETP.NE.U32.AND UP0, UPT, UR4, URZ, UPT ;  /* 0x0000003f0400728c */ /* 0x000fe2000bf05070 */
[C---:B-1----:R-:W-:Y:S01]  /*1490*/  LOP3.LUT R2, R10.reuse, 0xff000000, RZ, 0xc0, !PT ;  /* 0xff0000000a027812 */ /* 0x042fe200078ec0ff */
[----:B------:R-:W-:Y:S01]  /*14a0*/  ULDC.64 UR8, c[0x0][0xa20] ;  /* 0x0002880000087ab9 */ /* 0x000fe20000000a00 */
[----:B------:R2:W5:Y:S01]  /*14b0*/  @P1 LDG.E R224, desc[UR60][R4.64] ;  /* 0x0000003c04e01981 */ /* 0x000562000c1e1900 */
[----:B------:R-:W-:Y:S01]  /*14c0*/  UISETP.NE.AND.EX UP0, UPT, UR5, URZ, UPT, UP0 ;  /* 0x0000003f0500728c */ /* 0x000fe2000bf05300 */
[----:B------:R-:W-:Y:S01]  /*14d0*/  ULDC UR4, c[0x0][0x424] ;  /* 0x0001090000047ab9 */ /* 0x000fe20000000800 */
[----:B------:R-:W-:Y:S02]  /*14e0*/  ISETP.NE.U32.AND P2, PT, RZ, UR8, PT ;  /* 0x00000008ff007c0c */ /* 0x000fe4000bf45070 */
[----:B------:R-:W-:Y:S01]  /*14f0*/  USEL UR4, UR4, 0x1, UP0 ;  /* 0x0000000104047887 */ /* 0x000fe20008000000 */
[----:B------:R-:W-:Y:S01]  /*1500*/  ULDC UR5, c[0x0][0x2f0] ;  /* 0x0000bc0000057ab9 */ /* 0x000fe20000000800 */
[----:B0-----:R-:W-:-:S02]  /*1510*/  LOP3.LUT R0, R10, 0xff0000, RZ, 0xc0, !PT ;  /* 0x00ff00000a007812 */ /* 0x001fc400078ec0ff */
[----:B------:R-:W-:Y:S01]  /*1520*/  UIMAD UR4, UR4, UR5, URZ ;  /* 0x00000005040472a4 */ /* 0x000fe2000f8e023f */
[----:B------:R-:W-:Y:S02]  /*1530*/  SHF.R.U32.HI R3, RZ, 0x8, R2 ;  /* 0x00000008ff037819 */ /* 0x000fe40000011602 */
[----:B------:R-:W-:Y:S01]  /*1540*/  ISETP.NE.AND.EX P2, PT, RZ, UR9, PT, P2 ;  /* 0x00000009ff007c0c */ /* 0x000fe2000bf45320 */
[----:B------:R-:W-:Y:S01]  /*1550*/  ULDC UR5, c[0x0][0x348] ;  /* 0x0000d20000057ab9 */ /* 0x000fe20000000800 */
[----:B------:R-:W-:Y:S02]  /*1560*/  LEA.HI R229, R0, R3, RZ, 0x10 ;  /* 0x0000000300e57211 */ /* 0x000fe400078f80ff */
        /* <DEDUP_REMOVED lines=11> */
.L_x_2512:
[----:B------:R-:W-:Y:S02]  /*1620*/  IMAD.U32 R2, RZ, RZ, UR5 ;  /* 0x00000005ff027e24 */ /* 0x000fe4000f8e00ff */
[----:B------:R-:W-:Y:S01]  /*1630*/  IMAD.U32 R25, RZ, RZ, UR4 ;  /* 0x00000004ff197e24 */ /* 0x000fe2000f8e00ff */
[----:B------:R-:W-:Y:S06]  /*1640*/  @!P2 BRA `(.L_x_2513) ;  /* 0x000000000010a947 */ /* 0x000fec0003800000 */
[----:B------:R-:W-:-:S04]  /*1650*/  IADD3 R4, P0, R231, UR8, RZ ;  /* 0x00000008e7047c10 */ /* 0x000fc8000ff1e0ff */
[----:B------:R-:W-:-:S05]  /*1660*/  IADD3.X R5, R232, UR9, RZ, P0, !PT ;  /* 0x00000009e8057c10 */ /* 0x000fca00087fe4ff */
[----:B------:R0:W5:Y:S01]  /*1670*/  LDG.E R25, desc[UR60][R4.64] ;  /* 0x0000003c04197981 */ /* 0x000162000c1e1900 */
[----:B------:R-:W-:Y:S05]  /*1680*/  BRA `(.L_x_2514) ;  /* 0x0000000000107947 */ /* 0x000fea0003800000 */
.L_x_2513:
[----:B------:R-:W-:Y:S05]  /*1690*/  @!P0 BRA `(.L_x_2514) ;  /* 0x00000000000c8947 */ /* 0x000fea0003800000 */
[----:B------:R-:W2:Y:S04]  /*16a0*/  LDG.E R0, desc[UR60][R6.64] ;  /* 0x0000003c06007981 */ /* 0x000ea8000c1e1900 */
[----:B------:R-:W2:Y:S02]  /*16b0*/  LDG.E R25, desc[UR60][R6.64+0x4] ;  /* 0x0000043c06197981 */ /* 0x000ea4000c1e1900 */
[----:B--2---:R-:W-:-:S07]  /*16c0*/  IMAD.IADD R25, R25, 0x1, -R0 ;  /* 0x0000000119197824 */ /* 0x004fce00078e0a00 */
.L_x_2514:
[----:B------:R-:W-:Y:S01]  /*16d0*/  ULDC.64 UR4, c[0x0][0xa10] ;  /* 0x0002840000047ab9 */ /* 0x000fe20000000a00 */
[----:B------:R-:W1:Y:S01]  /*16e0*/  LDC R10, c[0x0][0x448] ;  /* 0x00011200ff0a7b82 */ /* 0x000e620000000800 */
[----:B------:R-:W-:-:S04]  /*16f0*/  ISETP.NE.U32.AND P0, PT, RZ, UR4, PT ;  /* 0x00000004ff007c0c */ /* 0x000fc8000bf05070 */
[----:B------:R-:W-:Y:S01]  /*1700*/  ISETP.NE.AND.EX P0, PT, RZ, UR5, PT, P0 ;  /* 0x00000005ff007c0c */ /* 0x000fe2000bf05300 */
[----:B------:R-:W-:-:S12]  /*1710*/  ULDC.64 UR4, c[0x0][0xa30] ;  /* 0x00028c0000047ab9 */ /* 0x000fd80000000a00 */
[----:B0-----:R-:W0:Y:S02]  /*1720*/  @P0 LDC.64 R4, c[0x0][0xa10] ;  /* 0x00028400ff040b82 */ /* 0x001e240000000a00 */
[----:B0-----:R-:W-:-:S05]  /*1730*/  @P0 IMAD.WIDE R4, R230, 0x4, R4 ;  /* 0x00000004e6040825 */ /* 0x001fca00078e0204 */
[----:B------:R-:W2:Y:S04]  /*1740*/  @P0 LDG.E R0, desc[UR60][R4.64] ;  /* 0x0000003c04000981 */ /* 0x000ea8000c1e1900 */
[----:B------:R0:W2:Y:S01]  /*1750*/  @P0 LDG.E R3, desc[UR60][R4.64+0x4] ;  /* 0x0000043c04030981 */ /* 0x0000a2000c1e1900 */
[----:B------:R-:W-:Y:S02]  /*1760*/  ISETP.NE.U32.AND P1, PT, RZ, UR4, PT ;  /* 0x00000004ff007c0c */ /* 0x000fe4000bf25070 */
[----:B-----5:R-:W-:Y:S02]  /*1770*/  MOV R146, R25 ;  /* 0x0000001900927202 */ /* 0x020fe40000000f00 */
[----:B------:R-:W-:-:S13]  /*1780*/  ISETP.NE.AND.EX P1, PT, RZ, UR5, PT, P1 ;  /* 0x00000005ff007c0c */ /* 0x000fda000bf25310 */
[----:B------:R-:W-:-:S04]  /*1790*/  @P1 IADD3 R6, P2, R231, UR4, RZ ;  /* 0x00000004e7061c10 */ /* 0x000fc8000ff5e0ff */
[----:B------:R-:W-:-:S05]  /*17a0*/  @P1 IADD3.X R7, R232, UR5, RZ, P2, !PT ;  /* 0x00000005e8071c10 */ /* 0x000fca00097fe4ff */
[----:B------:R3:W5:Y:S01]  /*17b0*/  @P1 LDG.E R146, desc[UR60][R6.64] ;  /* 0x0000003c06921981 */ /* 0x000762000c1e1900 */
[----:B-1----:R-:W-:Y:S01]  /*17c0*/  ISETP.NE.AND P1, PT, R10, 0x1, PT ;  /* 0x000000010a00780c */ /* 0x002fe20003f25270 */
[----:B------:R-:W-:Y:S01]  /*17d0*/  IMAD.SHL.U32 R223, R9, 0x80, RZ ;  /* 0x0000008009df7824 */ /* 0x000fe200078e00ff */
[----:B------:R-:W-:Y:S01]  /*17e0*/  BSSY B0, `(.L_x_2515) ;  /* 0x0000037000007945 */ /* 0x000fe20003800000 */
[----:B------:R-:W-:Y:S01]  /*17f0*/  IMAD.IADD R9, R25, 0x1, -R8 ;  /* 0x0000000119097824 */ /* 0x000fe200078e0a08 */
[----:B------:R-:W-:Y:S01]  /*1800*/  LOP3.LUT R236, R229, 0xff, RZ, 0xc0, !PT ;  /* 0x000000ffe5ec7812 */ /* 0x000fe200078ec0ff */
[----:B0-----:R-:W-:Y:S01]  /*1810*/  VIADD R4, R223, 0x7f ;  /* 0x0000007fdf047836 */ /* 0x001fe20000000000 */
[----:B------:R-:W-:Y:S01]  /*1820*/  SHF.R.U32.HI R229, RZ, 0x10, R229 ;  /* 0x00000010ffe57819 */ /* 0x000fe200000116e5 */
[----:B---3--:R-:W-:-:S06]  /*1830*/  IMAD.MOV.U32 R6, RZ, RZ, RZ ;  /* 0x000000ffff067224 */ /* 0x008fcc00078e00ff */
[----:B------:R-:W0:Y:S08]  /*1840*/  @P1 LDC R11, c[0x0][0x44c] ;  /* 0x00011300ff0b1b82 */ /* 0x000e300000000800 */
[----:B------:R-:W1:Y:S01]  /*1850*/  @P1 LDC R5, c[0x0][0x450] ;  /* 0x00011400ff051b82 */ /* 0x000e620000000800 */
[----:B--2---:R-:W-:Y:S02]  /*1860*/  @P0 IMAD.IADD R2, R3, 0x1, -R0 ;  /* 0x0000000103020824 */ /* 0x004fe400078e0a00 */
[----:B0-----:R-:W-:-:S04]  /*1870*/  @P1 IMAD.HI.U32 R0, R4, R11, RZ ;  /* 0x0000000b04001227 */ /* 0x001fc800078e00ff */
[----:B------:R-:W-:Y:S01]  /*1880*/  IMAD.IADD R226, R9, 0x1, R2 ;  /* 0x0000000109e27824 */ /* 0x000fe200078e0202 */
[----:B-1----:R-:W-:-:S03]  /*1890*/  @P1 SHF.R.U32.HI R4, RZ, R5, R0 ;  /* 0x00000005ff041219 */ /* 0x002fc60000011600 */
[C---:B------:R-:W-:Y:S01]  /*18a0*/  VIADD R5, R226.reuse, 0x6f ;  /* 0x0000006fe2057836 */ /* 0x040fe20000000000 */
[----:B------:R-:W-:-:S04]  /*18b0*/  IADD3 R150, R226, 0x70, -R224 ;  /* 0x00000070e2967810 */ /* 0x000fc80007ffe8e0 */
[----:B------:R-:W-:Y:S01]  /*18c0*/  IADD3 R7, R150, R4, RZ ;  /* 0x0000000496077210 */ /* 0x000fe20007ffe0ff */
[----:B------:R-:W-:-:S04]  /*18d0*/  IMAD.MOV.U32 R4, RZ, RZ, RZ ;  /* 0x000000ffff047224 */ /* 0x000fc800078e00ff */
[----:B------:R-:W-:-:S04]  /*18e0*/  IMAD.HI R4, R5, -0x6db6db6d, R4 ;  /* 0x9249249305047827 */ /* 0x000fc800078e0204 */
[----:B------:R-:W-:Y:S01]  /*18f0*/  IMAD.HI R6, R7, -0x6db6db6d, R6 ;  /* 0x9249249307067827 */ /* 0x000fe200078e0206 */
[----:B------:R-:W-:-:S04]  /*1900*/  SHF.R.U32.HI R151, RZ, 0x1f, R4 ;  /* 0x0000001fff977819 */ /* 0x000fc80000011604 */
[----:B------:R-:W-:Y:S02]  /*1910*/  SHF.R.U32.HI R3, RZ, 0x1f, R6 ;  /* 0x0000001fff037819 */ /* 0x000fe40000011606 */
[----:B------:R-:W-:Y:S02]  /*1920*/  LEA.HI.SX32 R151, R4, R151, 0x1a ;  /* 0x0000009704977211 */ /* 0x000fe400078fd2ff */
[----:B------:R-:W-:Y:S01]  /*1930*/  LEA.HI.SX32 R6, R6, R3, 0x1a ;  /* 0x0000000306067211 */ /* 0x000fe200078fd2ff */
[----:B------:R-:W-:-:S03]  /*1940*/  IMAD.MOV.U32 R3, RZ, RZ, RZ ;  /* 0x000000ffff037224 */ /* 0x000fc600078e00ff */
[----:B------:R-:W-:-:S04]  /*1950*/  VIMNMX R10, R151, R6, PT ;  /* 0x00000006970a7248 */ /* 0x000fc80003fe0100 */
[----:B------:R-:W-:-:S13]  /*1960*/  ISETP.GE.AND P0, PT, R10, 0x1, PT ;  /* 0x000000010a00780c */ /* 0x000fda0003f06270 */
[----:B------:R-:W-:Y:S05]  /*1970*/  @!P0 BRA `(.L_x_2516) ;  /* 0x0000000000748947 */ /* 0x000fea0003800000 */
[----:B------:R-:W-:Y:S01]  /*1980*/  ISETP.NE.AND P0, PT, R229, RZ, PT ;  /* 0x000000ffe500720c */ /* 0x000fe20003f05270 */
[----:B------:R-:W-:-:S03]  /*1990*/  ULDC UR4, c[0x0][0x9f0] ;  /* 0x00027c0000047ab9 */ /* 0x000fc60000000800 */
[----:B------:R-:W-:-:S04]  /*19a0*/  SEL R11, R229, UR4, P0 ;  /* 0x00000004e50b7c07 */ /* 0x000fc80008000000 */
[-C--:B------:R-:W-:Y:S02]  /*19b0*/  IABS R6, R11.reuse ;  /* 0x0000000b00067213 */ /* 0x080fe40000000000 */
[----:B------:R-:W-:Y:S02]  /*19c0*/  IADD3 R0, R11, -0x1, R10 ;  /* 0xffffffff0b007810 */ /* 0x000fe40007ffe00a */
[----:B------:R-:W0:Y:S01]  /*19d0*/  I2F.RP R3, R6 ;  /* 0x0000000600037306 */ /* 0x000e220000209400 */
[-C--:B------:R-:W-:Y:S02]  /*19e0*/  IABS R12, R11.reuse ;  /* 0x0000000b000c7213 */ /* 0x080fe40000000000 */
[----:B------:R-:W-:Y:S02]  /*19f0*/  IABS R8, R0 ;  /* 0x0000000000087213 */ /* 0x000fe40000000000 */
[----:B------:R-:W-:-:S04]  /*1a00*/  LOP3.LUT R0, R0, R11, RZ, 0x3c, !PT ;  /* 0x0000000b00007212 */ /* 0x000fc800078e3cff */
[----:B------:R-:W-:Y:S01]  /*1a10*/  ISETP.GE.AND P2, PT, R0, RZ, PT ;  /* 0x000000ff0000720c */ /* 0x000fe20003f46270 */
[----:B0-----:R-:W0:Y:S02]  /*1a20*/  MUFU.RCP R3, R3 ;  /* 0x0000000300037308 */ /* 0x001e240000001000 */
[----:B0-----:R-:W-:Y:S02]  /*1a30*/  VIADD R4, R3, 0xffffffe ;  /* 0x0ffffffe03047836 */ /* 0x001fe40000000000 */
[----:B------:R-:W-:-:S04]  /*1a40*/  IMAD.MOV R3, RZ, RZ, -R12 ;  /* 0x000000ffff037224 */ /* 0x000fc800078e0a0c */
[----:B------:R0:W1:Y:S02]  /*1a50*/  F2I.FTZ.U32.TRUNC.NTZ R5, R4 ;  /* 0x0000000400057305 */ /* 0x000064000021f000 */
[----:B0-----:R-:W-:Y:S01]  /*1a60*/  MOV R4, RZ ;  /* 0x000000ff00047202 */ /* 0x001fe20000000f00 */
        /* <DEDUP_REMOVED lines=14> */
.L_x_2516:
[----:B------:R-:W-:Y:S05]  /*1b50*/  BSYNC B0 ;  /* 0x0000000000007941 */ /* 0x000fea0003800000 */
.L_x_2515:
        /* <DEDUP_REMOVED lines=11> */
[----:B------:R-:W-:Y:S01]  /*1c10*/  @P0 MOV R4, RZ ;  /* 0x000000ff00040202 */ /* 0x000fe20000000f00 */
[----:B------:R-:W-:-:S04]  /*1c20*/  @P0 VIADD R5, R3, 0x6f ;  /* 0x0000006f03050836 */ /* 0x000fc80000000000 */
[----:B------:R-:W-:-:S05]  /*1c30*/  @P0 IMAD.HI R4, R5, -0x6db6db6d, R4 ;  /* 0x9249249305040827 */ /* 0x000fca00078e0204 */
        /* <DEDUP_REMOVED lines=15> */
[----:B------:R-:W-:Y:S01]  /*1d30*/  MOV R10, UR6 ;  /* 0x00000006000a7c02 */ /* 0x000fe20008000f00 */
        /* <DEDUP_REMOVED lines=8> */
.L_x_2519:
[----:B------:R-:W-:Y:S05]  /*1dc0*/  BSYNC B6 ;  /* 0x0000000000067941 */ /* 0x000fea0003800000 */
.L_x_2518:
        /* <DEDUP_REMOVED lines=19> */
[----:B-1---5:R-:W-:Y:S05]  /*1f00*/  CALL.ABS.NOINC R14 ;  /* 0x000000000e007343 */ /* 0x022fea0003c00000 */
.L_x_2521:
[----:B------:R-:W-:Y:S05]  /*1f10*/  BSYNC B6 ;  /* 0x0000000000067941 */ /* 0x000fea0003800000 */
.L_x_2520:
[----:B------:R-:W-:Y:S01]  /*1f20*/  ULDC.64 UR4, c[0x0][0x9f8] ;  /* 0x00027e0000047ab9 */ /* 0x000fe20000000a00 */
[----:B------:R-:W-:Y:S01]  /*1f30*/  IMAD.MOV.U32 R6, RZ, RZ, R230 ;  /* 0x000000ffff067224 */ /* 0x000fe200078e00e6 */
[----:B------:R-:W-:Y:S01]  /*1f40*/  ISETP.NE.U32.AND P0, PT, RZ, UR4, PT ;  /* 0x00000004ff007c0c */ /* 0x000fe2000bf05070 */
[----:B------:R-:W2:Y:S01]  /*1f50*/  LDL.LU R20, [R1+0x20] ;  /* 0x0000200001147983 */ /* 0x000ea20000300800 */
[----:B------:R-:W-:Y:S01]  /*1f60*/  ULDC UR6, c[0x0][0x2f4] ;  /* 0x0000bd0000067ab9 */ /* 0x000fe20000000800 */
[----:B------:R-:W0:Y:S01]  /*1f70*/  LDC.64 R110, c[0x0][0x300] ;  /* 0x0000c000ff6e7b82 */ /* 0x000e220000000a00 */
[----:B------:R-:W-:Y:S01]  /*1f80*/  ISETP.NE.AND.EX P0, PT, RZ, UR5, PT, P0 ;  /* 0x00000005ff007c0c */ /* 0x000fe2000bf05300 */
[----:B------:R-:W1:Y:S01]  /*1f90*/  S2R R3, SR_TID.X ;  /* 0x0000000000037919 */ /* 0x000e620000002100 */
[----:B------:R-:W-:Y:S02]  /*1fa0*/  VIADD R0, R18, 0x60 ;  /* 0x0000006012007836 */ /* 0x000fe40000000000 */
[----:B------:R-:W-:Y:S01]  /*1fb0*/  IMAD.IADD R121, R26, 0x1, R25 ;  /* 0x000000011a797824 */ /* 0x000fe200078e0219 */
[----:B------:R-:W-:Y:S01]  /*1fc0*/  SHF.R.S32.HI R19, RZ, 0x1f, R18 ;  /* 0x0000001fff137819 */ /* 0x000fe20000011412 */
[----:B------:R-:W-:Y:S01]  /*1fd0*/  ULDC.64 UR8, c[0x0][0xa08] ;  /* 0x0002820000087ab9 */ /* 0x000fe20000000a00 */
[----:B------:R-:W3:Y:S06]  /*1fe0*/  LDC.64 R104, c[0x0][0x3f8] ;  /* 0x0000fe00ff687b82 */ /* 0x000eec0000000a00 */
[----:B------:R-:W-:-:S02]  /*1ff0*/  @P0 IADD3 R4, P1, R231, UR4, RZ ;  /* 0x00000004e7040c10 */ /* 0x000fc4000ff3e0ff */
[----:B------:R-:W4:Y:S02]  /*2000*/  LDC R15, c[0x0][0x3f4] ;  /* 0x0000fd00ff0f7b82 */ /* 0x000f240000000800 */
[----:B------:R-:W-:Y:S01]  /*2010*/  @P0 IADD3.X R5, R232, UR5, RZ, P1, !PT ;  /* 0x00000005e8050c10 */ /* 0x000fe20008ffe4ff */
[----:B------:R-:W-:-:S04]  /*2020*/  ULDC.64 UR4, c[0x0][0x330] ;  /* 0x0000cc0000047ab9 */ /* 0x000fc80000000a00 */
[----:B------:R1:W2:Y:S01]  /*2030*/  @P0 LDG.E R6, desc[UR60][R4.64] ;  /* 0x0000003c04060981 */ /* 0x0002a2000c1e1900 */
[----:B------:R-:W-:Y:S01]  /*2040*/  ISETP.GE.AND P1, PT, R206, UR6, PT ;  /* 0x00000006ce007c0c */ /* 0x000fe2000bf26270 */
[----:B------:R-:W-:Y:S01]  /*2050*/  IMAD.WIDE.U32 R112, R228, UR4, R18 ;  /* 0x00000004e4707c25 */ /* 0x000fe2000f8e0012 */
[----:B------:R-:W-:Y:S01]  /*2060*/  ISETP.GE.AND P0, PT, R18, UR6, PT ;  /* 0x0000000612007c0c */ /* 0x000fe2000bf06270 */
[----:B------:R-:W4:Y:S01]  /*2070*/  LDC.64 R98, c[0x0][0x408] ;  /* 0x00010200ff627b82 */ /* 0x000f220000000a00 */
[----:B------:R-:W-:Y:S01]  /*2080*/  SEL R7, RZ, 0xffffffff, P1 ;  /* 0xffffffffff077807 */ /* 0x000fe20000800000 */
[----:B------:R-:W-:Y:S01]  /*2090*/  IMAD R113, R228, UR5, R113 ;  /* 0x00000005e4717c24 */ /* 0x000fe2000f8e0271 */
[----:B------:R-:W-:Y:S01]  /*20a0*/  ISETP.GE.AND P1, PT, R0, UR6, PT ;  /* 0x0000000600007c0c */ /* 0x000fe2000bf26270 */
[----:B------:R-:W-:Y:S01]  /*20b0*/  ULDC.64 UR4, c[0x0][0x308] ;  /* 0x0000c20000047ab9 */ /* 0x000fe20000000a00 */
[----:B------:R-:W-:Y:S01]  /*20c0*/  SHF.R.S32.HI R13, RZ, 0x1f, R121 ;  /* 0x0000001fff0d7819 */ /* 0x000fe20000011479 */
[----:B-1----:R-:W-:Y:S01]  /*20d0*/  IMAD.SHL.U32 R4, R7, 0x2, RZ ;  /* 0x0000000207047824 */ /* 0x002fe200078e00ff */
[----:B------:R-:W-:Y:S01]  /*20e0*/  SEL R5, RZ, 0x8, P1 ;  /* 0x00000008ff057807 */ /* 0x000fe20000800000 */
[----:B------:R-:W-:Y:S01]  /*20f0*/  VIADD R8, R3, 0xffffff80 ;  /* 0xffffff8003087836 */ /* 0x000fe20000000000 */
[----:B------:R-:W-:Y:S01]  /*2100*/  SEL R3, RZ, 0x1, P0 ;  /* 0x00000001ff037807 */ /* 0x000fe20000000000 */
[----:B---3--:R-:W-:Y:S01]  /*2110*/  IMAD.WIDE.U32 R106, R204, R104, R18 ;  /* 0x00000068cc6a7225 */ /* 0x008fe200078e0012 */
[----:B------:R-:W-:Y:S01]  /*2120*/  ISETP.GE.AND P0, PT, R207, UR6, PT ;  /* 0x00000006cf007c0c */ /* 0x000fe2000bf06270 */
[----:B------:R-:W1:Y:S01]  /*2130*/  S2R R152, SR_TID.X ;  /* 0x0000000000987919 */ /* 0x000e620000002100 */
[----:B------:R-:W-:Y:S01]  /*2140*/  LOP3.LUT R3, R4, 0x2, R3, 0xe2, !PT ;  /* 0x0000000204037812 */ /* 0x000fe200078ee203 */
[----:B------:R-:W-:Y:S01]  /*2150*/  IMAD R29, R105, 0x70, RZ ;  /* 0x00000070691d7824 */ /* 0x000fe200078e02ff */
[----:B------:R-:W-:Y:S01]  /*2160*/  SEL R4, RZ, 0x4, P0 ;  /* 0x00000004ff047807 */ /* 0x000fe20000000000 */
[----:B0-----:R-:W-:Y:S01]  /*2170*/  IMAD R133, R111, 0x70, RZ ;  /* 0x000000706f857824 */ /* 0x001fe200078e02ff */
[----:B------:R-:W-:Y:S01]  /*2180*/  SHF.R.S32.HI R7, RZ, 0x1f, R8 ;  /* 0x0000001fff077819 */ /* 0x000fe20000011408 */
[----:B------:R-:W-:Y:S01]  /*2190*/  IMAD.SHL.U32 R137, R110, 0x40, RZ ;  /* 0x000000406e897824 */ /* 0x000fe200078e00ff */
        /* <DEDUP_REMOVED lines=10> */
[----:B----4-:R-:W-:Y:S01]  /*2240*/  IMAD.WIDE.U32 R100, R204, R98, R18 ;  /* 0x00000062cc647225 */ /* 0x010fe200078e0012 */
[----:B------:R-:W-:Y:S02]  /*2250*/  LEA.HI R9, R9, R204, RZ, 0x3 ;  /* 0x000000cc09097211 */ /* 0x000fe400078f18ff */
[----:B------:R-:W-:Y:S01]  /*2260*/  ISETP.NE.U32.AND P0, PT, RZ, UR8, PT ;  /* 0x00000008ff007c0c */ /* 0x000fe2000bf05070 */
[----:B------:R-:W-:Y:S01]  /*2270*/  IMAD R135, R99, 0x70, RZ ;  /* 0x0000007063877824 */ /* 0x000fe200078e02ff */
[----:B------:R-:W-:Y:S01]  /*2280*/  IADD3 R5, R5, R7, RZ ;  /* 0x0000000705057210 */ /* 0x000fe20007ffe0ff */
[----:B------:R-:W-:Y:S01]  /*2290*/  IMAD.SHL.U32 R124, R15, 0x2, RZ ;  /* 0x000000020f7c7824 */ /* 0x000fe200078e00ff */
[----:B------:R-:W-:-:S02]  /*22a0*/  LOP3.LUT R9, R9, 0xfffffff8, RZ, 0xc0, !PT ;  /* 0xfffffff809097812 */ /* 0x000fc400078ec0ff */
[----:B------:R-:W-:Y:S01]  /*22b0*/  ISETP.NE.AND.EX P0, PT, RZ, UR9, PT, P0 ;  /* 0x00000009ff007c0c */ /* 0x000fe2000bf05300 */
[----:B------:R-:W-:Y:S01]  /*22c0*/  IMAD.WIDE.U32 R4, R228, UR4, R4 ;  /* 0x00000004e4047c25 */ /* 0x000fe2000f8e0004 */
[----:B------:R-:W-:Y:S02]  /*22d0*/  LOP3.LUT R27, R27, R8, RZ, 0xfc, !PT ;  /* 0x000000081b1b7212 */ /* 0x000fe400078efcff */
[--C-:B------:R-:W-:Y:S01]  /*22e0*/  SHF.R.S32.HI R23, RZ, 0x1f, R22.reuse ;  /* 0x0000001fff177819 */ /* 0x100fe20000011416 */
[----:B------:R-:W-:Y:S01]  /*22f0*/  IMAD.IADD R132, R204, 0x1, -R9 ;  /* 0x00000001cc847824 */ /* 0x000fe200078e0a09 */
[----:B------:R-:W-:Y:S01]  /*2300*/  ISETP.GE.AND P2, PT, R207, R15, PT ;  /* 0x0000000fcf00720c */ /* 0x000fe20003f46270 */
[----:B------:R-:W-:Y:S01]  /*2310*/  IMAD R5, R228, UR5, R5 ;  /* 0x00000005e4057c24 */ /* 0x000fe2000f8e0205 */
[----:B------:R-:W-:Y:S01]  /*2320*/  ULDC.64 UR4, c[0x0][0x310] ;  /* 0x0000c40000047ab9 */ /* 0x000fe20000000a00 */
[----:B------:R-:W-:Y:S01]  /*2330*/  IMAD.WIDE.U32 R108, R204, R104, R22 ;  /* 0x00000068cc6c7225 */ /* 0x000fe200078e0016 */
[----:B------:R-:W-:-:S02]  /*2340*/  LOP3.LUT P1, RZ, R132, 0x4, RZ, 0xc0, !PT ;  /* 0x0000000484ff7812 */ /* 0x000fc4000782c0ff */
[----:B------:R-:W-:Y:S01]  /*2350*/  SHF.R.U32.HI R28, RZ, 0x3, R215 ;  /* 0x00000003ff1c7819 */ /* 0x000fe200000116d7 */
[C---:B------:R-:W-:Y:S01]  /*2360*/  IMAD.WIDE.U32 R102, R204.reuse, R98, R22 ;  /* 0x00000062cc667225 */ /* 0x040fe200078e0016 */
[----:B------:R-:W-:Y:S02]  /*2370*/  IADD3 R120, P3, R204, R121, RZ ;  /* 0x00000079cc787210 */ /* 0x000fe40007f7e0ff */
[----:B------:R-:W-:Y:S02]  /*2380*/  SHF.L.U64.HI R136, R110, 0x6, R111 ;  /* 0x000000066e887819 */ /* 0x000fe4000001026f */
[----:B------:R-:W-:Y:S02]  /*2390*/  IADD3.X R121, R13, R148, RZ, P3, !PT ;  /* 0x000000940d797210 */ /* 0x000fe40001ffe4ff */
[----:B------:R-:W-:Y:S02]  /*23a0*/  SHF.R.S32.HI R149, RZ, 0x1f, R234 ;  /* 0x0000001fff957819 */ /* 0x000fe400000114ea */
[----:B-1----:R-:W-:-:S02]  /*23b0*/  LEA.HI R152, R152, 0x8, RZ, 0x19 ;  /* 0x0000000898987811 */ /* 0x002fc400078fc8ff */
[----:B--2---:R-:W-:-:S04]  /*23c0*/  LOP3.LUT R20, R20, 0xfffffffb, RZ, 0xc0, !PT ;  /* 0xfffffffb14147812 */ /* 0x004fc800078ec0ff */
[----:B------:R-:W-:Y:S02]  /*23d0*/  @P1 LOP3.LUT R20, R20, 0x4, RZ, 0xfc, !PT ;  /* 0x0000000414141812 */ /* 0x000fe400078efcff */
[----:B------:R-:W-:Y:S02]  /*23e0*/  ISETP.GE.AND P1, PT, R206, R15, PT ;  /* 0x0000000fce00720c */ /* 0x000fe40003f26270 */
[----:B------:R-:W-:-:S04]  /*23f0*/  LOP3.LUT R20, R20, 0xfffffffe, RZ, 0xc0, !PT ;  /* 0xfffffffe14147812 */ /* 0x000fc800078ec0ff */
[----:B------:R-:W-:-:S05]  /*2400*/  @P2 LOP3.LUT R20, R20, 0x1, RZ, 0xfc, !PT ;  /* 0x0000000114142812 */ /* 0x000fca00078efcff */
[----:B------:R0:W-:Y:S01]  /*2410*/  STL [R1+0x20], R20 ;  /* 0x0000201401007387 */ /* 0x0001e20000100800 */
[----:B------:R-:W-:Y:S02]  /*2420*/  SHF.R.S32.HI R7, RZ, 0x1f, R6 ;  /* 0x0000001fff077819 */ /* 0x000fe40000011406 */
[----:B------:R-:W-:Y:S01]  /*2430*/  SEL R37, R6, RZ, !P0 ;  /* 0x000000ff06257207 */ /* 0x000fe20004000000 */
[----:B------:R-:W-:Y:S01]  /*2440*/  IMAD R6, R148, R104, RZ ;  /* 0x0000006894067224 */ /* 0x000fe200078e02ff */
[----:B------:R-:W-:-:S03]  /*2450*/  SEL R8, R7, RZ, !P0 ;  /* 0x000000ff07087207 */ /* 0x000fc60004000000 */
[----:B------:R-:W-:-:S04]  /*2460*/  IMAD.WIDE.U32 R114, R37, UR4, R4 ;  /* 0x0000000425727c25 */ /* 0x000fc8000f8e0004 */
[----:B------:R-:W-:Y:S02]  /*2470*/  IMAD R10, R8, UR4, RZ ;  /* 0x00000004080a7c24 */ /* 0x000fe4000f8e02ff */
[----:B------:R-:W-:Y:S02]  /*2480*/  IMAD R9, R204, R105, R6 ;  /* 0x00000069cc097224 */ /* 0x000fe400078e0206 */
[----:B------:R-:W-:Y:S01]  /*2490*/  IMAD R11, R37, UR5, R10 ;  /* 0x00000005250b7c24 */ /* 0x000fe2000f8e020a */
[----:B------:R-:W-:Y:S01]  /*24a0*/  ULDC.64 UR4, c[0x0][0x338] ;  /* 0x0000ce0000047ab9 */ /* 0x000fe20000000a00 */
[-C--:B------:R-:W-:Y:S02]  /*24b0*/  IMAD R4, R148, R110.reuse, RZ ;  /* 0x0000006e94047224 */ /* 0x080fe400078e02ff */
[----:B------:R-:W-:-:S04]  /*24c0*/  IMAD.WIDE.U32 R6, R204, R110, R18 ;  /* 0x0000006ecc067225 */ /* 0x000fc800078e0012 */
[----:B------:R-:W-:Y:S01]  /*24d0*/  IMAD R10, R204, R111, R4 ;  /* 0x0000006fcc0a7224 */ /* 0x000fe200078e0204 */
[----:B------:R-:W-:Y:S01]  /*24e0*/  IADD3 R4, P0, R114, R6, RZ ;  /* 0x0000000672047210 */ /* 0x000fe20007f1e0ff */
[----:B------:R-:W-:Y:S02]  /*24f0*/  IMAD.IADD R5, R115, 0x1, R11 ;  /* 0x0000000173057824 */ /* 0x000fe400078e020b */
[----:B------:R-:W-:Y:S02]  /*2500*/  IMAD R8, R8, UR4, RZ ;  /* 0x0000000408087c24 */ /* 0x000fe4000f8e02ff */
[----:B------:R-:W-:Y:S01]  /*2510*/  IMAD.IADD R109, R109, 0x1, R9 ;  /* 0x000000016d6d7824 */ /* 0x000fe200078e0209 */
[----:B------:R-:W-:Y:S01]  /*2520*/  IADD3.X R6, R5, R7, R10, P0, !PT ;  /* 0x0000000705067210 */ /* 0x000fe200007fe40a */
[----:B------:R-:W-:Y:S01]  /*2530*/  IMAD R7, R148, R98, RZ ;  /* 0x0000006294077224 */ /* 0x000fe200078e02ff */
[----:B------:R-:W-:Y:S01]  /*2540*/  ISETP.GE.AND P0, PT, R18, R15, PT ;  /* 0x0000000f1200720c */ /* 0x000fe20003f06270 */
[----:B------:R-:W-:Y:S01]  /*2550*/  IMAD.IADD R107, R9, 0x1, R107 ;  /* 0x00000001096b7824 */ /* 0x000fe200078e026b */
[C---:B------:R-:W-:Y:S01]  /*2560*/  SEL R9, R15.reuse, RZ, P1 ;  /* 0x000000ff0f097207 */ /* 0x040fe20000800000 */
[----:B------:R-:W-:Y:S01]  /*2570*/  IMAD R11, R204, R99, R7 ;  /* 0x00000063cc0b7224 */ /* 0x000fe200078e0207 */
[----:B------:R-:W-:Y:S01]  /*2580*/  SEL R7, R15, RZ, P0 ;  /* 0x000000ff0f077207 */ /* 0x000fe20000000000 */
[----:B------:R-:W-:-:S03]  /*2590*/  IMAD.WIDE.U32 R112, R37, UR4, R112 ;  /* 0x0000000425707c25 */ /* 0x000fc6000f8e0070 */
[----:B------:R-:W-:Y:S01]  /*25a0*/  IADD3 R7, R18, R7, RZ ;  /* 0x0000000712077210 */ /* 0x000fe20007ffe0ff */
[----:B------:R-:W-:Y:S01]  /*25b0*/  IMAD R37, R37, UR5, R8 ;  /* 0x0000000525257c24 */ /* 0x000fe2000f8e0208 */
[----:B------:R-:W-:Y:S01]  /*25c0*/  SEL R8, R15, RZ, P2 ;  /* 0x000000ff0f087207 */ /* 0x000fe20001000000 */
[----:B------:R-:W-:Y:S02]  /*25d0*/  IMAD.IADD R9, R206, 0x1, R9 ;  /* 0x00000001ce097824 */ /* 0x000fe400078e0209 */
[----:B------:R-:W-:Y:S02]  /*25e0*/  IMAD.IADD R103, R103, 0x1, R11 ;  /* 0x0000000167677824 */ /* 0x000fe400078e020b */
[----:B------:R-:W-:Y:S01]  /*25f0*/  IMAD.IADD R12, R207, 0x1, R8 ;  /* 0x00000001cf0c7824 */ /* 0x000fe200078e0208 */
[----:B------:R-:W-:Y:S01]  /*2600*/  SHF.R.S32.HI R8, RZ, 0x1f, R7 ;  /* 0x0000001fff087819 */ /* 0x000fe20000011407 */
[----:B------:R-:W-:Y:S01]  /*2610*/  IMAD.IADD R101, R11, 0x1, R101 ;  /* 0x000000010b657824 */ /* 0x000fe200078e0265 */
[----:B------:R-:W-:Y:S01]  /*2620*/  SHF.R.S32.HI R10, RZ, 0x1f, R9 ;  /* 0x0000001fff0a7819 */ /* 0x000fe20000011409 */
[----:B-----5:R-:W-:Y:S01]  /*2630*/  IMAD.WIDE.U32 R102, R146, R98, R102 ;  /* 0x0000006292667225 */ /* 0x020fe200078e0066 */
[----:B0-----:R-:W-:-:S02]  /*2640*/  LEA.HI R20, R8, R7, RZ, 0x3 ;  /* 0x0000000708147211 */ /* 0x001fc400078f18ff */
[----:B------:R-:W-:Y:S01]  /*2650*/  LEA.HI R7, R8, R7, RZ, 0x6 ;  /* 0x0000000708077211 */ /* 0x000fe200078f30ff */
[-C--:B------:R-:W-:Y:S01]  /*2660*/  IMAD.WIDE.U32 R108, R146, R104.reuse, R108 ;  /* 0x00000068926c7225 */ /* 0x080fe200078e006c */
[CC--:B------:R-:W-:Y:S02]  /*2670*/  LEA.HI R8, R10.reuse, R9.reuse, RZ, 0x6 ;  /* 0x000000090a087211 */ /* 0x0c0fe400078f30ff */
[----:B------:R-:W-:Y:S01]  /*2680*/  LEA.HI R21, R10, R9, RZ, 0x3 ;  /* 0x000000090a157211 */ /* 0x000fe200078f18ff */
[C---:B------:R-:W-:Y:S01]  /*2690*/  IMAD.WIDE.U32 R106, R146.reuse, R104, R106 ;  /* 0x00000068926a7225 */ /* 0x040fe200078e006a */
[----:B------:R-:W-:Y:S02]  /*26a0*/  SHF.R.S32.HI R7, RZ, 0x6, R7 ;  /* 0x00000006ff077819 */ /* 0x000fe40000011407 */
[----:B------:R-:W-:Y:S01]  /*26b0*/  SHF.R.S32.HI R9, RZ, 0x6, R8 ;  /* 0x00000006ff097819 */ /* 0x000fe20000011408 */
[----:B------:R-:W-:Y:S01]  /*26c0*/  IMAD.WIDE.U32 R100, R146, R98, R100 ;  /* 0x0000006292647225 */ /* 0x000fe200078e0064 */
[----:B------:R-:W-:-:S02]  /*26d0*/  LOP3.LUT R8, R216, 0x38, R20, 0xf8, !PT ;  /* 0x00000038d8087812 */ /* 0x000fc400078ef814 */
[----:B------:R-:W-:Y:S01]  /*26e0*/  LOP3.LUT R10, R216, 0x38, R21, 0xf8, !PT ;  /* 0x00000038d80a7812 */ /* 0x000fe200078ef815 */
[C---:B------:R-:W-:Y:S01]  /*26f0*/  IMAD R144, R7.reuse, 0x1c00, R218 ;  /* 0x00001c0007907824 */ /* 0x040fe200078e02da */
[----:B------:R-:W-:Y:S01]  /*2700*/  SHF.R.S32.HI R25, RZ, 0x1f, R12 ;  /* 0x0000001fff197819 */ /* 0x000fe2000001140c */
[--C-:B------:R-:W-:Y:S01]  /*2710*/  IMAD R142, R7, 0x1c00, R219.reuse ;  /* 0x00001c00078e7824 */ /* 0x100fe200078e02db */
[-C--:B------:R-:W-:Y:S01]  /*2720*/  LOP3.LUT R7, R8, R217.reuse, RZ, 0x3c, !PT ;  /* 0x000000d908077212 */ /* 0x080fe200078e3cff */
[C---:B------:R-:W-:Y:S01]  /*2730*/  IMAD R143, R9.reuse, 0x1c00, R218 ;  /* 0x00001c00098f7824 */ /* 0x040fe200078e02da */
[----:B------:R-:W-:Y:S01]  /*2740*/  LOP3.LUT R10, R10, R217, RZ, 0x3c, !PT ;  /* 0x000000d90a0a7212 */ /* 0x000fe200078e3cff */
[----:B------:R-:W-:Y:S01]  /*2750*/  IMAD R140, R9, 0x1c00, R219 ;  /* 0x00001c00098c7824 */ /* 0x000fe200078e02db */
[CC--:B------:R-:W-:Y:S01]  /*2760*/  LEA.HI R26, R25.reuse, R12.reuse, RZ, 0x3 ;  /* 0x0000000c191a7211 */ /* 0x0c0fe200078f18ff */
[----:B------:R-:W-:Y:S01]  /*2770*/  IMAD.IADD R144, R144, 0x1, R7 ;  /* 0x0000000190907824 */ /* 0x000fe200078e0207 */
[----:B------:R-:W-:Y:S01]  /*2780*/  LEA.HI R12, R25, R12, RZ, 0x6 ;  /* 0x0000000c190c7211 */ /* 0x000fe200078f30ff */
[----:B------:R-:W-:Y:S01]  /*2790*/  IMAD.IADD R143, R143, 0x1, R10 ;  /* 0x000000018f8f7824 */ /* 0x000fe200078e020a */
[----:B------:R-:W-:Y:S01]  /*27a0*/  LOP3.LUT R7, R215, 0x38, R21, 0xf8, !PT ;  /* 0x00000038d7077812 */ /* 0x000fe200078ef815 */
[----:B------:R-:W-:Y:S01]  /*27b0*/  IMAD.WIDE.U32 R110, R110, 0x70, RZ ;  /* 0x000000706e6e7825 */ /* 0x000fe200078e00ff */
[----:B------:R-:W-:-:S02]  /*27c0*/  SHF.R.S32.HI R12, RZ, 0x6, R12 ;  /* 0x00000006ff0c7819 */ /* 0x000fc4000001140c */
[----:B------:R-:W-:Y:S01]  /*27d0*/  LOP3.LUT R10, R215, 0x38, R26, 0xf8, !PT ;  /* 0x00000038d70a7812 */ /* 0x000fe200078ef81a */
[----:B------:R-:W-:Y:S01]  /*27e0*/  IMAD.IADD R133, R111, 0x1, R133 ;  /* 0x000000016f857824 */ /* 0x000fe200078e0285 */
[-C--:B------:R-:W-:Y:S01]  /*27f0*/  LOP3.LUT R7, R7, R28.reuse, RZ, 0x3c, !PT ;  /* 0x0000001c07077212 */ /* 0x080fe200078e3cff */
[----:B------:R-:W-:Y:S01]  /*2800*/  IMAD R139, R12, 0x1c00, R219 ;  /* 0x00001c000c8b7824 */ /* 0x000fe200078e02db */
[----:B------:R-:W-:Y:S01]  /*2810*/  LOP3.LUT R10, R10, R28, RZ, 0x3c, !PT ;  /* 0x0000001c0a0a7212 */ /* 0x000fe200078e3cff */
[----:B------:R-:W-:Y:S01]  /*2820*/  IMAD R141, R12, 0x1c00, R218 ;  /* 0x00001c000c8d7824 */ /* 0x000fe200078e02da */
[----:B------:R-:W-:Y:S01]  /*2830*/  SHF.R.S32.HI R9, RZ, 0x1f, R146 ;  /* 0x0000001fff097819 */ /* 0x000fe20000011492 */
[----:B------:R-:W-:Y:S01]  /*2840*/  IMAD.IADD R140, R140, 0x1, R7 ;  /* 0x000000018c8c7824 */ /* 0x000fe200078e0207 */
[----:B------:R-:W-:Y:S01]  /*2850*/  LOP3.LUT R11, R215, 0x38, R20, 0xf8, !PT ;  /* 0x00000038d70b7812 */ /* 0x000fe200078ef814 */
[----:B------:R-:W-:Y:S01]  /*2860*/  IMAD.IADD R139, R139, 0x1, R10 ;  /* 0x000000018b8b7824 */ /* 0x000fe200078e020a */
[C---:B------:R-:W-:Y:S01]  /*2870*/  LOP3.LUT R8, R216.reuse, 0x38, R26, 0xf8, !PT ;  /* 0x00000038d8087812 */ /* 0x040fe200078ef81a */
[C---:B------:R-:W-:Y:S01]  /*2880*/  IMAD R7, R9.reuse, R104, RZ ;  /* 0x0000006809077224 */ /* 0x040fe200078e02ff */
[----:B------:R-:W-:Y:S01]  /*2890*/  LOP3.LUT R12, R216, 0x18, R18, 0xf8, !PT ;  /* 0x00000018d80c7812 */ /* 0x000fe200078ef812 */
[----:B------:R-:W-:Y:S01]  /*28a0*/  IMAD R10, R9, R98, RZ ;  /* 0x00000062090a7224 */ /* 0x000fe200078e02ff */
[----:B------:R-:W-:Y:S01]  /*28b0*/  LOP3.LUT R11, R11, R28, RZ, 0x3c, !PT ;  /* 0x0000001c0b0b7212 */ /* 0x000fe200078e3cff */
[----:B------:R-:W-:Y:S01]  /*28c0*/  VIADD R9, R18, 0xa0 ;  /* 0x000000a012097836 */ /* 0x000fe20000000000 */
[----:B------:R-:W-:Y:S01]  /*28d0*/  LOP3.LUT R8, R8, R217, RZ, 0x3c, !PT ;  /* 0x000000d908087212 */ /* 0x000fe200078e3cff */
[----:B------:R-:W-:Y:S01]  /*28e0*/  IMAD R31, R146, R105, R7 ;  /* 0x00000069921f7224 */ /* 0x000fe200078e0207 */
[----:B------:R-:W-:Y:S01]  /*28f0*/  LOP3.LUT R25, R12, R217, RZ, 0x3c, !PT ;  /* 0x000000d90c197212 */ /* 0x000fe200078e3cff */
[----:B------:R-:W-:Y:S01]  /*2900*/  IMAD R33, R146, R99, R10 ;  /* 0x0000006392217224 */ /* 0x000fe200078e020a */
[----:B------:R-:W-:Y:S01]  /*2910*/  ISETP.GE.AND P2, PT, R9, UR6, PT ;  /* 0x0000000609007c0c */ /* 0x000fe2000bf46270 */
[----:B------:R-:W-:Y:S01]  /*2920*/  IMAD.IADD R142, R142, 0x1, R11 ;  /* 0x000000018e8e7824 */ /* 0x000fe200078e020b */
[----:B------:R-:W-:Y:S01]  /*2930*/  IADD3 R141, R141, R8, RZ ;  /* 0x000000088d8d7210 */ /* 0x000fe20007ffe0ff */
[----:B------:R-:W-:Y:S01]  /*2940*/  IMAD.SHL.U32 R8, R104, 0x40, RZ ;  /* 0x0000004068087824 */ /* 0x000fe200078e00ff */
[----:B------:R-:W-:Y:S01]  /*2950*/  SEL R28, RZ, 0x20, P2 ;  /* 0x00000020ff1c7807 */ /* 0x000fe20001000000 */
[----:B------:R-:W-:Y:S01]  /*2960*/  IMAD.IADD R138, R218, 0x1, R25 ;  /* 0x00000001da8a7824 */ /* 0x000fe200078e0219 */
[C---:B------:R-:W-:Y:S01]  /*2970*/  SHF.L.U64.HI R7, R104.reuse, 0x6, R105 ;  /* 0x0000000668077819 */ /* 0x040fe20000010269 */
[----:B------:R-:W-:Y:S01]  /*2980*/  IMAD.WIDE.U32 R104, R104, 0x70, RZ ;  /* 0x0000007068687825 */ /* 0x000fe200078e00ff */
[----:B------:R-:W-:-:S02]  /*2990*/  SHF.L.U64.HI R10, R98, 0x6, R99 ;  /* 0x00000006620a7819 */ /* 0x000fc40000010263 */
[----:B------:R-:W-:Y:S01]  /*29a0*/  SHF.R.S32.HI R117, RZ, 0x3, R20 ;  /* 0x00000003ff757819 */ /* 0x000fe20000011414 */
[C---:B------:R-:W-:Y:S01]  /*29b0*/  IMAD.SHL.U32 R11, R98.reuse, 0x40, RZ ;  /* 0x00000040620b7824 */ /* 0x040fe200078e00ff */
[----:B------:R-:W-:Y:S01]  /*29c0*/  SHF.R.S32.HI R116, RZ, 0x3, R21 ;  /* 0x00000003ff747819 */ /* 0x000fe20000011415 */
[----:B------:R-:W-:Y:S01]  /*29d0*/  IMAD.WIDE.U32 R98, R98, 0x70, RZ ;  /* 0x0000007062627825 */ /* 0x000fe200078e00ff */
[----:B------:R-:W-:Y:S02]  /*29e0*/  SHF.R.S32.HI R25, RZ, 0x3, R26 ;  /* 0x00000003ff197819 */ /* 0x000fe4000001141a */
[----:B------:R-:W-:Y:S01]  /*29f0*/  LOP3.LUT R35, R27, R28, RZ, 0xfc, !PT ;  /* 0x0000001c1b237212 */ /* 0x000fe200078efcff */
[----:B------:R-:W-:Y:S01]  /*2a00*/  IMAD.IADD R12, R109, 0x1, R31 ;  /* 0x000000016d0c7824 */ /* 0x000fe200078e021f */
[----:B------:R-:W-:Y:S01]  /*2a10*/  LOP3.LUT R20, R20, 0xfffffff8, RZ, 0xc0, !PT ;  /* 0xfffffff814147812 */ /* 0x000fe200078ec0ff */
[----:B------:R-:W-:Y:S01]  /*2a20*/  IMAD.IADD R13, R31, 0x1, R107 ;  /* 0x000000011f0d7824 */ /* 0x000fe200078e026b */
[----:B------:R-:W-:Y:S01]  /*2a30*/  LOP3.LUT R21, R21, 0xfffffff8, RZ, 0xc0, !PT ;  /* 0xfffffff815157812 */ /* 0x000fe200078ec0ff */
[----:B------:R-:W-:Y:S01]  /*2a40*/  IMAD.IADD R15, R33, 0x1, R101 ;  /* 0x00000001210f7824 */ /* 0x000fe200078e0265 */
[----:B------:R-:W-:Y:S01]  /*2a50*/  LOP3.LUT R26, R26, 0xfffffff8, RZ, 0xc0, !PT ;  /* 0xfffffff81a1a7812 */ /* 0x000fe200078ec0ff */
[----:B------:R-:W-:Y:S01]  /*2a60*/  IMAD.IADD R134, R105, 0x1, R29 ;  /* 0x0000000169867824 */ /* 0x000fe200078e021d */
[----:B------:R-:W-:Y:S01]  /*2a70*/  IADD3 R14, R103, R33, RZ ;  /* 0x00000021670e7210 */ /* 0x000fe20007ffe0ff */
[----:B------:R-:W-:Y:S01]  /*2a80*/  IMAD.IADD R135, R99, 0x1, R135 ;  /* 0x0000000163877824 */ /* 0x000fe200078e0287 */
[----:B------:R-:W-:Y:S01]  /*2a90*/  LOP3.LUT R31, R35, 0x2, RZ, 0xc0, !PT ;  /* 0x00000002231f7812 */ /* 0x000fe200078ec0ff */
[----:B------:R-:W-:Y:S01]  /*2aa0*/  IMAD.IADD R36, R113, 0x1, R37 ;  /* 0x0000000171247824 */ /* 0x000fe200078e0225 */
[----:B------:R-:W-:-:S02]  /*2ab0*/  LOP3.LUT R32, R35, 0x4, RZ, 0xc0, !PT ;  /* 0x0000000423207812 */ /* 0x000fc400078ec0ff */
[C---:B------:R-:W-:Y:S02]  /*2ac0*/  LOP3.LUT R33, R35.reuse, 0x8, RZ, 0xc0, !PT ;  /* 0x0000000823217812 */ /* 0x040fe400078ec0ff */
[----:B------:R-:W-:Y:S02]  /*2ad0*/  LOP3.LUT R34, R35, 0x10, RZ, 0xc0, !PT ;  /* 0x0000001023227812 */ /* 0x000fe400078ec0ff */
[----:B------:R-:W-:Y:S02]  /*2ae0*/  LOP3.LUT R27, R27, 0x1, RZ, 0xc0, !PT ;  /* 0x000000011b1b7812 */ /* 0x000fe400078ec0ff */
[----:B------:R-:W-:Y:S02]  /*2af0*/  SHF.R.S32.HI R28, RZ, 0x1f, R20 ;  /* 0x0000001fff1c7819 */ /* 0x000fe40000011414 */
[----:B------:R-:W-:Y:S02]  /*2b00*/  SHF.R.S32.HI R29, RZ, 0x1f, R21 ;  /* 0x0000001fff1d7819 */ /* 0x000fe40000011415 */
[----:B------:R-:W-:-:S02]  /*2b10*/  SHF.R.S32.HI R30, RZ, 0x1f, R26 ;  /* 0x0000001fff1e7819 */ /* 0x000fc4000001141a */
[----:B------:R-:W-:-:S07]  /*2b20*/  LOP3.LUT R35, R35, 0x20, RZ, 0xc0, !PT ;  /* 0x0000002023237812 */ /* 0x000fce00078ec0ff */
.L_x_2621:
[----:B-12---:R-:W2:Y:S01]  /*2b30*/  LDL.LU R41, [R1+0x20] ;  /* 0x0000200001297983 */ /* 0x006ea20000300800 */
[----:B-----5:R-:W-:Y:S01]  /*2b40*/  VIADD R49, R24, 0xffffffff ;  /* 0xffffffff18317836 */ /* 0x020fe20000000000 */
[----:B------:R-:W0:Y:S01]  /*2b50*/  LDC.64 R122, c[0x0][0x2e8] ;  /* 0x0000ba00ff7a7b82 */ /* 0x000e220000000a00 */
        /* <DEDUP_REMOVED lines=8> */
[----:B------:R-:W-:-:S02]  /*2be0*/  IADD3 R24, P2, P3, R4, R126, R137 ;  /* 0x0000007e04187210 */ /* 0x000fc40007b5e089 */
[----:B------:R-:W-:Y:S01]  /*2bf0*/  IADD3 R39, P4, R4, R126, RZ ;  /* 0x0000007e04277210 */ /* 0x000fe20007f9e0ff */
[----:B------:R-:W-:Y:S02]  /*2c00*/  IMAD.IADD R92, R127, 0x1, R37 ;  /* 0x000000017f5c7824 */ /* 0x000fe400078e0225 */
[----:B------:R-:W-:Y:S02]  /*2c10*/  IMAD R37, R17, 0x5400, R138 ;  /* 0x0000540011257824 */ /* 0x000fe400078e028a */
[----:B------:R-:W-:Y:S01]  /*2c20*/  IMAD.X R40, R92, 0x1, R6, P4 ;  /* 0x000000015c287824 */ /* 0x000fe200020e0606 */
[----:B------:R-:W-:Y:S02]  /*2c30*/  IADD3.X R38, R6, R92, R136, P2, P3 ;  /* 0x0000005c06267210 */ /* 0x000fe400017e6488 */
[----:B------:R-:W-:Y:S02]  /*2c40*/  ISETP.GT.AND P3, PT, R49, R125, PT ;  /* 0x0000007d3100720c */ /* 0x000fe40003f64270 */
[----:B0-----:R-:W-:-:S02]  /*2c50*/  LEA R44, P2, R24, R122, 0x1 ;  /* 0x0000007a182c7211 */ /* 0x001fc400078408ff */
[----:B------:R-:W-:Y:S02]  /*2c60*/  LEA R46, P4, R39, R122, 0x1 ;  /* 0x0000007a272e7211 */ /* 0x000fe400078808ff */
[-C--:B------:R-:W-:Y:S01]  /*2c70*/  LEA.HI.X R45, R24, R123.reuse, R38, 0x1, P2 ;  /* 0x0000007b182d7211 */ /* 0x080fe200010f0c26 */
[----:B------:R-:W-:Y:S01]  /*2c80*/  IMAD.MOV.U32 R24, RZ, RZ, R49 ;  /* 0x000000ffff187224 */ /* 0x000fe200078e0031 */
[----:B-1----:R-:W-:Y:S02]  /*2c90*/  ISETP.GE.AND P2, PT, R119, 0x1, PT ;  /* 0x000000017700780c */ /* 0x002fe40003f46270 */
[----:B------:R-:W-:Y:S01]  /*2ca0*/  LEA.HI.X R47, R39, R123, R40, 0x1, P4 ;  /* 0x0000007b272f7211 */ /* 0x000fe200020f0c28 */
[C---:B------:R-:W-:Y:S01]  /*2cb0*/  VIADD R39, R37.reuse, 0x20 ;  /* 0x0000002025277836 */ /* 0x040fe20000000000 */
[C---:B------:R-:W-:Y:S01]  /*2cc0*/  @P5 IADD3 R39, R37.reuse, -0x20, RZ ;  /* 0xffffffe025275810 */ /* 0x040fe20007ffe0ff */
[----:B------:R-:W-:-:S04]  /*2cd0*/  IMAD R37, R37, 0x2, R118 ;  /* 0x0000000225257824 */ /* 0x000fc800078e0276 */
        /* <DEDUP_REMOVED lines=8> */
[-C--:B------:R-:W-:Y:S02]  /*2d60*/  IMAD R43, R135, R49.reuse, RZ ;  /* 0x00000031872b7224 */ /* 0x080fe400078e02ff */
[----:B0-----:R-:W-:Y:S02]  /*2d70*/  IMAD R41, R42, R104, R39 ;  /* 0x000000682a297224 */ /* 0x001fe400078e0227 */
[----:B------:R-:W-:Y:S02]  /*2d80*/  IMAD R39, R24, -0x70, R2 ;  /* 0xffffff9018277824 */ /* 0x000fe400078e0202 */
[----:B------:R-:W-:Y:S02]  /*2d90*/  IMAD R43, R42, R98, R43 ;  /* 0x000000622a2b7224 */ /* 0x000fe400078e022b */
[----:B------:R-:W-:Y:S01]  /*2da0*/  IMAD.WIDE.U32 R90, R104, R49, RZ ;  /* 0x00000031685a7225 */ /* 0x000fe200078e00ff */
[----:B------:R-:W-:-:S03]  /*2db0*/  VIMNMX R39, R39, 0x70, PT ;  /* 0x0000007027277848 */ /* 0x000fc60003fe0100 */
        /* <DEDUP_REMOVED lines=60> */
.L_x_2526:
[----:B------:R-:W-:Y:S05]  /*3180*/  BSYNC B1 ;  /* 0x0000000000017941 */ /* 0x000fea0003800000 */
.L_x_2525:
        /* <DEDUP_REMOVED lines=56> */
.L_x_2528:
[----:B------:R-:W-:Y:S05]  /*3510*/  BSYNC B1 ;  /* 0x0000000000017941 */ /* 0x000fea0003800000 */
.L_x_2527:
[----:B01----:R-:W2:Y:S01]  /*3520*/  LDL R40, [R1+0x4c] ;  /* 0x00004c0001287983 */ /* 0x003ea20000100800 */
[----:B------:R-:W-:Y:S01]  /*3530*/  IMAD.MOV.U32 R42, RZ, RZ, R76 ;  /* 0x000000ffff2a7224 */ /* 0x000fe200078e004c */
[----:B------:R-:W-:Y:S01]  /*3540*/  PRMT R157, R129, 0x5410, R128 ;  /* 0x00005410819d7816 */ /* 0x000fe20000000080 */
[----:B------:R-:W-:Y:S02]  /*3550*/  IMAD.MOV.U32 R43, RZ, RZ, R77 ;  /* 0x000000ffff2b7224 */ /* 0x000fe400078e004d */
[----:B------:R-:W-:Y:S01]  /*3560*/  IMAD.MOV.U32 R41, RZ, RZ, R80 ;  /* 0x000000ffff297224 */ /* 0x000fe200078e0050 */
[----:B------:R-:W-:Y:S01]  /*3570*/  PRMT R161, R161, 0x5410, R42 ;  /* 0x00005410a1a17816 */ /* 0x000fe2000000002a */
[----:B------:R-:W-:Y:S01]  /*3580*/  IMAD.MOV.U32 R42, RZ, RZ, R92 ;  /* 0x000000ffff2a7224 */ /* 0x000fe200078e005c */
[----:B------:R-:W-:Y:S01]  /*3590*/  PRMT R159, R159, 0x5410, R43 ;  /* 0x000054109f9f7816 */ /* 0x000fe2000000002b */
[----:B------:R-:W-:-:S05]  /*35a0*/  IMAD.MOV.U32 R43, RZ, RZ, R93 ;  /* 0x000000ffff2b7224 */ /* 0x000fca00078e005d */
[----:B------:R-:W-:Y:S01]  /*35b0*/  PRMT R165, R42, 0x5410, R43 ;  /* 0x000054102aa57816 */ /* 0x000fe2000000002b */
[----:B------:R-:W-:Y:S02]  /*35c0*/  IMAD.MOV.U32 R42, RZ, RZ, R123 ;  /* 0x000000ffff2a7224 */ /* 0x000fe400078e007b */
[----:B------:R-:W-:Y:S01]  /*35d0*/  IMAD.MOV.U32 R43, RZ, RZ, R74 ;  /* 0x000000ffff2b7224 */ /* 0x000fe200078e004a */
[----:B--2---:R-:W-:Y:S01]  /*35e0*/  R2UR UR4, R40 ;  /* 0x00000000280472ca */ /* 0x004fe200000e0000 */
[----:B------:R-:W-:-:S05]  /*35f0*/  IMAD.MOV.U32 R40, RZ, RZ, R81 ;  /* 0x000000ffff287224 */ /* 0x000fca00078e0051 */
[----:B------:R-:W-:Y:S01]  /*3600*/  PRMT R162, R40, 0x5410, R41 ;  /* 0x0000541028a27816 */ /* 0x000fe20000000029 */
[----:B------:R-:W-:Y:S01]  /*3610*/  IMAD.MOV.U32 R41, RZ, RZ, R85 ;  /* 0x000000ffff297224 */ /* 0x000fe200078e0055 */
[----:B------:R-:W-:-:S04]  /*3620*/  MOV R40, R84 ;  /* 0x0000005400287202 */ /* 0x000fc80000000f00 */
[----:B------:R-:W-:Y:S01]  /*3630*/  PRMT R164, R40, 0x5410, R41 ;  /* 0x0000541028a47816 */ /* 0x000fe20000000029 */
[----:B------:R-:W-:Y:S01]  /*3640*/  IMAD.MOV.U32 R41, RZ, RZ, R122 ;  /* 0x000000ffff297224 */ /* 0x000fe200078e007a */
[----:B------:R-:W-:Y:S01]  /*3650*/  MOV R40, R75 ;  /* 0x0000004b00287202 */ /* 0x000fe20000000f00 */
[----:B------:R-:W-:-:S03]  /*3660*/  UISETP.NE.AND UP0, UPT, UR4, 0x3, UPT ;  /* 0x000000030400788c */ /* 0x000fc6000bf05270 */
[----:B------:R-:W-:Y:S01]  /*3670*/  PRMT R153, R41, 0x5410, R42 ;  /* 0x0000541029997816 */ /* 0x000fe2000000002a */
[----:B------:R-:W-:Y:S01]  /*3680*/  IMAD.MOV.U32 R41, RZ, RZ, R83 ;  /* 0x000000ffff297224 */ /* 0x000fe200078e0053 */
[----:B------:R-:W-:Y:S01]  /*3690*/  PRMT R158, R43, 0x5410, R40 ;  /* 0x000054102b9e7816 */ /* 0x000fe20000000028 */
[----:B------:R-:W-:Y:S01]  /*36a0*/  IMAD.MOV.U32 R43, RZ, RZ, R78 ;  /* 0x000000ffff2b7224 */ /* 0x000fe200078e004e */
[----:B------:R-:W-:Y:S01]  /*36b0*/  PLOP3.LUT P2, PT, PT, PT, UP0, 0x80, 0x0 ;  /* 0x000000000000781c */ /* 0x000fe20003f4f008 */
        /* <DEDUP_REMOVED lines=13> */
[----:B-----5:R-:W-:Y:S02]  /*3790*/  IMAD.MOV.U32 R43, RZ, RZ, R48 ;  /* 0x000000ffff2b7224 */ /* 0x020fe400078e0030 */
[----:B------:R-:W-:Y:S01]  /*37a0*/  IMAD.MOV.U32 R40, RZ, RZ, R49 ;  /* 0x000000ffff287224 */ /* 0x000fe200078e0031 */
[----:B------:R-:W-:Y:S01]  /*37b0*/  PRMT R168, R41, 0x5410, R42 ;  /* 0x0000541029a87816 */ /* 0x000fe2000000002a */
[----:B------:R-:W-:-:S03]  /*37c0*/  IMAD.MOV.U32 R41, RZ, RZ, R52 ;  /* 0x000000ffff297224 */ /* 0x000fc600078e0034 */
[----:B------:R-:W-:Y:S02]  /*37d0*/  PRMT R90, R40, 0x5410, R43 ;  /* 0x00005410285a7816 */ /* 0x000fe4000000002b */
        /* <DEDUP_REMOVED lines=35> */
.L_x_2529:
[----:B------:R-:W-:Y:S01]  /*3a10*/  LEA R96, R17, R16, 0x3 ;  /* 0x0000001011607211 */ /* 0x000fe200078e18ff */
[----:B------:R-:W-:Y:S01]  /*3a20*/  BSSY B1, `(.L_x_2530) ;  /* 0x0000004000017945 */ /* 0x000fe20003800000 */
[----:B------:R-:W-:-:S04]  /*3a30*/  SHF.L.U32 R97, R209, 0x1f, RZ ;  /* 0x0000001fd1617819 */ /* 0x000fc800000006ff */
[----:B------:R-:W0:Y:S02]  /*3a40*/  SYNCS.PHASECHK.TRANS64.TRYWAIT P5, [R96+URZ+0x36890], R97 ;  /* 0x03689061600075a7 */ /* 0x000e2400080a017f */
[----:B0-----:R-:W-:Y:S05]  /*3a50*/  @!P5 BRA `(.L_x_2531) ;  /* 0x000002b800c4d947 */ /* 0x001fea0003800000 */
.L_x_2913:
[----:B------:R-:W-:Y:S05]  /*3a60*/  BSYNC B1 ;  /* 0x0000000000017941 */ /* 0x000fea0003800000 */
.L_x_2530:
        /* <DEDUP_REMOVED lines=50> */
.L_x_2537:
[----:B------:R-:W-:Y:S05]  /*3d90*/  BSYNC B3 ;  /* 0x0000000000037941 */ /* 0x000fea0003800000 */
.L_x_2536:
[----:B--2---:R1:W-:Y:S02]  /*3da0*/  STG.E.128 desc[UR60][R46.64], R40 ;  /* 0x000000282e007986 */ /* 0x0043e4000c101d3c */
.L_x_2535:
[----:B------:R-:W-:Y:S05]  /*3db0*/  BSYNC B2 ;  /* 0x0000000000027941 */ /* 0x000fea0003800000 */
.L_x_2534:
        /* <DEDUP_REMOVED lines=10> */
[----:B------:R-:W-:Y:S01]  /*3e60*/  HADD2.F32 R122, -RZ, R167.H1_H1 ;  /* 0x300000a7ff7a7230 */ /* 0x000fe20000004100 */
[----:B------:R-:W-:Y:S01]  /*3e70*/  SHF.R.U32.HI R95, RZ, 0x10, R95 ;  /* 0x00000010ff5f7819 */ /* 0x000fe2000001165f */
[----:B------:R-:W-:Y:S01]  /*3e80*/  HADD2.F32 R94, -RZ, R94.H0_H0 ;  /* 0x2000005eff5e7230 */ /* 0x000fe20000004100 */
[----:B------:R-:W-:Y:S01]  /*3e90*/  SHF.R.U32.HI R93, RZ, 0x10, R93 ;  /* 0x00000010ff5d7819 */ /* 0x000fe2000001165d */
[--C-:B------:R-:W-:Y:S02]  /*3ea0*/  HADD2.F32 R41, -RZ, R89.reuse.H1_H1 ;  /* 0x30000059ff297230 */ /* 0x100fe40000004100 */
[----:B------:R-:W-:Y:S02]  /*3eb0*/  HADD2.F32 R89, -RZ, R89.H0_H0 ;  /* 0x20000059ff597230 */ /* 0x000fe40000004100 */
[----:B------:R-:W-:-:S02]  /*3ec0*/  HADD2.F32 R88, -RZ, R88.H0_H0 ;  /* 0x20000058ff587230 */ /* 0x000fc40000004100 */
[-C--:B------:R-:W-:Y:S01]  /*3ed0*/  FMUL.FTZ R92, R41, R94.reuse ;  /* 0x0000005e295c7220 */ /* 0x080fe20000410000 */
[----:B------:R-:W-:Y:S02]  /*3ee0*/  HADD2.F32 R93, -RZ, R93.H0_H0 ;  /* 0x2000005dff5d7230 */ /* 0x000fe40000004100 */
[C---:B------:R-:W-:Y:S01]  /*3ef0*/  FMUL.FTZ R94, R89.reuse, R94 ;  /* 0x0000005e595e7220 */ /* 0x040fe20000410000 */
[----:B------:R-:W-:-:S03]  /*3f00*/  FFMA.FTZ R92, R89, R88, -R92 ;  /* 0x00000058595c7223 */ /* 0x000fc6000001085c */
[----:B------:R-:W-:Y:S01]  /*3f10*/  FFMA.FTZ R94, R41, R88, R94 ;  /* 0x00000058295e7223 */ /* 0x000fe2000001005e */
[----:B------:R-:W-:Y:S02]  /*3f20*/  IMAD.MOV.U32 R88, RZ, RZ, R40 ;  /* 0x000000ffff587224 */ /* 0x000fe400078e0028 */
[----:B------:R-:W-:Y:S02]  /*3f30*/  IMAD.MOV.U32 R40, RZ, RZ, R43 ;  /* 0x000000ffff287224 */ /* 0x000fe400078e002b */
[----:B------:R-:W-:Y:S01]  /*3f40*/  HADD2.F32 R43, -RZ, R95.H0_H0 ;  /* 0x2000005fff2b7230 */ /* 0x000fe20000004100 */
[----:B------:R-:W-:Y:S02]  /*3f50*/  F2FP.F16.F32.PACK_AB R92, R94, R92 ;  /* 0x0000005c5e5c723e */ /* 0x000fe400000000ff */
[--C-:B------:R-:W-:Y:S02]  /*3f60*/  HADD2.F32 R41, -RZ, R40.reuse.H1_H1 ;  /* 0x30000028ff297230 */ /* 0x100fe40000004100 */
[----:B------:R-:W-:-:S03]  /*3f70*/  HADD2.F32 R40, -RZ, R40.H0_H0 ;  /* 0x20000028ff287230 */ /* 0x000fc60000004100 */
[CC--:B------:R-:W-:Y:S02]  /*3f80*/  FMUL.FTZ R89, R41.reuse, R43.reuse ;  /* 0x0000002b29597220 */ /* 0x0c0fe40000410000 */
[C---:B------:R-:W-:Y:S02]  /*3f90*/  FMUL.FTZ R43, R40.reuse, R43 ;  /* 0x0000002b282b7220 */ /* 0x040fe40000410000 */
[-C--:B------:R-:W-:Y:S01]  /*3fa0*/  FFMA.FTZ R40, R40, R93.reuse, -R89 ;  /* 0x0000005d28287223 */ /* 0x080fe20000010859 */
[----:B------:R-:W-:Y:S02]  /*3fb0*/  IMAD.MOV.U32 R89, RZ, RZ, R42 ;  /* 0x000000ffff597224 */ /* 0x000fe400078e002a */
[----:B------:R-:W-:Y:S01]  /*3fc0*/  FFMA.FTZ R41, R41, R93, R43 ;  /* 0x0000005d29297223 */ /* 0x000fe2000001002b */
[----:B------:R-:W-:Y:S02]  /*3fd0*/  HADD2.F32 R42, -RZ, R88.H1_H1 ;  /* 0x30000058ff2a7230 */ /* 0x000fe40000004100 */
[----:B------:R-:W-:-:S02]  /*3fe0*/  HADD2.F32 R93, -RZ, R167.H0_H0 ;  /* 0x200000a7ff5d7230 */ /* 0x000fc40000004100 */
[----:B------:R-:W-:Y:S02]  /*3ff0*/  HADD2.F32 R43, -RZ, R88.H0_H0 ;  /* 0x20000058ff2b7230 */ /* 0x000fe40000004100 */
[----:B------:R-:W-:Y:S02]  /*4000*/  HADD2.F32 R88, -RZ, R165.H0_H0 ;  /* 0x200000a5ff587230 */ /* 0x000fe40000004100 */
[-C--:B------:R-:W-:Y:S01]  /*4010*/  FMUL.FTZ R95, R42, R93.reuse ;  /* 0x0000005d2a5f7220 */ /* 0x080fe20000410000 */
[----:B------:R-:W-:-:S03]  /*4020*/  FMUL.FTZ R93, R43, R93 ;  /* 0x0000005d2b5d7220 */ /* 0x000fc60000410000 */
[-C--:B------:R-:W-:Y:S01]  /*4030*/  FFMA.FTZ R43, R43, R88.reuse, -R95 ;  /* 0x000000582b2b7223 */ /* 0x080fe2000001085f */
[----:B------:R-:W-:Y:S01]  /*4040*/  FFMA.FTZ R42, R42, R88, R93 ;  /* 0x000000582a2a7223 */ /* 0x000fe2000001005d */
[--C-:B------:R-:W-:Y:S02]  /*4050*/  HADD2.F32 R88, -RZ, R89.reuse.H1_H1 ;  /* 0x30000059ff587230 */ /* 0x100fe40000004100 */
[----:B------:R-:W-:Y:S02]  /*4060*/  HADD2.F32 R93, -RZ, R89.H0_H0 ;  /* 0x20000059ff5d7230 */ /* 0x000fe40000004100 */
[----:B------:R-:W-:Y:S02]  /*4070*/  HADD2.F32 R89, -RZ, R165.H1_H1 ;  /* 0x300000a5ff597230 */ /* 0x000fe40000004100 */
[-C--:B------:R-:W-:Y:S01]  /*4080*/  FMUL.FTZ R95, R88, R122.reuse ;  /* 0x0000007a585f7220 */ /* 0x080fe20000410000 */
[----:B------:R-:W-:Y:S01]  /*4090*/  F2FP.F16.F32.PACK_AB R42, R42, R43 ;  /* 0x0000002b2a2a723e */ /* 0x000fe200000000ff */
[----:B------:R-:W-:-:S02]  /*40a0*/  FMUL.FTZ R122, R93, R122 ;  /* 0x0000007a5d7a7220 */ /* 0x000fc40000410000 */
[-C--:B------:R-:W-:Y:S02]  /*40b0*/  FFMA.FTZ R95, R93, R89.reuse, -R95 ;  /* 0x000000595d5f7223 */ /* 0x080fe4000001085f */
[----:B------:R-:W-:Y:S01]  /*40c0*/  FFMA.FTZ R122, R88, R89, R122 ;  /* 0x00000059587a7223 */ /* 0x000fe2000001007a */
[----:B------:R-:W-:Y:S01]  /*40d0*/  F2FP.F16.F32.PACK_AB R88, R41, R40 ;  /* 0x000000282958723e */ /* 0x000fe200000000ff */
[----:B------:R-:W-:Y:S01]  /*40e0*/  IMAD.MOV.U32 R40, RZ, RZ, R42 ;  /* 0x000000ffff287224 */ /* 0x000fe200078e002a */
[----:B------:R-:W-:Y:S02]  /*40f0*/  MOV R41, R92 ;  /* 0x0000005c00297202 */ /* 0x000fe40000000f00 */
[----:B------:R-:W-:Y:S01]  /*4100*/  F2FP.F16.F32.PACK_AB R95, R122, R95 ;  /* 0x0000005f7a5f723e */ /* 0x000fe200000000ff */
[----:B------:R-:W-:-:S04]  /*4110*/  IMAD.MOV.U32 R43, RZ, RZ, R88 ;  /* 0x000000ffff2b7224 */ /* 0x000fc800078e0058 */
[----:B------:R-:W-:-:S07]  /*4120*/  IMAD.MOV.U32 R42, RZ, RZ, R95 ;  /* 0x000000ffff2a7224 */ /* 0x000fce00078e005f */
.L_x_2541:
[----:B------:R-:W-:Y:S05]  /*4130*/  BSYNC B3 ;  /* 0x0000000000037941 */ /* 0x000fea0003800000 */
.L_x_2540:
[----:B--2---:R2:W-:Y:S02]  /*4140*/  STG.E.128 desc[UR60][R46.64+0x40], R40 ;  /* 0x000040282e007986 */ /* 0x0045e4000c101d3c */
.L_x_2539:
[----:B------:R-:W-:Y:S05]  /*4150*/  BSYNC B2 ;  /* 0x0000000000027941 */ /* 0x000fea0003800000 */
.L_x_2538:
        /* <DEDUP_REMOVED lines=50> */
[----:B------:R-:W-:Y:S01]  /*4480*/  IMAD.MOV.U32 R41, RZ, RZ, R88 ;  /* 0x000000ffff297224 */ /* 0x000fe200078e0058 */
[----:B------:R-:W-:Y:S02]  /*4490*/  MOV R40, R42 ;  /* 0x0000002a00287202 */ /* 0x000fe40000000f00 */
[----:B------:R-:W-:Y:S01]  /*44a0*/  F2FP.F16.F32.PACK_AB R87, R92, R87 ;  /* 0x000000575c57723e */ /* 0x000fe200000000ff */
[----:B------:R-:W-:-:S04]  /*44b0*/  IMAD.MOV.U32 R43, RZ, RZ, R84 ;  /* 0x000000ffff2b7224 */ /* 0x000fc800078e0054 */
[----:B------:R-:W-:-:S07]  /*44c0*/  IMAD.MOV.U32 R42, RZ, RZ, R87 ;  /* 0x000000ffff2a7224 */ /* 0x000fce00078e0057 */
.L_x_2545:
[----:B------:R-:W-:Y:S05]  /*44d0*/  BSYNC B3 ;  /* 0x0000000000037941 */ /* 0x000fea0003800000 */
.L_x_2544:
[----:B--2---:R3:W-:Y:S02]  /*44e0*/  STG.E.128 desc[UR60][R46.64+0x80], R40 ;  /* 0x000080282e007986 */ /* 0x0047e4000c101d3c */
.L_x_2543:
[----:B------:R-:W-:Y:S05]  /*44f0*/  BSYNC B2 ;  /* 0x0000000000027941 */ /* 0x000fea0003800000 */
.L_x_2542:
        /* <DEDUP_REMOVED lines=15> */
[CC--:B------:R-:W-:Y:S01]  /*45f0*/  FMUL.FTZ R85, R41.reuse, R82.reuse ;  /* 0x0000005229557220 */ /* 0x0c0fe20000410000 */
[----:B------:R-:W-:Y:S02]  /*4600*/  HADD2.F32 R86, -RZ, R162.H1_H1 ;  /* 0x300000a2ff567230 */ /* 0x000fe40000004100 */
[C---:B------:R-:W-:Y:S01]  /*4610*/  FMUL.FTZ R82, R84.reuse, R82 ;  /* 0x0000005254527220 */ /* 0x040fe20000410000 */
[----:B------:R-:W-:Y:S02]  /*4620*/  HADD2.F32 R88, -RZ, R163.H0_H0 ;  /* 0x200000a3ff587230 */ /* 0x000fe40000004100 */
[-C--:B------:R-:W-:Y:S01]  /*4630*/  FFMA.FTZ R84, R84, R80.reuse, -R85 ;  /* 0x0000005054547223 */ /* 0x080fe20000010855 */
[----:B------:R-:W-:Y:S01]  /*4640*/  FFMA.FTZ R82, R41, R80, R82 ;  /* 0x0000005029527223 */ /* 0x000fe20000010052 */
[----:B------:R-:W-:Y:S01]  /*4650*/  SHF.R.U32.HI R41, RZ, 0x10, R83 ;  /* 0x00000010ff297819 */ /* 0x000fe20000011653 */
[----:B------:R-:W-:Y:S01]  /*4660*/  IMAD.MOV.U32 R80, RZ, RZ, R43 ;  /* 0x000000ffff507224 */ /* 0x000fe200078e002b */
[----:B------:R-:W-:-:S02]  /*4670*/  SHF.R.U32.HI R83, RZ, 0x10, R81 ;  /* 0x00000010ff537819 */ /* 0x000fc40000011651 */
[----:B------:R-:W-:Y:S01]  /*4680*/  F2FP.F16.F32.PACK_AB R82, R82, R84 ;  /* 0x000000545252723e */ /* 0x000fe200000000ff */
[----:B------:R-:W-:Y:S02]  /*4690*/  HADD2.F32 R43, -RZ, R41.H0_H0 ;  /* 0x20000029ff2b7230 */ /* 0x000fe40000004100 */
[--C-:B------:R-:W-:Y:S02]  /*46a0*/  HADD2.F32 R41, -RZ, R80.reuse.H1_H1 ;  /* 0x30000050ff297230 */ /* 0x100fe40000004100 */
[----:B------:R-:W-:Y:S02]  /*46b0*/  HADD2.F32 R81, -RZ, R80.H0_H0 ;  /* 0x20000050ff517230 */ /* 0x000fe40000004100 */
[----:B------:R-:W-:Y:S02]  /*46c0*/  HADD2.F32 R80, -RZ, R83.H0_H0 ;  /* 0x20000053ff507230 */ /* 0x000fe40000004100 */
[----:B------:R-:W-:Y:S01]  /*46d0*/  FMUL.FTZ R85, R41, R43 ;  /* 0x0000002b29557220 */ /* 0x000fe20000410000 */
[----:B------:R-:W-:-:S02]  /*46e0*/  IMAD.MOV.U32 R83, RZ, RZ, R42 ;  /* 0x000000ffff537224 */ /* 0x000fc400078e002a */
[C---:B------:R-:W-:Y:S01]  /*46f0*/  FMUL.FTZ R42, R81.reuse, R43 ;  /* 0x0000002b512a7220 */ /* 0x040fe20000410000 */
[-C--:B------:R-:W-:Y:S01]  /*4700*/  FFMA.FTZ R43, R81, R80.reuse, -R85 ;  /* 0x00000050512b7223 */ /* 0x080fe20000010855 */
[--C-:B------:R-:W-:Y:S02]  /*4710*/  HADD2.F32 R85, -RZ, R40.reuse.H1_H1 ;  /* 0x30000028ff557230 */ /* 0x100fe40000004100 */
[----:B------:R-:W-:Y:S01]  /*4720*/  FFMA.FTZ R41, R41, R80, R42 ;  /* 0x0000005029297223 */ /* 0x000fe2000001002a */
[----:B------:R-:W-:Y:S02]  /*4730*/  HADD2.F32 R42, -RZ, R40.H0_H0 ;  /* 0x20000028ff2a7230 */ /* 0x000fe40000004100 */
[--C-:B------:R-:W-:Y:S02]  /*4740*/  HADD2.F32 R80, -RZ, R83.reuse.H1_H1 ;  /* 0x30000053ff507230 */ /* 0x100fe40000004100 */
[----:B------:R-:W-:Y:S01]  /*4750*/  FMUL.FTZ R40, R85, R87 ;  /* 0x0000005755287220 */ /* 0x000fe20000410000 */
[----:B------:R-:W-:-:S02]  /*4760*/  HADD2.F32 R83, -RZ, R83.H0_H0 ;  /* 0x20000053ff537230 */ /* 0x000fc40000004100 */
[C---:B------:R-:W-:Y:S01]  /*4770*/  FMUL.FTZ R87, R42.reuse, R87 ;  /* 0x000000572a577220 */ /* 0x040fe20000410000 */
[----:B------:R-:W-:Y:S02]  /*4780*/  HADD2.F32 R81, -RZ, R162.H0_H0 ;  /* 0x200000a2ff517230 */ /* 0x000fe40000004100 */
[----:B------:R-:W-:Y:S01]  /*4790*/  FFMA.FTZ R42, R42, R86, -R40 ;  /* 0x000000562a2a7223 */ /* 0x000fe20000010828 */
[CC--:B------:R-:W-:Y:S01]  /*47a0*/  FMUL.FTZ R40, R80.reuse, R88.reuse ;  /* 0x0000005850287220 */ /* 0x0c0fe20000410000 */
[----:B------:R-:W-:Y:S01]  /*47b0*/  FMUL.FTZ R88, R83, R88 ;  /* 0x0000005853587220 */ /* 0x000fe20000410000 */
[----:B------:R-:W-:Y:S01]  /*47c0*/  FFMA.FTZ R87, R85, R86, R87 ;  /* 0x0000005655577223 */ /* 0x000fe20000010057 */
[----:B------:R-:W-:Y:S01]  /*47d0*/  F2FP.F16.F32.PACK_AB R43, R41, R43 ;  /* 0x0000002b292b723e */ /* 0x000fe200000000ff */
[-C--:B------:R-:W-:Y:S01]  /*47e0*/  FFMA.FTZ R40, R83, R81.reuse, -R40 ;  /* 0x0000005153287223 */ /* 0x080fe20000010828 */
[----:B------:R-:W-:Y:S01]  /*47f0*/  FFMA.FTZ R88, R80, R81, R88 ;  /* 0x0000005150587223 */ /* 0x000fe20000010058 */
[----:B------:R-:W-:Y:S01]  /*4800*/  IMAD.MOV.U32 R41, RZ, RZ, R82 ;  /* 0x000000ffff297224 */ /* 0x000fe200078e0052 */
[----:B------:R-:W-:-:S03]  /*4810*/  F2FP.F16.F32.PACK_AB R42, R87, R42 ;  /* 0x0000002a572a723e */ /* 0x000fc600000000ff */
[----:B------:R-:W-:Y:S02]  /*4820*/  F2FP.F16.F32.PACK_AB R88, R88, R40 ;  /* 0x000000285858723e */ /* 0x000fe400000000ff */
[----:B------:R-:W-:-:S03]  /*4830*/  MOV R40, R42 ;  /* 0x0000002a00287202 */ /* 0x000fc60000000f00 */
[----:B------:R-:W-:-:S07]  /*4840*/  IMAD.MOV.U32 R42, RZ, RZ, R88 ;  /* 0x000000ffff2a7224 */ /* 0x000fce00078e0058 */
.L_x_2549:
[----:B------:R-:W-:Y:S05]  /*4850*/  BSYNC B3 ;  /* 0x0000000000037941 */ /* 0x000fea0003800000 */
.L_x_2548:
[----:B--2---:R4:W-:Y:S02]  /*4860*/  STG.E.128 desc[UR60][R46.64+0xc0], R40 ;  /* 0x0000c0282e007986 */ /* 0x0049e4000c101d3c */
.L_x_2547:
[----:B------:R-:W-:Y:S05]  /*4870*/  BSYNC B2 ;  /* 0x0000000000027941 */ /* 0x000fea0003800000 */
.L_x_2546:
        /* <DEDUP_REMOVED lines=37> */
[----:B------:R-:W-:Y:S01]  /*4ad0*/  FMUL.FTZ R81, R76, R161 ;  /* 0x000000a14c517220 */ /* 0x000fe20000410000 */
        /* <DEDUP_REMOVED lines=10> */
[----:B------:R-:W-:Y:S02]  /*4b80*/  IMAD.MOV.U32 R42, RZ, RZ, R43 ;  /* 0x000000ffff2a7224 */ /* 0x000fe400078e002b */
[----:B------:R-:W-:Y:S02]  /*4b90*/  IMAD.MOV.U32 R40, RZ, RZ, R81 ;  /* 0x000000ffff287224 */ /* 0x000fe400078e0051 */
[----:B------:R-:W-:-:S07]  /*4ba0*/  IMAD.MOV.U32 R43, RZ, RZ, R78 ;  /* 0x000000ffff2b7224 */ /* 0x000fce00078e004e */
.L_x_2553:
[----:B------:R-:W-:Y:S05]  /*4bb0*/  BSYNC B3 ;  /* 0x0000000000037941 */ /* 0x000fea0003800000 */
.L_x_2552:
[----:B--2---:R1:W-:Y:S02]  /*4bc0*/  STG.E.128 desc[UR60][R46.64+0x100], R40 ;  /* 0x000100282e007986 */ /* 0x0043e4000c101d3c */
.L_x_2551:
[----:B------:R-:W-:Y:S05]  /*4bd0*/  BSYNC B2 ;  /* 0x0000000000027941 */ /* 0x000fea0003800000 */
.L_x_2550:
        /* <DEDUP_REMOVED lines=46> */
[----:B------:R-:W-:Y:S02]  /*4ec0*/  F2FP.F16.F32.PACK_AB R43, R158, R43 ;  /* 0x0000002b9e2b723e */ /* 0x000fe400000000ff */
[----:B------:R-:W-:-:S03]  /*4ed0*/  MOV R40, R77 ;  /* 0x0000004d00287202 */ /* 0x000fc60000000f00 */
[----:B------:R-:W-:Y:S02]  /*4ee0*/  IMAD.MOV.U32 R42, RZ, RZ, R43 ;  /* 0x000000ffff2a7224 */ /* 0x000fe400078e002b */
[----:B------:R-:W-:-:S07]  /*4ef0*/  IMAD.MOV.U32 R43, RZ, RZ, R74 ;  /* 0x000000ffff2b7224 */ /* 0x000fce00078e004a */
.L_x_2555:
[----:B------:R-:W-:Y:S05]  /*4f00*/  BSYNC B2 ;  /* 0x0000000000027941 */ /* 0x000fea0003800000 */
.L_x_2554:
[----:B--2---:R1:W-:Y:S02]  /*4f10*/  STG.E.128 desc[UR60][R46.64+0x140], R40 ;  /* 0x000140282e007986 */ /* 0x0043e4000c101d3c */
.L_x_2533:
[----:B------:R-:W-:Y:S05]  /*4f20*/  BSYNC B1 ;  /* 0x0000000000017941 */ /* 0x000fea0003800000 */
.L_x_2532:
        /* <DEDUP_REMOVED lines=9> */
[----:B------:R-:W-:Y:S01]  /*4fc0*/  HADD2.F32 R160, -RZ, R160.H1_H1 ;  /* 0x300000a0ffa07230 */ /* 0x000fe20000004100 */
        /* <DEDUP_REMOVED lines=13> */
[-C--:B------:R-:W-:Y:S01]  /*50a0*/  FMUL.FTZ R47, R71, R70.reuse ;  /* 0x00000046472f7220 */ /* 0x080fe20000410000 */
        /* <DEDUP_REMOVED lines=8> */
[----:B------:R-:W-:Y:S02]  /*5130*/  HADD2.F32 R69, -RZ, R42.H0_H0 ;  /* 0x2000002aff457230 */ /* 0x000fe40000004100 */
[-C--:B------:R-:W-:Y:S01]  /*5140*/  FMUL.FTZ R72, R43, R160.reuse ;  /* 0x000000a02b487220 */ /* 0x080fe20000410000 */
[----:B------:R-:W-:Y:S02]  /*5150*/  HADD2.F32 R40, -RZ, R40.H0_H0 ;  /* 0x20000028ff287230 */ /* 0x000fe40000004100 */
[----:B------:R-:W-:Y:S01]  /*5160*/  FMUL.FTZ R71, R46, R159 ;  /* 0x0000009f2e477220 */ /* 0x000fe20000410000 */
[--C-:B------:R-:W-:Y:S02]  /*5170*/  HADD2.F32 R42, -RZ, R155.reuse.H1_H1 ;  /* 0x3000009bff2a7230 */ /* 0x100fe40000004100 */
[----:B------:R-:W-:Y:S01]  /*5180*/  FMUL.FTZ R160, R69, R160 ;  /* 0x000000a045a07220 */ /* 0x000fe20000410000 */
[----:B------:R-:W-:-:S02]  /*5190*/  HADD2.F32 R41, -RZ, R155.H0_H0 ;  /* 0x2000009bff297230 */ /* 0x000fc40000004100 */
[----:B------:R-:W-:Y:S01]  /*51a0*/  FMUL.FTZ R159, R40, R159 ;  /* 0x0000009f289f7220 */ /* 0x000fe20000410000 */
[----:B------:R-:W-:Y:S01]  /*51b0*/  F2FP.F16.F32.PACK_AB R47, R70, R47 ;  /* 0x0000002f462f723e */ /* 0x000fe200000000ff */
[-C--:B------:R-:W-:Y:S01]  /*51c0*/  FFMA.FTZ R72, R69, R42.reuse, -R72 ;  /* 0x0000002a45487223 */ /* 0x080fe20000010848 */
[----:B------:R-:W-:Y:S01]  /*51d0*/  FFMA.FTZ R43, R43, R42, R160 ;  /* 0x0000002a2b2b7223 */ /* 0x000fe200000100a0 */
[-C--:B------:R-:W-:Y:S01]  /*51e0*/  FFMA.FTZ R71, R40, R41.reuse, -R71 ;  /* 0x0000002928477223 */ /* 0x080fe20000010847 */
[----:B------:R-:W-:Y:S01]  /*51f0*/  FFMA.FTZ R46, R46, R41, R159 ;  /* 0x000000292e2e7223 */ /* 0x000fe2000001009f */
[----:B------:R-:W-:Y:S02]  /*5200*/  F2FP.F16.F32.PACK_AB R41, R73, R68 ;  /* 0x000000444929723e */ /* 0x000fe400000000ff */
[----:B------:R-:W-:Y:S01]  /*5210*/  F2FP.F16.F32.PACK_AB R42, R43, R72 ;  /* 0x000000482b2a723e */ /* 0x000fe200000000ff */
[----:B------:R-:W-:Y:S01]  /*5220*/  IMAD.MOV.U32 R43, RZ, RZ, R47 ;  /* 0x000000ffff2b7224 */ /* 0x000fe200078e002f */
[----:B------:R-:W-:-:S07]  /*5230*/  F2FP.F16.F32.PACK_AB R40, R46, R71 ;  /* 0x000000472e28723e */ /* 0x000fce00000000ff */
.L_x_2560:
[----:B------:R-:W-:Y:S05]  /*5240*/  BSYNC B2 ;  /* 0x0000000000027941 */ /* 0x000fea0003800000 */
.L_x_2559:
[----:B--2---:R1:W-:Y:S02]  /*5250*/  STG.E.128 desc[UR60][R44.64], R40 ;  /* 0x000000282c007986 */ /* 0x0043e4000c101d3c */
.L_x_2558:
[----:B------:R-:W-:Y:S05]  /*5260*/  BSYNC B1 ;  /* 0x0000000000017941 */ /* 0x000fea0003800000 */
.L_x_2557:
        /* <DEDUP_REMOVED lines=21> */
[----:B------:R-:W-:Y:S01]  /*53c0*/  FMUL.FTZ R72, R65, R68 ;  /* 0x0000004441487220 */ /* 0x000fe20000410000 */
[----:B------:R-:W-:Y:S02]  /*53d0*/  HADD2.F32 R64, -RZ, R64.H0_H0 ;  /* 0x20000040ff407230 */ /* 0x000fe40000004100 */
[-C--:B------:R-:W-:Y:S01]  /*53e0*/  FFMA.FTZ R41, R41, R46.reuse, -R70 ;  /* 0x0000002e29297223 */ /* 0x080fe20000010846 */
[----:B------:R-:W-:Y:S01]  /*53f0*/  FFMA.FTZ R46, R43, R46, R66 ;  /* 0x0000002e2b2e7223 */ /* 0x000fe20000010042 */
[----:B------:R-:W-:Y:S01]  /*5400*/  FMUL.FTZ R68, R47, R68 ;  /* 0x000000442f447220 */ /* 0x000fe20000410000 */
[----:B------:R-:W-:-:S02]  /*5410*/  HADD2.F32 R67, -RZ, R156.H0_H0 ;  /* 0x2000009cff437230 */ /* 0x000fc40000004100 */
[-C--:B------:R-:W-:Y:S01]  /*5420*/  FFMA.FTZ R43, R47, R64.reuse, -R72 ;  /* 0x000000402f2b7223 */ /* 0x080fe20000010848 */
[--C-:B------:R-:W-:Y:S02]  /*5430*/  HADD2.F32 R47, -RZ, R40.reuse.H1_H1 ;  /* 0x30000028ff2f7230 */ /* 0x100fe40000004100 */
[----:B------:R-:W-:Y:S01]  /*5440*/  FFMA.FTZ R64, R65, R64, R68 ;  /* 0x0000004041407223 */ /* 0x000fe20000010044 */
[----:B------:R-:W-:Y:S01]  /*5450*/  HADD2.F32 R40, -RZ, R40.H0_H0 ;  /* 0x20000028ff287230 */ /* 0x000fe20000004100 */
[----:B------:R-:W-:Y:S01]  /*5460*/  F2FP.F16.F32.PACK_AB R41, R46, R41 ;  /* 0x000000292e29723e */ /* 0x000fe200000000ff */
        /* <DEDUP_REMOVED lines=16> */
.L_x_2564:
[----:B------:R-:W-:Y:S05]  /*5570*/  BSYNC B2 ;  /* 0x0000000000027941 */ /* 0x000fea0003800000 */
.L_x_2563:
[----:B--2---:R1:W-:Y:S02]  /*5580*/  STG.E.128 desc[UR60][R44.64+0x40], R40 ;  /* 0x000040282c007986 */ /* 0x0043e4000c101d3c */
.L_x_2562:
[----:B------:R-:W-:Y:S05]  /*5590*/  BSYNC B1 ;  /* 0x0000000000017941 */ /* 0x000fea0003800000 */
.L_x_2561:
        /* <DEDUP_REMOVED lines=10> */
[----:B------:R-:W-:Y:S01]  /*5640*/  HADD2.F32 R40, -RZ, R41.H0_H0 ;  /* 0x20000029ff287230 */ /* 0x000fe20000004100 */
[--C-:B------:R-:W-:Y:S01]  /*5650*/  SHF.R.U64 R61, R62, 0x10, R63.reuse ;  /* 0x000000103e3d7819 */ /* 0x100fe2000000123f */
[----:B------:R-:W-:Y:S01]  /*5660*/  HADD2.F32 R60, -RZ, R60.H0_H0 ;  /* 0x2000003cff3c7230 */ /* 0x000fe20000004100 */
[----:B------:R-:W-:Y:S01]  /*5670*/  SHF.R.U32.HI R64, RZ, 0x10, R63 ;  /* 0x00000010ff407819 */ /* 0x000fe2000001163f */
[----:B------:R-:W-:Y:S01]  /*5680*/  HADD2.F32 R62, -RZ, R65.H0_H0 ;  /* 0x20000041ff3e7230 */ /* 0x000fe20000004100 */
[----:B------:R-:W-:Y:S01]  /*5690*/  MOV R47, R43 ;  /* 0x0000002b002f7202 */ /* 0x000fe20000000f00 */
[----:B------:R-:W-:Y:S02]  /*56a0*/  HADD2.F32 R43, -RZ, R41.H1_H1 ;  /* 0x30000029ff2b7230 */ /* 0x000fe40000004100 */
[----:B------:R-:W-:-:S02]  /*56b0*/  HADD2.F32 R61, -RZ, R61.H0_H0 ;  /* 0x2000003dff3d7230 */ /* 0x000fc40000004100 */
[----:B------:R-:W-:Y:S02]  /*56c0*/  HADD2.F32 R64, -RZ, R64.H0_H0 ;  /* 0x20000040ff407230 */ /* 0x000fe40000004100 */
[--C-:B------:R-:W-:Y:S02]  /*56d0*/  HADD2.F32 R41, -RZ, R47.reuse.H1_H1 ;  /* 0x3000002fff297230 */ /* 0x100fe40000004100 */
[-C--:B------:R-:W-:Y:S01]  /*56e0*/  FMUL.FTZ R63, R43, R61.reuse ;  /* 0x0000003d2b3f7220 */ /* 0x080fe20000410000 */
[----:B------:R-:W-:Y:S02]  /*56f0*/  HADD2.F32 R47, -RZ, R47.H0_H0 ;  /* 0x2000002fff2f7230 */ /* 0x000fe40000004100 */
[C---:B------:R-:W-:Y:S01]  /*5700*/  FMUL.FTZ R66, R40.reuse, R61 ;  /* 0x0000003d28427220 */ /* 0x040fe20000410000 */
[----:B------:R-:W-:Y:S01]  /*5710*/  FMUL.FTZ R68, R41, R64 ;  /* 0x0000004029447220 */ /* 0x000fe20000410000 */
[----:B------:R-:W-:Y:S01]  /*5720*/  FFMA.FTZ R40, R40, R60, -R63 ;  /* 0x0000003c28287223 */ /* 0x000fe2000001083f */
[----:B------:R-:W-:Y:S01]  /*5730*/  FMUL.FTZ R64, R47, R64 ;  /* 0x000000402f407220 */ /* 0x000fe20000410000 */
[----:B------:R-:W-:Y:S01]  /*5740*/  FFMA.FTZ R63, R43, R60, R66 ;  /* 0x0000003c2b3f7223 */ /* 0x000fe20000010042 */
[----:B------:R-:W-:-:S02]  /*5750*/  HADD2.F32 R60, -RZ, R147.H0_H0 ;  /* 0x20000093ff3c7230 */ /* 0x000fc40000004100 */
[-C--:B------:R-:W-:Y:S01]  /*5760*/  FFMA.FTZ R68, R47, R62.reuse, -R68 ;  /* 0x0000003e2f447223 */ /* 0x080fe20000010844 */
[----:B------:R-:W-:Y:S01]  /*5770*/  FFMA.FTZ R67, R41, R62, R64 ;  /* 0x0000003e29437223 */ /* 0x000fe20000010040 */
[----:B------:R-:W-:Y:S02]  /*5780*/  HADD2.F32 R41, -RZ, R46.H1_H1 ;  /* 0x3000002eff297230 */ /* 0x000fe40000004100 */
[----:B------:R-:W-:Y:S02]  /*5790*/  HADD2.F32 R43, -RZ, R42.H1_H1 ;  /* 0x3000002aff2b7230 */ /* 0x000fe40000004100 */
[----:B------:R-:W-:Y:S02]  /*57a0*/  HADD2.F32 R147, -RZ, R147.H1_H1 ;  /* 0x30000093ff937230 */ /* 0x000fe40000004100 */
[----:B------:R-:W-:Y:S01]  /*57b0*/  FMUL.FTZ R61, R41, R60 ;  /* 0x0000003c293d7220 */ /* 0x000fe20000410000 */
[----:B------:R-:W-:Y:S02]  /*57c0*/  HADD2.F32 R46, -RZ, R46.H0_H0 ;  /* 0x2000002eff2e7230 */ /* 0x000fe40000004100 */
        /* <DEDUP_REMOVED lines=14> */
.L_x_2568:
[----:B------:R-:W-:Y:S05]  /*58b0*/  BSYNC B2 ;  /* 0x0000000000027941 */ /* 0x000fea0003800000 */
.L_x_2567:
[----:B--2---:R1:W-:Y:S02]  /*58c0*/  STG.E.128 desc[UR60][R44.64+0x80], R40 ;  /* 0x000080282c007986 */ /* 0x0043e4000c101d3c */
.L_x_2566:
[----:B------:R-:W-:Y:S05]  /*58d0*/  BSYNC B1 ;  /* 0x0000000000017941 */ /* 0x000fea0003800000 */
.L_x_2565:
        /* <DEDUP_REMOVED lines=48> */
.L_x_2572:
[----:B------:R-:W-:Y:S05]  /*5be0*/  BSYNC B2 ;  /* 0x0000000000027941 */ /* 0x000fea0003800000 */
.L_x_2571:
[----:B--2---:R1:W-:Y:S02]  /*5bf0*/  STG.E.128 desc[UR60][R44.64+0xc0], R40 ;  /* 0x0000c0282c007986 */ /* 0x0043e4000c101d3c */
.L_x_2570:
[----:B------:R-:W-:Y:S05]  /*5c00*/  BSYNC B1 ;  /* 0x0000000000017941 */ /* 0x000fea0003800000 */
.L_x_2569:
        /* <DEDUP_REMOVED lines=48> */
.L_x_2576:
[----:B------:R-:W-:Y:S05]  /*5f10*/  BSYNC B2 ;  /* 0x0000000000027941 */ /* 0x000fea0003800000 */
.L_x_2575:
[----:B--2---:R1:W-:Y:S02]  /*5f20*/  STG.E.128 desc[UR60][R44.64+0x100], R40 ;  /* 0x000100282c007986 */ /* 0x0043e4000c101d3c */
.L_x_2574:
[----:B------:R-:W-:Y:S05]  /*5f30*/  BSYNC B1 ;  /* 0x0000000000017941 */ /* 0x000fea0003800000 */
.L_x_2573:
        /* <DEDUP_REMOVED lines=47> */
.L_x_2578:
[----:B------:R-:W-:Y:S05]  /*6230*/  BSYNC B1 ;  /* 0x0000000000017941 */ /* 0x000fea0003800000 */
.L_x_2577:
[----:B--2---:R1:W-:Y:S01]  /*6240*/  STG.E.128 desc[UR60][R44.64+0x140], R40 ;  /* 0x000140282c007986 */ /* 0x0043e2000c101d3c */
[----:B------:R-:W-:Y:S05]  /*6250*/  BRA `(.L_x_2556) ;  /* 0x0000003c00c47947 */ /* 0x000fea0003800000 */
.L_x_2524:
        /* <DEDUP_REMOVED lines=47> */
.L_x_2580:
[----:B------:R-:W-:Y:S05]  /*6550*/  BSYNC B1 ;  /* 0x0000000000017941 */ /* 0x000fea0003800000 */
.L_x_2579:
        /* <DEDUP_REMOVED lines=13> */
[----:B------:R-:W-:-:S02]  /*6630*/  MOV R93, R43 ;  /* 0x0000002b005d7202 */ /* 0x000fc40000000f00 */
[----:B------:R-:W-:Y:S01]  /*6640*/  CS2R R84, SRZ ;  /* 0x0000000000547805 */ /* 0x000fe2000001ff00 */
        /* <DEDUP_REMOVED lines=32> */
.L_x_2582:
[----:B------:R-:W-:Y:S05]  /*6850*/  BSYNC B1 ;  /* 0x0000000000017941 */ /* 0x000fea0003800000 */
.L_x_2581:
[----:B0-----:R-:W2:Y:S01]  /*6860*/  LDL R88, [R1+0x4c] ;  /* 0x00004c0001587983 */ /* 0x001ea20000100800 */
        /* <DEDUP_REMOVED lines=14> */
[----:B------:R-:W-:Y:S01]  /*6950*/  PRMT R180, R89, 0x5410, R90 ;  /* 0x0000541059b47816 */ /* 0x000fe2000000005a */
[----:B------:R-:W-:Y:S02]  /*6960*/  IMAD.MOV.U32 R89, RZ, RZ, R52 ;  /* 0x000000ffff597224 */ /* 0x000fe400078e0034 */
[----:B------:R-:W-:-:S03]  /*6970*/  IMAD.MOV.U32 R90, RZ, RZ, R55 ;  /* 0x000000ffff5a7224 */ /* 0x000fc600078e0037 */
        /* <DEDUP_REMOVED lines=12> */
[----:B-----5:R-:W-:-:S03]  /*6a40*/  IMAD.MOV.U32 R89, RZ, RZ, R66 ;  /* 0x000000ffff597224 */ /* 0x020fc600078e0042 */
[----:B------:R-:W-:Y:S02]  /*6a50*/  PRMT R159, R91, 0x7610, R159 ;  /* 0x000076105b9f7816 */ /* 0x000fe4000000009f */
[----:B--2---:R-:W-:Y:S01]  /*6a60*/  R2UR UR4, R88 ;  /* 0x00000000580472ca */ /* 0x004fe200000e0000 */
[----:B------:R-:W-:-:S05]  /*6a70*/  IMAD.MOV.U32 R88, RZ, RZ, R41 ;  /* 0x000000ffff587224 */ /* 0x000fca00078e0029 */
[----:B------:R-:W-:Y:S01]  /*6a80*/  PRMT R175, R88, 0x7610, R175 ;  /* 0x0000761058af7816 */ /* 0x000fe200000000af */
[----:B------:R-:W-:-:S05]  /*6a90*/  IMAD.MOV.U32 R88, RZ, RZ, R45 ;  /* 0x000000ffff587224 */ /* 0x000fca00078e002d */
[----:B------:R-:W-:Y:S01]  /*6aa0*/  PRMT R179, R88, 0x7610, R179 ;  /* 0x0000761058b37816 */ /* 0x000fe200000000b3 */
[----:B------:R-:W-:Y:S01]  /*6ab0*/  UISETP.NE.AND UP0, UPT, UR4, 0x3, UPT ;  /* 0x000000030400788c */ /* 0x000fe2000bf05270 */
[----:B------:R-:W-:-:S04]  /*6ac0*/  MOV R88, R50 ;  /* 0x0000003200587202 */ /* 0x000fc80000000f00 */
[----:B------:R-:W-:Y:S02]  /*6ad0*/  PRMT R179, R179, 0x5410, R88 ;  /* 0x00005410b3b37816 */ /* 0x000fe40000000058 */
[----:B------:R-:W-:Y:S02]  /*6ae0*/  MOV R88, R53 ;  /* 0x0000003500587202 */ /* 0x000fe40000000f00 */
[----:B------:R-:W-:Y:S02]  /*6af0*/  PLOP3.LUT P2, PT, PT, PT, UP0, 0x80, 0x0 ;  /* 0x000000000000781c */ /* 0x000fe40003f4f008 */
[----:B------:R-:W-:Y:S01]  /*6b00*/  PRMT R175, R175, 0x5410, R88 ;  /* 0x00005410afaf7816 */ /* 0x000fe20000000058 */
[----:B------:R-:W-:-:S05]  /*6b10*/  IMAD.MOV.U32 R88, RZ, RZ, R57 ;  /* 0x000000ffff587224 */ /* 0x000fca00078e0039 */
[----:B------:R-:W-:Y:S01]  /*6b20*/  PRMT R181, R88, 0x7610, R181 ;  /* 0x0000761058b57816 */ /* 0x000fe200000000b5 */
[----:B------:R-:W-:-:S05]  /*6b30*/  IMAD.MOV.U32 R88, RZ, RZ, R62 ;  /* 0x000000ffff587224 */ /* 0x000fca00078e003e */
[----:B------:R-:W-:Y:S01]  /*6b40*/  PRMT R181, R181, 0x5410, R88 ;  /* 0x00005410b5b57816 */ /* 0x000fe20000000058 */
        /* <DEDUP_REMOVED lines=37> */
.L_x_2583:
[----:B------:R-:W-:Y:S01]  /*6da0*/  IMAD R96, R17, 0x8, R16 ;  /* 0x0000000811607824 */ /* 0x000fe200078e0210 */
[----:B------:R-:W-:Y:S01]  /*6db0*/  SHF.L.U32 R97, R209, 0x1f, RZ ;  /* 0x0000001fd1617819 */ /* 0x000fe200000006ff */
[----:B------:R-:W0:Y:S01]  /*6dc0*/  LDC R145, c[0x0][0x2f4] ;  /* 0x0000bd00ff917b82 */ /* 0x000e220000000800 */
[----:B------:R-:W-:Y:S01]  /*6dd0*/  BSSY B1, `(.L_x_2584) ;  /* 0x0000005000017945 */ /* 0x000fe20003800000 */
[----:B------:R-:W-:Y:S01]  /*6de0*/  IMAD.MOV.U32 R127, RZ, RZ, R92 ;  /* 0x000000ffff7f7224 */ /* 0x000fe200078e005c */
[----:B------:R-:W1:Y:S05]  /*6df0*/  SYNCS.PHASECHK.TRANS64.TRYWAIT P5, [R96+URZ+0x36890], R97 ;  /* 0x03689061600075a7 */ /* 0x000e6a00080a017f */
[----:B------:R-:W2:Y:S01]  /*6e00*/  LDC.64 R128, c[0x0][0x300] ;  /* 0x0000c000ff807b82 */ /* 0x000ea20000000a00 */
[----:B-1----:R-:W-:Y:S05]  /*6e10*/  @!P5 BRA `(.L_x_2585) ;  /* 0x0000028400e8d947 */ /* 0x002fea0003800000 */
.L_x_2914:
[----:B------:R-:W-:Y:S05]  /*6e20*/  BSYNC B1 ;  /* 0x0000000000017941 */ /* 0x000fea0003800000 */
.L_x_2584:
[----:B------:R-:W-:Y:S01]  /*6e30*/  BSSY B1, `(.L_x_2586) ;  /* 0x0000186000017945 */ /* 0x000fe20003800000 */
[----:B0-----:R-:W-:-:S03]  /*6e40*/  IADD3 R147, -R124, R145, RZ ;  /* 0x000000917c937210 */ /* 0x001fc60007ffe1ff */
        /* <DEDUP_REMOVED lines=51> */
[CC--:B------:R-:W-:Y:S01]  /*7180*/  FMUL.FTZ R49, R61.reuse, R161.reuse ;  /* 0x000000a13d317220 */ /* 0x0c0fe20000410000 */
        /* <DEDUP_REMOVED lines=63> */
[----:B------:R-:W-:Y:S02]  /*7580*/  IMAD.MOV.U32 R90, RZ, RZ, R62 ;  /* 0x000000ffff5a7224 */ /* 0x000fe400078e003e */
[----:B------:R-:W-:-:S07]  /*7590*/  IMAD.MOV.U32 R94, RZ, RZ, R51 ;  /* 0x000000ffff5e7224 */ /* 0x000fce00078e0033 */
.L_x_2591:
[----:B------:R-:W-:Y:S05]  /*75a0*/  BSYNC B3 ;  /* 0x0000000000037941 */ /* 0x000fea0003800000 */
.L_x_2590:
        /* <DEDUP_REMOVED lines=12> */
.L_x_2589:
[----:B------:R-:W-:Y:S05]  /*7670*/  BSYNC B2 ;  /* 0x0000000000027941 */ /* 0x000fea0003800000 */
.L_x_2588:
        /* <DEDUP_REMOVED lines=66> */
[----:B------:R-:W-:Y:S01]  /*7aa0*/  HADD2.F32 R89, -RZ, R89.H0_H0 ;  /* 0x20000059ff597230 */ /* 0x000fe20000004100 */
[----:B------:R-:W-:Y:S01]  /*7ab0*/  MOV R49, R56 ;  /* 0x0000003800317202 */ /* 0x000fe20000000f00 */
[----:B------:R-:W-:-:S02]  /*7ac0*/  HADD2.F32 R47, -RZ, R47.H0_H0 ;  /* 0x2000002fff2f7230 */ /* 0x000fc40000004100 */
[----:B------:R-:W-:-:S05]  /*7ad0*/  HADD2.F32 R59, -RZ, R59.H0_H0 ;  /* 0x2000003bff3b7230 */ /* 0x000fca0000004100 */
        /* <DEDUP_REMOVED lines=16> */
[----:B------:R-:W-:Y:S02]  /*7be0*/  HADD2.F32 R58, -RZ, R48.H1_H1 ;  /* 0x30000030ff3a7230 */ /* 0x000fe40000004100 */
        /* <DEDUP_REMOVED lines=10> */
[----:B------:R-:W-:Y:S01]  /*7c90*/  F2FP.F16.F32.PACK_AB R44, R44, R90 ;  /* 0x0000005a2c2c723e */ /* 0x000fe200000000ff */
[----:B------:R-:W-:Y:S02]  /*7ca0*/  IMAD.MOV.U32 R63, RZ, RZ, R91 ;  /* 0x000000ffff3f7224 */ /* 0x000fe400078e005b */
        /* <DEDUP_REMOVED lines=15> */
.L_x_2595:
[----:B------:R-:W-:Y:S05]  /*7da0*/  BSYNC B3 ;  /* 0x0000000000037941 */ /* 0x000fea0003800000 */
.L_x_2594:
        /* <DEDUP_REMOVED lines=12> */
.L_x_2593:
[----:B------:R-:W-:Y:S05]  /*7e70*/  BSYNC B2 ;  /* 0x0000000000027941 */ /* 0x000fea0003800000 */
.L_x_2592:
        /* <DEDUP_REMOVED lines=31> */
[----:B------:R-:W-:Y:S01]  /*8070*/  HADD2.F32 R62, -RZ, R175.H1_H1 ;  /* 0x300000afff3e7230 */ /* 0x000fe20000004100 */
        /* <DEDUP_REMOVED lines=74> */
[C---:B------:R-:W-:Y:S01]  /*8520*/  FMUL.FTZ R54, R46.reuse, R54 ;  /* 0x000000362e367220 */ /* 0x040fe20000410000 */
[----:B------:R-:W-:Y:S01]  /*8530*/  F2FP.F16.F32.PACK_AB R41, R41, R90 ;  /* 0x0000005a2929723e */ /* 0x000fe200000000ff */
[----:B------:R-:W-:Y:S02]  /*8540*/  IMAD.MOV.U32 R48, RZ, RZ, R52 ;  /* 0x000000ffff307224 */ /* 0x000fe400078e0034 */
[-C--:B------:R-:W-:Y:S01]  /*8550*/  FFMA.FTZ R40, R46, R42.reuse, -R40 ;  /* 0x0000002a2e287223 */ /* 0x080fe20000010828 */
[----:B------:R-:W-:Y:S01]  /*8560*/  FFMA.FTZ R54, R50, R42, R54 ;  /* 0x0000002a32367223 */ /* 0x000fe20000010036 */
[----:B------:R-:W-:-:S03]  /*8570*/  MOV R44, R41 ;  /* 0x00000029002c7202 */ /* 0x000fc60000000f00 */
[----:B------:R-:W-:Y:S02]  /*8580*/  F2FP.F16.F32.PACK_AB R47, R40, R47 ;  /* 0x0000002f282f723e */ /* 0x000fe400000000ff */
[----:B------:R-:W-:-:S03]  /*8590*/  F2FP.F16.F32.PACK_AB R54, R54, R173 ;  /* 0x000000ad3636723e */ /* 0x000fc600000000ff */
[----:B------:R-:W-:Y:S02]  /*85a0*/  IMAD.MOV.U32 R46, RZ, RZ, R47 ;  /* 0x000000ffff2e7224 */ /* 0x000fe400078e002f */
[----:B------:R-:W-:Y:S01]  /*85b0*/  IMAD.MOV.U32 R47, RZ, RZ, R51 ;  /* 0x000000ffff2f7224 */ /* 0x000fe200078e0033 */
[----:B------:R-:W-:Y:S01]  /*85c0*/  MOV R51, R62 ;  /* 0x0000003e00337202 */ /* 0x000fe20000000f00 */
[----:B------:R-:W-:-:S07]  /*85d0*/  IMAD.MOV.U32 R50, RZ, RZ, R54 ;  /* 0x000000ffff327224 */ /* 0x000fce00078e0036 */
.L_x_2597:
[----:B------:R-:W-:Y:S05]  /*85e0*/  BSYNC B2 ;  /* 0x0000000000027941 */ /* 0x000fea0003800000 */
.L_x_2596:
        /* <DEDUP_REMOVED lines=10> */
.L_x_2587:
[----:B------:R-:W-:Y:S05]  /*8690*/  BSYNC B1 ;  /* 0x0000000000017941 */ /* 0x000fea0003800000 */
.L_x_2586:
        /* <DEDUP_REMOVED lines=10> */
[----:B---3--:R-:W-:Y:S02]  /*8740*/  IADD3 R44, P3, P4, R114, R126, R20 ;  /* 0x0000007e722c7210 */ /* 0x008fe40007c7e014 */
[----:B------:R-:W-:Y:S02]  /*8750*/  SHF.R.S32.HI R41, RZ, 0x1f, R40 ;  /* 0x0000001fff297819 */ /* 0x000fe40000011428 */
[----:B------:R-:W-:Y:S02]  /*8760*/  IADD3.X R45, R5, R52, R28, P3, P4 ;  /* 0x00000034052d7210 */ /* 0x000fe40001fe841c */
[----:B------:R-:W-:Y:S02]  /*8770*/  LEA.HI R40, R41, R40, RZ, 0x4 ;  /* 0x0000002829287211 */ /* 0x000fe400078f20ff */
[----:B------:R-:W-:-:S02]  /*8780*/  SHF.R.U32.HI R46, RZ, 0x3, R215 ;  /* 0x00000003ff2e7819 */ /* 0x000fc400000116d7 */
[----:B------:R-:W-:-:S05]  /*8790*/  LEA.HI.SX32 R40, R40, R117, 0x1c ;  /* 0x0000007528287211 */ /* 0x000fca00078fe2ff */
[----:B------:R-:W-:-:S05]  /*87a0*/  IMAD.SHL.U32 R41, R40, 0x8, RZ ;  /* 0x0000000828297824 */ /* 0x000fca00078e00ff */
[----:B------:R-:W-:-:S13]  /*87b0*/  ISETP.GE.AND P3, PT, R41, R145, PT ;  /* 0x000000912900720c */ /* 0x000fda0003f66270 */
[--C-:B------:R-:W-:Y:S02]  /*87c0*/  @!P3 SHF.R.S32.HI R43, RZ, 0x1f, R41.reuse ;  /* 0x0000001fff2bb819 */ /* 0x100fe40000011429 */
[--C-:B------:R-:W-:Y:S02]  /*87d0*/  @!P3 IADD3 R42, P4, P5, R114, R126, R41.reuse ;  /* 0x0000007e722ab210 */ /* 0x100fe40007d9e029 */
[----:B------:R-:W-:Y:S02]  /*87e0*/  LOP3.LUT R41, R215, 0x38, R41, 0xf8, !PT ;  /* 0x00000038d7297812 */ /* 0x000fe400078ef829 */
[----:B------:R-:W-:Y:S02]  /*87f0*/  @!P3 IADD3.X R43, R5, R52, R43, P4, P5 ;  /* 0x00000034052bb210 */ /* 0x000fe400027ea42b */
[----:B------:R-:W-:Y:S02]  /*8800*/  LEA R48, P4, R44, R122, 0x1 ;  /* 0x0000007a2c307211 */ /* 0x000fe400078808ff */
[----:B------:R-:W-:-:S02]  /*8810*/  LOP3.LUT R41, R41, R46, RZ, 0x3c, !PT ;  /* 0x0000002e29297212 */ /* 0x000fc400078e3cff */
[----:B------:R-:W-:Y:S02]  /*8820*/  LEA.HI.X R49, R44, R123, R45, 0x1, P4 ;  /* 0x0000007b2c317211 */ /* 0x000fe400020f0c2d */
[----:B------:R-:W-:-:S04]  /*8830*/  @!P3 LEA R50, P4, R42, R122, 0x1 ;  /* 0x0000007a2a32b211 */ /* 0x000fc800078808ff */
[----:B------:R-:W-:Y:S02]  /*8840*/  @!P3 LEA.HI.X R51, R42, R123, R43, 0x1, P4 ;  /* 0x0000007b2a33b211 */ /* 0x000fe400020f0c2b */
[----:B------:R-:W-:Y:S02]  /*8850*/  SHF.R.S32.HI R42, RZ, 0x1f, R40 ;  /* 0x0000001fff2a7819 */ /* 0x000fe40000011428 */
[----:B------:R-:W-:Y:S02]  /*8860*/  ISETP.GE.AND P4, PT, R18, R119, PT ;  /* 0x000000771200720c */ /* 0x000fe40003f86270 */
[----:B------:R-:W-:-:S04]  /*8870*/  LEA.HI R40, R42, R40, RZ, 0x3 ;  /* 0x000000282a287211 */ /* 0x000fc800078f18ff */
[----:B------:R-:W-:-:S05]  /*8880*/  SHF.R.S32.HI R40, RZ, 0x3, R40 ;  /* 0x00000003ff287819 */ /* 0x000fca0000011428 */
        /* <DEDUP_REMOVED lines=86> */
[----:B------:R-:W-:Y:S01]  /*8df0*/  F2FP.F16.F32.PACK_AB R171, R54, R171 ;  /* 0x000000ab36ab723e */ /* 0x000fe200000000ff */
[----:B------:R-:W-:Y:S01]  /*8e00*/  IMAD.MOV.U32 R45, RZ, RZ, R62 ;  /* 0x000000ffff2d7224 */ /* 0x000fe200078e003e */
[----:B------:R-:W-:Y:S01]  /*8e10*/  F2FP.F16.F32.PACK_AB R40, R57, R47 ;  /* 0x0000002f3928723e */ /* 0x000fe200000000ff */
[----:B------:R-:W-:Y:S01]  /*8e20*/  IMAD.MOV.U32 R47, RZ, RZ, R63 ;  /* 0x000000ffff2f7224 */ /* 0x000fe200078e003f */
[----:B------:R-:W-:Y:S01]  /*8e30*/  F2FP.F16.F32.PACK_AB R42, R44, R43 ;  /* 0x0000002b2c2a723e */ /* 0x000fe200000000ff */
[----:B------:R-:W-:Y:S01]  /*8e40*/  IMAD.MOV.U32 R43, RZ, RZ, R60 ;  /* 0x000000ffff2b7224 */ /* 0x000fe200078e003c */
[----:B------:R-:W-:-:S02]  /*8e50*/  F2FP.F16.F32.PACK_AB R46, R56, R170 ;  /* 0x000000aa382e723e */ /* 0x000fc400000000ff */
[----:B------:R-:W-:-:S07]  /*8e60*/  MOV R44, R171 ;  /* 0x000000ab002c7202 */ /* 0x000fce0000000f00 */
.L_x_2601:
[----:B------:R-:W-:Y:S05]  /*8e70*/  BSYNC B2 ;  /* 0x0000000000027941 */ /* 0x000fea0003800000 */
.L_x_2600:
[----:B0-----:R0:W-:Y:S04]  /*8e80*/  STG.E.128 desc[UR60][R48.64], R40 ;  /* 0x0000002830007986 */ /* 0x0011e8000c101d3c */
[----:B--2---:R0:W-:Y:S02]  /*8e90*/  @!P3 STG.E.128 desc[UR60][R50.64], R44 ;  /* 0x0000002c3200b986 */ /* 0x0041e4000c101d3c */
.L_x_2599:
[----:B------:R-:W-:Y:S05]  /*8ea0*/  BSYNC B1 ;  /* 0x0000000000017941 */ /* 0x000fea0003800000 */
.L_x_2598:
        /* <DEDUP_REMOVED lines=30> */
[----:B------:R-:W-:-:S03]  /*9090*/  IMAD R41, R41, 0x2, R16 ;  /* 0x0000000229297824 */ /* 0x000fc600078e0210 */
[----:B------:R-:W-:-:S03]  /*90a0*/  LEA R44, R43, R16, 0x1 ;  /* 0x000000102b2c7211 */ /* 0x000fc600078e08ff */
[----:B------:R-:W0:Y:S04]  /*90b0*/  LDS.128 R40, [R41+0x21400] ;  /* 0x0214000029287984 */ /* 0x000e280000000c00 */
[----:B------:R-:W2:Y:S01]  /*90c0*/  LDS.128 R44, [R44+0x21400] ;  /* 0x021400002c2c7984 */ /* 0x000ea20000000c00 */
[----:B------:R-:W-:Y:S05]  /*90d0*/  @P4 BRA `(.L_x_2605) ;  /* 0x0000000400404947 */ /* 0x000fea0003800000 */
[--C-:B------:R-:W-:Y:S01]  /*90e0*/  SHF.R.U64 R54, R80, 0x10, R81.reuse ;  /* 0x0000001050367819 */ /* 0x100fe20000001251 */
[----:B------:R-:W-:Y:S01]  /*90f0*/  HADD2.F32 R63, -RZ, R167.H1_H1 ;  /* 0x300000a7ff3f7230 */ /* 0x000fe20000004100 */
[----:B------:R-:W-:Y:S01]  /*9100*/  SHF.R.U32.HI R80, RZ, 0x10, R81 ;  /* 0x00000010ff507819 */ /* 0x000fe20000011651 */
[----:B0-----:R-:W-:Y:S01]  /*9110*/  HADD2.F32 R60, -RZ, R41.H0_H0 ;  /* 0x20000029ff3c7230 */ /* 0x001fe20000004100 */
[--C-:B------:R-:W-:Y:S01]  /*9120*/  SHF.R.U64 R53, R68, 0x10, R69.reuse ;  /* 0x0000001044357819 */ /* 0x100fe20000001245 */
[--C-:B--2---:R-:W-:Y:S01]  /*9130*/  HADD2.F32 R58, -RZ, R45.reuse.H0_H0 ;  /* 0x2000002dff3a7230 */ /* 0x104fe20000004100 */
[----:B------:R-:W-:Y:S01]  /*9140*/  SHF.R.U32.HI R68, RZ, 0x10, R69 ;  /* 0x00000010ff447819 */ /* 0x000fe20000011645 */
[----:B------:R-:W-:Y:S02]  /*9150*/  HADD2.F32 R59, -RZ, R45.H1_H1 ;  /* 0x3000002dff3b7230 */ /* 0x000fe40000004100 */
[----:B------:R-:W-:Y:S01]  /*9160*/  FMUL.FTZ R45, R60, R63 ;  /* 0x0000003f3c2d7220 */ /* 0x000fe20000410000 */
[----:B------:R-:W-:Y:S01]  /*9170*/  HADD2.F32 R80, -RZ, R80.H0_H0 ;  /* 0x20000050ff507230 */ /* 0x000fe20000004100 */
[--C-:B------:R-:W-:Y:S01]  /*9180*/  SHF.R.U64 R56, R82, 0x10, R83.reuse ;  /* 0x0000001052387819 */ /* 0x100fe20000001253 */
[----:B------:R-:W-:Y:S01]  /*9190*/  HADD2.F32 R57, -RZ, R165.H1_H1 ;  /* 0x300000a5ff397230 */ /* 0x000fe20000004100 */
[----:B------:R-:W-:Y:S01]  /*91a0*/  SHF.R.U32.HI R82, RZ, 0x10, R83 ;  /* 0x00000010ff527819 */ /* 0x000fe20000011653 */
[----:B------:R-:W-:-:S02]  /*91b0*/  HADD2.F32 R61, -RZ, R41.H1_H1 ;  /* 0x30000029ff3d7230 */ /* 0x000fc40000004100 */
[C---:B------:R-:W-:Y:S01]  /*91c0*/  FMUL.FTZ R41, R58.reuse, R63 ;  /* 0x0000003f3a297220 */ /* 0x040fe20000410000 */
[----:B------:R-:W-:Y:S02]  /*91d0*/  HADD2.F32 R68, -RZ, R68.H0_H0 ;  /* 0x20000044ff447230 */ /* 0x000fe40000004100 */
[-C--:B------:R-:W-:Y:S01]  /*91e0*/  FMUL.FTZ R62, R59, R80.reuse ;  /* 0x000000503b3e7220 */ /* 0x080fe20000410000 */
[-C--:B------:R-:W-:Y:S01]  /*91f0*/  FFMA.FTZ R45, R58, R57.reuse, R45 ;  /* 0x000000393a2d7223 */ /* 0x080fe2000001002d */
[C---:B------:R-:W-:Y:S01]  /*9200*/  FMUL.FTZ R80, R61.reuse, R80 ;  /* 0x000000503d507220 */ /* 0x040fe20000410000 */
[----:B------:R-:W-:Y:S01]  /*9210*/  FFMA.FTZ R41, R60, R57, -R41 ;  /* 0x000000393c297223 */ /* 0x000fe20000010829 */
[----:B------:R-:W-:Y:S01]  /*9220*/  FFMA.FTZ R58, R61, R68, -R62 ;  /* 0x000000443d3a7223 */ /* 0x000fe2000001083e */
[----:B------:R-:W-:Y:S01]  /*9230*/  HADD2.F32 R61, -RZ, R166.H1_H1 ;  /* 0x300000a6ff3d7230 */ /* 0x000fe20000004100 */
[--C-:B------:R-:W-:Y:S01]  /*9240*/  SHF.R.U64 R55, R70, 0x10, R71.reuse ;  /* 0x0000001046377819 */ /* 0x100fe20000001247 */
[----:B------:R-:W-:Y:S01]  /*9250*/  HADD2.F32 R60, -RZ, R47.H0_H0 ;  /* 0x2000002fff3c7230 */ /* 0x000fe20000004100 */
[----:B------:R-:W-:Y:S01]  /*9260*/  SHF.R.U32.HI R70, RZ, 0x10, R71 ;  /* 0x00000010ff467819 */ /* 0x000fe20000011647 */
[----:B------:R-:W-:-:S02]  /*9270*/  HADD2.F32 R74, -RZ, R43.H0_H0 ;  /* 0x2000002bff4a7230 */ /* 0x000fc40000004100 */
[----:B------:R-:W-:Y:S01]  /*9280*/  FFMA.FTZ R68, R59, R68, R80 ;  /* 0x000000443b447223 */ /* 0x000fe20000010050 */
[----:B------:R-:W-:Y:S01]  /*9290*/  HADD2.F32 R62, -RZ, R47.H1_H1 ;  /* 0x3000002fff3e7230 */ /* 0x000fe20000004100 */
[----:B------:R-:W-:Y:S01]  /*92a0*/  F2FP.F16.F32.PACK_AB R41, R58, R41 ;  /* 0x000000293a29723e */ /* 0x000fe200000000ff */
[----:B------:R-:W-:Y:S02]  /*92b0*/  HADD2.F32 R47, -RZ, R82.H0_H0 ;  /* 0x20000052ff2f7230 */ /* 0x000fe40000004100 */
[----:B------:R-:W-:Y:S02]  /*92c0*/  HADD2.F32 R72, -RZ, R43.H1_H1 ;  /* 0x3000002bff487230 */ /* 0x000fe40000004100 */
[-C--:B------:R-:W-:Y:S01]  /*92d0*/  FMUL.FTZ R43, R60, R61.reuse ;  /* 0x0000003d3c2b7220 */ /* 0x080fe20000410000 */
[----:B------:R-:W-:Y:S02]  /*92e0*/  HADD2.F32 R57, -RZ, R164.H1_H1 ;  /* 0x300000a4ff397230 */ /* 0x000fe40000004100 */
[----:B------:R-:W-:Y:S01]  /*92f0*/  FMUL.FTZ R61, R74, R61 ;  /* 0x0000003d4a3d7220 */ /* 0x000fe20000410000 */
[----:B------:R-:W-:-:S02]  /*9300*/  HADD2.F32 R59, -RZ, R70.H0_H0 ;  /* 0x20000046ff3b7230 */ /* 0x000fc40000004100 */
[-C--:B------:R-:W-:Y:S01]  /*9310*/  FMUL.FTZ R63, R62, R47.reuse ;  /* 0x0000002f3e3f7220 */ /* 0x080fe20000410000 */
[----:B------:R-:W-:Y:S01]  /*9320*/  FMUL.FTZ R69, R72, R47 ;  /* 0x0000002f48457220 */ /* 0x000fe20000410000 */
[-C--:B------:R-:W-:Y:S01]  /*9330*/  FFMA.FTZ R47, R60, R57.reuse, R61 ;  /* 0x000000393c2f7223 */ /* 0x080fe2000001003d */
[----:B------:R-:W-:Y:S02]  /*9340*/  HADD2.F32 R70, -RZ, R44.H0_H0 ;  /* 0x2000002cff467230 */ /* 0x000fe40000004100 */
[----:B------:R-:W-:Y:S01]  /*9350*/  FFMA.FTZ R43, R74, R57, -R43 ;  /* 0x000000394a2b7223 */ /* 0x000fe2000001082b */
[----:B------:R-:W-:Y:S02]  /*9360*/  HADD2.F32 R61, -RZ, R54.H0_H0 ;  /* 0x20000036ff3d7230 */ /* 0x000fe40000004100 */
[-C--:B------:R-:W-:Y:S01]  /*9370*/  FFMA.FTZ R60, R72, R59.reuse, -R63 ;  /* 0x0000003b483c7223 */ /* 0x080fe2000001083f */
[----:B------:R-:W-:Y:S02]  /*9380*/  HADD2.F32 R44, -RZ, R44.H1_H1 ;  /* 0x3000002cff2c7230 */ /* 0x000fe40000004100 */
[----:B------:R-:W-:Y:S01]  /*9390*/  FFMA.FTZ R62, R62, R59, R69 ;  /* 0x0000003b3e3e7223 */ /* 0x000fe20000010045 */
[----:B------:R-:W-:Y:S01]  /*93a0*/  HADD2.F32 R57, -RZ, R40.H1_H1 ;  /* 0x30000028ff397230 */ /* 0x000fe20000004100 */
[----:B------:R-:W-:Y:S01]  /*93b0*/  F2FP.F16.F32.PACK_AB R45, R68, R45 ;  /* 0x0000002d442d723e */ /* 0x000fe200000000ff */
[----:B------:R-:W-:-:S02]  /*93c0*/  HADD2.F32 R167, -RZ, R167.H0_H0 ;  /* 0x200000a7ffa77230 */ /* 0x000fc40000004100 */
[-C--:B------:R-:W-:Y:S01]  /*93d0*/  FMUL.FTZ R72, R44, R61.reuse ;  /* 0x0000003d2c487220 */ /* 0x080fe20000410000 */
[----:B------:R-:W-:Y:S02]  /*93e0*/  HADD2.F32 R59, -RZ, R53.H0_H0 ;  /* 0x20000035ff3b7230 */ /* 0x000fe40000004100 */
[----:B------:R-:W-:Y:S01]  /*93f0*/  FMUL.FTZ R61, R57, R61 ;  /* 0x0000003d393d7220 */ /* 0x000fe20000410000 */
[----:B------:R-:W-:Y:S02]  /*9400*/  HADD2.F32 R165, -RZ, R165.H0_H0 ;  /* 0x200000a5ffa57230 */ /* 0x000fe40000004100 */
[----:B------:R-:W-:Y:S01]  /*9410*/  FMUL.FTZ R53, R70, R167 ;  /* 0x000000a746357220 */ /* 0x000fe20000410000 */
[----:B------:R-:W-:Y:S02]  /*9420*/  HADD2.F32 R54, -RZ, R40.H0_H0 ;  /* 0x20000028ff367230 */ /* 0x000fe40000004100 */
[----:B------:R-:W-:Y:S01]  /*9430*/  FFMA.FTZ R44, R44, R59, R61 ;  /* 0x0000003b2c2c7223 */ /* 0x000fe2000001003d */
[----:B------:R-:W-:Y:S01]  /*9440*/  HADD2.F32 R61, -RZ, R56.H0_H0 ;  /* 0x20000038ff3d7230 */ /* 0x000fe20000004100 */
[----:B------:R-:W-:Y:S01]  /*9450*/  F2FP.F16.F32.PACK_AB R43, R60, R43 ;  /* 0x0000002b3c2b723e */ /* 0x000fe200000000ff */
[----:B------:R-:W-:-:S02]  /*9460*/  HADD2.F32 R56, -RZ, R46.H0_H0 ;  /* 0x2000002eff387230 */ /* 0x000fc40000004100 */
[C---:B------:R-:W-:Y:S01]  /*9470*/  FFMA.FTZ R40, R54.reuse, R165, -R53 ;  /* 0x000000a536287223 */ /* 0x040fe20000010835 */
[----:B------:R-:W-:Y:S01]  /*9480*/  FMUL.FTZ R167, R54, R167 ;  /* 0x000000a736a77220 */ /* 0x000fe20000410000 */
[----:B------:R-:W-:Y:S01]  /*9490*/  FFMA.FTZ R53, R57, R59, -R72 ;  /* 0x0000003b39357223 */ /* 0x000fe20000010848 */
[----:B------:R-:W-:Y:S01]  /*94a0*/  HADD2.F32 R59, -RZ, R166.H0_H0 ;  /* 0x200000a6ff3b7230 */ /* 0x000fe20000004100 */
[----:B------:R-:W-:Y:S01]  /*94b0*/  F2FP.F16.F32.PACK_AB R47, R62, R47 ;  /* 0x0000002f3e2f723e */ /* 0x000fe200000000ff */
[----:B------:R-:W-:Y:S02]  /*94c0*/  HADD2.F32 R54, -RZ, R42.H0_H0 ;  /* 0x2000002aff367230 */ /* 0x000fe40000004100 */
[----:B------:R-:W-:Y:S01]  /*94d0*/  FFMA.FTZ R165, R70, R165, R167 ;  /* 0x000000a546a57223 */ /* 0x000fe200000100a7 */
[----:B------:R-:W-:Y:S02]  /*94e0*/  HADD2.F32 R46, -RZ, R46.H1_H1 ;  /* 0x3000002eff2e7230 */ /* 0x000fe40000004100 */
[----:B------:R-:W-:Y:S01]  /*94f0*/  FMUL.FTZ R63, R56, R59 ;  /* 0x0000003b383f7220 */ /* 0x000fe20000410000 */
[----:B------:R-:W-:-:S02]  /*9500*/  HADD2.F32 R42, -RZ, R42.H1_H1 ;  /* 0x3000002aff2a7230 */ /* 0x000fc40000004100 */
[----:B------:R-:W-:Y:S01]  /*9510*/  FMUL.FTZ R59, R54, R59 ;  /* 0x0000003b363b7220 */ /* 0x000fe20000410000 */
[----:B------:R-:W-:Y:S02]  /*9520*/  HADD2.F32 R57, -RZ, R164.H0_H0 ;  /* 0x200000a4ff397230 */ /* 0x000fe40000004100 */
        /* <DEDUP_REMOVED lines=8> */
[----:B------:R-:W-:-:S03]  /*95b0*/  F2FP.F16.F32.PACK_AB R44, R44, R165 ;  /* 0x000000a52c2c723e */ /* 0x000fc600000000ff */
[----:B------:R-:W-:Y:S02]  /*95c0*/  F2FP.F16.F32.PACK_AB R42, R42, R63 ;  /* 0x0000003f2a2a723e */ /* 0x000fe400000000ff */
[----:B------:R-:W-:-:S07]  /*95d0*/  F2FP.F16.F32.PACK_AB R46, R46, R59 ;  /* 0x0000003b2e2e723e */ /* 0x000fce00000000ff */
.L_x_2605:
[----:B------:R-:W-:Y:S05]  /*95e0*/  BSYNC B2 ;  /* 0x0000000000027941 */ /* 0x000fea0003800000 */
.L_x_2604:
[----:B0-----:R4:W-:Y:S04]  /*95f0*/  STG.E.128 desc[UR60][R48.64], R40 ;  /* 0x0000002830007986 */ /* 0x0019e8000c101d3c */
[----:B--2---:R4:W-:Y:S02]  /*9600*/  @!P3 STG.E.128 desc[UR60][R50.64], R44 ;  /* 0x0000002c3200b986 */ /* 0x0049e4000c101d3c */
.L_x_2603:
[----:B------:R-:W-:Y:S05]  /*9610*/  BSYNC B1 ;  /* 0x0000000000017941 */ /* 0x000fea0003800000 */
.L_x_2602:
[----:B------:R-:W-:-:S13]  /*9620*/  ISETP.NE.AND P3, PT, R32, RZ, PT ;  /* 0x000000ff2000720c */ /* 0x000fda0003f65270 */
[----:B------:R-:W-:Y:S05]  /*9630*/  @!P3 BRA `(.L_x_2556) ;  /* 0x0000000800ccb947 */ /* 0x000fea0003800000 */
[----:B0---4-:R-:W2:Y:S01]  /*9640*/  LDL R40, [R1+0x20] ;  /* 0x0000200001287983 */ /* 0x011ea20000100800 */
[----:B------:R-:W-:Y:S01]  /*9650*/  SHF.R.U32.HI R43, RZ, 0x3, R215 ;  /* 0x00000003ff2b7819 */ /* 0x000fe200000116d7 */
[----:B------:R-:W-:Y:S01]  /*9660*/  BSSY B1, `(.L_x_2606) ;  /* 0x000006e000017945 */ /* 0x000fe20003800000 */
[----:B------:R-:W-:-:S04]  /*9670*/  IADD3 R42, P3, P4, R114, R126, R26 ;  /* 0x0000007e722a7210 */ /* 0x000fc80007c7e01a */
[----:B---3--:R-:W-:Y:S02]  /*9680*/  IADD3.X R45, R5, R52, R30, P3, P4 ;  /* 0x00000034052d7210 */ /* 0x008fe40001fe841e */
[----:B------:R-:W-:-:S04]  /*9690*/  LEA R48, P3, R42, R122, 0x1 ;  /* 0x0000007a2a307211 */ /* 0x000fc800078608ff */
[----:B------:R-:W-:Y:S02]  /*96a0*/  LEA.HI.X R49, R42, R123, R45, 0x1, P3 ;  /* 0x0000007b2a317211 */ /* 0x000fe400018f0c2d */
[----:B------:R-:W-:Y:S02]  /*96b0*/  ISETP.GE.AND P3, PT, R207, R119, PT ;  /* 0x00000077cf00720c */ /* 0x000fe40003f66270 */
[----:B--2---:R-:W-:-:S04]  /*96c0*/  LOP3.LUT P5, RZ, R40, 0x1, RZ, 0xc0, !PT ;  /* 0x0000000128ff7812 */ /* 0x004fc800078ac0ff */
[----:B------:R-:W-:-:S04]  /*96d0*/  SEL R147, R124, R147, !P5 ;  /* 0x000000937c937207 */ /* 0x000fc80006800000 */
[----:B------:R-:W-:-:S04]  /*96e0*/  SHF.R.S32.HI R40, RZ, 0x1f, R147 ;  /* 0x0000001fff287819 */ /* 0x000fc80000011493 */
        /* <DEDUP_REMOVED lines=17> */
[----:B------:R-:W-:Y:S01]  /*9800*/  SHF.R.U32.HI R61, RZ, 0x10, R77 ;  /* 0x00000010ff3d7819 */ /* 0x000fe2000001164d */
[----:B--2---:R-:W-:Y:S01]  /*9810*/  IMAD.MOV.U32 R56, RZ, RZ, R45 ;  /* 0x000000ffff387224 */ /* 0x004fe200078e002d */
[----:B------:R-:W-:Y:S01]  /*9820*/  MOV R57, R47 ;  /* 0x0000002f00397202 */ /* 0x000fe20000000f00 */
[----:B0-----:R-:W-:Y:S01]  /*9830*/  IMAD.MOV.U32 R45, RZ, RZ, R43 ;  /* 0x000000ffff2d7224 */ /* 0x001fe200078e002b */
[--C-:B------:R-:W-:Y:S01]  /*9840*/  SHF.R.U32.HI R59, RZ, 0x10, R65.reuse ;  /* 0x00000010ff3b7819 */ /* 0x100fe20000011641 */
[----:B------:R-:W-:Y:S01]  /*9850*/  HADD2.F32 R61, -RZ, R61.H0_H0 ;  /* 0x2000003dff3d7230 */ /* 0x000fe20000004100 */
[----:B------:R-:W-:Y:S01]  /*9860*/  SHF.R.U64 R51, R64, 0x10, R65 ;  /* 0x0000001040337819 */ /* 0x000fe20000001241 */
[--C-:B------:R-:W-:Y:S01]  /*9870*/  HADD2.F32 R47, -RZ, R56.reuse.H0_H0 ;  /* 0x20000038ff2f7230 */ /* 0x100fe20000004100 */
[--C-:B------:R-:W-:Y:S01]  /*9880*/  SHF.R.U64 R55, R78, 0x10, R79.reuse ;  /* 0x000000104e377819 */ /* 0x100fe2000000124f */
[----:B------:R-:W-:Y:S01]  /*9890*/  HADD2.F32 R58, -RZ, R56.H1_H1 ;  /* 0x30000038ff3a7230 */ /* 0x000fe20000004100 */
[----:B------:R-:W-:Y:S01]  /*98a0*/  SHF.R.U32.HI R78, RZ, 0x10, R79 ;  /* 0x00000010ff4e7819 */ /* 0x000fe2000001164f */
[----:B------:R-:W-:Y:S01]  /*98b0*/  HADD2.F32 R62, -RZ, R157.H1_H1 ;  /* 0x3000009dff3e7230 */ /* 0x000fe20000004100 */
[----:B------:R-:W-:Y:S01]  /*98c0*/  SHF.R.U64 R53, R66, 0x10, R67 ;  /* 0x0000001042357819 */ /* 0x000fe20000001243 */
[----:B------:R-:W-:-:S02]  /*98d0*/  HADD2.F32 R56, -RZ, R41.H1_H1 ;  /* 0x30000029ff387230 */ /* 0x000fc40000004100 */
[-C--:B------:R-:W-:Y:S01]  /*98e0*/  FMUL.FTZ R63, R58, R61.reuse ;  /* 0x0000003d3a3f7220 */ /* 0x080fe20000410000 */
[----:B------:R-:W-:Y:S02]  /*98f0*/  HADD2.F32 R43, -RZ, R41.H0_H0 ;  /* 0x20000029ff2b7230 */ /* 0x000fe40000004100 */
[-C--:B------:R-:W-:Y:S01]  /*9900*/  FMUL.FTZ R64, R47, R62.reuse ;  /* 0x0000003e2f407220 */ /* 0x080fe20000410000 */
[----:B------:R-:W-:Y:S02]  /*9910*/  HADD2.F32 R60, -RZ, R155.H1_H1 ;  /* 0x3000009bff3c7230 */ /* 0x000fe40000004100 */
[----:B------:R-:W-:Y:S01]  /*9920*/  FMUL.FTZ R61, R56, R61 ;  /* 0x0000003d383d7220 */ /* 0x000fe20000410000 */
[----:B------:R-:W-:Y:S02]  /*9930*/  HADD2.F32 R59, -RZ, R59.H0_H0 ;  /* 0x2000003bff3b7230 */ /* 0x000fe40000004100 */
[C---:B------:R-:W-:Y:S01]  /*9940*/  FMUL.FTZ R62, R43.reuse, R62 ;  /* 0x0000003e2b3e7220 */ /* 0x040fe20000410000 */
[----:B------:R-:W-:Y:S01]  /*9950*/  SHF.R.U32.HI R66, RZ, 0x10, R67 ;  /* 0x00000010ff427819 */ /* 0x000fe20000011643 */
[----:B------:R-:W-:Y:S01]  /*9960*/  FFMA.FTZ R41, R43, R60, -R64 ;  /* 0x0000003c2b297223 */ /* 0x000fe20000010840 */
[----:B------:R-:W-:-:S02]  /*9970*/  HADD2.F32 R64, -RZ, R156.H1_H1 ;  /* 0x3000009cff407230 */ /* 0x000fc40000004100 */
[-C--:B------:R-:W-:Y:S01]  /*9980*/  FFMA.FTZ R56, R56, R59.reuse, -R63 ;  /* 0x0000003b38387223 */ /* 0x080fe2000001083f */
[----:B------:R-:W-:Y:S01]  /*9990*/  FFMA.FTZ R58, R58, R59, R61 ;  /* 0x0000003b3a3a7223 */ /* 0x000fe2000001003d */
[----:B------:R-:W-:Y:S01]  /*99a0*/  FFMA.FTZ R43, R47, R60, R62 ;  /* 0x0000003c2f2b7223 */ /* 0x000fe2000001003e */
[--C-:B------:R-:W-:Y:S01]  /*99b0*/  HADD2.F32 R59, -RZ, R57.reuse.H0_H0 ;  /* 0x20000039ff3b7230 */ /* 0x100fe20000004100 */
[----:B------:R-:W-:Y:S01]  /*99c0*/  SHF.R.U64 R54, R76, 0x10, R77 ;  /* 0x000000104c367819 */ /* 0x000fe2000000124d */
[----:B------:R-:W-:Y:S01]  /*99d0*/  HADD2.F32 R57, -RZ, R57.H1_H1 ;  /* 0x30000039ff397230 */ /* 0x000fe20000004100 */
[----:B------:R-:W-:Y:S01]  /*99e0*/  F2FP.F16.F32.PACK_AB R41, R56, R41 ;  /* 0x000000293829723e */ /* 0x000fe200000000ff */
[----:B------:R-:W-:Y:S02]  /*99f0*/  HADD2.F32 R47, -RZ, R45.H0_H0 ;  /* 0x2000002dff2f7230 */ /* 0x000fe40000004100 */
[----:B------:R-:W-:Y:S01]  /*9a00*/  FMUL.FTZ R68, R59, R64 ;  /* 0x000000403b447220 */ /* 0x000fe20000410000 */
[----:B------:R-:W-:-:S02]  /*9a10*/  HADD2.F32 R78, -RZ, R78.H0_H0 ;  /* 0x2000004eff4e7230 */ /* 0x000fc40000004100 */
[----:B------:R-:W-:Y:S02]  /*9a20*/  HADD2.F32 R60, -RZ, R45.H1_H1 ;  /* 0x3000002dff3c7230 */ /* 0x000fe40000004100 */
[----:B------:R-:W-:Y:S01]  /*9a30*/  FMUL.FTZ R64, R47, R64 ;  /* 0x000000402f407220 */ /* 0x000fe20000410000 */
[----:B------:R-:W-:Y:S02]  /*9a40*/  HADD2.F32 R62, -RZ, R154.H1_H1 ;  /* 0x3000009aff3e7230 */ /* 0x000fe40000004100 */
[-C--:B------:R-:W-:Y:S01]  /*9a50*/  FMUL.FTZ R61, R57, R78.reuse ;  /* 0x0000004e393d7220 */ /* 0x080fe20000410000 */
[----:B------:R-:W-:Y:S02]  /*9a60*/  HADD2.F32 R66, -RZ, R66.H0_H0 ;  /* 0x20000042ff427230 */ /* 0x000fe40000004100 */
[----:B------:R-:W-:Y:S01]  /*9a70*/  FMUL.FTZ R78, R60, R78 ;  /* 0x0000004e3c4e7220 */ /* 0x000fe20000410000 */
[----:B------:R-:W-:Y:S02]  /*9a80*/  HADD2.F32 R157, -RZ, R157.H0_H0 ;  /* 0x2000009dff9d7230 */ /* 0x000fe40000004100 */
[-C--:B------:R-:W-:Y:S01]  /*9a90*/  FFMA.FTZ R45, R47, R62.reuse, -R68 ;  /* 0x0000003e2f2d7223 */ /* 0x080fe20000010844 */
[----:B------:R-:W-:Y:S01]  /*9aa0*/  FFMA.FTZ R47, R59, R62, R64 ;  /* 0x0000003e3b2f7223 */ /* 0x000fe20000010040 */
[----:B------:R-:W-:Y:S01]  /*9ab0*/  FFMA.FTZ R62, R57, R66, R78 ;  /* 0x00000042393e7223 */ /* 0x000fe2000001004e */
[----:B------:R-:W-:-:S02]  /*9ac0*/  HADD2.F32 R59, -RZ, R54.H0_H0 ;  /* 0x20000036ff3b7230 */ /* 0x000fc40000004100 */
[----:B------:R-:W-:Y:S01]  /*9ad0*/  FFMA.FTZ R60, R60, R66, -R61 ;  /* 0x000000423c3c7223 */ /* 0x000fe2000001083d */
[----:B------:R-:W-:Y:S02]  /*9ae0*/  HADD2.F32 R57, -RZ, R44.H0_H0 ;  /* 0x2000002cff397230 */ /* 0x000fe40000004100 */
[----:B------:R-:W-:Y:S01]  /*9af0*/  HADD2.F32 R54, -RZ, R40.H0_H0 ;  /* 0x20000028ff367230 */ /* 0x000fe20000004100 */
        /* <DEDUP_REMOVED lines=9> */
[----:B------:R-:W-:Y:S02]  /*9b90*/  HADD2.F32 R55, -RZ, R55.H0_H0 ;  /* 0x20000037ff377230 */ /* 0x000fe40000004100 */
[-C--:B------:R-:W-:Y:S01]  /*9ba0*/  FFMA.FTZ R61, R54, R155.reuse, -R61 ;  /* 0x0000009b363d7223 */ /* 0x080fe2000001083d */
[----:B------:R-:W-:Y:S01]  /*9bb0*/  FFMA.FTZ R64, R57, R155, R64 ;  /* 0x0000009b39407223 */ /* 0x000fe20000010040 */
[-C--:B------:R-:W-:Y:S01]  /*9bc0*/  FFMA.FTZ R59, R44, R51.reuse, R59 ;  /* 0x000000332c3b7223 */ /* 0x080fe2000001003b */
[----:B------:R-:W-:Y:S01]  /*9bd0*/  FFMA.FTZ R54, R40, R51, -R63 ;  /* 0x0000003328367223 */ /* 0x000fe2000001083f */
[----:B------:R-:W-:Y:S01]  /*9be0*/  HADD2.F32 R44, -RZ, R46.H0_H0 ;  /* 0x2000002eff2c7230 */ /* 0x000fe20000004100 */
[----:B------:R-:W-:Y:S01]  /*9bf0*/  F2FP.F16.F32.PACK_AB R60, R60, R45 ;  /* 0x0000002d3c3c723e */ /* 0x000fe200000000ff */
[----:B------:R-:W-:Y:S01]  /*9c00*/  HADD2.F32 R57, -RZ, R156.H0_H0 ;  /* 0x2000009cff397230 */ /* 0x000fe20000004100 */
[----:B------:R-:W-:Y:S01]  /*9c10*/  F2FP.F16.F32.PACK_AB R45, R58, R43 ;  /* 0x0000002b3a2d723e */ /* 0x000fe200000000ff */
[----:B------:R-:W-:-:S02]  /*9c20*/  HADD2.F32 R40, -RZ, R42.H0_H0 ;  /* 0x2000002aff287230 */ /* 0x000fc40000004100 */
[----:B------:R-:W-:Y:S02]  /*9c30*/  HADD2.F32 R46, -RZ, R46.H1_H1 ;  /* 0x3000002eff2e7230 */ /* 0x000fe40000004100 */
[-C--:B------:R-:W-:Y:S01]  /*9c40*/  FMUL.FTZ R63, R44, R57.reuse ;  /* 0x000000392c3f7220 */ /* 0x080fe20000410000 */
[----:B------:R-:W-:Y:S02]  /*9c50*/  HADD2.F32 R42, -RZ, R42.H1_H1 ;  /* 0x3000002aff2a7230 */ /* 0x000fe40000004100 */
[----:B------:R-:W-:Y:S01]  /*9c60*/  FMUL.FTZ R57, R40, R57 ;  /* 0x0000003928397220 */ /* 0x000fe20000410000 */
[----:B------:R-:W-:Y:S02]  /*9c70*/  HADD2.F32 R51, -RZ, R154.H0_H0 ;  /* 0x2000009aff337230 */ /* 0x000fe40000004100 */
[-C--:B------:R-:W-:Y:S01]  /*9c80*/  FMUL.FTZ R65, R46, R55.reuse ;  /* 0x000000372e417220 */ /* 0x080fe20000410000 */
[----:B------:R-:W-:Y:S02]  /*9c90*/  HADD2.F32 R53, -RZ, R53.H0_H0 ;  /* 0x20000035ff357230 */ /* 0x000fe40000004100 */
[----:B------:R-:W-:Y:S01]  /*9ca0*/  FMUL.FTZ R55, R42, R55 ;  /* 0x000000372a377220 */ /* 0x000fe20000410000 */
[----:B------:R-:W-:-:S02]  /*9cb0*/  IMAD.MOV.U32 R43, RZ, RZ, R60 ;  /* 0x000000ffff2b7224 */ /* 0x000fc400078e003c */
        /* <DEDUP_REMOVED lines=8> */
.L_x_2607:
[----:B------:R-:W-:Y:S05]  /*9d40*/  BSYNC B1 ;  /* 0x0000000000017941 */ /* 0x000fea0003800000 */
.L_x_2606:
        /* <DEDUP_REMOVED lines=10> */
.L_x_2523:
[----:B------:R-:W2:Y:S02]  /*9df0*/  LDL R40, [R1+0x4c] ;  /* 0x00004c0001287983 */ /* 0x000ea40000100800 */
[----:B--2---:R-:W-:-:S13]  /*9e00*/  R2UR UR4, R40 ;  /* 0x00000000280472ca */ /* 0x004fda00000e0000 */
[----:B------:R-:W-:-:S06]  /*9e10*/  UISETP.NE.AND UP0, UPT, UR4, 0x3, UPT ;  /* 0x000000030400788c */ /* 0x000fcc000bf05270 */
[----:B------:R-:W-:-:S13]  /*9e20*/  PLOP3.LUT P2, PT, PT, PT, UP0, 0x80, 0x0 ;  /* 0x000000000000781c */ /* 0x000fda0003f4f008 */
[----:B------:R-:W-:Y:S05]  /*9e30*/  @!P2 BRA `(.L_x_2608) ;  /* 0x000000000004a947 */ /* 0x000fea0003800000 */
[----:B------:R-:W-:Y:S01]  /*9e40*/  BPT.TRAP 0x1 ;  /* 0x000000040000795c */ /* 0x000fe20000300000 */
.L_x_2608:
[----:B------:R-:W-:Y:S01]  /*9e50*/  IMAD R96, R17, 0x8, R16 ;  /* 0x0000000811607824 */ /* 0x000fe200078e0210 */
[----:B------:R-:W-:Y:S01]  /*9e60*/  SHF.L.U32 R97, R209, 0x1f, RZ ;  /* 0x0000001fd1617819 */ /* 0x000fe200000006ff */
[----:B------:R-:W-:Y:S01]  /*9e70*/  IMAD R39, R24, -0x70, R2 ;  /* 0xffffff9018277824 */ /* 0x000fe200078e0202 */
[----:B------:R-:W-:Y:S02]  /*9e80*/  BSSY B1, `(.L_x_2609) ;  /* 0x0000004000017945 */ /* 0x000fe40003800000 */
[----:B------:R-:W1:Y:S02]  /*9e90*/  SYNCS.PHASECHK.TRANS64.TRYWAIT P3, [R96+URZ+0x36890], R97 ;  /* 0x03689061600075a7 */ /* 0x000e64000806017f */
[----:B------:R-:W-:Y:S01]  /*9ea0*/  VIMNMX R39, R39, 0x70, PT ;  /* 0x0000007027277848 */ /* 0x000fe20003fe0100 */
[----:B-1----:R-:W-:Y:S06]  /*9eb0*/  @!P3 BRA `(.L_x_2610) ;  /* 0x0000025400d4b947 */ /* 0x002fec0003800000 */
.L_x_2915:
[----:B------:R-:W-:Y:S05]  /*9ec0*/  BSYNC B1 ;  /* 0x0000000000017941 */ /* 0x000fea0003800000 */
.L_x_2609:
        /* <DEDUP_REMOVED lines=21> */
.L_x_2612:
[----:B------:R-:W-:Y:S05]  /*a020*/  BSYNC B1 ;  /* 0x0000000000017941 */ /* 0x000fea0003800000 */
.L_x_2611:
        /* <DEDUP_REMOVED lines=20> */
.L_x_2556:
[----:B------:R-:W-:Y:S05]  /*a170*/  BSYNC B0 ;  /* 0x0000000000007941 */ /* 0x000fea0003800000 */
.L_x_2522:
        /* <DEDUP_REMOVED lines=17> */
.L_x_2614:
[----:B------:R-:W-:Y:S05]  /*a290*/  BSYNC B0 ;  /* 0x0000000000007941 */ /* 0x000fea0003800000 */
.L_x_2613:
[----:B------:R-:W1:Y:S01]  /*a2a0*/  SYNCS.PHASECHK.TRANS64.TRYWAIT P2, [R96+URZ+0x368b0], R97 ;  /* 0x0368b061600075a7 */ /* 0x000e62000804017f */
[----:B------:R-:W-:Y:S01]  /*a2b0*/  ULDC.64 UR4, c[0x0][0x318] ;  /* 0x0000c60000047ab9 */ /* 0x000fe20000000a00 */
[----:B------:R-:W-:Y:S01]  /*a2c0*/  ULDC.64 UR6, c[0x0][0x328] ;  /* 0x0000ca0000067ab9 */ /* 0x000fe20000000a00 */
[----:B0-----:R-:W-:Y:S01]  /*a2d0*/  IMAD.U32 R40, RZ, RZ, UR4 ;  /* 0x00000004ff287e24 */ /* 0x001fe2000f8e00ff */
[----:B------:R-:W-:Y:S01]  /*a2e0*/  BSSY B0, `(.L_x_2615) ;  /* 0x0000009000007945 */ /* 0x000fe20003800000 */
[----:B------:R-:W-:Y:S02]  /*a2f0*/  IMAD.U32 R42, RZ, RZ, UR6 ;  /* 0x00000006ff2a7e24 */ /* 0x000fe4000f8e00ff */
[----:B------:R-:W-:Y:S01]  /*a300*/  IMAD.U32 R41, RZ, RZ, UR7 ;  /* 0x00000007ff297e24 */ /* 0x000fe2000f8e00ff */
[----:B------:R0:W-:Y:S04]  /*a310*/  STL [R1+0x40], R40 ;  /* 0x0000402801007387 */ /* 0x0001e80000100800 */
[----:B------:R2:W-:Y:S01]  /*a320*/  STL [R1+0x48], R42 ;  /* 0x0000482a01007387 */ /* 0x0005e20000100800 */
[----:B0-----:R-:W-:-:S05]  /*a330*/  MOV R40, UR5 ;  /* 0x0000000500287c02 */ /* 0x001fca0008000f00 */
[----:B------:R2:W-:Y:S04]  /*a340*/  STL [R1+0x24], R40 ;  /* 0x0000242801007387 */ /* 0x0005e80000100800 */
[----:B------:R2:W-:Y:S02]  /*a350*/  STL [R1+0x44], R41 ;  /* 0x0000442901007387 */ /* 0x0005e40000100800 */
[----:B-12---:R-:W-:Y:S05]  /*a360*/  @!P2 BRA `(.L_x_2616) ;  /* 0x0000025000bca947 */ /* 0x006fea0003800000 */
.L_x_2916:
[----:B------:R-:W-:Y:S05]  /*a370*/  BSYNC B0 ;  /* 0x0000000000007941 */ /* 0x000fea0003800000 */
.L_x_2615:
[----:B------:R1:W5:Y:S04]  /*a380*/  LDL R51, [R1+0x48] ;  /* 0x0000480001337983 */ /* 0x0003680000100800 */
[----:B------:R1:W5:Y:S04]  /*a390*/  LDL R50, [R1+0x44] ;  /* 0x0000440001327983 */ /* 0x0003680000100800 */
[----:B------:R1:W5:Y:S04]  /*a3a0*/  LDL R49, [R1+0x40] ;  /* 0x0000400001317983 */ /* 0x0003680000100800 */
[----:B------:R1:W5:Y:S01]  /*a3b0*/  LDL R48, [R1+0x24] ;  /* 0x0000240001307983 */ /* 0x0003620000100800 */
[----:B------:R-:W-:Y:S01]  /*a3c0*/  ISETP.GE.AND P2, PT, R204, R39, PT ;  /* 0x00000027cc00720c */ /* 0x000fe20003f46270 */
[----:B------:R-:W-:Y:S01]  /*a3d0*/  BSSY B0, `(.L_x_2617) ;  /* 0x0000022000007945 */ /* 0x000fe20003800000 */
[----:B------:R-:W-:-:S11]  /*a3e0*/  IMAD.WIDE R44, R24, 0x70, R120 ;  /* 0x00000070182c7825 */ /* 0x000fd600078e0278 */
[----:B-1----:R-:W-:Y:S05]  /*a3f0*/  @P2 BRA `(.L_x_2618) ;  /* 0x00000000007c2947 */ /* 0x002fea0003800000 */
[----:B-----5:R-:W-:Y:S01]  /*a400*/  R2UR UR7, R51 ;  /* 0x00000000330772ca */ /* 0x020fe200000e0000 */
[----:B------:R-:W-:Y:S01]  /*a410*/  IMAD.MOV.U32 R40, RZ, RZ, R112 ;  /* 0x000000ffff287224 */ /* 0x000fe200078e0070 */
        /* <DEDUP_REMOVED lines=12> */
[----:B------:R-:W1:Y:S04]  /*a4e0*/  @!P2 LDS.128 R40, [R37] ;  /* 0x000000002528a984 */ /* 0x000e680000000c00 */
[----:B-1----:R-:W-:Y:S01]  /*a4f0*/  @!P2 STG.E.128 desc[UR60][R46.64], R40 ;  /* 0x000000282e00a986 */ /* 0x002fe2000c101d3c */
[----:B------:R-:W-:-:S13]  /*a500*/  ISETP.GE.AND P2, PT, R206, UR4, PT ;  /* 0x00000004ce007c0c */ /* 0x000fda000bf46270 */
[----:B------:R-:W1:Y:S04]  /*a510*/  @!P2 LDS.128 R40, [R38] ;  /* 0x000000002628a984 */ /* 0x000e680000000c00 */
[----:B-1----:R-:W-:Y:S01]  /*a520*/  @!P2 STG.E.128 desc[UR60][R46.64+0x40], R40 ;  /* 0x000040282e00a986 */ /* 0x002fe2000c101d3c */
[----:B------:R-:W-:-:S13]  /*a530*/  ISETP.GE.AND P2, PT, R207, UR4, PT ;  /* 0x00000004cf007c0c */ /* 0x000fda000bf46270 */
[----:B------:R-:W1:Y:S04]  /*a540*/  @!P2 LDS.128 R40, [R37+0x3800] ;  /* 0x003800002528a984 */ /* 0x000e680000000c00 */
        /* <DEDUP_REMOVED lines=9> */
[----:B-1----:R1:W-:Y:S02]  /*a5e0*/  @!P2 STG.E.128 desc[UR60][R46.64+0x140], R40 ;  /* 0x000140282e00a986 */ /* 0x0023e4000c101d3c */
.L_x_2618:
[----:B------:R-:W-:Y:S05]  /*a5f0*/  BSYNC B0 ;  /* 0x0000000000007941 */ /* 0x000fea0003800000 */
.L_x_2617:
[----:B------:R-:W-:Y:S01]  /*a600*/  ISETP.GE.AND P2, PT, R234, R39, PT ;  /* 0x00000027ea00720c */ /* 0x000fe20003f46270 */
[----:B------:R-:W-:-:S12]  /*a610*/  BSSY B0, `(.L_x_2619) ;  /* 0x0000023000007945 */ /* 0x000fd80003800000 */
[----:B------:R-:W-:Y:S05]  /*a620*/  @P2 BRA `(.L_x_2620) ;  /* 0x0000000000842947 */ /* 0x000fea0003800000 */
[----:B-----5:R-:W-:Y:S01]  /*a630*/  R2UR UR7, R51 ;  /* 0x00000000330772ca */ /* 0x020fe200000e0000 */
[----:B-1----:R-:W-:Y:S01]  /*a640*/  IMAD.MOV.U32 R40, RZ, RZ, R112 ;  /* 0x000000ffff287224 */ /* 0x002fe200078e0070 */
        /* <DEDUP_REMOVED lines=31> */
.L_x_2620:
[----:B------:R-:W-:Y:S05]  /*a840*/  BSYNC B0 ;  /* 0x0000000000007941 */ /* 0x000fea0003800000 */
.L_x_2619:
[----:B------:R-:W3:Y:S01]  /*a850*/  LDL R37, [R1+0x20] ;  /* 0x0000200001257983 */ /* 0x000ee20000100800 */
[----:B0-----:R-:W-:Y:S01]  /*a860*/  @!P3 VIADD R96, R96, 0x368c0 ;  /* 0x000368c06060b836 */ /* 0x001fe20000000000 */
[----:B------:R-:W-:Y:S01]  /*a870*/  PLOP3.LUT P2, PT, PT, PT, PT, 0x8, 0x0 ;  /* 0x000000000000781c */ /* 0x000fe20003f4e170 */
[----:B------:R-:W-:Y:S01]  /*a880*/  VIADD R17, R17, 0x1 ;  /* 0x0000000111117836 */ /* 0x000fe20000000000 */
[----:B------:R-:W-:Y:S01]  /*a890*/  @!PT LDS RZ, [RZ] ;  /* 0x00000000fffff984 */ /* 0x000fe20000000800 */
[----:B------:R-:W-:Y:S01]  /*a8a0*/  @!PT LDS RZ, [RZ] ;  /* 0x00000000fffff984 */ /* 0x000fe20000000800 */
[----:B------:R-:W-:Y:S01]  /*a8b0*/  @!PT LDS RZ, [RZ] ;  /* 0x00000000fffff984 */ /* 0x000fe20000000800 */
[----:B------:R-:W-:Y:S01]  /*a8c0*/  @!PT LDS RZ, [RZ] ;  /* 0x00000000fffff984 */ /* 0x000fe20000000800 */
[----:B------:R0:W-:Y:S06]  /*a8d0*/  MEMBAR.ALL.CTA ;  /* 0x0000000000007992 */ /* 0x0001ec0000008000 */
[----:B0-----:R-:W0:Y:S01]  /*a8e0*/  FENCE.VIEW.ASYNC.S ;  /* 0x00000000000073c6 */ /* 0x001e220000000000 */
[----:B------:R-:W-:Y:S01]  /*a8f0*/  @!P3 PRMT R96, RZ, 0x654, R96 ;  /* 0x00000654ff60b816 */ /* 0x000fe20000000060 */
[----:B0-----:R0:W-:Y:S06]  /*a900*/  BAR.SYNC.DEFER_BLOCKING R152, 0x80 ;  /* 0x000200980000751d */ /* 0x0011ec0000010000 */
[----:B------:R0:W-:Y:S01]  /*a910*/  @!P3 SYNCS.ARRIVE.TRANS64.RED.A1T0 RZ, [R96+URZ], RZ ;  /* 0x000000ff60ffb9a7 */ /* 0x0001e2000810043f */
[----:B------:R-:W-:-:S04]  /*a920*/  ISETP.NE.AND P3, PT, R17, 0x2, PT ;  /* 0x000000021100780c */ /* 0x000fc80003f65270 */
[----:B------:R-:W-:Y:S02]  /*a930*/  SEL R38, RZ, 0x1, P3 ;  /* 0x00000001ff267807 */ /* 0x000fe40001800000 */
[----:B------:R-:W-:Y:S02]  /*a940*/  SEL R17, R17, RZ, P3 ;  /* 0x000000ff11117207 */ /* 0x000fe40001800000 */
[----:B------:R-:W-:Y:S02]  /*a950*/  LOP3.LUT R209, R209, R38, RZ, 0x3c, !PT ;  /* 0x00000026d1d17212 */ /* 0x000fe400078e3cff */
[----:B---3--:R-:W-:-:S13]  /*a960*/  LOP3.LUT P4, RZ, R37, 0x2, RZ, 0xc0, !PT ;  /* 0x0000000225ff7812 */ /* 0x008fda000788c0ff */
[----:B0-----:R-:W-:Y:S05]  /*a970*/  @P4 BRA `(.L_x_2621) ;  /* 0xffffff80006c4947 */ /* 0x001fea000383ffff */
.L_x_2517:
[----:B------:R-:W0:Y:S01]  /*a980*/  LDC R0, c[0x0][0x448] ;  /* 0x00011200ff007b82 */ /* 0x000e220000000800 */
[----:B------:R-:W-:Y:S01]  /*a990*/  VIADD R3, R223, 0x7f ;  /* 0x0000007fdf037836 */ /* 0x000fe20000000000 */
[----:B------:R-:W-:Y:S01]  /*a9a0*/  BSSY B0, `(.L_x_2622) ;  /* 0x0000011000007945 */ /* 0x000fe20003800000 */
[----:B------:R-:W-:Y:S01]  /*a9b0*/  IMAD.MOV.U32 R2, RZ, RZ, RZ ;  /* 0x000000ffff027224 */ /* 0x000fe200078e00ff */
[----:B0-----:R-:W-:-:S13]  /*a9c0*/  ISETP.NE.AND P0, PT, R0, 0x1, PT ;  /* 0x000000010000780c */ /* 0x001fda0003f05270 */
[----:B------:R-:W0:Y:S08]  /*a9d0*/  @P0 LDC R0, c[0x0][0x44c] ;  /* 0x00011300ff000b82 */ /* 0x000e300000000800 */
[----:B------:R-:W3:Y:S01]  /*a9e0*/  @P0 LDC R5, c[0x0][0x450] ;  /* 0x00011400ff050b82 */ /* 0x000ee20000000800 */
[----:B0-----:R-:W-:-:S05]  /*a9f0*/  @P0 IMAD.HI.U32 R0, R3, R0, RZ ;  /* 0x0000000003000227 */ /* 0x001fca00078e00ff */
[----:B---3--:R-:W-:-:S05]  /*aa00*/  @P0 SHF.R.U32.HI R3, RZ, R5, R0 ;  /* 0x00000005ff030219 */ /* 0x008fca0000011600 */
[----:B------:R-:W-:-:S04]  /*aa10*/  IMAD.IADD R3, R150, 0x1, R3 ;  /* 0x0000000196037824 */ /* 0x000fc800078e0203 */
[----:B------:R-:W-:-:S05]  /*aa20*/  IMAD.HI R2, R3, -0x6db6db6d, R2 ;  /* 0x9249249303027827 */ /* 0x000fca00078e0202 */
[----:B------:R-:W-:-:S04]  /*aa30*/  SHF.R.U32.HI R3, RZ, 0x1f, R2 ;  /* 0x0000001fff037819 */ /* 0x000fc80000011602 */
[----:B------:R-:W-:Y:S01]  /*aa40*/  LEA.HI.SX32 R2, R2, R3, 0x1a ;  /* 0x0000000302027211 */ /* 0x000fe200078fd2ff */
[----:B------:R-:W-:-:S03]  /*aa50*/  IMAD.MOV.U32 R3, RZ, RZ, RZ ;  /* 0x000000ffff037224 */ /* 0x000fc600078e00ff */
[----:B------:R-:W-:-:S04]  /*aa60*/  VIMNMX R151, R151, R2, PT ;  /* 0x0000000297977248 */ /* 0x000fc80003fe0100 */
[----:B------:R-:W-:Y:S01]  /*aa70*/  ISETP.GE.AND P0, PT, R151, 0x1, PT ;  /* 0x000000019700780c */ /* 0x000fe20003f06270 */
[----:B------:R-:W-:-:S12]  /*aa80*/  @P2 BRA `(.L_x_2623) ;  /* 0x0000000000082947 */ /* 0x000fd80003800000 */
[----:B------:R-:W0:Y:S02]  /*aa90*/  FENCE.VIEW.ASYNC.G ;  /* 0x00000000000073c6 */ /* 0x000e240000000100 */
[----:B0-----:R-:W-:Y:S06]  /*aaa0*/  BAR.ARV 0xc, 0x180 ;  /* 0x0306000000007b1d */ /* 0x001fec0000002000 */
.L_x_2623:
[----:B------:R-:W-:Y:S05]  /*aab0*/  BSYNC B0 ;  /* 0x0000000000007941 */ /* 0x000fea0003800000 */
.L_x_2622:
[----:B------:R-:W-:Y:S04]  /*aac0*/  BSSY B0, `(.L_x_2624) ;  /* 0x000001f000007945 */ /* 0x000fe80003800000 */
[----:B------:R-:W-:Y:S05]  /*aad0*/  @!P0 BRA `(.L_x_2625) ;  /* 0x0000000000748947 */ /* 0x000fea0003800000 */
[----:B------:R-:W-:Y:S01]  /*aae0*/  ISETP.NE.AND P0, PT, R229, RZ, PT ;  /* 0x000000ffe500720c */ /* 0x000fe20003f05270 */
[----:B------:R-:W-:-:S03]  /*aaf0*/  ULDC UR4, c[0x0][0x9f0] ;  /* 0x00027c0000047ab9 */ /* 0x000fc60000000800 */
[----:B------:R-:W-:-:S04]  /*ab00*/  SEL R6, R229, UR4, P0 ;  /* 0x00000004e5067c07 */ /* 0x000fc80008000000 */
[-C--:B------:R-:W-:Y:S02]  /*ab10*/  IABS R5, R6.reuse ;  /* 0x0000000600057213 */ /* 0x080fe40000000000 */
[----:B------:R-:W-:Y:S02]  /*ab20*/  IADD3 R0, R6, -0x1, R151 ;  /* 0xffffffff06007810 */ /* 0x000fe40007ffe097 */
[----:B------:R-:W0:Y:S01]  /*ab30*/  I2F.RP R4, R5 ;  /* 0x0000000500047306 */ /* 0x000e220000209400 */
[----:B------:R-:W-:-:S05]  /*ab40*/  IABS R9, R6 ;  /* 0x0000000600097213 */ /* 0x000fca0000000000 */
[----:B------:R-:W-:Y:S02]  /*ab50*/  IMAD.MOV R9, RZ, RZ, -R9 ;  /* 0x000000ffff097224 */ /* 0x000fe400078e0a09 */
[----:B0-----:R-:W0:Y:S02]  /*ab60*/  MUFU.RCP R4, R4 ;  /* 0x0000000400047308 */ /* 0x001e240000001000 */
[----:B0-----:R-:W-:Y:S02]  /*ab70*/  IADD3 R2, R4, 0xffffffe, RZ ;  /* 0x0ffffffe04027810 */ /* 0x001fe40007ffe0ff */
[----:B------:R-:W-:-:S04]  /*ab80*/  IABS R4, R0 ;  /* 0x0000000000047213 */ /* 0x000fc80000000000 */
[----:B------:R0:W3:Y:S01]  /*ab90*/  F2I.FTZ.U32.TRUNC.NTZ R3, R2 ;  /* 0x0000000200037305 */ /* 0x0000e2000021f000 */
[----:B------:R-:W-:-:S04]  /*aba0*/  LOP3.LUT R0, R0, R6, RZ, 0x3c, !PT ;  /* 0x0000000600007212 */ /* 0x000fc800078e3cff */
[----:B------:R-:W-:Y:S01]  /*abb0*/  ISETP.GE.AND P2, PT, R0, RZ, PT ;  /* 0x000000ff0000720c */ /* 0x000fe20003f46270 */
[----:B0-----:R-:W-:Y:S02]  /*abc0*/  IMAD.MOV.U32 R2, RZ, RZ, RZ ;  /* 0x000000ffff027224 */ /* 0x001fe400078e00ff */
[----:B---3--:R-:W-:-:S04]  /*abd0*/  IMAD.MOV R8, RZ, RZ, -R3 ;  /* 0x000000ffff087224 */ /* 0x008fc800078e0a03 */
        /* <DEDUP_REMOVED lines=13> */
.L_x_2625:
[----:B------:R-:W-:Y:S05]  /*acb0*/  BSYNC B0 ;  /* 0x0000000000007941 */ /* 0x000fea0003800000 */
.L_x_2624:
[-C--:B------:R-:W-:Y:S01]  /*acc0*/  IMAD R222, R236, R3.reuse, RZ ;  /* 0x00000003ecde7224 */ /* 0x080fe200078e02ff */
[----:B------:R-:W-:Y:S01]  /*acd0*/  PLOP3.LUT P0, PT, PT, PT, PT, 0x80, 0x0 ;  /* 0x000000000000781c */ /* 0x000fe20003f0f070 */
[----:B------:R-:W-:Y:S01]  /*ace0*/  IMAD.MOV.U32 R6, RZ, RZ, RZ ;  /* 0x000000ffff067224 */ /* 0x000fe200078e00ff */
[----:B------:R-:W-:Y:S02]  /*acf0*/  CS2R R118, SRZ ;  /* 0x0000000000767805 */ /* 0x000fe4000001ff00 */
[----:B------:R-:W-:Y:S02]  /*ad00*/  CS2R R116, SRZ ;  /* 0x0000000000747805 */ /* 0x000fe4000001ff00 */
[----:B------:R-:W-:Y:S01]  /*ad10*/  VIADDMNMX R2, R222, R3, R151, PT ;  /* 0x00000003de027246 */ /* 0x000fe20003800197 */
[----:B------:R-:W-:Y:S01]  /*ad20*/  IMAD.MOV.U32 R3, RZ, RZ, RZ ;  /* 0x000000ffff037224 */ /* 0x000fe200078e00ff */
        /* <DEDUP_REMOVED lines=33> */
[----:B-----5:R-:W-:Y:S02]  /*af40*/  CS2R R50, SRZ ;  /* 0x0000000000327805 */ /* 0x020fe4000001ff00 */
[----:B------:R-:W-:Y:S02]  /*af50*/  CS2R R48, SRZ ;  /* 0x0000000000307805 */ /* 0x000fe4000001ff00 */
[----:B-1----:R-:W-:Y:S02]  /*af60*/  CS2R R46, SRZ ;  /* 0x00000000002e7805 */ /* 0x002fe4000001ff00 */
[----:B--2---:R-:W-:Y:S02]  /*af70*/  CS2R R44, SRZ ;  /* 0x00000000002c7805 */ /* 0x004fe4000001ff00 */
        /* <DEDUP_REMOVED lines=10> */
[----:B------:R-:W-:Y:S06]  /*b020*/  @!P1 BRA `(.L_x_2626) ;  /* 0x0000017800049947 */ /* 0x000fec0003800000 */
[----:B------:R-:W2:Y:S02]  /*b030*/  LDL R0, [R1+0x50] ;  /* 0x0000500001007983 */ /* 0x000ea40000100800 */
[----:B--2---:R-:W-:Y:S02]  /*b040*/  R2UR UR4, R0 ;  /* 0x00000000000472ca */ /* 0x004fe400000e0000 */
[----:B------:R-:W0:Y:S11]  /*b050*/  S2R R0, SR_TID.X ;  /* 0x0000000000007919 */ /* 0x000e360000002100 */
[----:B------:R-:W-:-:S06]  /*b060*/  ULOP3.LUT UP0, URZ, UR4, 0x9f, URZ, 0xc0, !UPT ;  /* 0x0000009f043f7892 */ /* 0x000fcc000f80c03f */
[----:B------:R-:W-:Y:S01]  /*b070*/  PLOP3.LUT P0, PT, PT, PT, UP0, 0x80, 0x0 ;  /* 0x000000000000781c */ /* 0x000fe20003f0f008 */
[----:B0-----:R-:W-:-:S05]  /*b080*/  VIADD R73, R0, 0xffffff80 ;  /* 0xffffff8000497836 */ /* 0x001fca0000000000 */
[----:B------:R-:W-:-:S04]  /*b090*/  SHF.R.S32.HI R40, RZ, 0x1f, R73 ;  /* 0x0000001fff287819 */ /* 0x000fc80000011449 */
[----:B------:R-:W-:-:S04]  /*b0a0*/  LEA.HI R0, R40, R73, RZ, 0x7 ;  /* 0x0000004928007211 */ /* 0x000fc800078f38ff */
[----:B------:R-:W-:-:S06]  /*b0b0*/  SHF.R.S32.HI R0, RZ, 0x7, R0 ;  /* 0x00000007ff007819 */ /* 0x000fcc0000011400 */
[----:B------:R-:W0:Y:S02]  /*b0c0*/  SHFL.IDX PT, R0, R0, RZ, 0x1f ;  /* 0x00001fff00007589 */ /* 0x000e2400000e0000 */
        /* <DEDUP_REMOVED lines=23> */
.L_x_2627:
        /* <DEDUP_REMOVED lines=12> */
.L_x_2631:
[----:B-1----:R1:W2:Y:S02]  /*b300*/  SYNCS.PHASECHK.TRANS64.TRYWAIT P0, [R16+URZ+0x36800], R3 ;  /* 0x03680003100075a7 */ /* 0x0022a4000800017f */
[----:B--2---:R-:W-:Y:S05]  /*b310*/  @!P0 NANOSLEEP.SYNCS 0x989680 ;  /* 0x009896800000895d */ /* 0x004fea0003900000 */
[----:B------:R-:W2:Y:S02]  /*b320*/  @!P0 SYNCS.PHASECHK.TRANS64 P0, [R16+URZ+0x36800], R3 ;  /* 0x03680003100085a7 */ /* 0x000ea4000800007f */
[----:B--2---:R-:W-:Y:S05]  /*b330*/  @!P0 BRA `(.L_x_2631) ;  /* 0xfffffffc00f08947 */ /* 0x004fea000383ffff */
.L_x_2630:
[----:B------:R-:W-:Y:S05]  /*b340*/  BSYNC B0 ;  /* 0x0000000000007941 */ /* 0x000fea0003800000 */
.L_x_2629:
[----:B------:R-:W-:Y:S05]  /*b350*/  BRA `(.L_x_2632) ;  /* 0x0000006c00fc7947 */ /* 0x000fea0003800000 */
.L_x_2628:
[----:B------:R-:W2:Y:S01]  /*b360*/  LDL R0, [R1+0x50] ;  /* 0x0000500001007983 */ /* 0x000ea20000100800 */
[----:B------:R-:W-:Y:S01]  /*b370*/  ULDC.64 UR6, c[0x0][0x408] ;  /* 0x0001020000067ab9 */ /* 0x000fe20000000a00 */
[----:B--2---:R-:W-:Y:S02]  /*b380*/  R2UR UR4, R0 ;  /* 0x00000000000472ca */ /* 0x004fe400000e0000 */
[----:B------:R-:W-:-:S05]  /*b390*/  SHF.R.S32.HI R0, RZ, 0x1f, R146 ;  /* 0x0000001fff007819 */ /* 0x000fca0000011492 */
[----:B------:R-:W-:-:S04]  /*b3a0*/  IMAD R5, R0, UR6, RZ ;  /* 0x0000000600057c24 */ /* 0x000fc8000f8e02ff */
[----:B------:R-:W-:Y:S02]  /*b3b0*/  IMAD R5, R146, UR7, R5 ;  /* 0x0000000792057c24 */ /* 0x000fe4000f8e0205 */
[----:B------:R-:W-:-:S03]  /*b3c0*/  ULOP3.LUT UP0, URZ, UR4, 0x3ff, URZ, 0xc0, !UPT ;  /* 0x000003ff043f7892 */ /* 0x000fc6000f80c03f */
[----:B------:R-:W-:Y:S02]  /*b3d0*/  ULDC.64 UR4, c[0x0][0x3f8] ;  /* 0x0000fe0000047ab9 */ /* 0x000fe40000000a00 */
[----:B------:R-:W-:Y:S01]  /*b3e0*/  IMAD R3, R0, UR4, RZ ;  /* 0x0000000400037c24 */ /* 0x000fe2000f8e02ff */
[----:B------:R-:W-:Y:S01]  /*b3f0*/  PLOP3.LUT P0, PT, PT, PT, UP0, 0x80, 0x0 ;  /* 0x000000000000781c */ /* 0x000fe20003f0f008 */
[----:B------:R-:W-:-:S04]  /*b400*/  IMAD.WIDE.U32 R24, R146, UR4, RZ ;  /* 0x0000000492187c25 */ /* 0x000fc8000f8e00ff */
        /* <DEDUP_REMOVED lines=21> */
.L_x_2633:
        /* <DEDUP_REMOVED lines=13> */
[----:B------:R-:W-:Y:S01]  /*b630*/  IMAD.MOV.U32 R8, RZ, RZ, R146 ;  /* 0x000000ffff087224 */ /* 0x000fe200078e0092 */
[----:B------:R-:W-:Y:S01]  /*b640*/  IADD3 R3, R73, -R4, RZ ;  /* 0x8000000449037210 */ /* 0x000fe20007ffe0ff */
[----:B------:R-:W-:Y:S01]  /*b650*/  IMAD.MOV.U32 R9, RZ, RZ, R29 ;  /* 0x000000ffff097224 */ /* 0x000fe200078e001d */
[----:B------:R-:W-:-:S02]  /*b660*/  SHF.R.S32.HI R75, RZ, 0x1f, R210 ;  /* 0x0000001fff4b7819 */ /* 0x000fc400000114d2 */
[----:B------:R-:W-:Y:S01]  /*b670*/  SHF.R.S32.HI R74, RZ, 0x1f, R211 ;  /* 0x0000001fff4a7819 */ /* 0x000fe200000114d3 */
[----:B------:R-:W-:Y:S01]  /*b680*/  IMAD R3, R3, 0x40, R64 ;  /* 0x0000004003037824 */ /* 0x000fe200078e0240 */
[----:B------:R-:W-:Y:S02]  /*b690*/  SHF.R.S32.HI R78, RZ, 0x1f, R213 ;  /* 0x0000001fff4e7819 */ /* 0x000fe400000114d5 */
[----:B0-----:R-:W-:-:S13]  /*b6a0*/  ISETP.NE.AND P0, PT, R21, 0x1, PT ;  /* 0x000000011500780c */ /* 0x001fda0003f05270 */
[----:B------:R-:W0:Y:S08]  /*b6b0*/  @P0 LDC R0, c[0x0][0x44c] ;  /* 0x00011300ff000b82 */ /* 0x000e300000000800 */
[----:B------:R-:W1:Y:S01]  /*b6c0*/  @P0 LDC R5, c[0x0][0x450] ;  /* 0x00011400ff050b82 */ /* 0x000e620000000800 */
[----:B0-----:R-:W-:-:S05]  /*b6d0*/  @P0 IMAD.HI.U32 R0, R3, R0, RZ ;  /* 0x0000000003000227 */ /* 0x001fca00078e00ff */
[----:B-1----:R-:W-:-:S04]  /*b6e0*/  @P0 SHF.R.U32.HI R3, RZ, R5, R0 ;  /* 0x00000005ff030219 */ /* 0x002fc80000011600 */
        /* <DEDUP_REMOVED lines=12> */
[----:B------:R-:W-:-:S02]  /*b7b0*/  LEA R3, P1, R8, UR6, 0x1 ;  /* 0x0000000608037c11 */ /* 0x000fc4000f8208ff */
[----:B------:R-:W-:Y:S02]  /*b7c0*/  IADD3 R63, R9, R63, RZ ;  /* 0x0000003f093f7210 */ /* 0x000fe40007ffe0ff */
[----:B------:R-:W-:Y:S02]  /*b7d0*/  LEA.HI.X R0, R6, UR5, R5, 0x1, P0 ;  /* 0x0000000506007c11 */ /* 0x000fe400080f0c05 */
[----:B------:R-:W-:Y:S01]  /*b7e0*/  LEA.HI.X R63, R8, UR7, R63, 0x1, P1 ;  /* 0x00000007083f7c11 */ /* 0x000fe200088f0c3f */
[----:B------:R-:W-:Y:S06]  /*b7f0*/  BRA.DIV UR4, `(.L_x_2636) ;  /* 0x0000023e04ac7947 */ /* 0x000fec000b800000 */
[----:B------:R0:W1:Y:S04]  /*b800*/  SHFL.IDX PT, R5, R0, RZ, 0x1c1f ;  /* 0x001c1fff00057589 */ /* 0x00006800000e0000 */
[----:B------:R0:W2:Y:S04]  /*b810*/  SHFL.IDX PT, R6, R4, RZ, 0x1c1f ;  /* 0x001c1fff04067589 */ /* 0x0000a800000e0000 */
[----:B------:R0:W3:Y:S04]  /*b820*/  SHFL.IDX PT, R7, R63, RZ, 0x1c1f ;  /* 0x001c1fff3f077589 */ /* 0x0000e800000e0000 */
[----:B------:R0:W4:Y:S02]  /*b830*/  SHFL.IDX PT, R14, R3, RZ, 0x1c1f ;  /* 0x001c1fff030e7589 */ /* 0x00012400000e0000 */
.L_x_2922:
        /* <DEDUP_REMOVED lines=19> */
[----:B------:R-:W-:Y:S02]  /*b970*/  ISETP.GE.AND P2, PT, R211, UR4, PT ;  /* 0x00000004d3007c0c */ /* 0x000fe4000bf46270 */
[----:B------:R-:W-:Y:S02]  /*b980*/  ISETP.GE.AND P1, PT, R212, UR4, PT ;  /* 0x00000004d4007c0c */ /* 0x000fe4000bf26270 */
[----:B------:R-:W-:Y:S02]  /*b990*/  ISETP.GE.AND P4, PT, R22, UR4, PT ;  /* 0x0000000416007c0c */ /* 0x000fe4000bf86270 */
[----:B------:R-:W-:-:S05]  /*b9a0*/  ISETP.GE.AND P0, PT, R210, UR4, PT ;  /* 0x00000004d2007c0c */ /* 0x000fca000bf06270 */
[C---:B------:R-:W-:Y:S01]  /*b9b0*/  @!P3 IMAD.SHL.U32 R31, R213.reuse, 0x2, RZ ;  /* 0x00000002d51fb824 */ /* 0x040fe200078e00ff */
[----:B------:R-:W-:Y:S01]  /*b9c0*/  @!P3 SHF.L.U64.HI R20, R213, 0x1, R78 ;  /* 0x00000001d514b819 */ /* 0x000fe2000001024e */
[C---:B------:R-:W-:Y:S01]  /*b9d0*/  @!P2 IMAD.SHL.U32 R27, R211.reuse, 0x2, RZ ;  /* 0x00000002d31ba824 */ /* 0x040fe200078e00ff */
[----:B------:R-:W-:Y:S01]  /*b9e0*/  @!P2 SHF.L.U64.HI R10, R211, 0x1, R74 ;  /* 0x00000001d30aa819 */ /* 0x000fe2000001024a */
[----:B------:R-:W-:Y:S01]  /*b9f0*/  @!P1 IMAD.SHL.U32 R21, R212, 0x2, RZ ;  /* 0x00000002d4159824 */ /* 0x000fe200078e00ff */
[-C--:B--2---:R-:W-:Y:S01]  /*ba00*/  @!P3 IADD3 R32, P6, R6, R31.reuse, RZ ;  /* 0x0000001f0620b210 */ /* 0x084fe20007fde0ff */
[----:B------:R-:W-:Y:S01]  /*ba10*/  @!P4 IMAD.MOV.U32 R8, RZ, RZ, R6 ;  /* 0x000000ffff08c224 */ /* 0x000fe200078e0006 */
[----:B----4-:R-:W-:Y:S01]  /*ba20*/  @!P3 IADD3 R30, P5, R14, R31, RZ ;  /* 0x0000001f0e1eb210 */ /* 0x010fe20007fbe0ff */
[----:B-1----:R-:W-:Y:S01]  /*ba30*/  @!P4 IMAD.MOV.U32 R9, RZ, RZ, R5 ;  /* 0x000000ffff09c224 */ /* 0x002fe200078e0005 */
[----:B------:R-:W-:Y:S01]  /*ba40*/  @!P1 SHF.L.U64.HI R12, R212, 0x1, R79 ;  /* 0x00000001d40c9819 */ /* 0x000fe2000001024f */
[----:B------:R-:W-:Y:S01]  /*ba50*/  @!P3 IMAD.X R33, R5, 0x1, R20, P6 ;  /* 0x000000010521b824 */ /* 0x000fe200030e0614 */
[-C--:B------:R-:W-:Y:S01]  /*ba60*/  @!P2 IADD3 R28, P6, R6, R27.reuse, RZ ;  /* 0x0000001b061ca210 */ /* 0x080fe20007fde0ff */
[----:B------:R-:W-:Y:S01]  /*ba70*/  @!P0 IMAD.SHL.U32 R11, R210, 0x2, RZ ;  /* 0x00000002d20b8824 */ /* 0x000fe200078e00ff */
[----:B---3--:R-:W-:Y:S01]  /*ba80*/  @!P3 IADD3.X R31, R7, R20, RZ, P5, !PT ;  /* 0x00000014071fb210 */ /* 0x008fe20002ffe4ff */
[----:B------:R-:W-:Y:S01]  /*ba90*/  @!P4 IMAD.WIDE R8, R22, 0x2, R8 ;  /* 0x000000021608c825 */ /* 0x000fe200078e0208 */
[----:B------:R-:W-:-:S03]  /*baa0*/  @!P2 IADD3 R26, P5, R14, R27, RZ ;  /* 0x0000001b0e1aa210 */ /* 0x000fc60007fbe0ff */
[--C-:B------:R-:W-:Y:S01]  /*bab0*/  @!P2 IMAD.X R29, R5, 0x1, R10.reuse, P6 ;  /* 0x00000001051da824 */ /* 0x100fe200030e060a */
[-C--:B------:R-:W-:Y:S01]  /*bac0*/  @!P1 IADD3 R24, P6, R6, R21.reuse, RZ ;  /* 0x0000001506189210 */ /* 0x080fe20007fde0ff */
[----:B------:R-:W-:Y:S01]  /*bad0*/  @!P2 IMAD.X R27, R7, 0x1, R10, P5 ;  /* 0x00000001071ba824 */ /* 0x000fe200028e060a */
[----:B------:R-:W-:Y:S01]  /*bae0*/  ISETP.GE.AND P5, PT, R214, UR4, PT ;  /* 0x00000004d6007c0c */ /* 0x000fe2000bfa6270 */
[----:B------:R-:W-:Y:S01]  /*baf0*/  @!P4 IMAD.MOV.U32 R15, RZ, RZ, R7 ;  /* 0x000000ffff0fc224 */ /* 0x000fe200078e0007 */
[----:B------:R1:W5:Y:S01]  /*bb00*/  @!P4 LD.E.64 R60, desc[UR60][R8.64] ;  /* 0x0000003c083cc980 */ /* 0x000362000c101b00 */
[----:B------:R-:W-:Y:S01]  /*bb10*/  @!P1 IMAD.X R25, R5, 0x1, R12, P6 ;  /* 0x0000000105199824 */ /* 0x000fe200030e060c */
[----:B------:R-:W-:Y:S02]  /*bb20*/  @!P1 IADD3 R20, P6, R14, R21, RZ ;  /* 0x000000150e149210 */ /* 0x000fe40007fde0ff */
[----:B------:R-:W-:Y:S02]  /*bb30*/  CS2R R58, SRZ ;  /* 0x00000000003a7805 */ /* 0x000fe4000001ff00 */
[----:B------:R-:W-:Y:S01]  /*bb40*/  @!P0 SHF.L.U64.HI R10, R210, 0x1, R75 ;  /* 0x00000001d20a8819 */ /* 0x000fe2000001024b */
[----:B------:R-:W-:-:S04]  /*bb50*/  @!P4 IMAD.WIDE R34, R22, 0x2, R14 ;  /* 0x000000021622c825 */ /* 0x000fc800078e020e */
[----:B------:R-:W-:Y:S01]  /*bb60*/  @!P1 IMAD.X R21, R7, 0x1, R12, P6 ;  /* 0x0000000107159824 */ /* 0x000fe200030e060c */
[-C--:B------:R-:W-:Y:S01]  /*bb70*/  @!P0 IADD3 R12, P6, R6, R11.reuse, RZ ;  /* 0x0000000b060c8210 */ /* 0x080fe20007fde0ff */
[----:B------:R-:W-:Y:S01]  /*bb80*/  @!P5 IMAD.SHL.U32 R15, R214, 0x2, RZ ;  /* 0x00000002d60fd824 */ /* 0x000fe200078e00ff */
[----:B-1----:R-:W-:Y:S01]  /*bb90*/  SHF.R.S32.HI R9, RZ, 0x1f, R214 ;  /* 0x0000001fff097819 */ /* 0x002fe200000114d6 */
[----:B------:R1:W5:Y:S01]  /*bba0*/  @!P4 LD.E.64 R58, desc[UR60][R34.64] ;  /* 0x0000003c223ac980 */ /* 0x000362000c101b00 */
[----:B------:R-:W-:Y:S02]  /*bbb0*/  @!P0 IADD3.X R13, R5, R10, RZ, P6, !PT ;  /* 0x0000000a050d8210 */ /* 0x000fe400037fe4ff */
[----:B------:R-:W-:Y:S02]  /*bbc0*/  @!P0 IADD3 R8, P6, R14, R11, RZ ;  /* 0x0000000b0e088210 */ /* 0x000fe40007fde0ff */
[----:B------:R-:W-:-:S03]  /*bbd0*/  @!P5 SHF.L.U64.HI R36, R214, 0x1, R9 ;  /* 0x00000001d624d819 */ /* 0x000fc60000010209 */
[----:B------:R-:W-:Y:S01]  /*bbe0*/  @!P0 IMAD.X R9, R7, 0x1, R10, P6 ;  /* 0x0000000107098824 */ /* 0x000fe200030e060a */
[-C--:B------:R-:W-:Y:S02]  /*bbf0*/  @!P5 IADD3 R10, P4, R6, R15.reuse, RZ ;  /* 0x0000000f060ad210 */ /* 0x080fe40007f9e0ff */
[----:B------:R-:W-:Y:S02]  /*bc00*/  @!P5 IADD3 R14, P6, R14, R15, RZ ;  /* 0x0000000f0e0ed210 */ /* 0x000fe40007fde0ff */
[----:B------:R-:W-:Y:S02]  /*bc10*/  CS2R R56, SRZ ;  /* 0x0000000000387805 */ /* 0x000fe4000001ff00 */
[----:B------:R-:W-:Y:S01]  /*bc20*/  CS2R R54, SRZ ;  /* 0x0000000000367805 */ /* 0x000fe2000001ff00 */
[--C-:B------:R-:W-:Y:S01]  /*bc30*/  @!P5 IMAD.X R11, R5, 0x1, R36.reuse, P4 ;  /* 0x00000001050bd824 */ /* 0x100fe200020e0624 */
[----:B------:R-:W-:Y:S01]  /*bc40*/  CS2R R52, SRZ ;  /* 0x0000000000347805 */ /* 0x000fe2000001ff00 */
[----:B------:R-:W-:Y:S01]  /*bc50*/  @!P5 IMAD.X R15, R7, 0x1, R36, P6 ;  /* 0x00000001070fd824 */ /* 0x000fe200030e0624 */
[----:B------:R-:W-:-:S02]  /*bc60*/  CS2R R50, SRZ ;  /* 0x0000000000327805 */ /* 0x000fc4000001ff00 */
[----:B------:R-:W-:Y:S02]  /*bc70*/  CS2R R48, SRZ ;  /* 0x0000000000307805 */ /* 0x000fe4000001ff00 */
[----:B------:R-:W-:Y:S02]  /*bc80*/  CS2R R46, SRZ ;  /* 0x00000000002e7805 */ /* 0x000fe4000001ff00 */
[----:B------:R-:W-:Y:S02]  /*bc90*/  CS2R R44, SRZ ;  /* 0x00000000002c7805 */ /* 0x000fe4000001ff00 */
[----:B------:R-:W-:Y:S02]  /*bca0*/  CS2R R42, SRZ ;  /* 0x00000000002a7805 */ /* 0x000fe4000001ff00 */
[----:B------:R-:W-:Y:S02]  /*bcb0*/  CS2R R36, SRZ ;  /* 0x0000000000247805 */ /* 0x000fe4000001ff00 */
[----:B------:R-:W-:Y:S01]  /*bcc0*/  CS2R R38, SRZ ;  /* 0x0000000000267805 */ /* 0x000fe2000001ff00 */
        /* <DEDUP_REMOVED lines=10> */
.L_x_2638:
[----:B------:R-:W-:Y:S05]  /*bd70*/  BSYNC B1 ;  /* 0x0000000000017941 */ /* 0x000fea0003800000 */
.L_x_2637:
[----:B-1---5:R-:W-:Y:S01]  /*bd80*/  IMAD.MOV.U32 R5, RZ, RZ, R58 ;  /* 0x000000ffff057224 */ /* 0x022fe200078e003a */
[----:B---3--:R-:W-:Y:S01]  /*bd90*/  MOV R7, R54 ;  /* 0x0000003600077202 */ /* 0x008fe20000000f00 */
[----:B--2---:R-:W-:Y:S01]  /*bda0*/  IMAD.MOV.U32 R6, RZ, RZ, R59 ;  /* 0x000000ffff067224 */ /* 0x004fe200078e003b */
        /* <DEDUP_REMOVED lines=12> */
[----:B------:R-:W-:-:S02]  /*be70*/  MOV R6, R43 ;  /* 0x0000002b00067202 */ /* 0x000fc40000000f00 */
[----:B------:R-:W-:Y:S02]  /*be80*/  CS2R R30, SRZ ;  /* 0x00000000001e7805 */ /* 0x000fe4000001ff00 */
        /* <DEDUP_REMOVED lines=20> */
[----:B------:R-:W-:Y:S01]  /*bfd0*/  IMAD.MOV.U32 R6, RZ, RZ, R45 ;  /* 0x000000ffff067224 */ /* 0x000fe200078e002d */
[----:B------:R-:W-:Y:S01]  /*bfe0*/  MOV R8, R37 ;  /* 0x0000002500087202 */ /* 0x000fe20000000f00 */
[----:B------:R-:W-:-:S03]  /*bff0*/  IMAD.MOV.U32 R7, RZ, RZ, R36 ;  /* 0x000000ffff077224 */ /* 0x000fc600078e0024 */
[----:B------:R-:W-:Y:S02]  /*c000*/  PRMT R71, R5, 0x5410, R6 ;  /* 0x0000541005477816 */ /* 0x000fe40000000006 */
[----:B------:R-:W-:Y:S01]  /*c010*/  PRMT R69, R7, 0x5410, R8 ;  /* 0x0000541007457816 */ /* 0x000fe20000000008 */
[----:B------:R-:W-:Y:S06]  /*c020*/  BRA.DIV UR4, `(.L_x_2639) ;  /* 0x0000023a04107947 */ /* 0x000fec000b800000 */
[----:B0-----:R-:W0:Y:S04]  /*c030*/  SHFL.IDX PT, R0, R0, 0x1, 0x1c1f ;  /* 0x003c1f0000007f89 */ /* 0x001e2800000e0000 */
[----:B------:R1:W2:Y:S04]  /*c040*/  SHFL.IDX PT, R65, R4, 0x1, 0x1c1f ;  /* 0x003c1f0004417f89 */ /* 0x0002a800000e0000 */
[----:B------:R-:W3:Y:S04]  /*c050*/  SHFL.IDX PT, R63, R63, 0x1, 0x1c1f ;  /* 0x003c1f003f3f7f89 */ /* 0x000ee800000e0000 */
[----:B------:R1:W0:Y:S02]  /*c060*/  SHFL.IDX PT, R62, R3, 0x1, 0x1c1f ;  /* 0x003c1f00033e7f89 */ /* 0x00022400000e0000 */
.L_x_2928:
[----:B-1----:R-:W-:Y:S01]  /*c070*/  SHF.R.S32.HI R3, RZ, 0x1f, R40 ;  /* 0x0000001fff037819 */ /* 0x002fe20000011428 */
[----:B------:R-:W-:Y:S01]  /*c080*/  BSSY B1, `(.L_x_2640) ;  /* 0x000005b000017945 */ /* 0x000fe20003800000 */
[----:B------:R-:W-:Y:S02]  /*c090*/  LOP3.LUT R4, R216, 0x18, R18, 0xf8, !PT ;  /* 0x00000018d8047812 */ /* 0x000fe400078ef812 */
[----:B------:R-:W-:Y:S02]  /*c0a0*/  CS2R R32, SRZ ;  /* 0x0000000000207805 */ /* 0x000fe4000001ff00 */
[----:B------:R-:W-:Y:S02]  /*c0b0*/  LEA.HI R3, R3, R204, RZ, 0x3 ;  /* 0x000000cc03037211 */ /* 0x000fe400078f18ff */
[----:B------:R-:W-:Y:S02]  /*c0c0*/  CS2R R26, SRZ ;  /* 0x00000000001a7805 */ /* 0x000fe4000001ff00 */
[----:B------:R-:W-:-:S02]  /*c0d0*/  CS2R R20, SRZ ;  /* 0x0000000000147805 */ /* 0x000fc4000001ff00 */
[----:B------:R-:W-:Y:S02]  /*c0e0*/  CS2R R12, SRZ ;  /* 0x00000000000c7805 */ /* 0x000fe4000001ff00 */
[----:B------:R-:W-:Y:S01]  /*c0f0*/  LOP3.LUT R5, R3, 0xfffffff8, RZ, 0xc0, !PT ;  /* 0xfffffff803057812 */ /* 0x000fe200078ec0ff */
[----:B------:R-:W-:Y:S01]  /*c100*/  VIADD R3, R64, 0x40 ;  /* 0x0000004040037836 */ /* 0x000fe20000000000 */
[----:B------:R-:W-:Y:S02]  /*c110*/  CS2R R8, SRZ ;  /* 0x0000000000087805 */ /* 0x000fe4000001ff00 */
[----:B------:R-:W-:Y:S02]  /*c120*/  CS2R R40, SRZ ;  /* 0x0000000000287805 */ /* 0x000fe4000001ff00 */
[----:B------:R-:W-:Y:S01]  /*c130*/  CS2R R34, SRZ ;  /* 0x0000000000227805 */ /* 0x000fe2000001ff00 */
[----:B------:R-:W-:Y:S01]  /*c140*/  IMAD.IADD R5, R204, 0x1, -R5 ;  /* 0x00000001cc057824 */ /* 0x000fe200078e0a05 */
[----:B------:R-:W-:-:S02]  /*c150*/  ISETP.GE.AND P1, PT, R3, R66, PT ;  /* 0x000000420300720c */ /* 0x000fc40003f26270 */
[----:B------:R-:W-:Y:S02]  /*c160*/  CS2R R28, SRZ ;  /* 0x00000000001c7805 */ /* 0x000fe4000001ff00 */
[----:B------:R-:W-:Y:S02]  /*c170*/  LOP3.LUT R3, R4, R217, RZ, 0x3c, !PT ;  /* 0x000000d904037212 */ /* 0x000fe400078e3cff */
[----:B------:R-:W-:Y:S02]  /*c180*/  CS2R R24, SRZ ;  /* 0x0000000000187805 */ /* 0x000fe4000001ff00 */
[----:B------:R-:W-:Y:S02]  /*c190*/  LOP3.LUT P0, RZ, R5, 0x4, RZ, 0xc0, !PT ;  /* 0x0000000405ff7812 */ /* 0x000fe4000780c0ff */
[----:B----4-:R-:W-:Y:S02]  /*c1a0*/  CS2R R14, SRZ ;  /* 0x00000000000e7805 */ /* 0x010fe4000001ff00 */
[----:B------:R-:W-:Y:S01]  /*c1b0*/  CS2R R10, SRZ ;  /* 0x00000000000a7805 */ /* 0x000fe2000001ff00 */
[----:B------:R-:W-:-:S04]  /*c1c0*/  IMAD.IADD R3, R218, 0x1, R3 ;  /* 0x00000001da037824 */ /* 0x000fc800078e0203 */
[----:B------:R-:W-:Y:S01]  /*c1d0*/  IMAD R3, R3, 0x2, R16 ;  /* 0x0000000203037824 */ /* 0x000fe200078e0210 */
        /* <DEDUP_REMOVED lines=8> */
[----:B------:R-:W-:-:S03]  /*c260*/  SHF.R.S32.HI R35, RZ, 0x1f, R214 ;  /* 0x0000001fff237819 */ /* 0x000fc600000114d6 */
[C---:B------:R-:W-:Y:S01]  /*c270*/  @!P4 IMAD.SHL.U32 R24, R213.reuse, 0x2, RZ ;  /* 0x00000002d518c824 */ /* 0x040fe200078e00ff */
[----:B------:R-:W-:-:S03]  /*c280*/  @!P4 SHF.L.U64.HI R78, R213, 0x1, R78 ;  /* 0x00000001d54ec819 */ /* 0x000fc6000001024e */
[C---:B------:R-:W-:Y:S01]  /*c290*/  @!P3 IMAD.SHL.U32 R14, R211.reuse, 0x2, RZ ;  /* 0x00000002d30eb824 */ /* 0x040fe200078e00ff */
[----:B------:R-:W-:Y:S01]  /*c2a0*/  @!P3 SHF.L.U64.HI R74, R211, 0x1, R74 ;  /* 0x00000001d34ab819 */ /* 0x000fe2000001024a */
[----:B------:R-:W-:Y:S01]  /*c2b0*/  @!P2 IMAD.SHL.U32 R10, R212, 0x2, RZ ;  /* 0x00000002d40aa824 */ /* 0x000fe200078e00ff */
[CC--:B--2---:R-:W-:Y:S01]  /*c2c0*/  @!P4 IADD3 R26, P5, R65.reuse, R24.reuse, RZ ;  /* 0x00000018411ac210 */ /* 0x0c4fe20007fbe0ff */
[----:B------:R-:W-:Y:S01]  /*c2d0*/  @!P1 IMAD.SHL.U32 R4, R210, 0x2, RZ ;  /* 0x00000002d2049824 */ /* 0x000fe200078e00ff */
[----:B0-----:R-:W-:Y:S02]  /*c2e0*/  @!P4 IADD3 R24, P6, R62, R24, RZ ;  /* 0x000000183e18c210 */ /* 0x001fe40007fde0ff */
[----:B------:R-:W-:Y:S02]  /*c2f0*/  @!P4 IADD3.X R27, R0, R78, RZ, P5, !PT ;  /* 0x0000004e001bc210 */ /* 0x000fe40002ffe4ff */
[----:B------:R-:W-:Y:S01]  /*c300*/  @!P3 IADD3 R20, P5, R65, R14, RZ ;  /* 0x0000000e4114b210 */ /* 0x000fe20007fbe0ff */
[----:B---3--:R-:W-:Y:S01]  /*c310*/  @!P4 IMAD.X R25, R63, 0x1, R78, P6 ;  /* 0x000000013f19c824 */ /* 0x008fe200030e064e */
[----:B------:R-:W-:-:S02]  /*c320*/  @!P2 SHF.L.U64.HI R79, R212, 0x1, R79 ;  /* 0x00000001d44fa819 */ /* 0x000fc4000001024f */
[----:B------:R-:W-:Y:S01]  /*c330*/  @!P3 IADD3 R14, P6, R62, R14, RZ ;  /* 0x0000000e3e0eb210 */ /* 0x000fe20007fde0ff */
[--C-:B------:R-:W-:Y:S01]  /*c340*/  @!P3 IMAD.X R21, R0, 0x1, R74.reuse, P5 ;  /* 0x000000010015b824 */ /* 0x100fe200028e064a */
[-C--:B------:R-:W-:Y:S02]  /*c350*/  @!P2 IADD3 R12, P5, R65, R10.reuse, RZ ;  /* 0x0000000a410ca210 */ /* 0x080fe40007fbe0ff */
[----:B------:R-:W-:Y:S01]  /*c360*/  @!P1 SHF.L.U64.HI R75, R210, 0x1, R75 ;  /* 0x00000001d24b9819 */ /* 0x000fe2000001024b */
[----:B------:R-:W-:Y:S01]  /*c370*/  @!P3 IMAD.X R15, R63, 0x1, R74, P6 ;  /* 0x000000013f0fb824 */ /* 0x000fe200030e064a */
[----:B------:R-:W-:Y:S01]  /*c380*/  @!P2 IADD3 R10, P6, R62, R10, RZ ;  /* 0x0000000a3e0aa210 */ /* 0x000fe20007fde0ff */
[----:B------:R-:W-:Y:S01]  /*c390*/  @!P2 IMAD.X R13, R0, 0x1, R79, P5 ;  /* 0x00000001000da824 */ /* 0x000fe200028e064f */
[----:B------:R-:W-:Y:S02]  /*c3a0*/  @!P1 IADD3 R8, P5, R65, R4, RZ ;  /* 0x0000000441089210 */ /* 0x000fe40007fbe0ff */
[----:B------:R-:W-:-:S02]  /*c3b0*/  @!P2 IADD3.X R11, R63, R79, RZ, P6, !PT ;  /* 0x0000004f3f0ba210 */ /* 0x000fc400037fe4ff */
[----:B------:R-:W-:Y:S01]  /*c3c0*/  ISETP.GE.AND P6, PT, R22, UR4, PT ;  /* 0x0000000416007c0c */ /* 0x000fe2000bfc6270 */
[----:B------:R-:W-:Y:S01]  /*c3d0*/  @!P1 IMAD.X R9, R0, 0x1, R75, P5 ;  /* 0x0000000100099824 */ /* 0x000fe200028e064b */
[----:B------:R-:W-:-:S05]  /*c3e0*/  @!P1 IADD3 R4, P5, R62, R4, RZ ;  /* 0x000000043e049210 */ /* 0x000fca0007fbe0ff */
[----:B------:R-:W-:Y:S01]  /*c3f0*/  @!P1 IMAD.X R5, R63, 0x1, R75, P5 ;  /* 0x000000013f059824 */ /* 0x000fe200028e064b */
[----:B------:R-:W-:-:S05]  /*c400*/  ISETP.GE.AND P5, PT, R214, UR4, PT ;  /* 0x00000004d6007c0c */ /* 0x000fca000bfa6270 */
[----:B------:R-:W-:Y:S02]  /*c410*/  @!P6 IMAD.MOV.U32 R28, RZ, RZ, R65 ;  /* 0x000000ffff1ce224 */ /* 0x000fe400078e0041 */
[----:B------:R-:W-:Y:S02]  /*c420*/  @!P6 IMAD.MOV.U32 R29, RZ, RZ, R0 ;  /* 0x000000ffff1de224 */ /* 0x000fe400078e0000 */
[----:B------:R-:W-:Y:S02]  /*c430*/  @!P6 IMAD.MOV.U32 R6, RZ, RZ, R62 ;  /* 0x000000ffff06e224 */ /* 0x000fe400078e003e */
[----:B------:R-:W-:Y:S02]  /*c440*/  @!P6 IMAD.MOV.U32 R7, RZ, RZ, R63 ;  /* 0x000000ffff07e224 */ /* 0x000fe400078e003f */
[----:B------:R-:W-:Y:S01]  /*c450*/  @!P6 IMAD.WIDE R28, R22, 0x2, R28 ;  /* 0x00000002161ce825 */ /* 0x000fe200078e021c */
[----:B------:R-:W-:-:S03]  /*c460*/  @!P5 SHF.L.U32 R33, R214, 0x1, RZ ;  /* 0x00000001d621d819 */ /* 0x000fc600000006ff */
[----:B------:R-:W-:Y:S01]  /*c470*/  @!P6 IMAD.WIDE R6, R22, 0x2, R6 ;  /* 0x000000021606e825 */ /* 0x000fe200078e0206 */
[----:B------:R0:W5:Y:S01]  /*c480*/  @!P6 LD.E.64 R40, desc[UR60][R28.64] ;  /* 0x0000003c1c28e980 */ /* 0x000162000c101b00 */
[----:B------:R-:W-:-:S03]  /*c490*/  @!P5 SHF.L.U64.HI R32, R214, 0x1, R35 ;  /* 0x00000001d620d819 */ /* 0x000fc60000010223 */
[----:B------:R1:W5:Y:S01]  /*c4a0*/  @!P6 LD.E.64 R30, desc[UR60][R6.64] ;  /* 0x0000003c061ee980 */ /* 0x000362000c101b00 */
[----:B------:R-:W-:Y:S02]  /*c4b0*/  CS2R R34, SRZ ;  /* 0x0000000000227805 */ /* 0x000fe4000001ff00 */
[----:B0-----:R-:W-:-:S04]  /*c4c0*/  CS2R R28, SRZ ;  /* 0x00000000001c7805 */ /* 0x001fc8000001ff00 */
[----:B------:R0:W5:Y:S01]  /*c4d0*/  @!P4 LD.E.64 R34, desc[UR60][R26.64] ;  /* 0x0000003c1a22c980 */ /* 0x000162000c101b00 */
[----:B-1----:R-:W-:-:S03]  /*c4e0*/  @!P5 IADD3 R6, P6, R65, R33, RZ ;  /* 0x000000214106d210 */ /* 0x002fc60007fde0ff */
[----:B------:R1:W5:Y:S02]  /*c4f0*/  @!P3 LD.E.64 R28, desc[UR60][R20.64] ;  /* 0x0000003c141cb980 */ /* 0x000364000c101b00 */
[----:B------:R-:W-:Y:S01]  /*c500*/  @!P5 IMAD.X R7, R0, 0x1, R32, P6 ;  /* 0x000000010007d824 */ /* 0x000fe200030e0620 */
[----:B------:R-:W-:Y:S02]  /*c510*/  @!P5 IADD3 R62, P6, R62, R33, RZ ;  /* 0x000000213e3ed210 */ /* 0x000fe40007fde0ff */
[----:B0-----:R-:W-:-:S03]  /*c520*/  CS2R R26, SRZ ;  /* 0x00000000001a7805 */ /* 0x001fc6000001ff00 */
[----:B------:R-:W-:Y:S01]  /*c530*/  @!P5 IMAD.X R63, R63, 0x1, R32, P6 ;  /* 0x000000013f3fd824 */ /* 0x000fe200030e0620 */
[----:B------:R-:W-:Y:S02]  /*c540*/  CS2R R32, SRZ ;  /* 0x0000000000207805 */ /* 0x000fe4000001ff00 */
[----:B------:R0:W5:Y:S01]  /*c550*/  @!P3 LD.E.64 R26, desc[UR60][R14.64] ;  /* 0x0000003c0e1ab980 */ /* 0x000162000c101b00 */
[----:B-1----:R-:W-:-:S03]  /*c560*/  CS2R R20, SRZ ;  /* 0x0000000000147805 */ /* 0x002fc6000001ff00 */
[----:B------:R1:W5:Y:S04]  /*c570*/  @!P4 LD.E.64 R32, desc[UR60][R24.64] ;  /* 0x0000003c1820c980 */ /* 0x000368000c101b00 */
[----:B------:R2:W5:Y:S01]  /*c580*/  @!P2 LD.E.64 R20, desc[UR60][R10.64] ;  /* 0x0000003c0a14a980 */ /* 0x000562000c101b00 */
[----:B0-----:R-:W-:Y:S02]  /*c590*/  CS2R R14, SRZ ;  /* 0x00000000000e7805 */ /* 0x001fe4000001ff00 */
[----:B-1----:R-:W-:-:S04]  /*c5a0*/  CS2R R24, SRZ ;  /* 0x0000000000187805 */ /* 0x002fc8000001ff00 */
[----:B------:R0:W5:Y:S01]  /*c5b0*/  @!P1 LD.E.64 R14, desc[UR60][R8.64] ;  /* 0x0000003c080e9980 */ /* 0x000162000c101b00 */
[----:B--2---:R-:W-:-:S03]  /*c5c0*/  CS2R R10, SRZ ;  /* 0x00000000000a7805 */ /* 0x004fc6000001ff00 */
[----:B------:R1:W5:Y:S04]  /*c5d0*/  @!P2 LD.E.64 R24, desc[UR60][R12.64] ;  /* 0x0000003c0c18a980 */ /* 0x000368000c101b00 */
[----:B------:R4:W5:Y:S01]  /*c5e0*/  @!P5 LD.E.64 R10, desc[UR60][R6.64] ;  /* 0x0000003c060ad980 */ /* 0x000962000c101b00 */
[----:B0-----:R-:W-:Y:S02]  /*c5f0*/  CS2R R8, SRZ ;  /* 0x0000000000087805 */ /* 0x001fe4000001ff00 */
[----:B-1----:R-:W-:-:S04]  /*c600*/  CS2R R12, SRZ ;  /* 0x00000000000c7805 */ /* 0x002fc8000001ff00 */
[----:B------:R4:W5:Y:S04]  /*c610*/  @!P5 LD.E.64 R8, desc[UR60][R62.64] ;  /* 0x0000003c3e08d980 */ /* 0x000968000c101b00 */
[----:B------:R4:W5:Y:S02]  /*c620*/  @!P1 LD.E.64 R12, desc[UR60][R4.64] ;  /* 0x0000003c040c9980 */ /* 0x000964000c101b00 */
.L_x_2641:
[----:B------:R-:W-:Y:S05]  /*c630*/  BSYNC B1 ;  /* 0x0000000000017941 */ /* 0x000fea0003800000 */
.L_x_2640:
[----:B----4-:R-:W-:Y:S01]  /*c640*/  LEA.HI R4, R233, R233, RZ, 0x1 ;  /* 0x000000e9e9047211 */ /* 0x010fe200078f08ff */
[----:B-----5:R-:W-:Y:S01]  /*c650*/  IMAD.MOV.U32 R5, RZ, RZ, R30 ;  /* 0x000000ffff057224 */ /* 0x020fe200078e001e */
[----:B---3--:R-:W-:Y:S01]  /*c660*/  MOV R63, R34 ;  /* 0x00000022003f7202 */ /* 0x008fe20000000f00 */
[C---:B------:R-:W-:Y:S01]  /*c670*/  VIADD R6, R3.reuse, 0x15400 ;  /* 0x0001540003067836 */ /* 0x040fe20000000000 */
[----:B------:R-:W-:Y:S01]  /*c680*/  LOP3.LUT R4, R4, 0xfffffffe, RZ, 0xc0, !PT ;  /* 0xfffffffe04047812 */ /* 0x000fe200078ec0ff */
[----:B0-----:R-:W-:Y:S01]  /*c690*/  VIADD R0, R3, 0x15440 ;  /* 0x0001544003007836 */ /* 0x001fe20000000000 */
[----:B------:R-:W-:Y:S01]  /*c6a0*/  PRMT R83, R5, 0x7610, R83 ;  /* 0x0000761005537816 */ /* 0x000fe20000000053 */
[----:B------:R-:W-:Y:S01]  /*c6b0*/  @P0 VIADD R0, R6, 0xffffffc0 ;  /* 0xffffffc006000836 */ /* 0x000fe20000000000 */
[----:B------:R-:W-:Y:S01]  /*c6c0*/  MOV R5, R31 ;  /* 0x0000001f00057202 */ /* 0x000fe20000000f00 */
[----:B------:R-:W-:Y:S01]  /*c6d0*/  IMAD.IADD R4, R233, 0x1, -R4 ;  /* 0x00000001e9047824 */ /* 0x000fe200078e0a04 */
[----:B------:R-:W-:Y:S01]  /*c6e0*/  PRMT R81, R63, 0x7610, R81 ;  /* 0x000076103f517816 */ /* 0x000fe20000000051 */
[----:B------:R-:W-:Y:S01]  /*c6f0*/  IMAD.MOV.U32 R6, RZ, RZ, R32 ;  /* 0x000000ffff067224 */ /* 0x000fe200078e0020 */
[----:B------:R-:W-:Y:S01]  /*c700*/  PRMT R83, R83, 0x5410, R5 ;  /* 0x0000541053537816 */ /* 0x000fe20000000005 */
[----:B------:R-:W-:Y:S01]  /*c710*/  IMAD.MOV.U32 R7, RZ, RZ, R33 ;  /* 0x000000ffff077224 */ /* 0x000fe200078e0021 */
[----:B------:R-:W-:Y:S01]  /*c720*/  SHF.L.U32 R5, R4, 0x1f, RZ ;  /* 0x0000001f04057819 */ /* 0x000fe200000006ff */
[----:B------:R-:W-:Y:S01]  /*c730*/  IMAD.MOV.U32 R62, RZ, RZ, R20 ;  /* 0x000000ffff3e7224 */ /* 0x000fe200078e0014 */
[----:B------:R-:W-:Y:S01]  /*c740*/  MOV R4, R21 ;  /* 0x0000001500047202 */ /* 0x000fe20000000f00 */
[----:B------:R-:W-:Y:S01]  /*c750*/  BSSY B1, `(.L_x_2642) ;  /* 0x0000021000017945 */ /* 0x000fe20003800000 */
[----:B------:R-:W0:Y:S01]  /*c760*/  SYNCS.PHASECHK.TRANS64.TRYWAIT P0, [R16+URZ+0x36800], R5 ;  /* 0x03680005100075a7 */ /* 0x000e22000800017f */
[----:B------:R-:W-:Y:S01]  /*c770*/  PRMT R80, R6, 0x5410, R7 ;  /* 0x0000541006507816 */ /* 0x000fe20000000007 */
[----:B------:R-:W-:Y:S01]  /*c780*/  IMAD.MOV.U32 R6, RZ, RZ, R26 ;  /* 0x000000ffff067224 */ /* 0x000fe200078e001a */
[----:B------:R-:W-:Y:S01]  /*c790*/  PRMT R74, R62, 0x7610, R74 ;  /* 0x000076103e4a7816 */ /* 0x000fe2000000004a */
[----:B------:R-:W-:Y:S01]  /*c7a0*/  IMAD.MOV.U32 R7, RZ, RZ, R27 ;  /* 0x000000ffff077224 */ /* 0x000fe200078e001b */
[----:B------:R-:W-:Y:S01]  /*c7b0*/  VIADDMNMX R63, R66, -R223, 0x80, PT ;  /* 0x00000080423f7446 */ /* 0x000fe200038009df */
        /* <DEDUP_REMOVED lines=9> */
[----:B------:R-:W-:-:S02]  /*c850*/  ISETP.GE.AND P1, PT, R204, R63, PT ;  /* 0x0000003fcc00720c */ /* 0x000fc40003f26270 */
[----:B--2---:R-:W-:Y:S01]  /*c860*/  PRMT R65, R6, 0x5410, R7 ;  /* 0x0000541006417816 */ /* 0x004fe20000000007 */
[----:B------:R-:W-:Y:S01]  /*c870*/  IMAD.MOV.U32 R6, RZ, RZ, R40 ;  /* 0x000000ffff067224 */ /* 0x000fe200078e0028 */
[----:B------:R-:W-:Y:S01]  /*c880*/  PRMT R82, R82, 0x5410, R4 ;  /* 0x0000541052527816 */ /* 0x000fe20000000004 */
[----:B------:R-:W-:Y:S02]  /*c890*/  IMAD.MOV.U32 R7, RZ, RZ, R41 ;  /* 0x000000ffff077224 */ /* 0x000fe400078e0029 */
[----:B------:R-:W-:-:S03]  /*c8a0*/  IMAD.MOV.U32 R4, RZ, RZ, R24 ;  /* 0x000000ffff047224 */ /* 0x000fc600078e0018 */
        /* <DEDUP_REMOVED lines=11> */
.L_x_2929:
[----:B------:R-:W-:Y:S05]  /*c960*/  BSYNC B1 ;  /* 0x0000000000017941 */ /* 0x000fea0003800000 */
.L_x_2642:
        /* <DEDUP_REMOVED lines=24> */
[CC--:B------:R-:W-:Y:S01]  /*caf0*/  FMUL.FTZ R91, R61.reuse, R90.reuse ;  /* 0x0000005a3d5b7220 */ /* 0x0c0fe20000410000 */
[----:B------:R-:W-:Y:S01]  /*cb00*/  FMUL.FTZ R61, R61, R87 ;  /* 0x000000573d3d7220 */ /* 0x000fe20000410000 */
[----:B------:R-:W-:Y:S02]  /*cb10*/  HADD2.F32 R4, -RZ, R4.H1_H1 ;  /* 0x30000004ff047230 */ /* 0x000fe40000004100 */
[--C-:B------:R-:W-:Y:S02]  /*cb20*/  HADD2.F32 R58, -RZ, R6.reuse.H0_H0 ;  /* 0x20000006ff3a7230 */ /* 0x100fe40000004100 */
[----:B------:R-:W-:Y:S01]  /*cb30*/  FFMA.FTZ R94, R60, R90, R61 ;  /* 0x0000005a3c5e7223 */ /* 0x000fe2000001003d */
[----:B------:R-:W-:-:S02]  /*cb40*/  HADD2.F32 R59, -RZ, R6.H1_H1 ;  /* 0x30000006ff3b7230 */ /* 0x000fc40000004100 */
[----:B------:R-:W-:Y:S01]  /*cb50*/  FMUL.FTZ R92, R4, R89 ;  /* 0x00000059045c7220 */ /* 0x000fe20000410000 */
[--C-:B------:R-:W-:Y:S02]  /*cb60*/  HADD2.F32 R61, -RZ, R86.reuse.H1_H1 ;  /* 0x30000056ff3d7230 */ /* 0x100fe40000004100 */
[----:B------:R-:W-:Y:S01]  /*cb70*/  FFMA.FTZ R91, R60, R87, -R91 ;  /* 0x000000573c5b7223 */ /* 0x000fe2000001085b */
[--C-:B------:R-:W-:Y:S02]  /*cb80*/  HADD2.F32 R6, -RZ, R5.reuse.H0_H0 ;  /* 0x20000005ff067230 */ /* 0x100fe40000004100 */
[-C--:B------:R-:W-:Y:S01]  /*cb90*/  FMUL.FTZ R90, R4, R88.reuse ;  /* 0x00000058045a7220 */ /* 0x080fe20000410000 */
[----:B------:R-:W-:Y:S02]  /*cba0*/  HADD2.F32 R86, -RZ, R86.H0_H0 ;  /* 0x20000056ff567230 */ /* 0x000fe40000004100 */
[----:B------:R-:W-:Y:S01]  /*cbb0*/  FFMA.FTZ R92, R7, R88, -R92 ;  /* 0x00000058075c7223 */ /* 0x000fe2000001085c */
[----:B------:R-:W-:-:S02]  /*cbc0*/  HADD2.F32 R5, -RZ, R5.H1_H1 ;  /* 0x30000005ff057230 */ /* 0x000fc40000004100 */
[----:B------:R-:W-:Y:S01]  /*cbd0*/  FFMA.FTZ R89, R7, R89, R90 ;  /* 0x0000005907597223 */ /* 0x000fe2000001005a */
[----:B------:R-:W-:Y:S02]  /*cbe0*/  HADD2.F32 R60, -RZ, R93.H0_H0 ;  /* 0x2000005dff3c7230 */ /* 0x000fe40000004100 */
[CC--:B------:R-:W-:Y:S01]  /*cbf0*/  FMUL.FTZ R87, R59.reuse, R61.reuse ;  /* 0x0000003d3b577220 */ /* 0x0c0fe20000410000 */
[----:B------:R-:W-:Y:S02]  /*cc00*/  HADD2.F32 R4, -RZ, R95.H0_H0 ;  /* 0x2000005fff047230 */ /* 0x000fe40000004100 */
[----:B------:R-:W-:Y:S01]  /*cc10*/  FMUL.FTZ R88, R59, R86 ;  /* 0x000000563b587220 */ /* 0x000fe20000410000 */
        /* <DEDUP_REMOVED lines=11> */
.L_x_2647:
[----:B------:R-:W-:Y:S05]  /*ccd0*/  BSYNC B2 ;  /* 0x0000000000027941 */ /* 0x000fea0003800000 */
.L_x_2646:
[----:B------:R-:W-:Y:S04]  /*cce0*/  BSSY B2, `(.L_x_2648) ;  /* 0x000002c000027945 */ /* 0x000fe80003800000 */
[----:B------:R-:W-:Y:S05]  /*ccf0*/  @P1 BRA `(.L_x_2649) ;  /* 0x0000000000a81947 */ /* 0x000fea0003800000 */
[----:B0-----:R-:W0:Y:S01]  /*cd00*/  LDS.128 R4, [R0] ;  /* 0x0000000000047984 */ /* 0x001e220000000c00 */
        /* <DEDUP_REMOVED lines=8> */
[----:B0-----:R-:W-:-:S02]  /*cd90*/  HADD2.F32 R56, -RZ, R7.H0_H0 ;  /* 0x20000007ff387230 */ /* 0x001fc40000004100 */
[----:B------:R-:W-:Y:S02]  /*cda0*/  HADD2.F32 R57, -RZ, R7.H1_H1 ;  /* 0x30000007ff397230 */ /* 0x000fe40000004100 */
[--C-:B------:R-:W-:Y:S02]  /*cdb0*/  HADD2.F32 R7, -RZ, R4.reuse.H0_H0 ;  /* 0x20000004ff077230 */ /* 0x100fe40000004100 */
[----:B------:R-:W-:Y:S02]  /*cdc0*/  HADD2.F32 R4, -RZ, R4.H1_H1 ;  /* 0x30000004ff047230 */ /* 0x000fe40000004100 */
[CC--:B------:R-:W-:Y:S01]  /*cdd0*/  FMUL.FTZ R61, R57.reuse, R60.reuse ;  /* 0x0000003c393d7220 */ /* 0x0c0fe20000410000 */
[----:B------:R-:W-:Y:S01]  /*cde0*/  FMUL.FTZ R57, R57, R59 ;  /* 0x0000003b39397220 */ /* 0x000fe20000410000 */
[--C-:B------:R-:W-:Y:S02]  /*cdf0*/  HADD2.F32 R54, -RZ, R6.reuse.H0_H0 ;  /* 0x20000006ff367230 */ /* 0x100fe40000004100 */
[----:B------:R-:W-:Y:S01]  /*ce00*/  FMUL.FTZ R86, R4, R85 ;  /* 0x0000005504567220 */ /* 0x000fe20000410000 */
[----:B------:R-:W-:Y:S01]  /*ce10*/  FFMA.FTZ R88, R56, R60, R57 ;  /* 0x0000003c38587223 */ /* 0x000fe20000010039 */
[----:B------:R-:W-:-:S02]  /*ce20*/  HADD2.F32 R55, -RZ, R6.H1_H1 ;  /* 0x30000006ff377230 */ /* 0x000fc40000004100 */
[-C--:B------:R-:W-:Y:S01]  /*ce30*/  FMUL.FTZ R60, R4, R58.reuse ;  /* 0x0000003a043c7220 */ /* 0x080fe20000410000 */
[C---:B------:R-:W-:Y:S01]  /*ce40*/  FFMA.FTZ R86, R7.reuse, R58, -R86 ;  /* 0x0000003a07567223 */ /* 0x040fe20000010856 */
[--C-:B------:R-:W-:Y:S02]  /*ce50*/  HADD2.F32 R6, -RZ, R5.reuse.H0_H0 ;  /* 0x20000005ff067230 */ /* 0x100fe40000004100 */
[----:B------:R-:W-:Y:S01]  /*ce60*/  FFMA.FTZ R61, R56, R59, -R61 ;  /* 0x0000003b383d7223 */ /* 0x000fe2000001083d */
[----:B------:R-:W-:Y:S02]  /*ce70*/  HADD2.F32 R58, -RZ, R82.H0_H0 ;  /* 0x20000052ff3a7230 */ /* 0x000fe40000004100 */
[----:B------:R-:W-:Y:S01]  /*ce80*/  FFMA.FTZ R85, R7, R85, R60 ;  /* 0x0000005507557223 */ /* 0x000fe2000001003c */
[----:B------:R-:W-:Y:S02]  /*ce90*/  HADD2.F32 R5, -RZ, R5.H1_H1 ;  /* 0x30000005ff057230 */ /* 0x000fe40000004100 */
[----:B------:R-:W-:-:S02]  /*cea0*/  HADD2.F32 R56, -RZ, R81.H1_H1 ;  /* 0x30000051ff387230 */ /* 0x000fc40000004100 */
[C---:B------:R-:W-:Y:S01]  /*ceb0*/  FMUL.FTZ R59, R55.reuse, R58 ;  /* 0x0000003a373b7220 */ /* 0x040fe20000410000 */
[----:B------:R-:W-:Y:S02]  /*cec0*/  HADD2.F32 R57, -RZ, R87.H0_H0 ;  /* 0x20000057ff397230 */ /* 0x000fe40000004100 */
[----:B------:R-:W-:Y:S02]  /*ced0*/  HADD2.F32 R4, -RZ, R89.H0_H0 ;  /* 0x20000059ff047230 */ /* 0x000fe40000004100 */
[-C--:B------:R-:W-:Y:S01]  /*cee0*/  FMUL.FTZ R55, R55, R56.reuse ;  /* 0x0000003837377220 */ /* 0x080fe20000410000 */
[C---:B------:R-:W-:Y:S01]  /*cef0*/  FFMA.FTZ R59, R54.reuse, R56, -R59 ;  /* 0x00000038363b7223 */ /* 0x040fe2000001083b */
[C---:B------:R-:W-:Y:S01]  /*cf00*/  FMUL.FTZ R7, R5.reuse, R57 ;  /* 0x0000003905077220 */ /* 0x040fe20000410000 */
[----:B------:R-:W-:Y:S01]  /*cf10*/  FMUL.FTZ R60, R5, R4 ;  /* 0x00000004053c7220 */ /* 0x000fe20000410000 */
[----:B------:R-:W-:Y:S02]  /*cf20*/  FFMA.FTZ R54, R54, R58, R55 ;  /* 0x0000003a36367223 */ /* 0x000fe40000010037 */
[----:B------:R-:W-:Y:S01]  /*cf30*/  FFMA.FTZ R5, R6, R4, -R7 ;  /* 0x0000000406057223 */ /* 0x000fe20000010807 */
[----:B------:R-:W-:Y:S01]  /*cf40*/  F2FP.F16.F32.PACK_AB R7, R88, R61 ;  /* 0x0000003d5807723e */ /* 0x000fe200000000ff */
[----:B------:R-:W-:Y:S01]  /*cf50*/  FFMA.FTZ R60, R6, R57, R60 ;  /* 0x00000039063c7223 */ /* 0x000fe2000001003c */
[----:B------:R-:W-:-:S02]  /*cf60*/  F2FP.F16.F32.PACK_AB R4, R85, R86 ;  /* 0x000000565504723e */ /* 0x000fc400000000ff */
[----:B------:R-:W-:Y:S02]  /*cf70*/  F2FP.F16.F32.PACK_AB R6, R54, R59 ;  /* 0x0000003b3606723e */ /* 0x000fe400000000ff */
[----:B------:R-:W-:-:S05]  /*cf80*/  F2FP.F16.F32.PACK_AB R5, R60, R5 ;  /* 0x000000053c05723e */ /* 0x000fca00000000ff */
[----:B------:R1:W-:Y:S02]  /*cf90*/  STS.128 [R0], R4 ;  /* 0x0000000400007388 */ /* 0x0003e40000000c00 */
.L_x_2649:
[----:B------:R-:W-:Y:S05]  /*cfa0*/  BSYNC B2 ;  /* 0x0000000000027941 */ /* 0x000fea0003800000 */
.L_x_2648:
        /* <DEDUP_REMOVED lines=44> */
.L_x_2651:
[----:B------:R-:W-:Y:S05]  /*d270*/  BSYNC B2 ;  /* 0x0000000000027941 */ /* 0x000fea0003800000 */
.L_x_2650:
        /* <DEDUP_REMOVED lines=44> */
.L_x_2653:
[----:B------:R-:W-:Y:S05]  /*d540*/  BSYNC B2 ;  /* 0x0000000000027941 */ /* 0x000fea0003800000 */
.L_x_2652:
        /* <DEDUP_REMOVED lines=44> */
.L_x_2655:
[----:B------:R-:W-:Y:S05]  /*d810*/  BSYNC B2 ;  /* 0x0000000000027941 */ /* 0x000fea0003800000 */
.L_x_2654:
[----:B------:R-:W-:Y:S05]  /*d820*/  @P5 BRA `(.L_x_2645) ;  /* 0x0000000000a85947 */ /* 0x000fea0003800000 */
[----:B01234-:R-:W0:Y:S01]  /*d830*/  LDS.128 R4, [R0+0x8000] ;  /* 0x0080000000047984 */ /* 0x01fe220000000c00 */
[----:B------:R-:W-:Y:S01]  /*d840*/  SHF.R.U32.HI R43, RZ, 0x10, R37 ;  /* 0x00000010ff2b7819 */ /* 0x000fe20000011625 */
[----:B------:R-:W-:Y:S01]  /*d850*/  HADD2.F32 R42, -RZ, R69.H0_H0 ;  /* 0x20000045ff2a7230 */ /* 0x000fe20000004100 */
[--C-:B------:R-:W-:Y:S01]  /*d860*/  SHF.R.U32.HI R45, RZ, 0x10, R39.reuse ;  /* 0x00000010ff2d7819 */ /* 0x100fe20000011627 */
        /* <DEDUP_REMOVED lines=38> */
.L_x_2645:
[----:B------:R-:W-:Y:S05]  /*dad0*/  BSYNC B1 ;  /* 0x0000000000017941 */ /* 0x000fea0003800000 */
.L_x_2644:
        /* <DEDUP_REMOVED lines=53> */
.L_x_2658:
[----:B------:R-:W-:Y:S05]  /*de30*/  BSYNC B1 ;  /* 0x0000000000017941 */ /* 0x000fea0003800000 */
.L_x_2657:
[----:B------:R-:W-:Y:S04]  /*de40*/  BSSY B1, `(.L_x_2659) ;  /* 0x000002c000017945 */ /* 0x000fe80003800000 */
[----:B------:R-:W-:Y:S05]  /*de50*/  @P1 BRA `(.L_x_2660) ;  /* 0x0000000000a81947 */ /* 0x000fea0003800000 */
[----:B0-----:R-:W0:Y:S01]  /*de60*/  LDS.128 R4, [R0+0x2000] ;  /* 0x0020000000047984 */ /* 0x001e220000000c00 */
[----:B------:R-:W-:Y:S01]  /*de70*/  SHF.R.U64 R41, R34, 0x10, R35 ;  /* 0x0000001022297819 */ /* 0x000fe20000001223 */
[----:B------:R-:W-:Y:S01]  /*de80*/  HADD2.F32 R81, -RZ, R81.H0_H0 ;  /* 0x20000051ff517230 */ /* 0x000fe20000004100 */
[----:B------:R-:W-:Y:S01]  /*de90*/  SHF.R.U32.HI R36, RZ, 0x10, R33 ;  /* 0x00000010ff247819 */ /* 0x000fe20000011621 */
[----:B------:R-:W-:Y:S01]  /*dea0*/  HADD2.F32 R82, -RZ, R82.H1_H1 ;  /* 0x30000052ff527230 */ /* 0x000fe20000004100 */
[----:B------:R-:W-:Y:S01]  /*deb0*/  SHF.R.U32.HI R34, RZ, 0x10, R35 ;  /* 0x00000010ff227819 */ /* 0x000fe20000011623 */
        /* <DEDUP_REMOVED lines=12> */
[----:B------:R-:W-:Y:S01]  /*df80*/  FFMA.FTZ R39, R32, R34, -R37 ;  /* 0x0000002220277223 */ /* 0x000fe20000010825 */
[----:B------:R-:W-:Y:S02]  /*df90*/  HADD2.F32 R31, -RZ, R6.H1_H1 ;  /* 0x30000006ff1f7230 */ /* 0x000fe40000004100 */
[----:B------:R-:W-:Y:S01]  /*dfa0*/  FMUL.FTZ R38, R4, R35 ;  /* 0x0000002304267220 */ /* 0x000fe20000410000 */
        /* <DEDUP_REMOVED lines=21> */
.L_x_2660:
[----:B------:R-:W-:Y:S05]  /*e100*/  BSYNC B1 ;  /* 0x0000000000017941 */ /* 0x000fea0003800000 */
.L_x_2659:
        /* <DEDUP_REMOVED lines=44> */
.L_x_2662:
[----:B------:R-:W-:Y:S05]  /*e3d0*/  BSYNC B1 ;  /* 0x0000000000017941 */ /* 0x000fea0003800000 */
.L_x_2661:
        /* <DEDUP_REMOVED lines=44> */
.L_x_2664:
[----:B------:R-:W-:Y:S05]  /*e6a0*/  BSYNC B1 ;  /* 0x0000000000017941 */ /* 0x000fea0003800000 */
.L_x_2663:
[----:B------:R-:W-:Y:S04]  /*e6b0*/  BSSY B1, `(.L_x_2665) ;  /* 0x000002c000017945 */ /* 0x000fe80003800000 */
[----:B------:R-:W-:Y:S05]  /*e6c0*/  @P4 BRA `(.L_x_2666) ;  /* 0x0000000000a84947 */ /* 0x000fea0003800000 */
[----:B0123--:R-:W0:Y:S01]  /*e6d0*/  LDS.128 R4, [R3+0x1f400] ;  /* 0x01f4000003047984 */ /* 0x00fe220000000c00 */
        /* <DEDUP_REMOVED lines=41> */
.L_x_2666:
[----:B------:R-:W-:Y:S05]  /*e970*/  BSYNC B1 ;  /* 0x0000000000017941 */ /* 0x000fea0003800000 */
.L_x_2665:
        /* <DEDUP_REMOVED lines=32> */
[CC--:B------:R-:W-:Y:S01]  /*eb80*/  FMUL.FTZ R11, R5.reuse, R9.reuse ;  /* 0x00000009050b7220 */ /* 0x0c0fe20000410000 */
        /* <DEDUP_REMOVED lines=11> */
.L_x_2635:
[----:B------:R-:W0:Y:S01]  /*ec40*/  LDC R75, c[0x0][0x448] ;  /* 0x00011200ff4b7b82 */ /* 0x000e220000000800 */
[----:B------:R-:W-:Y:S01]  /*ec50*/  LEA.HI R40, R40, R73, RZ, 0x2 ;  /* 0x0000004928287211 */ /* 0x000fe200078f10ff */
[----:B------:R-:W-:Y:S01]  /*ec60*/  ULDC.64 UR4, c[0x0][0x3f8] ;  /* 0x0000fe0000047ab9 */ /* 0x000fe20000000a00 */
[----:B------:R-:W-:Y:S01]  /*ec70*/  ULDC.64 UR6, c[0x0][0x408] ;  /* 0x0001020000067ab9 */ /* 0x000fe20000000a00 */
[----:B------:R-:W-:Y:S01]  /*ec80*/  MOV R6, R146 ;  /* 0x0000009200067202 */ /* 0x000fe20000000f00 */
[----:B------:R-:W-:Y:S01]  /*ec90*/  IMAD.MOV.U32 R4, RZ, RZ, R24 ;  /* 0x000000ffff047224 */ /* 0x000fe200078e0018 */
[----:B------:R-:W-:Y:S01]  /*eca0*/  LOP3.LUT R40, R40, 0xfffffffc, RZ, 0xc0, !PT ;  /* 0xfffffffc28287812 */ /* 0x000fe200078ec0ff */
[----:B------:R-:W-:Y:S01]  /*ecb0*/  IMAD.MOV.U32 R7, RZ, RZ, R29 ;  /* 0x000000ffff077224 */ /* 0x000fe200078e001d */
[----:B------:R-:W-:-:S03]  /*ecc0*/  SHF.R.S32.HI R21, RZ, 0x1f, R206 ;  /* 0x0000001fff157819 */ /* 0x000fc600000114ce */
        /* <DEDUP_REMOVED lines=36> */
.L_x_2935:
        /* <DEDUP_REMOVED lines=24> */
[----:B------:R-:W-:-:S03]  /*f090*/  CS2R R46, SRZ ;  /* 0x00000000002e7805 */ /* 0x000fc6000001ff00 */
[----:B------:R-:W-:-:S04]  /*f0a0*/  @!P0 IMAD.WIDE R10, R18, 0x2, R8 ;  /* 0x00000002120a8825 */ /* 0x000fc800078e0208 */
[----:B------:R-:W-:Y:S02]  /*f0b0*/  @!P1 SHF.L.U32 R13, R72, 0x3, RZ ;  /* 0x00000003480d9819 */ /* 0x000fe400000006ff */
[----:B------:R-:W-:Y:S01]  /*f0c0*/  @!P2 IMAD.SHL.U32 R25, R20, 0x8, RZ ;  /* 0x000000081419a824 */ /* 0x000fe200078e00ff */
[----:B------:R4:W5:Y:S01]  /*f0d0*/  @!P0 LD.E.128 R32, desc[UR60][R10.64] ;  /* 0x0000003c0a208980 */ /* 0x000962000c101d00 */
        /* <DEDUP_REMOVED lines=10> */
[----:B------:R-:W-:Y:S01]  /*f180*/  CS2R R24, SRZ ;  /* 0x0000000000187805 */ /* 0x000fe2000001ff00 */
[----:B------:R0:W5:Y:S02]  /*f190*/  @!P1 LD.E.128 R28, desc[UR60][R4.64] ;  /* 0x0000003c041c9980 */ /* 0x000164000c101d00 */
[--C-:B------:R-:W-:Y:S02]  /*f1a0*/  @!P1 IMAD.WIDE R8, R13, 0x2, R14.reuse ;  /* 0x000000020d089825 */ /* 0x100fe400078e020e */
[----:B------:R0:W5:Y:S02]  /*f1b0*/  @!P2 LD.E.128 R36, desc[UR60][R10.64] ;  /* 0x0000003c0a24a980 */ /* 0x000164000c101d00 */
[----:B------:R-:W-:-:S02]  /*f1c0*/  @!P0 IMAD.WIDE R14, R18, 0x2, R14 ;  /* 0x00000002120e8825 */ /* 0x000fc400078e020e */
[----:B------:R0:W5:Y:S04]  /*f1d0*/  @!P1 LD.E.128 R40, desc[UR60][R8.64] ;  /* 0x0000003c08289980 */ /* 0x000168000c101d00 */
[----:B------:R0:W5:Y:S04]  /*f1e0*/  @!P0 LD.E.128 R44, desc[UR60][R14.64] ;  /* 0x0000003c0e2c8980 */ /* 0x000168000c101d00 */
[----:B------:R0:W5:Y:S02]  /*f1f0*/  @!P2 LD.E.128 R24, desc[UR60][R6.64] ;  /* 0x0000003c0618a980 */ /* 0x000164000c101d00 */
.L_x_2669:
[----:B------:R-:W-:Y:S05]  /*f200*/  BSYNC B1 ;  /* 0x0000000000017941 */ /* 0x000fea0003800000 */
.L_x_2668:
[----:B0----5:R-:W-:Y:S01]  /*f210*/  IMAD.MOV.U32 R4, RZ, RZ, R44 ;  /* 0x000000ffff047224 */ /* 0x021fe200078e002c */
[----:B------:R-:W-:Y:S01]  /*f220*/  UMOV UR4, 0xffffffff ;  /* 0xffffffff00047882 */ /* 0x000fe20000000000 */
        /* <DEDUP_REMOVED lines=47> */
.L_x_2941:
        /* <DEDUP_REMOVED lines=25> */
[----:B------:R-:W-:Y:S02]  /*f6b0*/  @!P1 IMAD.SHL.U32 R65, R72, 0x8, RZ ;  /* 0x0000000848419824 */ /* 0x000fe400078e00ff */
[----:B------:R-:W-:Y:S01]  /*f6c0*/  @!P2 SHF.L.U32 R67, R20, 0x3, RZ ;  /* 0x000000031443a819 */ /* 0x000fe200000006ff */
        /* <DEDUP_REMOVED lines=8> */
[----:B------:R-:W-:Y:S01]  /*f750*/  CS2R R14, SRZ ;  /* 0x00000000000e7805 */ /* 0x000fe2000001ff00 */
[----:B------:R4:W5:Y:S01]  /*f760*/  @!P1 LD.E.128 R52, desc[UR60][R60.64] ;  /* 0x0000003c3c349980 */ /* 0x000962000c101d00 */
[--C-:B--23--:R-:W-:Y:S01]  /*f770*/  @!P1 IMAD.WIDE R64, R65, 0x2, R70.reuse ;  /* 0x0000000241409825 */ /* 0x10cfe200078e0246 */
[----:B0-----:R-:W-:Y:S02]  /*f780*/  CS2R R12, SRZ ;  /* 0x00000000000c7805 */ /* 0x001fe4000001ff00 */
[----:B------:R4:W5:Y:S01]  /*f790*/  @!P2 LD.E.128 R56, desc[UR60][R62.64] ;  /* 0x0000003c3e38a980 */ /* 0x000962000c101d00 */
[----:B------:R-:W-:-:S03]  /*f7a0*/  @!P2 IMAD.WIDE R66, R67, 0x2, R70 ;  /* 0x000000024342a825 */ /* 0x000fc600078e0246 */
[----:B------:R4:W5:Y:S01]  /*f7b0*/  @!P1 LD.E.128 R8, desc[UR60][R64.64] ;  /* 0x0000003c40089980 */ /* 0x000962000c101d00 */
[----:B------:R-:W-:-:S03]  /*f7c0*/  @!P0 IMAD.WIDE R70, R18, 0x2, R70 ;  /* 0x0000000212468825 */ /* 0x000fc600078e0246 */
[----:B------:R4:W5:Y:S04]  /*f7d0*/  @!P2 LD.E.128 R12, desc[UR60][R66.64] ;  /* 0x0000003c420ca980 */ /* 0x000968000c101d00 */
[----:B------:R4:W5:Y:S02]  /*f7e0*/  @!P0 LD.E.128 R4, desc[UR60][R70.64] ;  /* 0x0000003c46048980 */ /* 0x000964000c101d00 */
.L_x_2672:
[----:B------:R-:W-:Y:S05]  /*f7f0*/  BSYNC B1 ;  /* 0x0000000000017941 */ /* 0x000fea0003800000 */
.L_x_2671:
[----:B----4-:R-:W-:Y:S01]  /*f800*/  LEA.HI R60, R233, R233, RZ, 0x1 ;  /* 0x000000e9e93c7211 */ /* 0x010fe200078f08ff */
[----:B-----5:R-:W-:Y:S01]  /*f810*/  IMAD.MOV.U32 R61, RZ, RZ, R4 ;  /* 0x000000ffff3d7224 */ /* 0x020fe200078e0004 */
[----:B--2---:R-:W-:Y:S01]  /*f820*/  VIADDMNMX R71, R75, -R223, 0x80, PT ;  /* 0x000000804b477446 */ /* 0x004fe200038009df */
[----:B-1----:R-:W-:Y:S01]  /*f830*/  IMAD.MOV.U32 R62, RZ, RZ, R5 ;  /* 0x000000ffff3e7224 */ /* 0x002fe200078e0005 */
[----:B------:R-:W-:Y:S01]  /*f840*/  LOP3.LUT R60, R60, 0xfffffffe, RZ, 0xc0, !PT ;  /* 0xfffffffe3c3c7812 */ /* 0x000fe200078ec0ff */
[----:B0-----:R-:W-:Y:S01]  /*f850*/  IMAD.MOV.U32 R63, RZ, RZ, R7 ;  /* 0x000000ffff3f7224 */ /* 0x001fe200078e0007 */
[----:B------:R-:W-:Y:S01]  /*f860*/  BSSY B1, `(.L_x_2673) ;  /* 0x0000029000017945 */ /* 0x000fe20003800000 */
[----:B------:R-:W-:Y:S01]  /*f870*/  IMAD.MOV.U32 R64, RZ, RZ, R10 ;  /* 0x000000ffff407224 */ /* 0x000fe200078e000a */
[----:B------:R-:W-:Y:S01]  /*f880*/  PRMT R88, R61, 0x5410, R62 ;  /* 0x000054103d587816 */ /* 0x000fe2000000003e */
[----:B------:R-:W-:Y:S01]  /*f890*/  IMAD.MOV.U32 R61, RZ, RZ, R6 ;  /* 0x000000ffff3d7224 */ /* 0x000fe200078e0006 */
[----:B------:R-:W-:Y:S01]  /*f8a0*/  ISETP.GE.AND P1, PT, R204, R71, PT ;  /* 0x00000047cc00720c */ /* 0x000fe20003f26270 */
[----:B------:R-:W-:Y:S01]  /*f8b0*/  IMAD.IADD R60, R233, 0x1, -R60 ;  /* 0x00000001e93c7824 */ /* 0x000fe200078e0a3c */
[----:B------:R-:W-:Y:S01]  /*f8c0*/  PRMT R81, R64, 0x7610, R81 ;  /* 0x0000761040517816 */ /* 0x000fe20000000051 */
[----:B------:R-:W-:Y:S01]  /*f8d0*/  IMAD.MOV.U32 R62, RZ, RZ, R8 ;  /* 0x000000ffff3e7224 */ /* 0x000fe200078e0008 */
[----:B------:R-:W-:Y:S01]  /*f8e0*/  PRMT R89, R61, 0x5410, R63 ;  /* 0x000054103d597816 */ /* 0x000fe2000000003f */
[----:B------:R-:W-:Y:S01]  /*f8f0*/  IMAD.MOV.U32 R64, RZ, RZ, R14 ;  /* 0x000000ffff407224 */ /* 0x000fe200078e000e */
[----:B------:R-:W-:Y:S01]  /*f900*/  SHF.L.U32 R61, R60, 0x1f, RZ ;  /* 0x0000001f3c3d7819 */ /* 0x000fe200000006ff */
[----:B------:R-:W-:Y:S01]  /*f910*/  IMAD.MOV.U32 R60, RZ, RZ, R11 ;  /* 0x000000ffff3c7224 */ /* 0x000fe200078e000b */
[----:B------:R-:W-:-:S02]  /*f920*/  MOV R63, R9 ;  /* 0x00000009003f7202 */ /* 0x000fc40000000f00 */
[----:B------:R-:W0:Y:S01]  /*f930*/  SYNCS.PHASECHK.TRANS64.TRYWAIT P0, [R16+URZ+0x36800], R61 ;  /* 0x0368003d100075a7 */ /* 0x000e22000800017f */
[----:B------:R-:W-:Y:S01]  /*f940*/  PRMT R74, R64, 0x7610, R74 ;  /* 0x00007610404a7816 */ /* 0x000fe2000000004a */
[----:B------:R-:W-:Y:S01]  /*f950*/  IMAD.MOV.U32 R64, RZ, RZ, R50 ;  /* 0x000000ffff407224 */ /* 0x000fe200078e0032 */
[----:B------:R-:W-:Y:S01]  /*f960*/  PRMT R80, R62, 0x5410, R63 ;  /* 0x000054103e507816 */ /* 0x000fe2000000003f */
[----:B------:R-:W-:Y:S01]  /*f970*/  IMAD.MOV.U32 R62, RZ, RZ, R12 ;  /* 0x000000ffff3e7224 */ /* 0x000fe200078e000c */
[----:B------:R-:W-:Y:S01]  /*f980*/  PRMT R81, R81, 0x5410, R60 ;  /* 0x0000541051517816 */ /* 0x000fe2000000003c */
[----:B------:R-:W-:Y:S01]  /*f990*/  IMAD.MOV.U32 R63, RZ, RZ, R13 ;  /* 0x000000ffff3f7224 */ /* 0x000fe200078e000d */
[----:B------:R-:W-:Y:S01]  /*f9a0*/  PRMT R91, R64, 0x7610, R91 ;  /* 0x00007610405b7816 */ /* 0x000fe2000000005b */
[----:B------:R-:W-:Y:S02]  /*f9b0*/  IMAD.MOV.U32 R60, RZ, RZ, R15 ;  /* 0x000000ffff3c7224 */ /* 0x000fe400078e000f */
[----:B------:R-:W-:Y:S01]  /*f9c0*/  IMAD.MOV.U32 R64, RZ, RZ, R57 ;  /* 0x000000ffff407224 */ /* 0x000fe200078e0039 */
[----:B---3--:R-:W-:Y:S01]  /*f9d0*/  PRMT R70, R62, 0x5410, R63 ;  /* 0x000054103e467816 */ /* 0x008fe2000000003f */
[----:B------:R-:W-:Y:S01]  /*f9e0*/  IMAD.MOV.U32 R63, RZ, RZ, R49 ;  /* 0x000000ffff3f7224 */ /* 0x000fe200078e0031 */
[----:B------:R-:W-:-:S02]  /*f9f0*/  MOV R62, R48 ;  /* 0x00000030003e7202 */ /* 0x000fc40000000f00 */
[----:B------:R-:W-:Y:S01]  /*fa00*/  PRMT R74, R74, 0x5410, R60 ;  /* 0x000054104a4a7816 */ /* 0x000fe2000000003c */
[----:B------:R-:W-:Y:S01]  /*fa10*/  IMAD.MOV.U32 R60, RZ, RZ, R51 ;  /* 0x000000ffff3c7224 */ /* 0x000fe200078e0033 */
[----:B------:R-:W-:Y:S01]  /*fa20*/  PRMT R90, R62, 0x5410, R63 ;  /* 0x000054103e5a7816 */ /* 0x000fe2000000003f */
[----:B------:R-:W-:Y:S02]  /*fa30*/  IMAD.MOV.U32 R62, RZ, RZ, R52 ;  /* 0x000000ffff3e7224 */ /* 0x000fe400078e0034 */
[----:B------:R-:W-:Y:S01]  /*fa40*/  IMAD.MOV.U32 R63, RZ, RZ, R53 ;  /* 0x000000ffff3f7224 */ /* 0x000fe200078e0035 */
[----:B------:R-:W-:Y:S01]  /*fa50*/  PRMT R91, R91, 0x5410, R60 ;  /* 0x000054105b5b7816 */ /* 0x000fe2000000003c */
[----:B------:R-:W-:-:S03]  /*fa60*/  IMAD.MOV.U32 R60, RZ, RZ, R54 ;  /* 0x000000ffff3c7224 */ /* 0x000fc600078e0036 */
[----:B------:R-:W-:Y:S01]  /*fa70*/  PRMT R82, R62, 0x5410, R63 ;  /* 0x000054103e527816 */ /* 0x000fe2000000003f */
[----:B------:R-:W-:Y:S01]  /*fa80*/  IMAD.MOV.U32 R63, RZ, RZ, R56 ;  /* 0x000000ffff3f7224 */ /* 0x000fe200078e0038 */
[----:B------:R-:W-:-:S04]  /*fa90*/  MOV R62, R55 ;  /* 0x00000037003e7202 */ /* 0x000fc80000000f00 */
[----:B------:R-:W-:Y:S01]  /*faa0*/  PRMT R83, R60, 0x5410, R62 ;  /* 0x000054103c537816 */ /* 0x000fe2000000003e */
[----:B------:R-:W-:Y:S01]  /*fab0*/  IMAD.MOV.U32 R60, RZ, RZ, R58 ;  /* 0x000000ffff3c7224 */ /* 0x000fe200078e003a */
[----:B------:R-:W-:Y:S01]  /*fac0*/  PRMT R76, R63, 0x5410, R64 ;  /* 0x000054103f4c7816 */ /* 0x000fe20000000040 */
[----:B------:R-:W-:Y:S01]  /*fad0*/  IMAD.MOV.U32 R62, RZ, RZ, R59 ;  /* 0x000000ffff3e7224 */ /* 0x000fe200078e003b */
[----:B0-----:R-:W-:Y:S06]  /*fae0*/  @!P0 BRA `(.L_x_2674) ;  /* 0x0000020000d48947 */ /* 0x001fec0003800000 */
.L_x_2942:
[----:B------:R-:W-:Y:S05]  /*faf0*/  BSYNC B1 ;  /* 0x0000000000017941 */ /* 0x000fea0003800000 */
.L_x_2673:
        /* <DEDUP_REMOVED lines=10> */
[--C-:B------:R-:W-:Y:S01]  /*fba0*/  HADD2.F32 R110, -RZ, R100.reuse.H0_H0 ;  /* 0x20000064ff6e7230 */ /* 0x100fe20000004100 */
[----:B------:R-:W-:Y:S01]  /*fbb0*/  LOP3.LUT R60, R216, 0x38, R18, 0xf8, !PT ;  /* 0x00000038d83c7812 */ /* 0x000fe200078ef812 */
[----:B------:R-:W-:Y:S01]  /*fbc0*/  HADD2.F32 R108, -RZ, R100.H1_H1 ;  /* 0x30000064ff6c7230 */ /* 0x000fe20000004100 */
[----:B------:R-:W-:Y:S01]  /*fbd0*/  SHF.R.S32.HI R65, RZ, 0x1f, R62 ;  /* 0x0000001fff417819 */ /* 0x000fe2000001143e */
[----:B------:R-:W-:Y:S01]  /*fbe0*/  IMAD.SHL.U32 R63, R62, 0x8, RZ ;  /* 0x000000083e3f7824 */ /* 0x000fe200078e00ff */
[----:B0-----:R-:W-:Y:S02]  /*fbf0*/  LOP3.LUT R61, R60, R217, RZ, 0x3c, !PT ;  /* 0x000000d93c3d7212 */ /* 0x001fe400078e3cff */
[----:B------:R-:W-:Y:S02]  /*fc00*/  LEA.HI R65, R65, R62, RZ, 0x3 ;  /* 0x0000003e41417211 */ /* 0x000fe400078f18ff */
[----:B------:R-:W-:Y:S01]  /*fc10*/  LOP3.LUT R60, R216, 0x38, R63, 0xf8, !PT ;  /* 0x00000038d83c7812 */ /* 0x000fe200078ef83f */
[----:B------:R-:W-:Y:S01]  /*fc20*/  IMAD.IADD R61, R218, 0x1, R61 ;  /* 0x00000001da3d7824 */ /* 0x000fe200078e023d */
[----:B------:R-:W-:-:S02]  /*fc30*/  SHF.L.U32 R65, R65, 0xa, RZ ;  /* 0x0000000a41417819 */ /* 0x000fc400000006ff */
[----:B------:R-:W-:Y:S01]  /*fc40*/  LOP3.LUT R64, R60, R217, RZ, 0x3c, !PT ;  /* 0x000000d93c407212 */ /* 0x000fe200078e3cff */
[----:B------:R-:W-:Y:S01]  /*fc50*/  IMAD R78, R61, 0x2, R16 ;  /* 0x000000023d4e7824 */ /* 0x000fe200078e0210 */
[----:B------:R-:W-:Y:S02]  /*fc60*/  LOP3.LUT R65, R65, 0x7fffe000, RZ, 0xc0, !PT ;  /* 0x7fffe00041417812 */ /* 0x000fe400078ec0ff */
[----:B------:R-:W-:Y:S02]  /*fc70*/  SHF.R.U32.HI R97, RZ, 0x10, R45 ;  /* 0x00000010ff617819 */ /* 0x000fe4000001162d */
[----:B------:R-:W-:Y:S01]  /*fc80*/  IADD3 R65, R64, R65, R218 ;  /* 0x0000004140417210 */ /* 0x000fe20007ffe0da */
[----:B------:R-:W0:Y:S01]  /*fc90*/  LDS.128 R60, [R78+0x15400] ;  /* 0x015400004e3c7984 */ /* 0x000e220000000c00 */
[--C-:B------:R-:W-:Y:S01]  /*fca0*/  SHF.R.U32.HI R96, RZ, 0x10, R33.reuse ;  /* 0x00000010ff607819 */ /* 0x100fe20000011621 */
[----:B------:R-:W-:Y:S01]  /*fcb0*/  HADD2.F32 R105, -RZ, R97.H0_H0 ;  /* 0x20000061ff697230 */ /* 0x000fe20000004100 */
[----:B------:R-:W-:Y:S01]  /*fcc0*/  SHF.R.U64 R32, R32, 0x10, R33 ;  /* 0x0000001020207819 */ /* 0x000fe20000001221 */
[----:B------:R-:W-:Y:S01]  /*fcd0*/  IMAD R79, R65, 0x2, R16 ;  /* 0x00000002414f7824 */ /* 0x000fe200078e0210 */
[----:B------:R-:W-:-:S02]  /*fce0*/  SHF.R.U64 R33, R44, 0x10, R45 ;  /* 0x000000102c217819 */ /* 0x000fc4000000122d */
[--C-:B------:R-:W-:Y:S02]  /*fcf0*/  SHF.R.U64 R34, R34, 0x10, R35.reuse ;  /* 0x0000001022227819 */ /* 0x100fe40000001223 */
[----:B------:R-:W1:Y:S01]  /*fd00*/  LDS.128 R64, [R79+0x15400] ;  /* 0x015400004f407984 */ /* 0x000e620000000c00 */
[----:B------:R-:W-:Y:S02]  /*fd10*/  SHF.R.U32.HI R44, RZ, 0x10, R35 ;  /* 0x00000010ff2c7819 */ /* 0x000fe40000011623 */
[--C-:B------:R-:W-:Y:S02]  /*fd20*/  SHF.R.U64 R35, R46, 0x10, R47.reuse ;  /* 0x000000102e237819 */ /* 0x100fe4000000122f */
[----:B------:R-:W-:Y:S01]  /*fd30*/  SHF.R.U32.HI R46, RZ, 0x10, R47 ;  /* 0x00000010ff2e7819 */ /* 0x000fe2000001162f */
[----:B------:R-:W-:Y:S02]  /*fd40*/  HADD2.F32 R44, -RZ, R44.H0_H0 ;  /* 0x2000002cff2c7230 */ /* 0x000fe40000004100 */
[----:B0-----:R-:W-:-:S02]  /*fd50*/  HADD2.F32 R99, -RZ, R61.H0_H0 ;  /* 0x2000003dff637230 */ /* 0x001fc40000004100 */
[----:B------:R-:W-:Y:S02]  /*fd60*/  HADD2.F32 R98, -RZ, R61.H1_H1 ;  /* 0x3000003dff627230 */ /* 0x000fe40000004100 */
[----:B------:R-:W-:Y:S02]  /*fd70*/  HADD2.F32 R61, -RZ, R60.H0_H0 ;  /* 0x2000003cff3d7230 */ /* 0x000fe40000004100 */
[----:B------:R-:W-:Y:S02]  /*fd80*/  HADD2.F32 R45, -RZ, R62.H0_H0 ;  /* 0x2000003eff2d7230 */ /* 0x000fe40000004100 */
[----:B------:R-:W-:Y:S02]  /*fd90*/  HADD2.F32 R47, -RZ, R63.H0_H0 ;  /* 0x2000003fff2f7230 */ /* 0x000fe40000004100 */
[--C-:B-1----:R-:W-:Y:S02]  /*fda0*/  HADD2.F32 R107, -RZ, R65.reuse.H0_H0 ;  /* 0x20000041ff6b7230 */ /* 0x102fe40000004100 */
[----:B------:R-:W-:-:S02]  /*fdb0*/  HADD2.F32 R104, -RZ, R65.H1_H1 ;  /* 0x30000041ff687230 */ /* 0x000fc40000004100 */
[----:B------:R-:W-:Y:S02]  /*fdc0*/  HADD2.F32 R102, -RZ, R64.H0_H0 ;  /* 0x20000040ff667230 */ /* 0x000fe40000004100 */
[C---:B------:R-:W-:Y:S01]  /*fdd0*/  FMUL.FTZ R112, R107.reuse, R110 ;  /* 0x0000006e6b707220 */ /* 0x040fe20000410000 */
[-C--:B------:R-:W-:Y:S01]  /*fde0*/  FMUL.FTZ R114, R107, R108.reuse ;  /* 0x0000006c6b727220 */ /* 0x080fe20000410000 */
[----:B------:R-:W-:Y:S02]  /*fdf0*/  HADD2.F32 R107, -RZ, R96.H0_H0 ;  /* 0x20000060ff6b7230 */ /* 0x000fe40000004100 */
[----:B------:R-:W-:Y:S01]  /*fe00*/  FMUL.FTZ R109, R104, R105 ;  /* 0x00000069686d7220 */ /* 0x000fe20000410000 */
[C---:B------:R-:W-:Y:S01]  /*fe10*/  FFMA.FTZ R97, R99.reuse, R108, -R112 ;  /* 0x0000006c63617223 */ /* 0x040fe20000010870 */
[--C-:B------:R-:W-:Y:S02]  /*fe20*/  HADD2.F32 R108, -RZ, R106.reuse.H1_H1 ;  /* 0x3000006aff6c7230 */ /* 0x100fe40000004100 */
[----:B------:R-:W-:Y:S01]  /*fe30*/  FFMA.FTZ R99, R99, R110, R114 ;  /* 0x0000006e63637223 */ /* 0x000fe20000010072 */
[----:B------:R-:W-:-:S02]  /*fe40*/  HADD2.F32 R106, -RZ, R106.H0_H0 ;  /* 0x2000006aff6a7230 */ /* 0x000fc40000004100 */
[-C--:B------:R-:W-:Y:S01]  /*fe50*/  FMUL.FTZ R111, R104, R107.reuse ;  /* 0x0000006b686f7220 */ /* 0x080fe20000410000 */
[----:B------:R-:W-:Y:S01]  /*fe60*/  FFMA.FTZ R96, R98, R107, -R109 ;  /* 0x0000006b62607223 */ /* 0x000fe2000001086d */
[C---:B------:R-:W-:Y:S01]  /*fe70*/  FMUL.FTZ R110, R102.reuse, R108 ;  /* 0x0000006c666e7220 */ /* 0x040fe20000410000 */
[----:B------:R-:W-:Y:S02]  /*fe80*/  HADD2.F32 R100, -RZ, R66.H0_H0 ;  /* 0x20000042ff647230 */ /* 0x000fe40000004100 */
[-C--:B------:R-:W-:Y:S01]  /*fe90*/  FMUL.FTZ R107, R102, R106.reuse ;  /* 0x0000006a666b7220 */ /* 0x080fe20000410000 */
[--C-:B------:R-:W-:Y:S02]  /*fea0*/  HADD2.F32 R104, -RZ, R103.reuse.H1_H1 ;  /* 0x30000067ff687230 */ /* 0x100fe40000004100 */
[C---:B------:R-:W-:Y:S01]  /*feb0*/  FFMA.FTZ R102, R61.reuse, R106, -R110 ;  /* 0x0000006a3d667223 */ /* 0x040fe2000001086e */
[----:B------:R-:W-:Y:S02]  /*fec0*/  HADD2.F32 R103, -RZ, R103.H0_H0 ;  /* 0x20000067ff677230 */ /* 0x000fe40000004100 */
[----:B------:R-:W-:Y:S01]  /*fed0*/  FFMA.FTZ R61, R61, R108, R107 ;  /* 0x0000006c3d3d7223 */ /* 0x000fe2000001006b */
[----:B------:R-:W-:-:S02]  /*fee0*/  HADD2.F32 R65, -RZ, R67.H0_H0 ;  /* 0x20000043ff417230 */ /* 0x000fc40000004100 */
[C---:B------:R-:W-:Y:S01]  /*fef0*/  FMUL.FTZ R110, R100.reuse, R104 ;  /* 0x00000068646e7220 */ /* 0x040fe20000410000 */
[--C-:B------:R-:W-:Y:S02]  /*ff00*/  HADD2.F32 R108, -RZ, R101.reuse.H0_H0 ;  /* 0x20000065ff6c7230 */ /* 0x100fe40000004100 */
[-C--:B------:R-:W-:Y:S01]  /*ff10*/  FMUL.FTZ R112, R100, R103.reuse ;  /* 0x0000006764707220 */ /* 0x080fe20000410000 */
[----:B------:R-:W-:Y:S02]  /*ff20*/  HADD2.F32 R106, -RZ, R101.H1_H1 ;  /* 0x30000065ff6a7230 */ /* 0x000fe40000004100 */
[----:B------:R-:W-:Y:S01]  /*ff30*/  FFMA.FTZ R100, R45, R103, -R110 ;  /* 0x000000672d647223 */ /* 0x000fe2000001086e */
[----:B------:R-:W-:Y:S02]  /*ff40*/  HADD2.F32 R67, -RZ, R67.H1_H1 ;  /* 0x30000043ff437230 */ /* 0x000fe40000004100 */
[----:B------:R-:W-:Y:S01]  /*ff50*/  FMUL.FTZ R114, R65, R108 ;  /* 0x0000006c41727220 */ /* 0x000fe20000410000 */
[----:B------:R-:W-:-:S02]  /*ff60*/  HADD2.F32 R110, -RZ, R46.H0_H0 ;  /* 0x2000002eff6e7230 */ /* 0x000fc40000004100 */
[----:B------:R-:W-:Y:S01]  /*ff70*/  FMUL.FTZ R65, R65, R106 ;  /* 0x0000006a41417220 */ /* 0x000fe20000410000 */
[----:B------:R-:W-:Y:S02]  /*ff80*/  HADD2.F32 R63, -RZ, R63.H1_H1 ;  /* 0x3000003fff3f7230 */ /* 0x000fe40000004100 */
[----:B------:R-:W-:Y:S01]  /*ff90*/  FFMA.FTZ R46, R45, R104, R112 ;  /* 0x000000682d2e7223 */ /* 0x000fe20000010070 */
[C---:B------:R-:W-:Y:S01]  /*ffa0*/  FFMA.FTZ R114, R47.reuse, R106, -R114 ;  /* 0x0000006a2f727223 */ /* 0x040fe20000010872 */
[----:B------:R-:W-:Y:S01]  /*ffb0*/  FFMA.FTZ R108, R47, R108, R65 ;  /* 0x0000006c2f6c7223 */ /* 0x000fe20000010041 */
[----:B------:R-:W-:Y:S02]  /*ffc0*/  HADD2.F32 R64, -RZ, R64.H1_H1 ;  /* 0x30000040ff407230 */ /* 0x000fe40000004100 */
        /* <DEDUP_REMOVED lines=9> */
[----:B------:R-:W-:Y:S02]  /*10060*/  HADD2.F32 R35, -RZ, R34.H0_H0 ;  /* 0x20000022ff237230 */ /* 0x000fe40000004100 */
[----:B------:R-:W-:Y:S01]  /*10070*/  FMUL.FTZ R65, R66, R47 ;  /* 0x0000002f42417220 */ /* 0x000fe20000410000 */
[----:B------:R-:W-:-:S02]  /*10080*/  HADD2.F32 R60, -RZ, R60.H1_H1 ;  /* 0x3000003cff3c7230 */ /* 0x000fc40000004100 */
[----:B------:R-:W-:Y:S01]  /*10090*/  FMUL.FTZ R64, R64, R33 ;  /* 0x0000002140407220 */ /* 0x000fe20000410000 */
[----:B------:R-:W-:Y:S02]  /*100a0*/  HADD2.F32 R62, -RZ, R62.H1_H1 ;  /* 0x3000003eff3e7230 */ /* 0x000fe40000004100 */
[----:B------:R-:W-:Y:S01]  /*100b0*/  FMUL.FTZ R66, R66, R35 ;  /* 0x0000002342427220 */ /* 0x000fe20000410000 */
[----:B------:R-:W-:Y:S01]  /*100c0*/  FFMA.FTZ R98, R98, R105, R111 ;  /* 0x0000006962627223 */ /* 0x000fe2000001006f */
        /* <DEDUP_REMOVED lines=14> */
.L_x_2678:
[----:B------:R-:W-:Y:S05]  /*101b0*/  BSYNC B2 ;  /* 0x0000000000027941 */ /* 0x000fea0003800000 */
.L_x_2677:
[----:B------:R-:W-:Y:S04]  /*101c0*/  BSSY B2, `(.L_x_2679) ;  /* 0x0000069000027945 */ /* 0x000fe80003800000 */
[----:B------:R-:W-:Y:S05]  /*101d0*/  @P1 BRA `(.L_x_2680) ;  /* 0x00000004009c1947 */ /* 0x000fea0003800000 */
[----:B-1----:R-:W2:Y:S01]  /*101e0*/  LDL R32, [R1+0x50] ;  /* 0x0000500001207983 */ /* 0x002ea20000100800 */
[----:B------:R-:W-:Y:S01]  /*101f0*/  LEA.HI R33, R21, R206, RZ, 0x6 ;  /* 0x000000ce15217211 */ /* 0x000fe200078f30ff */
[--C-:B------:R-:W-:Y:S01]  /*10200*/  HADD2.F32 R79, -RZ, R95.reuse.H1_H1 ;  /* 0x3000005fff4f7230 */ /* 0x100fe20000004100 */
[----:B------:R-:W-:Y:S01]  /*10210*/  LOP3.LUT R34, R216, 0x38, R69, 0xf8, !PT ;  /* 0x00000038d8227812 */ /* 0x000fe200078ef845 */
[----:B------:R-:W-:Y:S01]  /*10220*/  HADD2.F32 R95, -RZ, R95.H0_H0 ;  /* 0x2000005fff5f7230 */ /* 0x000fe20000004100 */
[--C-:B------:R-:W-:Y:S01]  /*10230*/  SHF.R.U64 R28, R28, 0x10, R29.reuse ;  /* 0x000000101c1c7819 */ /* 0x100fe2000000121d */
[----:B------:R-:W-:Y:S01]  /*10240*/  IMAD.SHL.U32 R33, R33, 0x80, RZ ;  /* 0x0000008021217824 */ /* 0x000fe200078e00ff */
[----:B------:R-:W-:Y:S01]  /*10250*/  LOP3.LUT R34, R34, R217, RZ, 0x3c, !PT ;  /* 0x000000d922227212 */ /* 0x000fe200078e3cff */
[--C-:B------:R-:W-:Y:S01]  /*10260*/  HADD2.F32 R98, -RZ, R92.reuse.H0_H0 ;  /* 0x2000005cff627230 */ /* 0x100fe20000004100 */
[----:B------:R-:W-:Y:S01]  /*10270*/  SHF.R.U32.HI R96, RZ, 0x10, R29 ;  /* 0x00000010ff607819 */ /* 0x000fe2000001161d */
[----:B------:R-:W-:Y:S01]  /*10280*/  HADD2.F32 R92, -RZ, R92.H1_H1 ;  /* 0x3000005cff5c7230 */ /* 0x000fe20000004100 */
[----:B------:R-:W-:-:S02]  /*10290*/  LOP3.LUT R45, R33, 0xffffe000, RZ, 0xc0, !PT ;  /* 0xffffe000212d7812 */ /* 0x000fc400078ec0ff */
[----:B------:R-:W-:Y:S02]  /*102a0*/  SHF.R.U64 R29, R30, 0x10, R31 ;  /* 0x000000101e1d7819 */ /* 0x000fe4000000121f */
[----:B------:R-:W-:Y:S02]  /*102b0*/  IADD3 R34, R34, R45, R218 ;  /* 0x0000002d22227210 */ /* 0x000fe40007ffe0da */
[--C-:B------:R-:W-:Y:S01]  /*102c0*/  SHF.R.U64 R30, R42, 0x10, R43.reuse ;  /* 0x000000102a1e7819 */ /* 0x100fe2000000122b */
[----:B------:R-:W-:Y:S01]  /*102d0*/  HADD2.F32 R29, -RZ, R29.H0_H0 ;  /* 0x2000001dff1d7230 */ /* 0x000fe20000004100 */
[----:B------:R-:W-:Y:S02]  /*102e0*/  SHF.R.U32.HI R42, RZ, 0x10, R43 ;  /* 0x00000010ff2a7819 */ /* 0x000fe4000001162b */
[----:B------:R-:W-:Y:S02]  /*102f0*/  SHF.R.U32.HI R97, RZ, 0x10, R41 ;  /* 0x00000010ff617819 */ /* 0x000fe40000011629 */
[----:B------:R-:W-:-:S02]  /*10300*/  SHF.R.U32.HI R31, RZ, 0x10, R31 ;  /* 0x00000010ff1f7819 */ /* 0x000fc4000001161f */
[----:B------:R-:W-:Y:S01]  /*10310*/  SHF.R.U64 R40, R40, 0x10, R41 ;  /* 0x0000001028287819 */ /* 0x000fe20000001229 */
[----:B------:R-:W-:Y:S01]  /*10320*/  HADD2.F32 R97, -RZ, R97.H0_H0 ;  /* 0x20000061ff617230 */ /* 0x000fe20000004100 */
[----:B--2---:R-:W-:Y:S02]  /*10330*/  R2UR UR4, R32 ;  /* 0x00000000200472ca */ /* 0x004fe400000e0000 */
[----:B------:R-:W-:-:S04]  /*10340*/  LEA.HI R32, R75, R72, RZ, 0x1d ;  /* 0x000000484b207211 */ /* 0x000fc800078fe8ff */
[----:B------:R-:W-:Y:S01]  /*10350*/  SHF.R.S32.HI R35, RZ, 0x1f, R32 ;  /* 0x0000001fff237819 */ /* 0x000fe20000011420 */
[----:B------:R-:W-:-:S03]  /*10360*/  IMAD.SHL.U32 R33, R32, 0x8, RZ ;  /* 0x0000000820217824 */ /* 0x000fc600078e00ff */
[----:B------:R-:W-:Y:S02]  /*10370*/  LEA.HI R35, R35, R32, RZ, 0x3 ;  /* 0x0000002023237211 */ /* 0x000fe400078f18ff */
[----:B------:R-:W-:Y:S02]  /*10380*/  LOP3.LUT R32, R216, 0x38, R33, 0xf8, !PT ;  /* 0x00000038d8207812 */ /* 0x000fe400078ef821 */
[----:B------:R-:W-:Y:S01]  /*10390*/  LEA R60, R34, UR4, 0x1 ;  /* 0x00000004223c7c11 */ /* 0x000fe2000f8e08ff */
[----:B------:R-:W-:Y:S01]  /*103a0*/  IMAD.SHL.U32 R35, R35, 0x400, RZ ;  /* 0x0000040023237824 */ /* 0x000fe200078e00ff */
[----:B------:R-:W-:-:S04]  /*103b0*/  LOP3.LUT R44, R32, R217, RZ, 0x3c, !PT ;  /* 0x000000d9202c7212 */ /* 0x000fc800078e3cff */
[----:B------:R-:W-:Y:S02]  /*103c0*/  LOP3.LUT R45, R35, 0x7fffe000, RZ, 0xc0, !PT ;  /* 0x7fffe000232d7812 */ /* 0x000fe400078ec0ff */
[----:B------:R-:W1:Y:S02]  /*103d0*/  LDS.128 R32, [R60] ;  /* 0x000000003c207984 */ /* 0x000e640000000c00 */
[----:B------:R-:W-:-:S05]  /*103e0*/  IADD3 R45, R44, R45, R218 ;  /* 0x0000002d2c2d7210 */ /* 0x000fca0007ffe0da */
[----:B0-----:R-:W-:-:S05]  /*103f0*/  IMAD R61, R45, 0x2, R16 ;  /* 0x000000022d3d7824 */ /* 0x001fca00078e0210 */
[----:B------:R-:W0:Y:S01]  /*10400*/  LDS.128 R44, [R61+0x15400] ;  /* 0x015400003d2c7984 */ /* 0x000e220000000c00 */
[--C-:B-1----:R-:W-:Y:S02]  /*10410*/  HADD2.F32 R62, -RZ, R33.reuse.H0_H0 ;  /* 0x20000021ff3e7230 */ /* 0x102fe40000004100 */
[----:B------:R-:W-:Y:S02]  /*10420*/  HADD2.F32 R64, -RZ, R33.H1_H1 ;  /* 0x30000021ff407230 */ /* 0x000fe40000004100 */
[----:B------:R-:W-:Y:S02]  /*10430*/  HADD2.F32 R65, -RZ, R32.H0_H0 ;  /* 0x20000020ff417230 */ /* 0x000fe40000004100 */
[----:B------:R-:W-:Y:S02]  /*10440*/  HADD2.F32 R33, -RZ, R34.H0_H0 ;  /* 0x20000022ff217230 */ /* 0x000fe40000004100 */
[--C-:B------:R-:W-:Y:S02]  /*10450*/  HADD2.F32 R41, -RZ, R35.reuse.H0_H0 ;  /* 0x20000023ff297230 */ /* 0x100fe40000004100 */
[----:B------:R-:W-:-:S02]  /*10460*/  HADD2.F32 R35, -RZ, R35.H1_H1 ;  /* 0x30000023ff237230 */ /* 0x000fc40000004100 */
[--C-:B0-----:R-:W-:Y:S02]  /*10470*/  HADD2.F32 R43, -RZ, R45.reuse.H0_H0 ;  /* 0x2000002dff2b7230 */ /* 0x101fe40000004100 */
[----:B------:R-:W-:Y:S02]  /*10480*/  HADD2.F32 R66, -RZ, R45.H1_H1 ;  /* 0x3000002dff427230 */ /* 0x000fe40000004100 */
[----:B------:R-:W-:Y:S02]  /*10490*/  HADD2.F32 R63, -RZ, R44.H0_H0 ;  /* 0x2000002cff3f7230 */ /* 0x000fe40000004100 */
[C---:B------:R-:W-:Y:S01]  /*104a0*/  FMUL.FTZ R45, R43.reuse, R95 ;  /* 0x0000005f2b2d7220 */ /* 0x040fe20000410000 */
[----:B------:R-:W-:Y:S01]  /*104b0*/  FMUL.FTZ R99, R43, R79 ;  /* 0x0000004f2b637220 */ /* 0x000fe20000410000 */
[----:B------:R-:W-:Y:S01]  /*104c0*/  FMUL.FTZ R101, R66, R97 ;  /* 0x0000006142657220 */ /* 0x000fe20000410000 */
[----:B------:R-:W-:Y:S02]  /*104d0*/  HADD2.F32 R67, -RZ, R46.H0_H0 ;  /* 0x2000002eff437230 */ /* 0x000fe40000004100 */
[----:B------:R-:W-:Y:S01]  /*104e0*/  FFMA.FTZ R43, R62, R79, -R45 ;  /* 0x0000004f3e2b7223 */ /* 0x000fe2000001082d */
[----:B------:R-:W-:-:S02]  /*104f0*/  HADD2.F32 R79, -RZ, R96.H0_H0 ;  /* 0x20000060ff4f7230 */ /* 0x000fc40000004100 */
[----:B------:R-:W-:Y:S01]  /*10500*/  FFMA.FTZ R45, R62, R95, R99 ;  /* 0x0000005f3e2d7223 */ /* 0x000fe20000010063 */
[--C-:B------:R-:W-:Y:S02]  /*10510*/  HADD2.F32 R96, -RZ, R94.reuse.H0_H0 ;  /* 0x2000005eff607230 */ /* 0x100fe40000004100 */
[----:B------:R-:W-:Y:S02]  /*10520*/  HADD2.F32 R78, -RZ, R47.H0_H0 ;  /* 0x2000002fff4e7230 */ /* 0x000fe40000004100 */
[-C--:B------:R-:W-:Y:S01]  /*10530*/  FMUL.FTZ R95, R66, R79.reuse ;  /* 0x0000004f425f7220 */ /* 0x080fe20000410000 */
[C---:B------:R-:W-:Y:S01]  /*10540*/  FMUL.FTZ R66, R63.reuse, R98 ;  /* 0x000000623f427220 */ /* 0x040fe20000410000 */
[----:B------:R-:W-:Y:S01]  /*10550*/  FFMA.FTZ R62, R64, R79, -R101 ;  /* 0x0000004f403e7223 */ /* 0x000fe20000010865 */
[-C--:B------:R-:W-:Y:S01]  /*10560*/  FMUL.FTZ R79, R63, R96.reuse ;  /* 0x000000603f4f7220 */ /* 0x080fe20000410000 */
[----:B------:R-:W-:Y:S02]  /*10570*/  HADD2.F32 R94, -RZ, R94.H1_H1 ;  /* 0x3000005eff5e7230 */ /* 0x000fe40000004100 */
[----:B------:R-:W-:Y:S01]  /*10580*/  FFMA.FTZ R63, R65, R96, -R66 ;  /* 0x00000060413f7223 */ /* 0x000fe20000010842 */
[----:B------:R-:W-:-:S02]  /*10590*/  HADD2.F32 R66, -RZ, R93.H1_H1 ;  /* 0x3000005dff427230 */ /* 0x000fc40000004100 */
[----:B------:R-:W-:Y:S01]  /*105a0*/  FMUL.FTZ R96, R67, R92 ;  /* 0x0000005c43607220 */ /* 0x000fe20000410000 */
[----:B------:R-:W-:Y:S02]  /*105b0*/  HADD2.F32 R93, -RZ, R93.H0_H0 ;  /* 0x2000005dff5d7230 */ /* 0x000fe40000004100 */
[----:B------:R-:W-:Y:S01]  /*105c0*/  FFMA.FTZ R79, R65, R98, R79 ;  /* 0x00000062414f7223 */ /* 0x000fe2000001004f */
[----:B------:R-:W-:Y:S02]  /*105d0*/  HADD2.F32 R47, -RZ, R47.H1_H1 ;  /* 0x3000002fff2f7230 */ /* 0x000fe40000004100 */
[-C--:B------:R-:W-:Y:S01]  /*105e0*/  FMUL.FTZ R98, R67, R66.reuse ;  /* 0x0000004243627220 */ /* 0x080fe20000410000 */
[----:B------:R-:W-:Y:S01]  /*105f0*/  FFMA.FTZ R96, R33, R66, -R96 ;  /* 0x0000004221607223 */ /* 0x000fe20000010860 */
[----:B------:R-:W-:Y:S02]  /*10600*/  HADD2.F32 R66, -RZ, R42.H0_H0 ;  /* 0x2000002aff427230 */ /* 0x000fe40000004100 */
[----:B------:R-:W-:Y:S01]  /*10610*/  FMUL.FTZ R100, R78, R93 ;  /* 0x0000005d4e647220 */ /* 0x000fe20000410000 */
[----:B------:R-:W-:-:S02]  /*10620*/  HADD2.F32 R42, -RZ, R31.H0_H0 ;  /* 0x2000001fff2a7230 */ /* 0x000fc40000004100 */
[----:B------:R-:W-:Y:S01]  /*10630*/  FMUL.FTZ R78, R78, R94 ;  /* 0x0000005e4e4e7220 */ /* 0x000fe20000410000 */
[----:B------:R-:W-:Y:S01]  /*10640*/  FFMA.FTZ R98, R33, R92, R98 ;  /* 0x0000005c21627223 */ /* 0x000fe20000010062 */
[C---:B------:R-:W-:Y:S01]  /*10650*/  FFMA.FTZ R100, R41.reuse, R94, -R100 ;  /* 0x0000005e29647223 */ /* 0x040fe20000010864 */
[----:B------:R-:W-:Y:S02]  /*10660*/  HADD2.F32 R44, -RZ, R44.H1_H1 ;  /* 0x3000002cff2c7230 */ /* 0x000fe40000004100 */
[----:B------:R-:W-:Y:S01]  /*10670*/  FFMA.FTZ R78, R41, R93, R78 ;  /* 0x0000005d294e7223 */ /* 0x000fe2000001004e */
[----:B------:R-:W-:Y:S02]  /*10680*/  HADD2.F32 R46, -RZ, R46.H1_H1 ;  /* 0x3000002eff2e7230 */ /* 0x000fe40000004100 */
[C---:B------:R-:W-:Y:S01]  /*10690*/  FMUL.FTZ R92, R47.reuse, R66 ;  /* 0x000000422f5c7220 */ /* 0x040fe20000410000 */
[----:B------:R-:W-:Y:S01]  /*106a0*/  FMUL.FTZ R94, R47, R42 ;  /* 0x0000002a2f5e7220 */ /* 0x000fe20000410000 */
[----:B------:R-:W-:-:S02]  /*106b0*/  HADD2.F32 R33, -RZ, R40.H0_H0 ;  /* 0x20000028ff217230 */ /* 0x000fc40000004100 */
[----:B------:R-:W-:Y:S01]  /*106c0*/  FFMA.FTZ R64, R64, R97, R95 ;  /* 0x0000006140407223 */ /* 0x000fe2000001005f */
[----:B------:R-:W-:Y:S02]  /*106d0*/  HADD2.F32 R41, -RZ, R30.H0_H0 ;  /* 0x2000001eff297230 */ /* 0x000fe40000004100 */
[C---:B------:R-:W-:Y:S01]  /*106e0*/  FFMA.FTZ R65, R35.reuse, R42, -R92 ;  /* 0x0000002a23417223 */ /* 0x040fe2000001085c */
[----:B------:R-:W-:Y:S02]  /*106f0*/  HADD2.F32 R31, -RZ, R28.H0_H0 ;  /* 0x2000001cff1f7230 */ /* 0x000fe40000004100 */
[----:B------:R-:W-:Y:S01]  /*10700*/  FFMA.FTZ R67, R35, R66, R94 ;  /* 0x0000004223437223 */ /* 0x000fe2000001005e */
[----:B------:R-:W-:Y:S02]  /*10710*/  HADD2.F32 R32, -RZ, R32.H1_H1 ;  /* 0x30000020ff207230 */ /* 0x000fe40000004100 */
[----:B------:R-:W-:Y:S01]  /*10720*/  FMUL.FTZ R35, R44, R33 ;  /* 0x000000212c237220 */ /* 0x000fe20000410000 */
[----:B------:R-:W-:-:S02]  /*10730*/  HADD2.F32 R34, -RZ, R34.H1_H1 ;  /* 0x30000022ff227230 */ /* 0x000fc40000004100 */
        /* <DEDUP_REMOVED lines=8> */
[----:B------:R-:W-:Y:S02]  /*107c0*/  F2FP.F16.F32.PACK_AB R29, R62, R43 ;  /* 0x0000002b3e1d723e */ /* 0x000fe400000000ff */
[----:B------:R-:W-:-:S02]  /*107d0*/  F2FP.F16.F32.PACK_AB R28, R28, R63 ;  /* 0x0000003f1c1c723e */ /* 0x000fc400000000ff */
[----:B------:R-:W-:Y:S02]  /*107e0*/  F2FP.F16.F32.PACK_AB R30, R47, R96 ;  /* 0x000000602f1e723e */ /* 0x000fe400000000ff */
[----:B------:R-:W-:Y:S02]  /*107f0*/  F2FP.F16.F32.PACK_AB R35, R67, R78 ;  /* 0x0000004e4323723e */ /* 0x000fe400000000ff */
[----:B------:R-:W-:Y:S01]  /*10800*/  F2FP.F16.F32.PACK_AB R33, R64, R45 ;  /* 0x0000002d4021723e */ /* 0x000fe200000000ff */
[----:B------:R2:W-:Y:S01]  /*10810*/  STS.128 [R60], R28 ;  /* 0x0000001c3c007388 */ /* 0x0005e20000000c00 */
[----:B------:R-:W-:Y:S02]  /*10820*/  F2FP.F16.F32.PACK_AB R32, R32, R79 ;  /* 0x0000004f2020723e */ /* 0x000fe400000000ff */
[----:B------:R-:W-:-:S05]  /*10830*/  F2FP.F16.F32.PACK_AB R34, R41, R98 ;  /* 0x000000622922723e */ /* 0x000fca00000000ff */
[----:B------:R2:W-:Y:S02]  /*10840*/  STS.128 [R61+0x15400], R32 ;  /* 0x015400203d007388 */ /* 0x0005e40000000c00 */
.L_x_2680:
[----:B------:R-:W-:Y:S05]  /*10850*/  BSYNC B2 ;  /* 0x0000000000027941 */ /* 0x000fea0003800000 */
.L_x_2679:
[----:B------:R-:W-:Y:S05]  /*10860*/  @P2 BRA `(.L_x_2676) ;  /* 0x00000004009c2947 */ /* 0x000fea0003800000 */
[----:B--2---:R-:W2:Y:S01]  /*10870*/  LDL R28, [R1+0x50] ;  /* 0x00005000011c7983 */ /* 0x004ea20000100800 */
[----:B------:R-:W-:Y:S01]  /*10880*/  LEA.HI R75, R75, R20, RZ, 0x1d ;  /* 0x000000144b4b7211 */ /* 0x000fe200078fe8ff */
[----:B-1----:R-:W-:Y:S01]  /*10890*/  HADD2.F32 R46, -RZ, R86.H1_H1 ;  /* 0x30000056ff2e7230 */ /* 0x002fe20000004100 */
[----:B------:R-:W-:Y:S01]  /*108a0*/  LOP3.LUT R30, R216, 0x38, R3, 0xf8, !PT ;  /* 0x00000038d81e7812 */ /* 0x000fe200078ef803 */
[--C-:B------:R-:W-:Y:S01]  /*108b0*/  HADD2.F32 R47, -RZ, R84.reuse.H1_H1 ;  /* 0x30000054ff2f7230 */ /* 0x100fe20000004100 */
[----:B------:R-:W-:Y:S01]  /*108c0*/  SHF.R.U32.HI R60, RZ, 0x10, R37 ;  /* 0x00000010ff3c7819 */ /* 0x000fe20000011625 */
[----:B------:R-:W-:Y:S01]  /*108d0*/  HADD2.F32 R84, -RZ, R84.H0_H0 ;  /* 0x20000054ff547230 */ /* 0x000fe20000004100 */
[----:B------:R-:W-:Y:S01]  /*108e0*/  LOP3.LUT R30, R30, R217, RZ, 0x3c, !PT ;  /* 0x000000d91e1e7212 */ /* 0x000fe200078e3cff */
[----:B------:R-:W-:Y:S01]  /*108f0*/  HADD2.F32 R86, -RZ, R86.H0_H0 ;  /* 0x20000056ff567230 */ /* 0x000fe20000004100 */
[----:B0-----:R-:W-:Y:S01]  /*10900*/  SHF.R.U32.HI R61, RZ, 0x10, R25 ;  /* 0x00000010ff3d7819 */ /* 0x001fe20000011619 */
[----:B------:R-:W-:Y:S01]  /*10910*/  HADD2.F32 R60, -RZ, R60.H0_H0 ;  /* 0x2000003cff3c7230 */ /* 0x000fe20000004100 */
[----:B------:R-:W-:-:S02]  /*10920*/  SHF.R.U64 R36, R36, 0x10, R37 ;  /* 0x0000001024247819 */ /* 0x000fc40000001225 */
[----:B------:R-:W-:Y:S02]  /*10930*/  SHF.R.U64 R24, R24, 0x10, R25 ;  /* 0x0000001018187819 */ /* 0x000fe40000001219 */
[--C-:B------:R-:W-:Y:S02]  /*10940*/  SHF.R.U64 R25, R26, 0x10, R27.reuse ;  /* 0x000000101a197819 */ /* 0x100fe4000000121b */
[----:B------:R-:W-:Y:S02]  /*10950*/  SHF.R.U32.HI R65, RZ, 0x10, R27 ;  /* 0x00000010ff417819 */ /* 0x000fe4000001161b */
[--C-:B------:R-:W-:Y:S01]  /*10960*/  SHF.R.U32.HI R63, RZ, 0x10, R39.reuse ;  /* 0x00000010ff3f7819 */ /* 0x100fe20000011627 */
[----:B------:R-:W-:Y:S01]  /*10970*/  HADD2.F32 R25, -RZ, R25.H0_H0 ;  /* 0x20000019ff197230 */ /* 0x000fe20000004100 */
[----:B------:R-:W-:Y:S02]  /*10980*/  SHF.R.U64 R26, R38, 0x10, R39 ;  /* 0x00000010261a7819 */ /* 0x000fe40000001227 */
[----:B--2---:R-:W-:-:S02]  /*10990*/  R2UR UR4, R28 ;  /* 0x000000001c0472ca */ /* 0x004fc400000e0000 */
[----:B------:R-:W-:-:S04]  /*109a0*/  LEA.HI R28, R0, R207, RZ, 0x6 ;  /* 0x000000cf001c7211 */ /* 0x000fc800078f30ff */
[----:B------:R-:W-:Y:S02]  /*109b0*/  SHF.L.U32 R29, R28, 0x7, RZ ;  /* 0x000000071c1d7819 */ /* 0x000fe400000006ff */
[----:B------:R-:W-:Y:S02]  /*109c0*/  SHF.R.S32.HI R28, RZ, 0x1f, R75 ;  /* 0x0000001fff1c7819 */ /* 0x000fe4000001144b */
[----:B------:R-:W-:Y:S01]  /*109d0*/  LOP3.LUT R31, R29, 0xffffe000, RZ, 0xc0, !PT ;  /* 0xffffe0001d1f7812 */ /* 0x000fe200078ec0ff */
[----:B------:R-:W-:Y:S01]  /*109e0*/  IMAD.SHL.U32 R29, R75, 0x8, RZ ;  /* 0x000000084b1d7824 */ /* 0x000fe200078e00ff */
[----:B------:R-:W-:Y:S02]  /*109f0*/  LEA.HI R75, R28, R75, RZ, 0x3 ;  /* 0x0000004b1c4b7211 */ /* 0x000fe400078f18ff */
[----:B------:R-:W-:Y:S02]  /*10a00*/  IADD3 R30, R30, R31, R218 ;  /* 0x0000001f1e1e7210 */ /* 0x000fe40007ffe0da */
[----:B------:R-:W-:Y:S01]  /*10a10*/  LOP3.LUT R28, R216, 0x38, R29, 0xf8, !PT ;  /* 0x00000038d81c7812 */ /* 0x000fe200078ef81d */
[----:B------:R-:W-:Y:S01]  /*10a20*/  IMAD.SHL.U32 R75, R75, 0x400, RZ ;  /* 0x000004004b4b7824 */ /* 0x000fe200078e00ff */
[----:B------:R-:W-:-:S02]  /*10a30*/  LEA R40, R30, UR4, 0x1 ;  /* 0x000000041e287c11 */ /* 0x000fc4000f8e08ff */
[----:B------:R-:W-:Y:S02]  /*10a40*/  LOP3.LUT R32, R28, R217, RZ, 0x3c, !PT ;  /* 0x000000d91c207212 */ /* 0x000fe400078e3cff */
[----:B------:R-:W-:Y:S01]  /*10a50*/  LOP3.LUT R75, R75, 0x7fffe000, RZ, 0xc0, !PT ;  /* 0x7fffe0004b4b7812 */ /* 0x000fe200078ec0ff */
[----:B------:R-:W0:Y:S03]  /*10a60*/  LDS.128 R28, [R40] ;  /* 0x00000000281c7984 */ /* 0x000e260000000c00 */
[----:B------:R-:W-:-:S05]  /*10a70*/  IADD3 R41, R32, R75, R218 ;  /* 0x0000004b20297210 */ /* 0x000fca0007ffe0da */
[----:B------:R-:W-:-:S05]  /*10a80*/  IMAD R41, R41, 0x2, R16 ;  /* 0x0000000229297824 */ /* 0x000fca00078e0210 */
[----:B------:R-:W1:Y:S01]  /*10a90*/  LDS.128 R32, [R41+0x15400] ;  /* 0x0154000029207984 */ /* 0x000e620000000c00 */
[--C-:B0-----:R-:W-:Y:S02]  /*10aa0*/  HADD2.F32 R37, -RZ, R29.reuse.H0_H0 ;  /* 0x2000001dff257230 */ /* 0x101fe40000004100 */
[----:B------:R-:W-:Y:S02]  /*10ab0*/  HADD2.F32 R29, -RZ, R29.H1_H1 ;  /* 0x3000001dff1d7230 */ /* 0x000fe40000004100 */
[----:B------:R-:W-:Y:S02]  /*10ac0*/  HADD2.F32 R27, -RZ, R28.H0_H0 ;  /* 0x2000001cff1b7230 */ /* 0x000fe40000004100 */
[----:B------:R-:W-:Y:S02]  /*10ad0*/  HADD2.F32 R38, -RZ, R30.H0_H0 ;  /* 0x2000001eff267230 */ /* 0x000fe40000004100 */
[--C-:B------:R-:W-:Y:S02]  /*10ae0*/  HADD2.F32 R39, -RZ, R31.reuse.H0_H0 ;  /* 0x2000001fff277230 */ /* 0x100fe40000004100 */
[----:B------:R-:W-:-:S02]  /*10af0*/  HADD2.F32 R31, -RZ, R31.H1_H1 ;  /* 0x3000001fff1f7230 */ /* 0x000fc40000004100 */
[----:B------:R-:W-:Y:S02]  /*10b00*/  HADD2.F32 R28, -RZ, R28.H1_H1 ;  /* 0x3000001cff1c7230 */ /* 0x000fe40000004100 */
[--C-:B-1----:R-:W-:Y:S02]  /*10b10*/  HADD2.F32 R42, -RZ, R33.reuse.H0_H0 ;  /* 0x20000021ff2a7230 */ /* 0x102fe40000004100 */
[----:B------:R-:W-:Y:S02]  /*10b20*/  HADD2.F32 R43, -RZ, R33.H1_H1 ;  /* 0x30000021ff2b7230 */ /* 0x000fe40000004100 */
[----:B------:R-:W-:Y:S02]  /*10b30*/  HADD2.F32 R33, -RZ, R32.H0_H0 ;  /* 0x20000020ff217230 */ /* 0x000fe40000004100 */
[C---:B------:R-:W-:Y:S01]  /*10b40*/  FMUL.FTZ R62, R42.reuse, R47 ;  /* 0x0000002f2a3e7220 */ /* 0x040fe20000410000 */
[----:B------:R-:W-:Y:S01]  /*10b50*/  FMUL.FTZ R64, R42, R46 ;  /* 0x0000002e2a407220 */ /* 0x000fe20000410000 */
[----:B------:R-:W-:-:S02]  /*10b60*/  HADD2.F32 R42, -RZ, R61.H0_H0 ;  /* 0x2000003dff2a7230 */ /* 0x000fc40000004100 */
[----:B------:R-:W-:Y:S01]  /*10b70*/  FFMA.FTZ R62, R37, R46, -R62 ;  /* 0x0000002e253e7223 */ /* 0x000fe2000001083e */
[----:B------:R-:W-:Y:S01]  /*10b80*/  FMUL.FTZ R46, R43, R60 ;  /* 0x0000003c2b2e7220 */ /* 0x000fe20000410000 */
[----:B------:R-:W-:Y:S01]  /*10b90*/  FFMA.FTZ R64, R37, R47, R64 ;  /* 0x0000002f25407223 */ /* 0x000fe20000010040 */
[-C--:B------:R-:W-:Y:S01]  /*10ba0*/  FMUL.FTZ R66, R43, R42.reuse ;  /* 0x0000002a2b427220 */ /* 0x080fe20000410000 */
[----:B------:R-:W-:Y:S02]  /*10bb0*/  HADD2.F32 R44, -RZ, R34.H0_H0 ;  /* 0x20000022ff2c7230 */ /* 0x000fe40000004100 */
[----:B------:R-:W-:Y:S01]  /*10bc0*/  FFMA.FTZ R43, R29, R42, -R46 ;  /* 0x0000002a1d2b7223 */ /* 0x000fe2000001082e */
[----:B------:R-:W-:Y:S01]  /*10bd0*/  FMUL.FTZ R42, R33, R84 ;  /* 0x00000054212a7220 */ /* 0x000fe20000410000 */
[----:B------:R-:W-:Y:S01]  /*10be0*/  FFMA.FTZ R47, R29, R60, R66 ;  /* 0x0000003c1d2f7223 */ /* 0x000fe20000010042 */
[----:B------:R-:W-:Y:S02]  /*10bf0*/  HADD2.F32 R37, -RZ, R85.H0_H0 ;  /* 0x20000055ff257230 */ /* 0x000fe40000004100 */
[----:B------:R-:W-:Y:S01]  /*10c00*/  FMUL.FTZ R33, R33, R86 ;  /* 0x0000005621217220 */ /* 0x000fe20000410000 */
        /* <DEDUP_REMOVED lines=9> */
[C---:B------:R-:W-:Y:S01]  /*10ca0*/  FMUL.FTZ R66, R45.reuse, R46 ;  /* 0x0000002e2d427220 */ /* 0x040fe20000410000 */
[----:B------:R-:W-:Y:S02]  /*10cb0*/  HADD2.F32 R60, -RZ, R63.H0_H0 ;  /* 0x2000003fff3c7230 */ /* 0x000fe40000004100 */
[C---:B------:R-:W-:Y:S01]  /*10cc0*/  FFMA.FTZ R61, R38.reuse, R29, -R27 ;  /* 0x0000001d263d7223 */ /* 0x040fe2000001081b */
[----:B------:R-:W-:Y:S02]  /*10cd0*/  HADD2.F32 R44, -RZ, R65.H0_H0 ;  /* 0x20000041ff2c7230 */ /* 0x000fe40000004100 */
[-C--:B------:R-:W-:Y:S01]  /*10ce0*/  FMUL.FTZ R45, R45, R42.reuse ;  /* 0x0000002a2d2d7220 */ /* 0x080fe20000410000 */
[----:B------:R-:W-:Y:S01]  /*10cf0*/  FFMA.FTZ R38, R38, R37, R33 ;  /* 0x0000002526267223 */ /* 0x000fe20000010021 */
[----:B------:R-:W-:Y:S01]  /*10d00*/  FFMA.FTZ R66, R39, R42, -R66 ;  /* 0x0000002a27427223 */ /* 0x000fe20000010842 */
[----:B------:R-:W-:Y:S02]  /*10d10*/  HADD2.F32 R32, -RZ, R32.H1_H1 ;  /* 0x30000020ff207230 */ /* 0x000fe40000004100 */
[----:B------:R-:W-:Y:S01]  /*10d20*/  FMUL.FTZ R78, R35, R60 ;  /* 0x0000003c234e7220 */ /* 0x000fe20000410000 */
[----:B------:R-:W-:-:S02]  /*10d30*/  HADD2.F32 R34, -RZ, R34.H1_H1 ;  /* 0x30000022ff227230 */ /* 0x000fc40000004100 */
[----:B------:R-:W-:Y:S01]  /*10d40*/  FMUL.FTZ R42, R35, R44 ;  /* 0x0000002c232a7220 */ /* 0x000fe20000410000 */
[----:B------:R-:W-:Y:S02]  /*10d50*/  HADD2.F32 R29, -RZ, R36.H0_H0 ;  /* 0x20000024ff1d7230 */ /* 0x000fe40000004100 */
[----:B------:R-:W-:Y:S01]  /*10d60*/  FFMA.FTZ R45, R39, R46, R45 ;  /* 0x0000002e272d7223 */ /* 0x000fe2000001002d */
[----:B------:R-:W-:Y:S02]  /*10d70*/  HADD2.F32 R33, -RZ, R26.H0_H0 ;  /* 0x2000001aff217230 */ /* 0x000fe40000004100 */
[C---:B------:R-:W-:Y:S01]  /*10d80*/  FFMA.FTZ R63, R31.reuse, R44, -R78 ;  /* 0x0000002c1f3f7223 */ /* 0x040fe2000001084e */
[----:B------:R-:W-:Y:S02]  /*10d90*/  HADD2.F32 R27, -RZ, R24.H0_H0 ;  /* 0x20000018ff1b7230 */ /* 0x000fe40000004100 */
        /* <DEDUP_REMOVED lines=20> */
.L_x_2676:
[----:B------:R-:W-:Y:S05]  /*10ee0*/  BSYNC B1 ;  /* 0x0000000000017941 */ /* 0x000fea0003800000 */
.L_x_2675:
[----:B------:R-:W-:-:S13]  /*10ef0*/  ISETP.GE.AND P0, PT, R234, R71, PT ;  /* 0x00000047ea00720c */ /* 0x000fda0003f06270 */
[----:B------:R-:W-:Y:S05]  /*10f00*/  @P0 BRA `(.L_x_2656) ;  /* 0x0000001000ec0947 */ /* 0x000fea0003800000 */
[----:B------:R4:W5:Y:S01]  /*10f10*/  LDL R63, [R1+0x50] ;  /* 0x00005000013f7983 */ /* 0x0009620000100800 */
[----:B-12---:R-:W1:Y:S01]  /*10f20*/  LDC R33, c[0x0][0x3f4] ;  /* 0x0000fd00ff217b82 */ /* 0x006e620000000800 */
[----:B------:R-:W-:Y:S01]  /*10f30*/  BSSY B1, `(.L_x_2681) ;  /* 0x0000068000017945 */ /* 0x000fe20003800000 */
[----:B------:R-:W-:Y:S02]  /*10f40*/  SHF.R.U32.HI R62, RZ, 0x3, R215 ;  /* 0x00000003ff3e7819 */ /* 0x000fe400000116d7 */
[-C--:B-1----:R-:W-:Y:S02]  /*10f50*/  ISETP.GE.AND P0, PT, R18, R33.reuse, PT ;  /* 0x000000211200720c */ /* 0x082fe40003f06270 */
[-C--:B------:R-:W-:Y:S02]  /*10f60*/  ISETP.GE.AND P1, PT, R206, R33.reuse, PT ;  /* 0x00000021ce00720c */ /* 0x080fe40003f26270 */
[----:B------:R-:W-:-:S09]  /*10f70*/  ISETP.GE.AND P2, PT, R207, R33, PT ;  /* 0x00000021cf00720c */ /* 0x000fd20003f46270 */
[----:B----4-:R-:W-:Y:S05]  /*10f80*/  @P0 BRA `(.L_x_2682) ;  /* 0x0000000400880947 */ /* 0x010fea0003800000 */
[----:B------:R-:W-:Y:S01]  /*10f90*/  LEA.HI R73, R33, R73, RZ, 0x1d ;  /* 0x0000004921497211 */ /* 0x000fe200078fe8ff */
[----:B---3--:R-:W-:Y:S01]  /*10fa0*/  HADD2.F32 R40, -RZ, R90.H1_H1 ;  /* 0x3000005aff287230 */ /* 0x008fe20000004100 */
[----:B-----5:R-:W-:Y:S01]  /*10fb0*/  R2UR UR4, R63 ;  /* 0x000000003f0472ca */ /* 0x020fe200000e0000 */
[--C-:B------:R-:W-:Y:S01]  /*10fc0*/  HADD2.F32 R42, -RZ, R88.reuse.H1_H1 ;  /* 0x30000058ff2a7230 */ /* 0x100fe20000004100 */
[----:B------:R-:W-:Y:S01]  /*10fd0*/  SHF.R.S32.HI R26, RZ, 0x1f, R73 ;  /* 0x0000001fff1a7819 */ /* 0x000fe20000011449 */
[----:B------:R-:W-:Y:S01]  /*10fe0*/  IMAD.SHL.U32 R24, R73, 0x8, RZ ;  /* 0x0000000849187824 */ /* 0x000fe200078e00ff */
[----:B------:R-:W-:Y:S01]  /*10ff0*/  LOP3.LUT R28, R215, 0x38, R18, 0xf8, !PT ;  /* 0x00000038d71c7812 */ /* 0x000fe200078ef812 */
[----:B------:R-:W-:Y:S01]  /*11000*/  HADD2.F32 R88, -RZ, R88.H0_H0 ;  /* 0x20000058ff587230 */ /* 0x000fe20000004100 */
[----:B------:R-:W-:Y:S01]  /*11010*/  LEA.HI R26, R26, R73, RZ, 0x3 ;  /* 0x000000491a1a7211 */ /* 0x000fe200078f18ff */
[----:B------:R-:W-:Y:S01]  /*11020*/  HADD2.F32 R90, -RZ, R90.H0_H0 ;  /* 0x2000005aff5a7230 */ /* 0x000fe20000004100 */
[----:B------:R-:W-:-:S02]  /*11030*/  LOP3.LUT R28, R219, R28, R62, 0xf6, !PT ;  /* 0x0000001cdb1c7212 */ /* 0x000fc400078ef63e */
[----:B------:R-:W-:Y:S01]  /*11040*/  LOP3.LUT R24, R215, 0x38, R24, 0xf8, !PT ;  /* 0x00000038d7187812 */ /* 0x000fe200078ef818 */
[----:B------:R-:W-:Y:S01]  /*11050*/  IMAD.SHL.U32 R26, R26, 0x400, RZ ;  /* 0x000004001a1a7824 */ /* 0x000fe200078e00ff */
[----:B------:R-:W-:Y:S02]  /*11060*/  SHF.R.U32.HI R39, RZ, 0x10, R5 ;  /* 0x00000010ff277819 */ /* 0x000fe40000011605 */
[----:B------:R-:W-:Y:S02]  /*11070*/  LEA R32, R28, UR4, 0x1 ;  /* 0x000000041c207c11 */ /* 0x000fe4000f8e08ff */
[----:B------:R-:W-:Y:S01]  /*11080*/  LOP3.LUT R28, R24, R62, RZ, 0x3c, !PT ;  /* 0x0000003e181c7212 */ /* 0x000fe200078e3cff */
[----:B------:R-:W-:Y:S01]  /*11090*/  HADD2.F32 R39, -RZ, R39.H0_H0 ;  /* 0x20000027ff277230 */ /* 0x000fe20000004100 */
[----:B------:R-:W-:Y:S02]  /*110a0*/  LOP3.LUT R29, R26, 0x7fffe000, RZ, 0xc0, !PT ;  /* 0x7fffe0001a1d7812 */ /* 0x000fe400078ec0ff */
[----:B------:R-:W1:Y:S01]  /*110b0*/  LDS.128 R24, [R32] ;  /* 0x0000000020187984 */ /* 0x000e620000000c00 */
[----:B0-----:R-:W-:-:S02]  /*110c0*/  SHF.R.U64 R61, R48, 0x10, R49 ;  /* 0x00000010303d7819 */ /* 0x001fc40000001231 */
[----:B------:R-:W-:Y:S02]  /*110d0*/  IADD3 R29, R28, R29, R219 ;  /* 0x0000001d1c1d7210 */ /* 0x000fe40007ffe0db */
[----:B------:R-:W-:Y:S02]  /*110e0*/  SHF.R.U32.HI R48, RZ, 0x10, R49 ;  /* 0x00000010ff307819 */ /* 0x000fe40000011631 */
[----:B------:R-:W-:Y:S01]  /*110f0*/  SHF.R.U64 R49, R4, 0x10, R5 ;  /* 0x0000001004317819 */ /* 0x000fe20000001205 */
[----:B------:R-:W-:Y:S01]  /*11100*/  IMAD R34, R29, 0x2, R16 ;  /* 0x000000021d227824 */ /* 0x000fe200078e0210 */
[--C-:B------:R-:W-:Y:S02]  /*11110*/  SHF.R.U64 R60, R50, 0x10, R51.reuse ;  /* 0x00000010323c7819 */ /* 0x100fe40000001233 */
[----:B------:R-:W-:Y:S02]  /*11120*/  SHF.R.U32.HI R50, RZ, 0x10, R51 ;  /* 0x00000010ff327819 */ /* 0x000fe40000011633 */
[----:B------:R-:W0:Y:S01]  /*11130*/  LDS.128 R28, [R34+0x15400] ;  /* 0x01540000221c7984 */ /* 0x000e220000000c00 */
[----:B------:R-:W-:-:S02]  /*11140*/  SHF.R.U32.HI R43, RZ, 0x10, R7 ;  /* 0x00000010ff2b7819 */ /* 0x000fc40000011607 */
[----:B------:R-:W-:Y:S01]  /*11150*/  SHF.R.U64 R47, R6, 0x10, R7 ;  /* 0x00000010062f7819 */ /* 0x000fe20000001207 */
[--C-:B-1----:R-:W-:Y:S02]  /*11160*/  HADD2.F32 R5, -RZ, R25.reuse.H0_H0 ;  /* 0x20000019ff057230 */ /* 0x102fe40000004100 */
[----:B------:R-:W-:Y:S02]  /*11170*/  HADD2.F32 R25, -RZ, R25.H1_H1 ;  /* 0x30000019ff197230 */ /* 0x000fe40000004100 */
[----:B------:R-:W-:Y:S02]  /*11180*/  HADD2.F32 R4, -RZ, R24.H0_H0 ;  /* 0x20000018ff047230 */ /* 0x000fe40000004100 */
[----:B------:R-:W-:Y:S02]  /*11190*/  HADD2.F32 R6, -RZ, R26.H0_H0 ;  /* 0x2000001aff067230 */ /* 0x000fe40000004100 */
[--C-:B------:R-:W-:Y:S02]  /*111a0*/  HADD2.F32 R7, -RZ, R27.reuse.H0_H0 ;  /* 0x2000001bff077230 */ /* 0x100fe40000004100 */
[----:B------:R-:W-:-:S02]  /*111b0*/  HADD2.F32 R27, -RZ, R27.H1_H1 ;  /* 0x3000001bff1b7230 */ /* 0x000fc40000004100 */
        /* <DEDUP_REMOVED lines=8> */
[----:B------:R-:W-:Y:S01]  /*11240*/  FFMA.FTZ R46, R5, R42, R46 ;  /* 0x0000002a052e7223 */ /* 0x000fe2000001002e */
[C---:B------:R-:W-:Y:S01]  /*11250*/  FMUL.FTZ R40, R36.reuse, R39 ;  /* 0x0000002724287220 */ /* 0x040fe20000410000 */
[C---:B------:R-:W-:Y:S01]  /*11260*/  FMUL.FTZ R5, R29.reuse, R88 ;  /* 0x000000581d057220 */ /* 0x040fe20000410000 */
[-C--:B------:R-:W-:Y:S01]  /*11270*/  FMUL.FTZ R29, R29, R90.reuse ;  /* 0x0000005a1d1d7220 */ /* 0x080fe20000410000 */
[-C--:B------:R-:W-:Y:S01]  /*11280*/  FMUL.FTZ R36, R36, R35.reuse ;  /* 0x0000002324247220 */ /* 0x080fe20000410000 */
[C---:B------:R-:W-:Y:S01]  /*11290*/  FFMA.FTZ R41, R25.reuse, R35, -R40 ;  /* 0x0000002319297223 */ /* 0x040fe20000010828 */
[----:B------:R-:W-:Y:S01]  /*112a0*/  FFMA.FTZ R90, R4, R90, -R5 ;  /* 0x0000005a045a7223 */ /* 0x000fe20000010805 */
[----:B------:R-:W-:Y:S02]  /*112b0*/  HADD2.F32 R37, -RZ, R30.H0_H0 ;  /* 0x2000001eff257230 */ /* 0x000fe40000004100 */
[----:B------:R-:W-:Y:S01]  /*112c0*/  FFMA.FTZ R39, R25, R39, R36 ;  /* 0x0000002719277223 */ /* 0x000fe20000010024 */
[----:B------:R-:W-:-:S02]  /*112d0*/  HADD2.F32 R35, -RZ, R89.H0_H0 ;  /* 0x20000059ff237230 */ /* 0x000fc40000004100 */
[----:B------:R-:W-:Y:S01]  /*112e0*/  FFMA.FTZ R88, R4, R88, R29 ;  /* 0x0000005804587223 */ /* 0x000fe2000001001d */
[----:B------:R-:W-:Y:S02]  /*112f0*/  HADD2.F32 R5, -RZ, R91.H0_H0 ;  /* 0x2000005bff057230 */ /* 0x000fe40000004100 */
[----:B------:R-:W-:Y:S02]  /*11300*/  HADD2.F32 R38, -RZ, R31.H0_H0 ;  /* 0x2000001fff267230 */ /* 0x000fe40000004100 */
[C---:B------:R-:W-:Y:S01]  /*11310*/  FMUL.FTZ R25, R37.reuse, R35 ;  /* 0x0000002325197220 */ /* 0x040fe20000410000 */
[----:B------:R-:W-:Y:S02]  /*11320*/  HADD2.F32 R91, -RZ, R91.H1_H1 ;  /* 0x3000005bff5b7230 */ /* 0x000fe40000004100 */
[-C--:B------:R-:W-:Y:S01]  /*11330*/  FMUL.FTZ R29, R37, R5.reuse ;  /* 0x00000005251d7220 */ /* 0x080fe20000410000 */
[----:B------:R-:W-:Y:S02]  /*11340*/  HADD2.F32 R89, -RZ, R89.H1_H1 ;  /* 0x30000059ff597230 */ /* 0x000fe40000004100 */
[----:B------:R-:W-:Y:S01]  /*11350*/  FFMA.FTZ R37, R6, R5, -R25 ;  /* 0x0000000506257223 */ /* 0x000fe20000010819 */
[----:B------:R-:W-:-:S02]  /*11360*/  HADD2.F32 R31, -RZ, R31.H1_H1 ;  /* 0x3000001fff1f7230 */ /* 0x000fc40000004100 */
[C---:B------:R-:W-:Y:S01]  /*11370*/  FMUL.FTZ R42, R38.reuse, R91 ;  /* 0x0000005b262a7220 */ /* 0x040fe20000410000 */
[----:B------:R-:W-:Y:S02]  /*11380*/  HADD2.F32 R36, -RZ, R43.H0_H0 ;  /* 0x2000002bff247230 */ /* 0x000fe40000004100 */
[----:B------:R-:W-:Y:S01]  /*11390*/  FMUL.FTZ R40, R38, R89 ;  /* 0x0000005926287220 */ /* 0x000fe20000410000 */
[----:B------:R-:W-:Y:S02]  /*113a0*/  HADD2.F32 R4, -RZ, R50.H0_H0 ;  /* 0x20000032ff047230 */ /* 0x000fe40000004100 */
[----:B------:R-:W-:Y:S01]  /*113b0*/  FFMA.FTZ R38, R6, R35, R29 ;  /* 0x0000002306267223 */ /* 0x000fe2000001001d */
[----:B------:R-:W-:Y:S02]  /*113c0*/  HADD2.F32 R28, -RZ, R28.H1_H1 ;  /* 0x3000001cff1c7230 */ /* 0x000fe40000004100 */
[----:B------:R-:W-:Y:S01]  /*113d0*/  FMUL.FTZ R6, R31, R36 ;  /* 0x000000241f067220 */ /* 0x000fe20000410000 */
[----:B------:R-:W-:-:S02]  /*113e0*/  HADD2.F32 R30, -RZ, R30.H1_H1 ;  /* 0x3000001eff1e7230 */ /* 0x000fc40000004100 */
[C---:B------:R-:W-:Y:S01]  /*113f0*/  FFMA.FTZ R40, R7.reuse, R91, -R40 ;  /* 0x0000005b07287223 */ /* 0x040fe20000010828 */
[----:B------:R-:W-:Y:S01]  /*11400*/  FFMA.FTZ R42, R7, R89, R42 ;  /* 0x00000059072a7223 */ /* 0x000fe2000001002a */
[-C--:B------:R-:W-:Y:S01]  /*11410*/  FMUL.FTZ R48, R31, R4.reuse ;  /* 0x000000041f307220 */ /* 0x080fe20000410000 */
[----:B------:R-:W-:Y:S02]  /*11420*/  HADD2.F32 R25, -RZ, R49.H0_H0 ;  /* 0x20000031ff197230 */ /* 0x000fe40000004100 */
[C---:B------:R-:W-:Y:S01]  /*11430*/  FFMA.FTZ R45, R27.reuse, R4, -R6 ;  /* 0x000000041b2d7223 */ /* 0x040fe20000010806 */
        /* <DEDUP_REMOVED lines=23> */
.L_x_2682:
[----:B------:R-:W-:Y:S05]  /*115b0*/  BSYNC B1 ;  /* 0x0000000000017941 */ /* 0x000fea0003800000 */
.L_x_2681:
[----:B------:R-:W-:Y:S04]  /*115c0*/  BSSY B1, `(.L_x_2683) ;  /* 0x0000068000017945 */ /* 0x000fe80003800000 */
[----:B------:R-:W-:Y:S05]  /*115d0*/  @P1 BRA `(.L_x_2684) ;  /* 0x0000000400981947 */ /* 0x000fea0003800000 */
[----:B------:R-:W-:Y:S01]  /*115e0*/  LEA.HI R72, R33, R72, RZ, 0x1d ;  /* 0x0000004821487211 */ /* 0x000fe200078fe8ff */
[----:B------:R-:W-:Y:S01]  /*115f0*/  HADD2.F32 R35, -RZ, R82.H1_H1 ;  /* 0x30000052ff237230 */ /* 0x000fe20000004100 */
[----:B------:R-:W-:Y:S01]  /*11600*/  LEA.HI R21, R21, R206, RZ, 0x6 ;  /* 0x000000ce15157211 */ /* 0x000fe200078f30ff */
[--C-:B------:R-:W-:Y:S01]  /*11610*/  HADD2.F32 R37, -RZ, R80.reuse.H1_H1 ;  /* 0x30000050ff257230 */ /* 0x100fe20000004100 */
[----:B-1----:R-:W-:Y:S01]  /*11620*/  SHF.R.S32.HI R5, RZ, 0x1f, R72 ;  /* 0x0000001fff057819 */ /* 0x002fe20000011448 */
[----:B------:R-:W-:Y:S01]  /*11630*/  IMAD.SHL.U32 R4, R72, 0x8, RZ ;  /* 0x0000000848047824 */ /* 0x000fe200078e00ff */
[----:B------:R-:W-:Y:S01]  /*11640*/  SHF.L.U32 R21, R21, 0x7, RZ ;  /* 0x0000000715157819 */ /* 0x000fe200000006ff */
[----:B------:R-:W-:Y:S01]  /*11650*/  HADD2.F32 R80, -RZ, R80.H0_H0 ;  /* 0x20000050ff507230 */ /* 0x000fe20000004100 */
[----:B------:R-:W-:Y:S01]  /*11660*/  LEA.HI R5, R5, R72, RZ, 0x3 ;  /* 0x0000004805057211 */ /* 0x000fe200078f18ff */
[----:B------:R-:W-:Y:S01]  /*11670*/  HADD2.F32 R82, -RZ, R82.H0_H0 ;  /* 0x20000052ff527230 */ /* 0x000fe20000004100 */
[----:B------:R-:W-:-:S02]  /*11680*/  LOP3.LUT R4, R215, 0x38, R4, 0xf8, !PT ;  /* 0x00000038d7047812 */ /* 0x000fc400078ef804 */
[----:B------:R-:W-:Y:S01]  /*11690*/  LOP3.LUT R6, R21, 0xffffe000, RZ, 0xc0, !PT ;  /* 0xffffe00015067812 */ /* 0x000fe200078ec0ff */
[----:B------:R-:W-:Y:S01]  /*116a0*/  IMAD.SHL.U32 R5, R5, 0x400, RZ ;  /* 0x0000040005057824 */ /* 0x000fe200078e00ff */
[----:B---3--:R-:W-:Y:S02]  /*116b0*/  LOP3.LUT R24, R4, R62, RZ, 0x3c, !PT ;  /* 0x0000003e04187212 */ /* 0x008fe400078e3cff */
[----:B-----5:R-:W-:Y:S02]  /*116c0*/  R2UR UR4, R63 ;  /* 0x000000003f0472ca */ /* 0x020fe400000e0000 */
[----:B------:R-:W-:Y:S02]  /*116d0*/  LOP3.LUT R21, R5, 0x7fffe000, RZ, 0xc0, !PT ;  /* 0x7fffe00005157812 */ /* 0x000fe400078ec0ff */
[----:B------:R-:W-:Y:S02]  /*116e0*/  LOP3.LUT R69, R215, 0x38, R69, 0xf8, !PT ;  /* 0x00000038d7457812 */ /* 0x000fe400078ef845 */
[----:B------:R-:W-:-:S02]  /*116f0*/  IADD3 R21, R24, R21, R219 ;  /* 0x0000001518157210 */ /* 0x000fc40007ffe0db */
[----:B------:R-:W-:Y:S02]  /*11700*/  LOP3.LUT R69, R69, R62, RZ, 0x3c, !PT ;  /* 0x0000003e45457212 */ /* 0x000fe400078e3cff */
[----:B------:R-:W-:Y:S01]  /*11710*/  SHF.R.U64 R45, R52, 0x10, R53 ;  /* 0x00000010342d7819 */ /* 0x000fe20000001235 */
[----:B------:R-:W-:Y:S01]  /*11720*/  IMAD R21, R21, 0x2, R16 ;  /* 0x0000000215157824 */ /* 0x000fe200078e0210 */
[----:B------:R-:W-:Y:S02]  /*11730*/  IADD3 R6, R69, R6, R219 ;  /* 0x0000000645067210 */ /* 0x000fe40007ffe0db */
[----:B------:R-:W-:Y:S02]  /*11740*/  SHF.R.U32.HI R52, RZ, 0x10, R53 ;  /* 0x00000010ff347819 */ /* 0x000fe40000011635 */
[----:B------:R-:W1:Y:S01]  /*11750*/  LDS.128 R24, [R21+0x15400] ;  /* 0x0154000015187984 */ /* 0x000e620000000c00 */
[----:B------:R-:W-:Y:S02]  /*11760*/  LEA R46, R6, UR4, 0x1 ;  /* 0x00000004062e7c11 */ /* 0x000fe4000f8e08ff */
[----:B------:R-:W-:-:S02]  /*11770*/  SHF.R.U32.HI R32, RZ, 0x10, R9 ;  /* 0x00000010ff207819 */ /* 0x000fc40000011609 */
[----:B------:R-:W-:Y:S01]  /*11780*/  SHF.R.U64 R43, R8, 0x10, R9 ;  /* 0x00000010082b7819 */ /* 0x000fe20000001209 */
[----:B------:R-:W2:Y:S01]  /*11790*/  LDS.128 R4, [R46] ;  /* 0x000000002e047984 */ /* 0x000ea20000000c00 */
[----:B------:R-:W-:Y:S01]  /*117a0*/  SHF.R.U32.HI R38, RZ, 0x10, R11 ;  /* 0x00000010ff267819 */ /* 0x000fe2000001160b */
[----:B------:R-:W-:Y:S01]  /*117b0*/  HADD2.F32 R32, -RZ, R32.H0_H0 ;  /* 0x20000020ff207230 */ /* 0x000fe20000004100 */
[--C-:B------:R-:W-:Y:S02]  /*117c0*/  SHF.R.U64 R44, R54, 0x10, R55.reuse ;  /* 0x00000010362c7819 */ /* 0x100fe40000001237 */
[----:B------:R-:W-:Y:S02]  /*117d0*/  SHF.R.U32.HI R54, RZ, 0x10, R55 ;  /* 0x00000010ff367819 */ /* 0x000fe40000011637 */
[----:B------:R-:W-:Y:S01]  /*117e0*/  SHF.R.U64 R42, R10, 0x10, R11 ;  /* 0x000000100a2a7819 */ /* 0x000fe2000000120b */
[--C-:B-1----:R-:W-:Y:S02]  /*117f0*/  HADD2.F32 R28, -RZ, R25.reuse.H0_H0 ;  /* 0x20000019ff1c7230 */ /* 0x102fe40000004100 */
[----:B------:R-:W-:-:S02]  /*11800*/  HADD2.F32 R29, -RZ, R25.H1_H1 ;  /* 0x30000019ff1d7230 */ /* 0x000fc40000004100 */
[----:B------:R-:W-:Y:S02]  /*11810*/  HADD2.F32 R25, -RZ, R24.H0_H0 ;  /* 0x20000018ff197230 */ /* 0x000fe40000004100 */
[C---:B------:R-:W-:Y:S01]  /*11820*/  FMUL.FTZ R39, R28.reuse, R37 ;  /* 0x000000251c277220 */ /* 0x040fe20000410000 */
[----:B------:R-:W-:Y:S01]  /*11830*/  FMUL.FTZ R41, R28, R35 ;  /* 0x000000231c297220 */ /* 0x000fe20000410000 */
[----:B------:R-:W-:Y:S02]  /*11840*/  HADD2.F32 R28, -RZ, R52.H0_H0 ;  /* 0x20000034ff1c7230 */ /* 0x000fe40000004100 */
[C---:B------:R-:W-:Y:S01]  /*11850*/  FMUL.FTZ R34, R29.reuse, R32 ;  /* 0x000000201d227220 */ /* 0x040fe20000410000 */
[--C-:B--2---:R-:W-:Y:S02]  /*11860*/  HADD2.F32 R8, -RZ, R5.reuse.H0_H0 ;  /* 0x20000005ff087230 */ /* 0x104fe40000004100 */
[----:B------:R-:W-:Y:S02]  /*11870*/  HADD2.F32 R9, -RZ, R5.H1_H1 ;  /* 0x30000005ff097230 */ /* 0x000fe40000004100 */
[----:B------:R-:W-:Y:S01]  /*11880*/  FMUL.FTZ R36, R29, R28 ;  /* 0x0000001c1d247220 */ /* 0x000fe20000410000 */
[----:B------:R-:W-:-:S02]  /*11890*/  HADD2.F32 R5, -RZ, R4.H0_H0 ;  /* 0x20000004ff057230 */ /* 0x000fc40000004100 */
[C---:B------:R-:W-:Y:S01]  /*118a0*/  FFMA.FTZ R39, R8.reuse, R35, -R39 ;  /* 0x0000002308277223 */ /* 0x040fe20000010827 */
[----:B------:R-:W-:Y:S01]  /*118b0*/  FFMA.FTZ R41, R8, R37, R41 ;  /* 0x0000002508297223 */ /* 0x000fe20000010029 */
[----:B------:R-:W-:Y:S01]  /*118c0*/  FMUL.FTZ R8, R25, R80 ;  /* 0x0000005019087220 */ /* 0x000fe20000410000 */
[C---:B------:R-:W-:Y:S01]  /*118d0*/  FFMA.FTZ R34, R9.reuse, R28, -R34 ;  /* 0x0000001c09227223 */ /* 0x040fe20000010822 */
[----:B------:R-:W-:Y:S01]  /*118e0*/  FFMA.FTZ R36, R9, R32, R36 ;  /* 0x0000002009247223 */ /* 0x000fe20000010024 */
[----:B------:R-:W-:Y:S02]  /*118f0*/  HADD2.F32 R30, -RZ, R26.H0_H0 ;  /* 0x2000001aff1e7230 */ /* 0x000fe40000004100 */
[-C--:B------:R-:W-:Y:S01]  /*11900*/  FMUL.FTZ R25, R25, R82.reuse ;  /* 0x0000005219197220 */ /* 0x080fe20000410000 */
[----:B------:R-:W-:Y:S02]  /*11910*/  HADD2.F32 R29, -RZ, R81.H0_H0 ;  /* 0x20000051ff1d7230 */ /* 0x000fe40000004100 */
[----:B------:R-:W-:Y:S01]  /*11920*/  FFMA.FTZ R82, R5, R82, -R8 ;  /* 0x0000005205527223 */ /* 0x000fe20000010808 */
[----:B------:R-:W-:-:S02]  /*11930*/  HADD2.F32 R9, -RZ, R83.H0_H0 ;  /* 0x20000053ff097230 */ /* 0x000fc40000004100 */
[----:B------:R-:W-:Y:S01]  /*11940*/  FFMA.FTZ R80, R5, R80, R25 ;  /* 0x0000005005507223 */ /* 0x000fe20000010019 */
[----:B------:R-:W-:Y:S02]  /*11950*/  HADD2.F32 R31, -RZ, R27.H0_H0 ;  /* 0x2000001bff1f7230 */ /* 0x000fe40000004100 */
[C---:B------:R-:W-:Y:S01]  /*11960*/  FMUL.FTZ R5, R30.reuse, R29 ;  /* 0x0000001d1e057220 */ /* 0x040fe20000410000 */
[----:B------:R-:W-:Y:S02]  /*11970*/  HADD2.F32 R32, -RZ, R81.H1_H1 ;  /* 0x30000051ff207230 */ /* 0x000fe40000004100 */
[----:B------:R-:W-:Y:S01]  /*11980*/  FMUL.FTZ R25, R30, R9 ;  /* 0x000000091e197220 */ /* 0x000fe20000410000 */
[----:B------:R-:W-:Y:S02]  /*11990*/  HADD2.F32 R8, -RZ, R83.H1_H1 ;  /* 0x30000053ff087230 */ /* 0x000fe40000004100 */
[----:B------:R-:W-:Y:S02]  /*119a0*/  HADD2.F32 R30, -RZ, R38.H0_H0 ;  /* 0x20000026ff1e7230 */ /* 0x000fe40000004100 */
[----:B------:R-:W-:Y:S01]  /*119b0*/  FMUL.FTZ R38, R31, R32 ;  /* 0x000000201f267220 */ /* 0x000fe20000410000 */
[----:B------:R-:W-:-:S02]  /*119c0*/  HADD2.F32 R11, -RZ, R7.H0_H0 ;  /* 0x20000007ff0b7230 */ /* 0x000fc40000004100 */
[-C--:B------:R-:W-:Y:S01]  /*119d0*/  FMUL.FTZ R31, R31, R8.reuse ;  /* 0x000000081f1f7220 */ /* 0x080fe20000410000 */
[----:B------:R-:W-:Y:S02]  /*119e0*/  HADD2.F32 R10, -RZ, R6.H0_H0 ;  /* 0x20000006ff0a7230 */ /* 0x000fe40000004100 */
[----:B------:R-:W-:Y:S02]  /*119f0*/  HADD2.F32 R27, -RZ, R27.H1_H1 ;  /* 0x3000001bff1b7230 */ /* 0x000fe40000004100 */
[C---:B------:R-:W-:Y:S01]  /*11a00*/  FFMA.FTZ R38, R11.reuse, R8, -R38 ;  /* 0x000000080b267223 */ /* 0x040fe20000010826 */
[----:B------:R-:W-:Y:S02]  /*11a10*/  HADD2.F32 R28, -RZ, R54.H0_H0 ;  /* 0x20000036ff1c7230 */ /* 0x000fe40000004100 */
[----:B------:R-:W-:Y:S01]  /*11a20*/  FFMA.FTZ R32, R11, R32, R31 ;  /* 0x000000200b207223 */ /* 0x000fe2000001001f */
[----:B------:R-:W-:Y:S02]  /*11a30*/  HADD2.F32 R7, -RZ, R7.H1_H1 ;  /* 0x30000007ff077230 */ /* 0x000fe40000004100 */
[----:B------:R-:W-:Y:S01]  /*11a40*/  FFMA.FTZ R35, R10, R9, -R5 ;  /* 0x000000090a237223 */ /* 0x000fe20000010805 */
[----:B------:R-:W-:-:S02]  /*11a50*/  HADD2.F32 R24, -RZ, R24.H1_H1 ;  /* 0x30000018ff187230 */ /* 0x000fc40000004100 */
[C---:B------:R-:W-:Y:S01]  /*11a60*/  FMUL.FTZ R40, R27.reuse, R30 ;  /* 0x0000001e1b287220 */ /* 0x040fe20000410000 */
[-C--:B------:R-:W-:Y:S01]  /*11a70*/  FMUL.FTZ R8, R27, R28.reuse ;  /* 0x0000001c1b087220 */ /* 0x080fe20000410000 */
[----:B------:R-:W-:Y:S02]  /*11a80*/  HADD2.F32 R11, -RZ, R43.H0_H0 ;  /* 0x2000002bff0b7230 */ /* 0x000fe40000004100 */
[----:B------:R-:W-:Y:S01]  /*11a90*/  FFMA.FTZ R10, R10, R29, R25 ;  /* 0x0000001d0a0a7223 */ /* 0x000fe20000010019 */
[----:B------:R-:W-:Y:S02]  /*11aa0*/  HADD2.F32 R5, -RZ, R45.H0_H0 ;  /* 0x2000002dff057230 */ /* 0x000fe40000004100 */
[C---:B------:R-:W-:Y:S01]  /*11ab0*/  FFMA.FTZ R37, R7.reuse, R28, -R40 ;  /* 0x0000001c07257223 */ /* 0x040fe20000010828 */
[----:B------:R-:W-:Y:S02]  /*11ac0*/  HADD2.F32 R26, -RZ, R26.H1_H1 ;  /* 0x3000001aff1a7230 */ /* 0x000fe40000004100 */
[----:B------:R-:W-:Y:S01]  /*11ad0*/  FFMA.FTZ R43, R7, R30, R8 ;  /* 0x0000001e072b7223 */ /* 0x000fe20000010008 */
[----:B------:R-:W-:-:S02]  /*11ae0*/  HADD2.F32 R25, -RZ, R42.H0_H0 ;  /* 0x2000002aff197230 */ /* 0x000fc40000004100 */
[C---:B------:R-:W-:Y:S01]  /*11af0*/  FMUL.FTZ R7, R24.reuse, R11 ;  /* 0x0000000b18077220 */ /* 0x040fe20000410000 */
[----:B------:R-:W-:Y:S02]  /*11b00*/  HADD2.F32 R9, -RZ, R44.H0_H0 ;  /* 0x2000002cff097230 */ /* 0x000fe40000004100 */
[----:B------:R-:W-:Y:S01]  /*11b10*/  FMUL.FTZ R24, R24, R5 ;  /* 0x0000000518187220 */ /* 0x000fe20000410000 */
[----:B------:R-:W-:Y:S02]  /*11b20*/  HADD2.F32 R4, -RZ, R4.H1_H1 ;  /* 0x30000004ff047230 */ /* 0x000fe40000004100 */
[C---:B------:R-:W-:Y:S01]  /*11b30*/  FMUL.FTZ R31, R26.reuse, R25 ;  /* 0x000000191a1f7220 */ /* 0x040fe20000410000 */
[----:B------:R-:W-:Y:S02]  /*11b40*/  HADD2.F32 R6, -RZ, R6.H1_H1 ;  /* 0x30000006ff067230 */ /* 0x000fe40000004100 */
[----:B------:R-:W-:Y:S01]  /*11b50*/  FMUL.FTZ R26, R26, R9 ;  /* 0x000000091a1a7220 */ /* 0x000fe20000410000 */
[C---:B------:R-:W-:Y:S01]  /*11b60*/  FFMA.FTZ R29, R4.reuse, R11, R24 ;  /* 0x0000000b041d7223 */ /* 0x040fe20000010018 */
[----:B------:R-:W-:Y:S01]  /*11b70*/  FFMA.FTZ R27, R4, R5, -R7 ;  /* 0x00000005041b7223 */ /* 0x000fe20000010807 */
        /* <DEDUP_REMOVED lines=12> */
.L_x_2684:
[----:B------:R-:W-:Y:S05]  /*11c40*/  BSYNC B1 ;  /* 0x0000000000017941 */ /* 0x000fea0003800000 */
.L_x_2683:
[----:B------:R-:W-:Y:S05]  /*11c50*/  @P2 BRA `(.L_x_2656) ;  /* 0x0000000400982947 */ /* 0x000fea0003800000 */
[----:B------:R-:W-:Y:S01]  /*11c60*/  LEA.HI R0, R0, R207, RZ, 0x6 ;  /* 0x000000cf00007211 */ /* 0x000fe200078f30ff */
[----:B-1-3--:R-:W-:Y:S01]  /*11c70*/  HADD2.F32 R25, -RZ, R76.H1_H1 ;  /* 0x3000004cff197230 */ /* 0x00afe20000004100 */
[----:B------:R-:W-:Y:S01]  /*11c80*/  LEA.HI R20, R33, R20, RZ, 0x1d ;  /* 0x0000001421147211 */ /* 0x000fe200078fe8ff */
[--C-:B------:R-:W-:Y:S01]  /*11c90*/  HADD2.F32 R26, -RZ, R70.reuse.H1_H1 ;  /* 0x30000046ff1a7230 */ /* 0x100fe20000004100 */
[----:B--2---:R-:W-:Y:S01]  /*11ca0*/  LOP3.LUT R4, R215, 0x38, R3, 0xf8, !PT ;  /* 0x00000038d7047812 */ /* 0x004fe200078ef803 */
        /* <DEDUP_REMOVED lines=8> */
[----:B-----5:R-:W-:Y:S02]  /*11d30*/  R2UR UR4, R63 ;  /* 0x000000003f0472ca */ /* 0x020fe400000e0000 */
[----:B------:R-:W-:Y:S01]  /*11d40*/  LOP3.LUT R0, R215, 0x38, R0, 0xf8, !PT ;  /* 0x00000038d7007812 */ /* 0x000fe200078ef800 */
[----:B------:R-:W-:Y:S01]  /*11d50*/  IMAD.SHL.U32 R3, R3, 0x400, RZ ;  /* 0x0000040003037824 */ /* 0x000fe200078e00ff */
[----:B------:R-:W-:Y:S02]  /*11d60*/  IADD3 R4, R5, R4, R219 ;  /* 0x0000000405047210 */ /* 0x000fe40007ffe0db */
[----:B------:R-:W-:Y:S02]  /*11d70*/  LOP3.LUT R0, R0, R62, RZ, 0x3c, !PT ;  /* 0x0000003e00007212 */ /* 0x000fe400078e3cff */
[----:B------:R-:W-:Y:S02]  /*11d80*/  LOP3.LUT R3, R3, 0x7fffe000, RZ, 0xc0, !PT ;  /* 0x7fffe00003037812 */ /* 0x000fe400078ec0ff */
[----:B------:R-:W-:-:S02]  /*11d90*/  SHF.R.U32.HI R27, RZ, 0x10, R13 ;  /* 0x00000010ff1b7819 */ /* 0x000fc4000001160d */
[----:B------:R-:W-:Y:S02]  /*11da0*/  IADD3 R3, R0, R3, R219 ;  /* 0x0000000300037210 */ /* 0x000fe40007ffe0db */
[----:B------:R-:W-:Y:S01]  /*11db0*/  LEA R37, R4, UR4, 0x1 ;  /* 0x0000000404257c11 */ /* 0x000fe2000f8e08ff */
[----:B------:R-:W-:Y:S01]  /*11dc0*/  HADD2.F32 R27, -RZ, R27.H0_H0 ;  /* 0x2000001bff1b7230 */ /* 0x000fe20000004100 */
[----:B------:R-:W-:Y:S02]  /*11dd0*/  LEA R3, R3, R16, 0x1 ;  /* 0x0000001003037211 */ /* 0x000fe400078e08ff */
[--C-:B------:R-:W-:Y:S01]  /*11de0*/  SHF.R.U64 R33, R14, 0x10, R15.reuse ;  /* 0x000000100e217819 */ /* 0x100fe2000000120f */
[----:B------:R-:W1:Y:S01]  /*11df0*/  LDS.128 R4, [R37] ;  /* 0x0000000025047984 */ /* 0x000e620000000c00 */
[----:B------:R-:W-:Y:S02]  /*11e00*/  SHF.R.U32.HI R32, RZ, 0x10, R15 ;  /* 0x00000010ff207819 */ /* 0x000fe4000001160f */
[--C-:B------:R-:W-:Y:S01]  /*11e10*/  SHF.R.U64 R36, R56, 0x10, R57.reuse ;  /* 0x0000001038247819 */ /* 0x100fe20000001239 */
[----:B------:R-:W2:Y:S01]  /*11e20*/  LDS.128 R8, [R3+0x15400] ;  /* 0x0154000003087984 */ /* 0x000ea20000000c00 */
[----:B------:R-:W-:-:S02]  /*11e30*/  SHF.R.U32.HI R56, RZ, 0x10, R57 ;  /* 0x00000010ff387819 */ /* 0x000fc40000011639 */
[----:B------:R-:W-:Y:S02]  /*11e40*/  SHF.R.U64 R34, R12, 0x10, R13 ;  /* 0x000000100c227819 */ /* 0x000fe4000000120d */
[--C-:B------:R-:W-:Y:S02]  /*11e50*/  SHF.R.U64 R35, R58, 0x10, R59.reuse ;  /* 0x000000103a237819 */ /* 0x100fe4000000123b */
[----:B------:R-:W-:Y:S01]  /*11e60*/  SHF.R.U32.HI R58, RZ, 0x10, R59 ;  /* 0x00000010ff3a7819 */ /* 0x000fe2000001163b */
[--C-:B-1----:R-:W-:Y:S02]  /*11e70*/  HADD2.F32 R12, -RZ, R5.reuse.H0_H0 ;  /* 0x20000005ff0c7230 */ /* 0x102fe40000004100 */
[----:B------:R-:W-:Y:S02]  /*11e80*/  HADD2.F32 R5, -RZ, R5.H1_H1 ;  /* 0x30000005ff057230 */ /* 0x000fe40000004100 */
[--C-:B--2---:R-:W-:Y:S02]  /*11e90*/  HADD2.F32 R15, -RZ, R9.reuse.H0_H0 ;  /* 0x20000009ff0f7230 */ /* 0x104fe40000004100 */
[----:B------:R-:W-:-:S02]  /*11ea0*/  HADD2.F32 R20, -RZ, R9.H1_H1 ;  /* 0x30000009ff147230 */ /* 0x000fc40000004100 */
[----:B------:R-:W-:Y:S02]  /*11eb0*/  HADD2.F32 R9, -RZ, R8.H0_H0 ;  /* 0x20000008ff097230 */ /* 0x000fe40000004100 */
[CC--:B------:R-:W-:Y:S01]  /*11ec0*/  FMUL.FTZ R29, R15.reuse, R26.reuse ;  /* 0x0000001a0f1d7220 */ /* 0x0c0fe20000410000 */
[----:B------:R-:W-:Y:S01]  /*11ed0*/  FMUL.FTZ R31, R15, R25 ;  /* 0x000000190f1f7220 */ /* 0x000fe20000410000 */
[----:B------:R-:W-:Y:S02]  /*11ee0*/  HADD2.F32 R15, -RZ, R56.H0_H0 ;  /* 0x20000038ff0f7230 */ /* 0x000fe40000004100 */
[----:B------:R-:W-:Y:S01]  /*11ef0*/  FMUL.FTZ R28, R20, R27 ;  /* 0x0000001b141c7220 */ /* 0x000fe20000410000 */
[C---:B------:R-:W-:Y:S01]  /*11f00*/  FFMA.FTZ R29, R12.reuse, R25, -R29 ;  /* 0x000000190c1d7223 */ /* 0x040fe2000001081d */
[----:B------:R-:W-:Y:S01]  /*11f10*/  FFMA.FTZ R31, R12, R26, R31 ;  /* 0x0000001a0c1f7223 */ /* 0x000fe2000001001f */
[----:B------:R-:W-:Y:S02]  /*11f20*/  HADD2.F32 R0, -RZ, R4.H0_H0 ;  /* 0x20000004ff007230 */ /* 0x000fe40000004100 */
[-C--:B------:R-:W-:Y:S01]  /*11f30*/  FMUL.FTZ R12, R20, R15.reuse ;  /* 0x0000000f140c7220 */ /* 0x080fe20000410000 */
[----:B------:R-:W-:Y:S01]  /*11f40*/  FFMA.FTZ R28, R5, R15, -R28 ;  /* 0x0000000f051c7223 */ /* 0x000fe2000001081c */
[----:B------:R-:W-:Y:S01]  /*11f50*/  FMUL.FTZ R15, R9, R70 ;  /* 0x00000046090f7220 */ /* 0x000fe20000410000 */
[----:B------:R-:W-:-:S02]  /*11f60*/  HADD2.F32 R21, -RZ, R10.H0_H0 ;  /* 0x2000000aff157230 */ /* 0x000fc40000004100 */
[-C--:B------:R-:W-:Y:S01]  /*11f70*/  FMUL.FTZ R9, R9, R76.reuse ;  /* 0x0000004c09097220 */ /* 0x080fe20000410000 */
[----:B------:R-:W-:Y:S02]  /*11f80*/  HADD2.F32 R20, -RZ, R74.H0_H0 ;  /* 0x2000004aff147230 */ /* 0x000fe40000004100 */
[----:B------:R-:W-:Y:S01]  /*11f90*/  FFMA.FTZ R26, R5, R27, R12 ;  /* 0x0000001b051a7223 */ /* 0x000fe2000001000c */
[----:B------:R-:W-:Y:S02]  /*11fa0*/  HADD2.F32 R13, -RZ, R6.H0_H0 ;  /* 0x20000006ff0d7230 */ /* 0x000fe40000004100 */
[C---:B------:R-:W-:Y:S01]  /*11fb0*/  FFMA.FTZ R15, R0.reuse, R76, -R15 ;  /* 0x0000004c000f7223 */ /* 0x040fe2000001080f */
[----:B------:R-:W-:Y:S02]  /*11fc0*/  HADD2.F32 R24, -RZ, R11.H0_H0 ;  /* 0x2000000bff187230 */ /* 0x000fe40000004100 */
[----:B------:R-:W-:Y:S01]  /*11fd0*/  FFMA.FTZ R70, R0, R70, R9 ;  /* 0x0000004600467223 */ /* 0x000fe20000010009 */
[----:B------:R-:W-:-:S02]  /*11fe0*/  HADD2.F32 R12, -RZ, R77.H0_H0 ;  /* 0x2000004dff0c7230 */ /* 0x000fc40000004100 */
[C---:B------:R-:W-:Y:S01]  /*11ff0*/  FMUL.FTZ R0, R21.reuse, R20 ;  /* 0x0000001415007220 */ /* 0x040fe20000410000 */
[----:B------:R-:W-:Y:S02]  /*12000*/  HADD2.F32 R5, -RZ, R74.H1_H1 ;  /* 0x3000004aff057230 */ /* 0x000fe40000004100 */
[----:B------:R-:W-:Y:S02]  /*12010*/  HADD2.F32 R77, -RZ, R77.H1_H1 ;  /* 0x3000004dff4d7230 */ /* 0x000fe40000004100 */
[-C--:B------:R-:W-:Y:S01]  /*12020*/  FMUL.FTZ R30, R21, R12.reuse ;  /* 0x0000000c151e7220 */ /* 0x080fe20000410000 */
[----:B------:R-:W-:Y:S02]  /*12030*/  HADD2.F32 R14, -RZ, R7.H0_H0 ;  /* 0x20000007ff0e7230 */ /* 0x000fe40000004100 */
[----:B------:R-:W-:Y:S01]  /*12040*/  FFMA.FTZ R25, R13, R12, -R0 ;  /* 0x0000000c0d197223 */ /* 0x000fe20000010800 */
[----:B------:R-:W-:Y:S01]  /*12050*/  FMUL.FTZ R9, R24, R5 ;  /* 0x0000000518097220 */ /* 0x000fe20000410000 */
[----:B------:R-:W-:-:S02]  /*12060*/  HADD2.F32 R11, -RZ, R11.H1_H1 ;  /* 0x3000000bff0b7230 */ /* 0x000fc40000004100 */
[-C--:B------:R-:W-:Y:S01]  /*12070*/  FMUL.FTZ R24, R24, R77.reuse ;  /* 0x0000004d18187220 */ /* 0x080fe20000410000 */
[----:B------:R-:W-:Y:S02]  /*12080*/  HADD2.F32 R12, -RZ, R32.H0_H0 ;  /* 0x20000020ff0c7230 */ /* 0x000fe40000004100 */
[----:B------:R-:W-:Y:S01]  /*12090*/  FFMA.FTZ R30, R13, R20, R30 ;  /* 0x000000140d1e7223 */ /* 0x000fe2000001001e */
[----:B------:R-:W-:Y:S02]  /*120a0*/  HADD2.F32 R0, -RZ, R58.H0_H0 ;  /* 0x2000003aff007230 */ /* 0x000fe40000004100 */
[C---:B------:R-:W-:Y:S01]  /*120b0*/  FFMA.FTZ R77, R14.reuse, R77, -R9 ;  /* 0x0000004d0e4d7223 */ /* 0x040fe20000010809 */
[----:B------:R-:W-:Y:S01]  /*120c0*/  FFMA.FTZ R24, R14, R5, R24 ;  /* 0x000000050e187223 */ /* 0x000fe20000010018 */
[----:B------:R-:W-:Y:S02]  /*120d0*/  HADD2.F32 R7, -RZ, R7.H1_H1 ;  /* 0x30000007ff077230 */ /* 0x000fe40000004100 */
        /* <DEDUP_REMOVED lines=13> */
[----:B------:R-:W-:Y:S01]  /*121b0*/  FMUL.FTZ R8, R8, R5 ;  /* 0x0000000508087220 */ /* 0x000fe20000410000 */
[----:B------:R-:W-:Y:S02]  /*121c0*/  HADD2.F32 R6, -RZ, R6.H1_H1 ;  /* 0x30000006ff067230 */ /* 0x000fe40000004100 */
        /* <DEDUP_REMOVED lines=15> */
.L_x_2656:
[----:B------:R-:W-:Y:S05]  /*122c0*/  BSYNC B0 ;  /* 0x0000000000007941 */ /* 0x000fea0003800000 */
.L_x_2634:
        /* <DEDUP_REMOVED lines=8> */
.L_x_2632:
[----:B0--3--:R-:W3:Y:S02]  /*12350*/  LDL R0, [R1+0x4c] ;  /* 0x00004c0001007983 */ /* 0x009ee40000100800 */
[----:B---3--:R-:W-:-:S13]  /*12360*/  R2UR UR4, R0 ;  /* 0x00000000000472ca */ /* 0x008fda00000e0000 */
[----:B------:R-:W-:-:S05]  /*12370*/  IMAD.U32 R0, RZ, RZ, UR4 ;  /* 0x00000004ff007e24 */ /* 0x000fca000f8e00ff */
[----:B------:R-:W-:-:S13]  /*12380*/  ISETP.NE.AND P0, PT, R0, 0x3, PT ;  /* 0x000000030000780c */ /* 0x000fda0003f05270 */
[----:B------:R-:W-:Y:S05]  /*12390*/  @!P0 BRA `(.L_x_2685) ;  /* 0x0000000000048947 */ /* 0x000fea0003800000 */
[----:B------:R-:W-:Y:S01]  /*123a0*/  BPT.TRAP 0x1 ;  /* 0x000000040000795c */ /* 0x000fe20000300000 */
.L_x_2685:
[----:B-12-4-:R-:W-:Y:S01]  /*123b0*/  IMAD R3, R205, 0x8, R16 ;  /* 0x00000008cd037824 */ /* 0x016fe200078e0210 */
[----:B------:R-:W-:-:S04]  /*123c0*/  SHF.L.U32 R0, R208, 0x1f, RZ ;  /* 0x0000001fd0007819 */ /* 0x000fc800000006ff */
[----:B------:R0:W1:Y:S01]  /*123d0*/  SYNCS.PHASECHK.TRANS64.TRYWAIT P2, [R3+URZ+0x36830], R0 ;  /* 0x03683000030075a7 */ /* 0x000062000804017f */
[----:B------:R-:W-:Y:S05]  /*123e0*/  @!P0 BRA `(.L_x_2686) ;  /* 0x0000000000048947 */ /* 0x000fea0003800000 */
[----:B------:R-:W-:Y:S01]  /*123f0*/  BPT.TRAP 0x1 ;  /* 0x000000040000795c */ /* 0x000fe20000300000 */
.L_x_2686:
[----:B------:R-:W2:Y:S02]  /*12400*/  S2R R4, SR_TID.X ;  /* 0x0000000000047919 */ /* 0x000ea40000002100 */
[----:B--2---:R-:W-:-:S04]  /*12410*/  LOP3.LUT R4, R4, 0x7f, RZ, 0xc0, !PT ;  /* 0x0000007f04047812 */ /* 0x004fc800078ec0ff */
[----:B------:R-:W-:Y:S01]  /*12420*/  ISETP.NE.AND P1, PT, R4, RZ, PT ;  /* 0x000000ff0400720c */ /* 0x000fe20003f25270 */
[----:B-1----:R-:W-:-:S12]  /*12430*/  @P2 BRA `(.L_x_2687) ;  /* 0x0000000000082947 */ /* 0x002fd80003800000 */
[----:B------:R-:W1:Y:S02]  /*12440*/  SYNCS.PHASECHK.TRANS64.TRYWAIT P2, [R3+URZ+0x36830], R0 ;  /* 0x03683000030075a7 */ /* 0x000e64000804017f */
[----:B-1----:R-:W-:Y:S05]  /*12450*/  @!P2 BRA `(.L_x_2688) ;  /* 0x000001d8008ca947 */ /* 0x002fea0003800000 */
.L_x_2687:
        /* <DEDUP_REMOVED lines=11> */
[----:B------:R-:W-:Y:S01]  /*12510*/  UMOV UR5, UR17 ;  /* 0x0000001100057c82 */ /* 0x000fe20008000000 */
[----:B------:R-:W-:Y:S01]  /*12520*/  R2UR UR7, R7 ;  /* 0x00000000070772ca */ /* 0x000fe200000e0000 */
[----:B------:R-:W-:Y:S01]  /*12530*/  IMAD.MOV.U32 R7, RZ, RZ, 0x40000040 ;  /* 0x40000040ff077424 */ /* 0x000fe200078e00ff */
[----:B------:R-:W-:Y:S01]  /*12540*/  LOP3.LUT R220, R0, 0x10000, RZ, 0xfc, !PT ;  /* 0x0001000000dc7812 */ /* 0x000fe200078efcff */
[----:B------:R-:W-:Y:S01]  /*12550*/  ULOP3.LUT UR20, UR20, 0x10000, URZ, 0xfc, !UPT ;  /* 0x0001000014147892 */ /* 0x000fe2000f8efc3f */
[----:B------:R-:W-:Y:S01]  /*12560*/  IMAD.U32 R13, RZ, RZ, UR9 ;  /* 0x00000009ff0d7e24 */ /* 0x000fe2000f8e00ff */
[----:B------:R-:W-:Y:S01]  /*12570*/  UMOV UR13, UR17 ;  /* 0x00000011000d7c82 */ /* 0x000fe20008000000 */
[----:B------:R-:W-:Y:S01]  /*12580*/  IMAD.MOV.U32 R9, RZ, RZ, 0x40000040 ;  /* 0x40000040ff097424 */ /* 0x000fe200078e00ff */
[----:B------:R-:W-:Y:S01]  /*12590*/  UMOV UR25, 0x40000040 ;  /* 0x4000004000197882 */ /* 0x000fe20000000000 */
[----:B------:R-:W-:Y:S01]  /*125a0*/  IMAD R4, R205, 0xa80, R220 ;  /* 0x00000a80cd047824 */ /* 0x000fe200078e02dc */
[----:B------:R-:W-:Y:S01]  /*125b0*/  UMOV UR23, UR25 ;  /* 0x0000001900177c82 */ /* 0x000fe20008000000 */
[----:B------:R-:W-:Y:S01]  /*125c0*/  UMOV UR8, UR20 ;  /* 0x0000001400087c82 */ /* 0x000fe20008000000 */
[----:B------:R-:W-:Y:S01]  /*125d0*/  R2UR UR15, R9 ;  /* 0x00000000090f72ca */ /* 0x000fe200000e0000 */
[C---:B------:R-:W-:Y:S01]  /*125e0*/  VIADD R6, R4.reuse, 0x80 ;  /* 0x0000008004067836 */ /* 0x040fe20000000000 */
[----:B------:R-:W-:Y:S01]  /*125f0*/  R2UR UR10, R4 ;  /* 0x00000000040a72ca */ /* 0x000fe200000e0000 */
[----:B------:R-:W-:Y:S01]  /*12600*/  UMOV UR16, UR8 ;  /* 0x0000000800107c82 */ /* 0x000fe20008000000 */
[----:B------:R-:W-:Y:S01]  /*12610*/  MOV R12, UR8 ;  /* 0x00000008000c7c02 */ /* 0x000fe20008000f00 */
[----:B------:R-:W-:Y:S01]  /*12620*/  UMOV UR4, UR16 ;  /* 0x0000001000047c82 */ /* 0x000fe20008000000 */
[----:B------:R-:W-:Y:S01]  /*12630*/  R2UR UR6, R6 ;  /* 0x00000000060672ca */ /* 0x000fe200000e0000 */
[C---:B------:R-:W-:Y:S01]  /*12640*/  VIADD R6, R4.reuse, 0x100 ;  /* 0x0000010004067836 */ /* 0x040fe20000000000 */
[----:B------:R-:W-:Y:S01]  /*12650*/  UMOV UR12, UR16 ;  /* 0x00000010000c7c82 */ /* 0x000fe20008000000 */
[C---:B------:R-:W-:Y:S01]  /*12660*/  VIADD R8, R4.reuse, 0x200 ;  /* 0x0000020004087836 */ /* 0x040fe20000000000 */
[----:B------:R0:W-:Y:S01]  /*12670*/  STL.64 [R1+0x38], R12 ;  /* 0x0000380c01007387 */ /* 0x0001e20000100a00 */
[----:B------:R-:W-:Y:S01]  /*12680*/  IMAD.MOV.U32 R9, RZ, RZ, 0x40000040 ;  /* 0x40000040ff097424 */ /* 0x000fe200078e00ff */
[----:B------:R-:W-:Y:S01]  /*12690*/  UIADD3 UR52, UR20, 0x406, URZ ;  /* 0x0000040614347890 */ /* 0x000fe2000fffe03f */
[----:B------:R-:W-:Y:S01]  /*126a0*/  VIADD R10, R4, 0xa04 ;  /* 0x00000a04040a7836 */ /* 0x000fe20000000000 */
[----:B------:R-:W-:Y:S01]  /*126b0*/  R2UR UR14, R8 ;  /* 0x00000000080e72ca */ /* 0x000fe200000e0000 */
[----:B------:R-:W-:Y:S01]  /*126c0*/  HGMMA.64x16x16.F32 R72, gdesc[UR8], RZ, !UPT, gsb0 ;  /* 0x00200000084879f0 */ /* 0x000fe2000c0008ff */
[----:B------:R-:W-:Y:S01]  /*126d0*/  UMOV UR8, UR16 ;  /* 0x0000001000087c82 */ /* 0x000fe20008000000 */
[----:B------:R-:W-:Y:S01]  /*126e0*/  UMOV UR9, UR17 ;  /* 0x0000001100097c82 */ /* 0x000fe20008000000 */
[----:B------:R-:W-:Y:S01]  /*126f0*/  VIADD R8, R4, 0x300 ;  /* 0x0000030004087836 */ /* 0x000fe20000000000 */
[----:B------:R-:W-:Y:S01]  /*12700*/  R2UR UR19, R9 ;  /* 0x00000000091372ca */ /* 0x000fe200000e0000 */
[----:B------:R-:W-:Y:S01]  /*12710*/  IMAD.MOV.U32 R9, RZ, RZ, 0x40000040 ;  /* 0x40000040ff097424 */ /* 0x000fe200078e00ff */
[----:B------:R-:W-:Y:S01]  /*12720*/  UMOV UR53, 0x40000040 ;  /* 0x4000004000357882 */ /* 0x000fe20000000000 */
[----:B0-----:R-:W-:Y:S01]  /*12730*/  IMAD.U32 R13, RZ, RZ, UR25 ;  /* 0x00000019ff0d7e24 */ /* 0x001fe2000f8e00ff */
[----:B------:R-:W-:Y:S01]  /*12740*/  R2UR UR18, R8 ;  /* 0x00000000081272ca */ /* 0x000fe200000e0000 */
[----:B------:R-:W-:Y:S01]  /*12750*/  UIADD3 UR48, UR20, 0x800, URZ ;  /* 0x0000080014307890 */ /* 0x000fe2000fffe03f */
[----:B------:R-:W-:Y:S01]  /*12760*/  IADD3 R8, R4, 0x202, RZ ;  /* 0x0000020204087810 */ /* 0x000fe20007ffe0ff */
[----:B------:R-:W-:Y:S01]  /*12770*/  UMOV UR49, 0x40000040 ;  /* 0x4000004000317882 */ /* 0x000fe20000000000 */
[----:B------:R-:W-:Y:S01]  /*12780*/  UIADD3 UR44, UR20, 0x802, URZ ;  /* 0x00000802142c7890 */ /* 0x000fe2000fffe03f */
[----:B------:R-:W-:Y:S01]  /*12790*/  IMAD.MOV.U32 R11, RZ, RZ, 0x40000040 ;  /* 0x40000040ff0b7424 */ /* 0x000fe200078e00ff */
[----:B------:R-:W-:Y:S01]  /*127a0*/  UMOV UR45, 0x40000040 ;  /* 0x40000040002d7882 */ /* 0x000fe20000000000 */
[----:B------:R-:W-:Y:S01]  /*127b0*/  UIADD3 UR40, UR20, 0x804, URZ ;  /* 0x0000080414287890 */ /* 0x000fe2000fffe03f */
[----:B------:R-:W0:Y:S01]  /*127c0*/  LDC R0, c[0x0][0x448] ;  /* 0x00011200ff007b82 */ /* 0x000e220000000800 */
[----:B------:R-:W-:Y:S01]  /*127d0*/  UMOV UR41, 0x40000040 ;  /* 0x4000004000297882 */ /* 0x000fe20000000000 */
[----:B------:R-:W-:Y:S01]  /*127e0*/  UIADD3 UR36, UR20, 0x806, URZ ;  /* 0x0000080614247890 */ /* 0x000fe2000fffe03f */
[----:B------:R-:W-:Y:S01]  /*127f0*/  @!P1 VIADD R3, R3, 0x36840 ;  /* 0x0003684003039836 */ /* 0x000fe20000000000 */
[----:B------:R-:W-:Y:S01]  /*12800*/  UMOV UR37, 0x40000040 ;  /* 0x4000004000257882 */ /* 0x000fe20000000000 */
[----:B------:R-:W-:Y:S01]  /*12810*/  BSSY B0, `(.L_x_2689) ;  /* 0x0000a03000007945 */ /* 0x000fe20003800000 */
        /* <DEDUP_REMOVED lines=11> */
[----:B0-----:R-:W-:Y:S01]  /*128d0*/  ISETP.NE.AND P2, PT, R0, 0x1, PT ;  /* 0x000000010000780c */ /* 0x001fe20003f45270 */
[----:B------:R-:W-:Y:S02]  /*128e0*/  WARPGROUP.DEPBAR.LE gsb0, 0x0 ;  /* 0x00008000000079c5 */ /* 0x000fe40000010000 */
[----:B------:R-:W-:-:S10]  /*128f0*/  WARPGROUP.ARRIVE ;  /* 0x00000000000079c5 */ /* 0x000fd40000000000 */
[----:B------:R-:W0:Y:S01]  /*12900*/  @P2 LDC R5, c[0x0][0x44c] ;  /* 0x00011300ff052b82 */ /* 0x000e220000000800 */
[----:B------:R-:W-:Y:S01]  /*12910*/  HGMMA.64x16x16.F32 R64, gdesc[UR4], RZ, !UPT, gsb0 ;  /* 0x00200000044079f0 */ /* 0x000fe2000c0008ff */
        /* <DEDUP_REMOVED lines=9> */
[----:B------:R-:W-:Y:S01]  /*129b0*/  IADD3 R6, R4, 0x280, RZ ;  /* 0x0000028004067810 */ /* 0x000fe20007ffe0ff */
[----:B------:R-:W-:Y:S02]  /*129c0*/  WARPGROUP.DEPBAR.LE gsb0, 0x0 ;  /* 0x00008000000079c5 */ /* 0x000fe40000010000 */
[----:B-----5:R-:W-:-:S06]  /*129d0*/  WARPGROUP.ARRIVE ;  /* 0x00000000000079c5 */ /* 0x020fcc0000000000 */
        /* <DEDUP_REMOVED lines=12> */
[----:B------:R-:W-:-:S06]  /*12aa0*/  WARPGROUP.ARRIVE ;  /* 0x00000000000079c5 */ /* 0x000fcc0000000000 */
[----:B------:R-:W-:Y:S01]  /*12ab0*/  HGMMA.64x16x16.F32 R48, gdesc[UR8], RZ, !UPT, gsb0 ;  /* 0x00200000083079f0 */ /* 0x000fe2000c0008ff */
[----:B------:R-:W-:Y:S02]  /*12ac0*/  UMOV UR9, UR23 ;  /* 0x0000001700097c82 */ /* 0x000fe40008000000 */
[----:B------:R-:W-:Y:S02]  /*12ad0*/  WARPGROUP.DEPBAR.LE gsb0, 0x0 ;  /* 0x00008000000079c5 */ /* 0x000fe40000010000 */
[----:B------:R-:W-:-:S06]  /*12ae0*/  WARPGROUP.ARRIVE ;  /* 0x00000000000079c5 */ /* 0x000fcc0000000000 */
[----:B------:R-:W-:Y:S01]  /*12af0*/  HGMMA.64x16x16.F32 R40, gdesc[UR12], RZ, !UPT, gsb0 ;  /* 0x002000000c2879f0 */ /* 0x000fe2000c0008ff */
[----:B------:R-:W-:Y:S02]  /*12b00*/  UMOV UR13, UR23 ;  /* 0x00000017000d7c82 */ /* 0x000fe40008000000 */
        /* <DEDUP_REMOVED lines=15> */
[----:B------:R-:W-:Y:S01]  /*12c00*/  VIADD R6, R4, 0x182 ;  /* 0x0000018204067836 */ /* 0x000fe20000000000 */
[----:B------:R-:W-:Y:S01]  /*12c10*/  UMOV UR12, UR22 ;  /* 0x00000016000c7c82 */ /* 0x000fe20008000000 */
[----:B------:R-:W-:-:S02]  /*12c20*/  IMAD.MOV.U32 R7, RZ, RZ, 0x40000040 ;  /* 0x40000040ff077424 */ /* 0x000fc400078e00ff */
[----:B------:R-:W-:Y:S01]  /*12c30*/  IMAD.U32 R12, RZ, RZ, UR24 ;  /* 0x00000018ff0c7e24 */ /* 0x000fe2000f8e00ff */
[----:B------:R-:W-:Y:S01]  /*12c40*/  R2UR UR14, R6 ;  /* 0x00000000060e72ca */ /* 0x000fe200000e0000 */
[----:B------:R-:W-:Y:S01]  /*12c50*/  VIADD R6, R4, 0x282 ;  /* 0x0000028204067836 */ /* 0x000fe20000000000 */
[----:B------:R-:W-:Y:S01]  /*12c60*/  R2UR UR15, R7 ;  /* 0x00000000070f72ca */ /* 0x000fe200000e0000 */
[----:B------:R-:W-:Y:S01]  /*12c70*/  IMAD.MOV.U32 R7, RZ, RZ, 0x40000040 ;  /* 0x40000040ff077424 */ /* 0x000fe200078e00ff */
[----:B------:R1:W-:Y:S01]  /*12c80*/  STL.64 [R1+0x30], R12 ;  /* 0x0000300c01007387 */ /* 0x0003e20000100a00 */
[----:B------:R-:W-:Y:S02]  /*12c90*/  WARPGROUP.DEPBAR.LE gsb0, 0x0 ;  /* 0x00008000000079c5 */ /* 0x000fe40000010000 */
[----:B------:R-:W-:-:S06]  /*12ca0*/  WARPGROUP.ARRIVE ;  /* 0x00000000000079c5 */ /* 0x000fcc0000000000 */
[----:B------:R-:W-:Y:S01]  /*12cb0*/  HGMMA.64x16x16.F32 R24, gdesc[UR16], RZ, !UPT, gsb0 ;  /* 0x00200000101879f0 */ /* 0x000fe2000c0008ff */
        /* <DEDUP_REMOVED lines=10> */
[----:B------:R-:W-:Y:S01]  /*12d60*/  UMOV UR25, 0x40000040 ;  /* 0x4000004000197882 */ /* 0x000fe20000000000 */
[----:B------:R-:W-:Y:S01]  /*12d70*/  R2UR UR27, R7 ;  /* 0x00000000071b72ca */ /* 0x000fe200000e0000 */
[----:B------:R-:W-:Y:S02]  /*12d80*/  VIADD R6, R4, 0x84 ;  /* 0x0000008404067836 */ /* 0x000fe40000000000 */
[----:B------:R-:W-:Y:S02]  /*12d90*/  IMAD.MOV.U32 R7, RZ, RZ, 0x40000040 ;  /* 0x40000040ff077424 */ /* 0x000fe400078e00ff */
[----:B-1----:R-:W-:Y:S01]  /*12da0*/  IMAD.U32 R13, RZ, RZ, UR25 ;  /* 0x00000019ff0d7e24 */ /* 0x002fe2000f8e00ff */
        /* <DEDUP_REMOVED lines=33> */
[----:B------:R-:W-:Y:S01]  /*12fc0*/  IMAD.U32 R12, RZ, RZ, UR24 ;  /* 0x00000018ff0c7e24 */ /* 0x000fe2000f8e00ff */
[----:B------:R-:W-:-:S04]  /*12fd0*/  UMOV UR4, UR12 ;  /* 0x0000000c00047c82 */ /* 0x000fc80008000000 */
[----:B------:R1:W-:Y:S01]  /*12fe0*/  STL.64 [R1+0x28], R12 ;  /* 0x0000280c01007387 */ /* 0x0003e20000100a00 */
        /* <DEDUP_REMOVED lines=21> */
[----:B------:R-:W-:Y:S02]  /*13140*/  UMOV UR25, 0x40000040 ;  /* 0x4000004000197882 */ /* 0x000fe40000000000 */
[----:B-1----:R-:W-:Y:S01]  /*13150*/  MOV R13, UR25 ;  /* 0x00000019000d7c02 */ /* 0x002fe20008000f00 */
        /* <DEDUP_REMOVED lines=32> */
[----:B------:R-:W-:Y:S01]  /*13360*/  UIADD3 UR4, UR20, 0x6, URZ ;  /* 0x0000000614047890 */ /* 0x000fe2000fffe03f */
[----:B------:R-:W-:Y:S01]  /*13370*/  R2UR UR6, R6 ;  /* 0x00000000060672ca */ /* 0x000fe200000e0000 */
[----:B------:R-:W-:Y:S01]  /*13380*/  VIADD R6, R4, 0x106 ;  /* 0x0000010604067836 */ /* 0x000fe20000000000 */
[----:B------:R-:W-:Y:S01]  /*13390*/  R2UR UR7, R7 ;  /* 0x00000000070772ca */ /* 0x000fe200000e0000 */
[----:B------:R-:W-:-:S03]  /*133a0*/  IMAD.MOV.U32 R7, RZ, RZ, 0x40000040 ;  /* 0x40000040ff077424 */ /* 0x000fc600078e00ff */
[----:B------:R-:W-:Y:S02]  /*133b0*/  UMOV UR24, UR4 ;  /* 0x0000000400187c82 */ /* 0x000fe40008000000 */
[----:B------:R-:W-:-:S05]  /*133c0*/  IMAD.U32 R12, RZ, RZ, UR24 ;  /* 0x00000018ff0c7e24 */ /* 0x000fca000f8e00ff */
[----:B------:R1:W-:Y:S01]  /*133d0*/  STL.64 [R1+0x18], R12 ;  /* 0x0000180c01007387 */ /* 0x0003e20000100a00 */
[----:B------:R-:W-:Y:S02]  /*133e0*/  WARPGROUP.DEPBAR.LE gsb0, 0x0 ;  /* 0x00008000000079c5 */ /* 0x000fe40000010000 */
[----:B------:R-:W-:-:S06]  /*133f0*/  WARPGROUP.ARRIVE ;  /* 0x00000000000079c5 */ /* 0x000fcc0000000000 */
[----:B------:R-:W-:Y:S01]  /*13400*/  HGMMA.64x16x16.F32 R32, gdesc[UR8], R32, gsb0 ;  /* 0x00200000082079f0 */ /* 0x000fe20008000820 */
        /* <DEDUP_REMOVED lines=11> */
[----:B------:R-:W-:Y:S01]  /*134c0*/  UMOV UR12, UR24 ;  /* 0x00000018000c7c82 */ /* 0x000fe20008000000 */
[----:B------:R-:W-:Y:S01]  /*134d0*/  UMOV UR13, UR25 ;  /* 0x00000019000d7c82 */ /* 0x000fe20008000000 */
[----:B------:R-:W-:Y:S01]  /*134e0*/  UMOV UR4, UR12 ;  /* 0x0000000c00047c82 */ /* 0x000fe20008000000 */
[----:B------:R-:W-:Y:S01]  /*134f0*/  UMOV UR5, UR13 ;  /* 0x0000000d00057c82 */ /* 0x000fe20008000000 */
[----:B------:R-:W-:Y:S01]  /*13500*/  UMOV UR8, UR12 ;  /* 0x0000000c00087c82 */ /* 0x000fe20008000000 */
[----:B------:R-:W-:Y:S01]  /*13510*/  UMOV UR9, UR13 ;  /* 0x0000000d00097c82 */ /* 0x000fe20008000000 */
[----:B------:R-:W-:Y:S01]  /*13520*/  UMOV UR16, UR12 ;  /* 0x0000000c00107c82 */ /* 0x000fe20008000000 */
[----:B------:R-:W-:Y:S01]  /*13530*/  UMOV UR17, UR13 ;  /* 0x0000000d00117c82 */ /* 0x000fe20008000000 */
[----:B------:R-:W-:Y:S02]  /*13540*/  WARPGROUP.DEPBAR.LE gsb0, 0x0 ;  /* 0x00008000000079c5 */ /* 0x000fe40000010000 */
[----:B------:R-:W-:-:S06]  /*13550*/  WARPGROUP.ARRIVE ;  /* 0x00000000000079c5 */ /* 0x000fcc0000000000 */
[----:B------:R-:W-:Y:S01]  /*13560*/  HGMMA.64x16x16.F32 R72, gdesc[UR24], R72, gsb0 ;  /* 0x00200000184879f0 */ /* 0x000fe20008000848 */
[----:B------:R-:W-:Y:S02]  /*13570*/  UMOV UR25, 0x40000040 ;  /* 0x4000004000197882 */ /* 0x000fe40000000000 */
        /* <DEDUP_REMOVED lines=46> */
[----:B------:R-:W-:Y:S02]  /*13860*/  R2UR UR11, R7 ;  /* 0x00000000070b72ca */ /* 0x000fe400000e0000 */
[----:B------:R-:W-:Y:S02]  /*13870*/  MOV R7, 0x40000040 ;  /* 0x4000004000077802 */ /* 0x000fe40000000f00 */
[----:B------:R-:W-:Y:S01]  /*13880*/  R2UR UR18, R6 ;  /* 0x00000000061272ca */ /* 0x000fe200000e0000 */
[----:B------:R-:W-:Y:S01]  /*13890*/  VIADD R6, R4, 0x600 ;  /* 0x0000060004067836 */ /* 0x000fe20000000000 */
[----:B------:R-:W-:Y:S01]  /*138a0*/  R2UR UR19, R7 ;  /* 0x00000000071372ca */ /* 0x000fe200000e0000 */
[----:B------:R-:W-:Y:S01]  /*138b0*/  IMAD.MOV.U32 R7, RZ, RZ, 0x40000040 ;  /* 0x40000040ff077424 */ /* 0x000fe200078e00ff */
[----:B------:R-:W-:-:S02]  /*138c0*/  WARPGROUP.DEPBAR.LE gsb0, 0x0 ;  /* 0x00008000000079c5 */ /* 0x000fc40000010000 */
        /* <DEDUP_REMOVED lines=58> */
[----:B------:R-:W-:Y:S02]  /*13c70*/  R2UR UR10, R6 ;  /* 0x00000000060a72ca */ /* 0x000fe400000e0000 */
[----:B------:R-:W-:Y:S01]  /*13c80*/  R2UR UR11, R7 ;  /* 0x00000000070b72ca */ /* 0x000fe200000e0000 */
        /* <DEDUP_REMOVED lines=55> */
[----:B------:R-:W-:Y:S02]  /*14000*/  R2UR UR6, R6 ;  /* 0x00000000060672ca */ /* 0x000fe400000e0000 */
[----:B------:R-:W-:Y:S01]  /*14010*/  R2UR UR7, R7 ;  /* 0x00000000070772ca */ /* 0x000fe200000e0000 */
[----:B------:R-:W-:Y:S01]  /*14020*/  IMAD.MOV.U32 R7, RZ, RZ, 0x40000040 ;  /* 0x40000040ff077424 */ /* 0x000fe200078e00ff */
[----:B------:R-:W-:Y:S02]  /*14030*/  IADD3 R6, R4, 0x484, RZ ;  /* 0x0000048404067810 */ /* 0x000fe40007ffe0ff */
[----:B------:R-:W-:Y:S02]  /*14040*/  UMOV UR24, UR4 ;  /* 0x0000000400187c82 */ /* 0x000fe40008000000 */
[----:B------:R-:W-:-:S05]  /*14050*/  IMAD.U32 R12, RZ, RZ, UR24 ;  /* 0x00000018ff0c7e24 */ /* 0x000fca000f8e00ff */
[----:B------:R1:W-:Y:S01]  /*14060*/  STL.64 [R1], R12 ;  /* 0x0000000c01007387 */ /* 0x0003e20000100a00 */
        /* <DEDUP_REMOVED lines=256> */
[----:B------:R-:W2:Y:S01]  /*15070*/  @P2 LDC R9, c[0x0][0x450] ;  /* 0x00011400ff092b82 */ /* 0x000ea20000000800 */
        /* <DEDUP_REMOVED lines=36> */
[----:B------:R-:W-:-:S05]  /*152c0*/  IADD3 R10, R227, R223, RZ ;  /* 0x000000dfe30a7210 */ /* 0x000fca0007ffe0ff */
[----:B0-----:R-:W-:-:S05]  /*152d0*/  @P2 IMAD.HI.U32 R0, R10, R5, RZ ;  /* 0x000000050a002227 */ /* 0x001fca00078e00ff */
[----:B--2---:R-:W-:Y:S01]  /*152e0*/  @P2 SHF.R.U32.HI R10, RZ, R9, R0 ;  /* 0x00000009ff0a2219 */ /* 0x004fe20000011600 */
[----:B------:R-:W-:-:S04]  /*152f0*/  IMAD R0, R2, -0x70, RZ ;  /* 0xffffff9002007824 */ /* 0x000fc800078e02ff */
[----:B------:R-:W0:Y:S01]  /*15300*/  SHFL.IDX PT, R9, R10, 0x1, 0x1c1f ;  /* 0x003c1f000a097f89 */ /* 0x000e2200000e0000 */
[----:B------:R-:W-:-:S04]  /*15310*/  IADD3 R5, -R225, 0x71, R0 ;  /* 0x00000071e1057810 */ /* 0x000fc80007ffe100 */
[----:B------:R-:W-:Y:S01]  /*15320*/  IADD3 R81, -R224, R5, R226 ;  /* 0x00000005e0517210 */ /* 0x000fe20007ffe1e2 */
[----:B------:R-:W-:Y:S01]  /*15330*/  IMAD.MOV.U32 R5, RZ, RZ, 0x40000040 ;  /* 0x40000040ff057424 */ /* 0x000fe200078e00ff */
        /* <DEDUP_REMOVED lines=39> */
[----:B------:R-:W-:Y:S01]  /*155b0*/  IMAD R6, R2, -0x70, R226 ;  /* 0xffffff9002067824 */ /* 0x000fe200078e02e2 */
[----:B------:R-:W-:-:S04]  /*155c0*/  MOV R7, 0x40000040 ;  /* 0x4000004000077802 */ /* 0x000fc80000000f00 */
[----:B-1----:R-:W-:Y:S01]  /*155d0*/  IADD3 R12, -R225, 0x70, R6 ;  /* 0x00000070e10c7810 */ /* 0x002fe20007ffe106 */
[C---:B------:R-:W-:Y:S01]  /*155e0*/  VIADD R6, R4.reuse, 0x906 ;  /* 0x0000090604067836 */ /* 0x040fe20000000000 */
[----:B------:R-:W-:Y:S01]  /*155f0*/  R2UR UR11, R7 ;  /* 0x00000000070b72ca */ /* 0x000fe200000e0000 */
[----:B------:R-:W-:Y:S01]  /*15600*/  VIADD R4, R4, 0xa06 ;  /* 0x00000a0604047836 */ /* 0x000fe20000000000 */
[----:B0-----:R-:W-:Y:S01]  /*15610*/  VIADDMNMX R0, R9, R81, R12, PT ;  /* 0x0000005109007246 */ /* 0x001fe2000380010c */
[----:B------:R-:W-:Y:S01]  /*15620*/  IMAD.MOV.U32 R9, RZ, RZ, 0x40000040 ;  /* 0x40000040ff097424 */ /* 0x000fe200078e00ff */
[----:B------:R-:W-:Y:S02]  /*15630*/  R2UR UR10, R6 ;  /* 0x00000000060a72ca */ /* 0x000fe400000e0000 */
[C---:B------:R-:W-:Y:S02]  /*15640*/  ISETP.GT.AND P3, PT, R0.reuse, RZ, PT ;  /* 0x000000ff0000720c */ /* 0x040fe40003f64270 */
[----:B------:R-:W-:-:S02]  /*15650*/  ISETP.GT.AND P4, PT, R0, 0x1, PT ;  /* 0x000000010000780c */ /* 0x000fc40003f84270 */
[----:B------:R-:W-:Y:S02]  /*15660*/  ISETP.GT.AND P5, PT, R0, 0x8, PT ;  /* 0x000000080000780c */ /* 0x000fe40003fa4270 */
[----:B------:R-:W-:Y:S02]  /*15670*/  FSEL R83, R74, -INF , P3 ;  /* 0xff8000004a537808 */ /* 0x000fe40001800000 */
[----:B------:R-:W-:Y:S02]  /*15680*/  FSEL R95, R75, -INF , P4 ;  /* 0xff8000004b5f7808 */ /* 0x000fe40002000000 */
[----:B------:R-:W-:Y:S02]  /*15690*/  ISETP.GT.AND P3, PT, R0, 0x9, PT ;  /* 0x000000090000780c */ /* 0x000fe40003f64270 */
[----:B------:R-:W-:Y:S02]  /*156a0*/  FSEL R87, R78, -INF , P5 ;  /* 0xff8000004e577808 */ /* 0x000fe40002800000 */
[----:B------:R-:W-:-:S02]  /*156b0*/  FMNMX.FTZ R6, R83, R95, !PT ;  /* 0x0000005f53067209 */ /* 0x000fc40007810000 */
[C---:B------:R-:W-:Y:S02]  /*156c0*/  ISETP.GT.AND P4, PT, R0.reuse, 0x10, PT ;  /* 0x000000100000780c */ /* 0x040fe40003f84270 */
[----:B------:R-:W-:Y:S02]  /*156d0*/  FSEL R91, R79, -INF , P3 ;  /* 0xff8000004f5b7808 */ /* 0x000fe40001800000 */
[----:B------:R-:W-:Y:S02]  /*156e0*/  FMNMX.FTZ R6, R87, R6, !PT ;  /* 0x0000000657067209 */ /* 0x000fe40007810000 */
[----:B------:R-:W-:Y:S02]  /*156f0*/  ISETP.GT.AND P3, PT, R0, 0x11, PT ;  /* 0x000000110000780c */ /* 0x000fe40003f64270 */
[----:B------:R-:W-:Y:S02]  /*15700*/  FSEL R93, R66, -INF , P4 ;  /* 0xff800000425d7808 */ /* 0x000fe40002000000 */
[----:B------:R-:W-:-:S02]  /*15710*/  FMNMX.FTZ R6, R91, R6, !PT ;  /* 0x000000065b067209 */ /* 0x000fc40007810000 */
[C---:B------:R-:W-:Y:S02]  /*15720*/  ISETP.GT.AND P4, PT, R0.reuse, 0x18, PT ;  /* 0x000000180000780c */ /* 0x040fe40003f84270 */
[----:B------:R-:W-:Y:S02]  /*15730*/  FSEL R89, R67, -INF , P3 ;  /* 0xff80000043597808 */ /* 0x000fe40001800000 */
[----:B------:R-:W-:Y:S01]  /*15740*/  FMNMX.FTZ R6, R93, R6, !PT ;  /* 0x000000065d067209 */ /* 0x000fe20007810000 */
[----:B------:R-:W-:Y:S02]  /*15750*/  WARPGROUP.DEPBAR.LE gsb0, 0x0 ;  /* 0x00008000000079c5 */ /* 0x000fe40000010000 */
[----:B------:R-:W-:Y:S01]  /*15760*/  WARPGROUP.ARRIVE ;  /* 0x00000000000079c5 */ /* 0x000fe20000000000 */
[----:B------:R-:W-:Y:S02]  /*15770*/  ISETP.GT.AND P3, PT, R0, 0x19, PT ;  /* 0x000000190000780c */ /* 0x000fe40003f64270 */
[----:B------:R-:W-:-:S02]  /*15780*/  FSEL R85, R70, -INF , P4 ;  /* 0xff80000046557808 */ /* 0x000fc40002000000 */
[----:B------:R-:W-:Y:S01]  /*15790*/  FMNMX.FTZ R6, R89, R6, !PT ;  /* 0x0000000659067209 */ /* 0x000fe20007810000 */
[----:B------:R-:W-:Y:S01]  /*157a0*/  HGMMA.64x16x16.F32 R48, gdesc[UR4], R48, gsb0 ;  /* 0x00200000043079f0 */ /* 0x000fe20008000830 */
[----:B------:R-:W-:Y:S01]  /*157b0*/  R2UR UR6, R8 ;  /* 0x00000000080672ca */ /* 0x000fe200000e0000 */
[----:B------:R-:W-:Y:S01]  /*157c0*/  UMOV UR4, UR36 ;  /* 0x0000002400047c82 */ /* 0x000fe20008000000 */
[----:B------:R-:W-:Y:S01]  /*157d0*/  R2UR UR7, R9 ;  /* 0x00000000090772ca */ /* 0x000fe200000e0000 */
[----:B------:R-:W-:Y:S01]  /*157e0*/  UMOV UR5, UR37 ;  /* 0x0000002500057c82 */ /* 0x000fe20008000000 */
        /* <DEDUP_REMOVED lines=24> */
[C---:B------:R-:W-:Y:S02]  /*15970*/  ISETP.GT.AND P3, PT, R0.reuse, 0x39, PT ;  /* 0x000000390000780c */ /* 0x040fe40003f64270 */
[----:B------:R-:W-:Y:S02]  /*15980*/  FMNMX.FTZ R6, R51, R6, !PT ;  /* 0x0000000633067209 */ /* 0x000fe40007810000 */
[----:B------:R-:W-:Y:S02]  /*15990*/  FSEL R55, R55, -INF , P3 ;  /* 0xff80000037377808 */ /* 0x000fe40001800000 */
[----:B------:R-:W-:Y:S01]  /*159a0*/  ISETP.GT.AND P3, PT, R0, 0x41, PT ;  /* 0x000000410000780c */ /* 0x000fe20003f64270 */
[----:B------:R-:W-:Y:S02]  /*159b0*/  WARPGROUP.DEPBAR.LE gsb0, 0x0 ;  /* 0x00008000000079c5 */ /* 0x000fe40000010000 */
[----:B------:R-:W-:Y:S01]  /*159c0*/  WARPGROUP.ARRIVE ;  /* 0x00000000000079c5 */ /* 0x000fe20000000000 */
[----:B------:R-:W-:-:S02]  /*159d0*/  FSEL R59, R43, -INF , P3 ;  /* 0xff8000002b3b7808 */ /* 0x000fc40001800000 */
[----:B------:R-:W-:-:S03]  /*159e0*/  ISETP.GT.AND P3, PT, R0, 0x49, PT ;  /* 0x000000490000780c */ /* 0x000fc60003f64270 */
[----:B------:R-:W-:Y:S01]  /*159f0*/  HGMMA.64x16x16.F32 R32, gdesc[UR4], R32, gsb0 ;  /* 0x00200000042079f0 */ /* 0x000fe20008000820 */
[----:B------:R-:W-:Y:S01]  /*15a00*/  R2UR UR6, R4 ;  /* 0x00000000040672ca */ /* 0x000fe200000e0000 */
[----:B------:R-:W-:Y:S01]  /*15a10*/  UMOV UR4, UR36 ;  /* 0x0000002400047c82 */ /* 0x000fe20008000000 */
[----:B------:R-:W-:Y:S01]  /*15a20*/  R2UR UR7, R5 ;  /* 0x00000000050772ca */ /* 0x000fe200000e0000 */
[----:B------:R-:W-:Y:S01]  /*15a30*/  UMOV UR5, UR37 ;  /* 0x0000002500057c82 */ /* 0x000fe20008000000 */
[----:B------:R-:W-:Y:S02]  /*15a40*/  FSEL R5, R54, -INF , P4 ;  /* 0xff80000036057808 */ /* 0x000fe40002000000 */
[----:B------:R-:W-:Y:S02]  /*15a50*/  ISETP.GT.AND P4, PT, R0, 0x40, PT ;  /* 0x000000400000780c */ /* 0x000fe40003f84270 */
[----:B------:R-:W-:Y:S02]  /*15a60*/  FMNMX.FTZ R6, R5, R6, !PT ;  /* 0x0000000605067209 */ /* 0x000fe40007810000 */
[----:B------:R-:W-:-:S02]  /*15a70*/  FSEL R9, R42, -INF , P4 ;  /* 0xff8000002a097808 */ /* 0x000fc40002000000 */
[----:B------:R-:W-:Y:S02]  /*15a80*/  FMNMX.FTZ R6, R55, R6, !PT ;  /* 0x0000000637067209 */ /* 0x000fe40007810000 */
[----:B------:R-:W-:Y:S02]  /*15a90*/  ISETP.GT.AND P4, PT, R0, 0x48, PT ;  /* 0x000000480000780c */ /* 0x000fe40003f84270 */
[----:B------:R-:W-:Y:S02]  /*15aa0*/  FMNMX.FTZ R6, R9, R6, !PT ;  /* 0x0000000609067209 */ /* 0x000fe40007810000 */
[----:B------:R-:W-:Y:S02]  /*15ab0*/  FSEL R21, R46, -INF , P4 ;  /* 0xff8000002e157808 */ /* 0x000fe40002000000 */
[----:B------:R-:W-:Y:S01]  /*15ac0*/  FMNMX.FTZ R6, R59, R6, !PT ;  /* 0x000000063b067209 */ /* 0x000fe20007810000 */
[----:B------:R-:W0:Y:S01]  /*15ad0*/  @P2 LDC R46, c[0x0][0x450] ;  /* 0x00011400ff2e2b82 */ /* 0x000e220000000800 */
[----:B------:R-:W-:-:S02]  /*15ae0*/  ISETP.GT.AND P4, PT, R0, 0x50, PT ;  /* 0x000000500000780c */ /* 0x000fc40003f84270 */
[----:B------:R-:W-:Y:S02]  /*15af0*/  FSEL R47, R47, -INF , P3 ;  /* 0xff8000002f2f7808 */ /* 0x000fe40001800000 */
[----:B------:R-:W-:Y:S02]  /*15b00*/  FMNMX.FTZ R6, R21, R6, !PT ;  /* 0x0000000615067209 */ /* 0x000fe40007810000 */
[----:B------:R-:W-:Y:S02]  /*15b10*/  ISETP.GT.AND P3, PT, R0, 0x51, PT ;  /* 0x000000510000780c */ /* 0x000fe40003f64270 */
[----:B------:R-:W-:Y:S01]  /*15b20*/  FMNMX.FTZ R6, R47, R6, !PT ;  /* 0x000000062f067209 */ /* 0x000fe20007810000 */
[----:B------:R-:W-:Y:S02]  /*15b30*/  WARPGROUP.DEPBAR.LE gsb0, 0x0 ;  /* 0x00008000000079c5 */ /* 0x000fe40000010000 */
[----:B------:R-:W-:Y:S01]  /*15b40*/  WARPGROUP.ARRIVE ;  /* 0x00000000000079c5 */ /* 0x000fe20000000000 */
[----:B------:R-:W-:-:S02]  /*15b50*/  FSEL R43, R34, -INF , P4 ;  /* 0xff800000222b7808 */ /* 0x000fc40002000000 */
[C---:B------:R-:W-:Y:S01]  /*15b60*/  ISETP.GT.AND P4, PT, R0.reuse, 0x58, PT ;  /* 0x000000580000780c */ /* 0x040fe20003f84270 */
[----:B------:R-:W1:Y:S01]  /*15b70*/  SHFL.IDX PT, R34, R10, RZ, 0x1c1f ;  /* 0x001c1fff0a227589 */ /* 0x000e6200000e0000 */
[----:B------:R-:W-:Y:S01]  /*15b80*/  FSEL R35, R35, -INF , P3 ;  /* 0xff80000023237808 */ /* 0x000fe20001800000 */
[----:B------:R-:W-:Y:S01]  /*15b90*/  HGMMA.64x16x16.F32 R24, gdesc[UR4], R24, gsb0 ;  /* 0x00200000041879f0 */ /* 0x000fe20008000818 */
[----:B------:R-:W-:Y:S01]  /*15ba0*/  FMNMX.FTZ R6, R43, R6, !PT ;  /* 0x000000062b067209 */ /* 0x000fe20007810000 */
[----:B------:R-:W-:Y:S01]  /*15bb0*/  ULDC UR4, c[0x0][0x988] ;  /* 0x0002620000047ab9 */ /* 0x000fe20000000800 */
[----:B------:R-:W-:Y:S02]  /*15bc0*/  ISETP.GT.AND P3, PT, R0, 0x59, PT ;  /* 0x000000590000780c */ /* 0x000fe40003f64270 */
[----:B------:R-:W-:Y:S02]  /*15bd0*/  FSEL R13, R38, -INF , P4 ;  /* 0xff800000260d7808 */ /* 0x000fe40002000000 */
[----:B------:R-:W-:-:S02]  /*15be0*/  FMNMX.FTZ R6, R35, R6, !PT ;  /* 0x0000000623067209 */ /* 0x000fc40007810000 */
[C---:B------:R-:W-:Y:S02]  /*15bf0*/  ISETP.GT.AND P4, PT, R0.reuse, 0x60, PT ;  /* 0x000000600000780c */ /* 0x040fe40003f84270 */
[----:B------:R-:W-:Y:S02]  /*15c00*/  FSEL R39, R39, -INF , P3 ;  /* 0xff80000027277808 */ /* 0x000fe40001800000 */
[----:B------:R-:W-:Y:S02]  /*15c10*/  FMNMX.FTZ R6, R13, R6, !PT ;  /* 0x000000060d067209 */ /* 0x000fe40007810000 */
[----:B------:R-:W-:Y:S02]  /*15c20*/  ISETP.GT.AND P3, PT, R0, 0x61, PT ;  /* 0x000000610000780c */ /* 0x000fe40003f64270 */
[----:B------:R-:W-:Y:S02]  /*15c30*/  FMNMX.FTZ R6, R39, R6, !PT ;  /* 0x0000000627067209 */ /* 0x000fe40007810000 */
[----:B-1----:R-:W-:-:S04]  /*15c40*/  VIADDMNMX R34, R34, R81, R12, PT ;  /* 0x0000005122227246 */ /* 0x002fc8000380010c */
[----:B------:R-:W-:Y:S01]  /*15c50*/  ISETP.GT.AND P5, PT, R34, 0x8, PT ;  /* 0x000000082200780c */ /* 0x000fe20003fa4270 */
[----:B------:R-:W-:Y:S02]  /*15c60*/  WARPGROUP.DEPBAR.LE gsb0, 0x0 ;  /* 0x00008000000079c5 */ /* 0x000fe40000010000 */
[----:B------:R-:W-:Y:S02]  /*15c70*/  FSEL R15, R26, -INF , P4 ;  /* 0xff8000001a0f7808 */ /* 0x000fe40002000000 */
[C---:B------:R-:W-:Y:S02]  /*15c80*/  ISETP.GT.AND P4, PT, R0.reuse, 0x68, PT ;  /* 0x000000680000780c */ /* 0x040fe40003f84270 */
[----:B------:R-:W-:Y:S02]  /*15c90*/  FSEL R27, R27, -INF , P3 ;  /* 0xff8000001b1b7808 */ /* 0x000fe40001800000 */
[----:B------:R-:W-:Y:S02]  /*15ca0*/  FMNMX.FTZ R6, R15, R6, !PT ;  /* 0x000000060f067209 */ /* 0x000fe40007810000 */
[----:B------:R-:W-:Y:S01]  /*15cb0*/  ISETP.GT.AND P3, PT, R0, 0x69, PT ;  /* 0x000000690000780c */ /* 0x000fe20003f64270 */
[----:B------:R-:W-:Y:S01]  /*15cc0*/  IMAD.U32 R0, RZ, RZ, UR4 ;  /* 0x00000004ff007e24 */ /* 0x000fe2000f8e00ff */
[----:B------:R-:W-:-:S02]  /*15cd0*/  FSEL R11, R30, -INF , P4 ;  /* 0xff8000001e0b7808 */ /* 0x000fc40002000000 */
[----:B------:R-:W-:Y:S02]  /*15ce0*/  FMNMX.FTZ R6, R27, R6, !PT ;  /* 0x000000061b067209 */ /* 0x000fe40007810000 */
[----:B------:R-:W-:Y:S02]  /*15cf0*/  FSEL R31, R31, -INF , P3 ;  /* 0xff8000001f1f7808 */ /* 0x000fe40001800000 */
[----:B------:R-:W-:Y:S02]  /*15d00*/  FMNMX.FTZ R6, R11, R6, !PT ;  /* 0x000000060b067209 */ /* 0x000fe40007810000 */
[----:B------:R-:W-:Y:S02]  /*15d10*/  ISETP.GT.AND P4, PT, R34, 0x1, PT ;  /* 0x000000012200780c */ /* 0x000fe40003f84270 */
[----:B------:R-:W-:-:S05]  /*15d20*/  FMNMX.FTZ R6, R31, R6, !PT ;  /* 0x000000061f067209 */ /* 0x000fca0007810000 */
[----:B------:R-:W1:Y:S02]  /*15d30*/  SHFL.BFLY PT, R97, R6, 0x2, 0x1f ;  /* 0x0c401f0006617f89 */ /* 0x000e6400000e0000 */
[----:B-1----:R-:W-:Y:S02]  /*15d40*/  FMNMX.FTZ R97, R6, R97, !PT ;  /* 0x0000006106617209 */ /* 0x002fe40007810000 */
[----:B------:R-:W-:Y:S02]  /*15d50*/  FSEL R6, R73, -INF , P4 ;  /* 0xff80000049067808 */ /* 0x000fe40002000000 */
[----:B------:R-:W-:Y:S01]  /*15d60*/  FSEL R73, R76, -INF , P5 ;  /* 0xff8000004c497808 */ /* 0x000fe20002800000 */
[----:B------:R-:W1:Y:S01]  /*15d70*/  SHFL.BFLY PT, R4, R97, 0x1, 0x1f ;  /* 0x0c201f0061047f89 */ /* 0x000e6200000e0000 */
        /* <DEDUP_REMOVED lines=8> */
[----:B-1----:R-:W-:Y:S02]  /*15e00*/  FMNMX.FTZ R4, R97, R4, !PT ;  /* 0x0000000461047209 */ /* 0x002fe40007810000 */
[----:B------:R-:W-:Y:S02]  /*15e10*/  CS2R R96, SRZ ;  /* 0x0000000000607805 */ /* 0x000fe4000001ff00 */
[----:B------:R-:W-:Y:S02]  /*15e20*/  ISETP.GT.AND P4, PT, R34, 0x31, PT ;  /* 0x000000312200780c */ /* 0x000fe40003f84270 */
[C---:B------:R-:W-:Y:S01]  /*15e30*/  FSETP.NEU.FTZ.AND P3, PT, R4.reuse, -INF , PT ;  /* 0xff8000000400780b */ /* 0x040fe20003f7d000 */
[----:B------:R-:W-:Y:S01]  /*15e40*/  FMUL.FTZ R14, R4, R0 ;  /* 0x00000000040e7220 */ /* 0x000fe20000410000 */
[----:B------:R-:W-:-:S02]  /*15e50*/  FSEL R49, R49, -INF , P4 ;  /* 0xff80000031317808 */ /* 0x000fc40002000000 */
[----:B------:R-:W-:Y:S02]  /*15e60*/  ISETP.GT.AND P4, PT, R34, 0x39, PT ;  /* 0x000000392200780c */ /* 0x000fe40003f84270 */
[----:B------:R-:W-:Y:S02]  /*15e70*/  FSEL R14, R14, RZ, P3 ;  /* 0x000000ff0e0e7208 */ /* 0x000fe40001800000 */
[----:B------:R-:W-:Y:S02]  /*15e80*/  ISETP.GT.AND P3, PT, R34, RZ, PT ;  /* 0x000000ff2200720c */ /* 0x000fe40003f64270 */
[----:B------:R-:W-:Y:S01]  /*15e90*/  FSEL R53, R53, -INF , P4 ;  /* 0xff80000035357808 */ /* 0x000fe20002000000 */
[-CC-:B------:R-:W-:Y:S01]  /*15ea0*/  FFMA.FTZ R201, R83, R0.reuse, -R14.reuse ;  /* 0x0000000053c97223 */ /* 0x180fe2000001080e */
[----:B------:R-:W-:Y:S01]  /*15eb0*/  FSEL R81, R72, -INF , P3 ;  /* 0xff80000048517808 */ /* 0x000fe20001800000 */
[-CC-:B------:R-:W-:Y:S01]  /*15ec0*/  FFMA.FTZ R203, R87, R0.reuse, -R14.reuse ;  /* 0x0000000057cb7223 */ /* 0x180fe2000001080e */
[C---:B------:R-:W-:Y:S01]  /*15ed0*/  ISETP.GT.AND P3, PT, R34.reuse, 0x9, PT ;  /* 0x000000092200780c */ /* 0x040fe20003f64270 */
[--C-:B------:R-:W-:Y:S01]  /*15ee0*/  FFMA.FTZ R20, R91, R0, -R14.reuse ;  /* 0x000000005b147223 */ /* 0x100fe2000001080e */
[----:B------:R-:W-:Y:S01]  /*15ef0*/  FMNMX.FTZ R10, R81, R6, !PT ;  /* 0x00000006510a7209 */ /* 0x000fe20007810000 */
[-CC-:B------:R-:W-:Y:S01]  /*15f00*/  FFMA.FTZ R197, R93, R0.reuse, -R14.reuse ;  /* 0x000000005dc57223 */ /* 0x180fe2000001080e */
[----:B------:R-:W-:Y:S01]  /*15f10*/  FSEL R77, R77, -INF , P3 ;  /* 0xff8000004d4d7808 */ /* 0x000fe20001800000 */
        /* <DEDUP_REMOVED lines=16> */
[--C-:B------:R-:W-:Y:S01]  /*16020*/  FFMA.FTZ R189, R7, R0, -R14.reuse ;  /* 0x0000000007bd7223 */ /* 0x100fe2000001080e */
[----:B------:R-:W-:Y:S01]  /*16030*/  ISETP.GT.AND P3, PT, R34, 0x20, PT ;  /* 0x000000202200780c */ /* 0x000fe20003f64270 */
[----:B------:R1:W-:Y:S01]  /*16040*/  MUFU.EX2 R10, R20 ;  /* 0x00000014000a7308 */ /* 0x0003e20000000800 */
[----:B------:R-:W-:Y:S01]  /*16050*/  FMNMX.FTZ R12, R87, R12, !PT ;  /* 0x0000000c570c7209 */ /* 0x000fe20007810000 */
[-CC-:B------:R-:W-:Y:S01]  /*16060*/  FFMA.FTZ R185, R9, R0.reuse, -R14.reuse ;  /* 0x0000000009b97223 */ /* 0x180fe2000001080e */
[----:B------:R-:W-:Y:S01]  /*16070*/  FSEL R91, R56, -INF , P3 ;  /* 0xff800000385b7808 */ /* 0x000fe20001800000 */
[--C-:B------:R-:W-:Y:S01]  /*16080*/  FFMA.FTZ R179, R11, R0, -R14.reuse ;  /* 0x000000000bb37223 */ /* 0x100fe2000001080e */
[----:B------:R-:W-:Y:S01]  /*16090*/  FMNMX.FTZ R12, R69, R12, !PT ;  /* 0x0000000c450c7209 */ /* 0x000fe20007810000 */
[--C-:B------:R-:W-:Y:S01]  /*160a0*/  FFMA.FTZ R183, R13, R0, -R14.reuse ;  /* 0x000000000db77223 */ /* 0x100fe2000001080e */
[----:B------:R-:W-:Y:S01]  /*160b0*/  ISETP.GT.AND P3, PT, R34, 0x28, PT ;  /* 0x000000282200780c */ /* 0x000fe20003f64270 */
[----:B------:R-:W-:Y:S01]  /*160c0*/  MUFU.EX2 R201, R201 ;  /* 0x000000c900c97308 */ /* 0x000fe20000000800 */
[----:B------:R-:W-:Y:S01]  /*160d0*/  FMNMX.FTZ R12, R91, R12, !PT ;  /* 0x0000000c5b0c7209 */ /* 0x000fe20007810000 */
[-CC-:B------:R-:W-:Y:S01]  /*160e0*/  FFMA.FTZ R177, R15, R0.reuse, -R14.reuse ;  /* 0x000000000fb17223 */ /* 0x180fe2000001080e */
[----:B------:R-:W-:Y:S01]  /*160f0*/  FSEL R93, R60, -INF , P3 ;  /* 0xff8000003c5d7808 */ /* 0x000fe20001800000 */
[--C-:B------:R-:W-:Y:S01]  /*16100*/  FFMA.FTZ R187, R21, R0, -R14.reuse ;  /* 0x0000000015bb7223 */ /* 0x100fe2000001080e */
[----:B-1----:R-:W-:Y:S01]  /*16110*/  FMNMX.FTZ R20, R57, R12, !PT ;  /* 0x0000000c39147209 */ /* 0x002fe20007810000 */
[--C-:B------:R-:W-:Y:S01]  /*16120*/  FFMA.FTZ R27, R27, R0, -R14.reuse ;  /* 0x000000001b1b7223 */ /* 0x100fe2000001080e */
[----:B------:R-:W-:Y:S01]  /*16130*/  ISETP.GT.AND P3, PT, R34, 0x30, PT ;  /* 0x000000302200780c */ /* 0x000fe20003f64270 */
[----:B------:R1:W-:Y:S01]  /*16140*/  MUFU.EX2 R12, R26 ;  /* 0x0000001a000c7308 */ /* 0x0003e20000000800 */
[----:B------:R-:W-:Y:S01]  /*16150*/  FMNMX.FTZ R20, R93, R20, !PT ;  /* 0x000000145d147209 */ /* 0x000fe20007810000 */
[----:B------:R-:W-:Y:S01]  /*16160*/  FFMA.FTZ R181, R43, R0, -R14 ;  /* 0x000000002bb57223 */ /* 0x000fe2000001080e */
[----:B------:R-:W-:-:S02]  /*16170*/  FSEL R89, R48, -INF , P3 ;  /* 0xff80000030597808 */ /* 0x000fc40001800000 */
[----:B------:R-:W-:Y:S02]  /*16180*/  FMNMX.FTZ R20, R61, R20, !PT ;  /* 0x000000143d147209 */ /* 0x000fe40007810000 */
[----:B------:R-:W-:Y:S01]  /*16190*/  ISETP.GT.AND P3, PT, R34, 0x38, PT ;  /* 0x000000382200780c */ /* 0x000fe20003f64270 */
[----:B------:R-:W2:Y:S01]  /*161a0*/  MUFU.EX2 R8, R8 ;  /* 0x0000000800087308 */ /* 0x000ea20000000800 */
[----:B------:R-:W-:Y:S02]  /*161b0*/  FMNMX.FTZ R20, R89, R20, !PT ;  /* 0x0000001459147209 */ /* 0x000fe40007810000 */
[----:B------:R-:W-:Y:S02]  /*161c0*/  FSEL R85, R52, -INF , P3 ;  /* 0xff80000034557808 */ /* 0x000fe40001800000 */
[----:B-1----:R-:W-:Y:S02]  /*161d0*/  FMNMX.FTZ R26, R49, R20, !PT ;  /* 0x00000014311a7209 */ /* 0x002fe40007810000 */
[----:B------:R-:W-:Y:S01]  /*161e0*/  ISETP.GT.AND P3, PT, R34, 0x40, PT ;  /* 0x000000402200780c */ /* 0x000fe20003f64270 */
[----:B------:R1:W-:Y:S01]  /*161f0*/  MUFU.EX2 R20, R30 ;  /* 0x0000001e00147308 */ /* 0x0003e20000000800 */
[----:B------:R-:W-:-:S02]  /*16200*/  FMNMX.FTZ R26, R85, R26, !PT ;  /* 0x0000001a551a7209 */ /* 0x000fc40007810000 */
[----:B------:R-:W-:Y:S02]  /*16210*/  ISETP.GT.AND P4, PT, R34, 0x41, PT ;  /* 0x000000412200780c */ /* 0x000fe40003f84270 */
[----:B------:R-:W-:Y:S02]  /*16220*/  FSEL R79, R40, -INF , P3 ;  /* 0xff800000284f7808 */ /* 0x000fe40001800000 */
[----:B------:R-:W-:Y:S01]  /*16230*/  FMNMX.FTZ R26, R53, R26, !PT ;  /* 0x0000001a351a7209 */ /* 0x000fe20007810000 */
[----:B------:R-:W3:Y:S01]  /*16240*/  MUFU.EX2 R203, R203 ;  /* 0x000000cb00cb7308 */ /* 0x000ee20000000800 */
[----:B------:R-:W-:Y:S02]  /*16250*/  ISETP.GT.AND P3, PT, R34, 0x48, PT ;  /* 0x000000482200780c */ /* 0x000fe40003f64270 */
[----:B------:R-:W-:Y:S02]  /*16260*/  FSEL R75, R41, -INF , P4 ;  /* 0xff800000294b7808 */ /* 0x000fe40002000000 */
[----:B------:R-:W-:-:S02]  /*16270*/  FMNMX.FTZ R26, R79, R26, !PT ;  /* 0x0000001a4f1a7209 */ /* 0x000fc40007810000 */
[----:B------:R-:W-:Y:S01]  /*16280*/  ISETP.GT.AND P4, PT, R34, 0x49, PT ;  /* 0x000000492200780c */ /* 0x000fe20003f84270 */
[----:B------:R-:W4:Y:S01]  /*16290*/  MUFU.EX2 R197, R197 ;  /* 0x000000c500c57308 */ /* 0x000f220000000800 */
[----:B------:R-:W-:Y:S02]  /*162a0*/  FSEL R41, R44, -INF , P3 ;  /* 0xff8000002c297808 */ /* 0x000fe40001800000 */
[----:B-1----:R-:W-:Y:S01]  /*162b0*/  FMNMX.FTZ R30, R75, R26, !PT ;  /* 0x0000001a4b1e7209 */ /* 0x002fe20007810000 */
[----:B------:R-:W1:Y:S01]  /*162c0*/  @P2 LDC R44, c[0x0][0x44c] ;  /* 0x00011300ff2c2b82 */ /* 0x000e620000000800 */
[----:B------:R-:W-:Y:S02]  /*162d0*/  FSEL R45, R45, -INF , P4 ;  /* 0xff8000002d2d7808 */ /* 0x000fe40002000000 */
[----:B------:R-:W-:Y:S01]  /*162e0*/  ISETP.GT.AND P3, PT, R34, 0x50, PT ;  /* 0x000000502200780c */ /* 0x000fe20003f64270 */
[----:B------:R-:W4:Y:S01]  /*162f0*/  MUFU.EX2 R199, R199 ;  /* 0x000000c700c77308 */ /* 0x000f220000000800 */
[----:B------:R-:W-:-:S02]  /*16300*/  FMNMX.FTZ R30, R41, R30, !PT ;  /* 0x0000001e291e7209 */ /* 0x000fc40007810000 */
[----:B------:R-:W-:Y:S02]  /*16310*/  ISETP.GT.AND P4, PT, R34, 0x51, PT ;  /* 0x000000512200780c */ /* 0x000fe40003f84270 */
[----:B------:R-:W-:Y:S02]  /*16320*/  FSEL R71, R32, -INF , P3 ;  /* 0xff80000020477808 */ /* 0x000fe40001800000 */
[----:B------:R-:W-:Y:S01]  /*16330*/  FMNMX.FTZ R30, R45, R30, !PT ;  /* 0x0000001e2d1e7209 */ /* 0x000fe20007810000 */
[----:B------:R0:W-:Y:S01]  /*16340*/  MUFU.EX2 R26, R38 ;  /* 0x00000026001a7308 */ /* 0x0001e20000000800 */
[----:B------:R-:W-:Y:S02]  /*16350*/  ISETP.GT.AND P3, PT, R34, 0x58, PT ;  /* 0x000000582200780c */ /* 0x000fe40003f64270 */
[----:B------:R-:W-:Y:S02]  /*16360*/  FSEL R33, R33, -INF , P4 ;  /* 0xff80000021217808 */ /* 0x000fe40002000000 */
[----:B------:R-:W-:-:S02]  /*16370*/  FMNMX.FTZ R30, R71, R30, !PT ;  /* 0x0000001e471e7209 */ /* 0x000fc40007810000 */
[----:B------:R-:W-:Y:S01]  /*16380*/  ISETP.GT.AND P4, PT, R34, 0x59, PT ;  /* 0x000000592200780c */ /* 0x000fe20003f84270 */
[----:B------:R-:W-:Y:S01]  /*16390*/  MUFU.EX2 R193, R193 ;  /* 0x000000c100c17308 */ /* 0x000fe20000000800 */
[----:B------:R-:W-:Y:S01]  /*163a0*/  FSEL R67, R36, -INF , P3 ;  /* 0xff80000024437808 */ /* 0x000fe20001800000 */
[--C-:B------:R-:W-:Y:S01]  /*163b0*/  FFMA.FTZ R36, R63, R0, -R14.reuse ;  /* 0x000000003f247223 */ /* 0x100fe2000001080e */
[----:B------:R-:W-:Y:S01]  /*163c0*/  FMNMX.FTZ R32, R33, R30, !PT ;  /* 0x0000001e21207209 */ /* 0x000fe20007810000 */
[----:B0-----:R-:W-:Y:S01]  /*163d0*/  FFMA.FTZ R38, R39, R0, -R14 ;  /* 0x0000000027267223 */ /* 0x001fe2000001080e */
[----:B------:R-:W-:Y:S01]  /*163e0*/  FSEL R37, R37, -INF , P4 ;  /* 0xff80000025257808 */ /* 0x000fe20002000000 */
[----:B-1----:R-:W-:Y:S01]  /*163f0*/  @P2 IMAD.HI.U32 R39, R223, R44, RZ ;  /* 0x0000002cdf272227 */ /* 0x002fe200078e00ff */
[----:B------:R-:W-:Y:S01]  /*16400*/  ISETP.GT.AND P3, PT, R34, 0x60, PT ;  /* 0x000000602200780c */ /* 0x000fe20003f64270 */
[----:B------:R0:W-:Y:S01]  /*16410*/  MUFU.EX2 R30, R36 ;  /* 0x00000024001e7308 */ /* 0x0001e20000000800 */
[----:B------:R-:W-:-:S02]  /*16420*/  FMNMX.FTZ R32, R67, R32, !PT ;  /* 0x0000002043207209 */ /* 0x000fc40007810000 */
[----:B------:R-:W-:Y:S02]  /*16430*/  ISETP.GT.AND P4, PT, R34, 0x61, PT ;  /* 0x000000612200780c */ /* 0x000fe40003f84270 */
[----:B------:R-:W-:Y:S01]  /*16440*/  FSEL R63, R24, -INF , P3 ;  /* 0xff800000183f7808 */ /* 0x000fe20001800000 */
[----:B------:R-:W-:Y:S01]  /*16450*/  FFMA.FTZ R24, R51, R0, -R14 ;  /* 0x0000000033187223 */ /* 0x000fe2000001080e */
[----:B------:R-:W-:Y:S01]  /*16460*/  FMNMX.FTZ R32, R37, R32, !PT ;  /* 0x0000002025207209 */ /* 0x000fe20007810000 */
[----:B------:R-:W-:Y:S01]  /*16470*/  MUFU.EX2 R195, R195 ;  /* 0x000000c300c37308 */ /* 0x000fe20000000800 */
[----:B------:R-:W-:Y:S02]  /*16480*/  ISETP.GT.AND P3, PT, R34, 0x68, PT ;  /* 0x000000682200780c */ /* 0x000fe40003f64270 */
[----:B------:R-:W-:Y:S02]  /*16490*/  CS2R R50, SRZ ;  /* 0x0000000000327805 */ /* 0x000fe4000001ff00 */
[----:B------:R-:W-:-:S02]  /*164a0*/  FSEL R25, R25, -INF , P4 ;  /* 0xff80000019197808 */ /* 0x000fc40002000000 */
[----:B------:R-:W-:Y:S02]  /*164b0*/  FMNMX.FTZ R32, R63, R32, !PT ;  /* 0x000000203f207209 */ /* 0x000fe40007810000 */
[----:B------:R-:W-:Y:S01]  /*164c0*/  ISETP.GT.AND P4, PT, R34, 0x69, PT ;  /* 0x000000692200780c */ /* 0x000fe20003f84270 */
[--C-:B------:R-:W-:Y:S01]  /*164d0*/  FFMA.FTZ R34, R47, R0, -R14.reuse ;  /* 0x000000002f227223 */ /* 0x100fe2000001080e */
[----:B------:R-:W-:Y:S01]  /*164e0*/  FSEL R95, R28, -INF , P3 ;  /* 0xff8000001c5f7808 */ /* 0x000fe20001800000 */
[----:B------:R-:W-:Y:S01]  /*164f0*/  IMAD.MOV.U32 R47, RZ, RZ, R223 ;  /* 0x000000ffff2f7224 */ /* 0x000fe200078e00df */
[----:B------:R-:W-:Y:S01]  /*16500*/  FMNMX.FTZ R32, R25, R32, !PT ;  /* 0x0000002019207209 */ /* 0x000fe20007810000 */
[----:B------:R-:W-:Y:S01]  /*16510*/  MUFU.EX2 R189, R189 ;  /* 0x000000bd00bd7308 */ /* 0x000fe20000000800 */
[----:B------:R-:W-:Y:S01]  /*16520*/  FSEL R29, R29, -INF , P4 ;  /* 0xff8000001d1d7808 */ /* 0x000fe20002000000 */
[----:B------:R-:W-:Y:S01]  /*16530*/  FFMA.FTZ R28, R55, R0, -R14 ;  /* 0x00000000371c7223 */ /* 0x000fe2000001080e */
[----:B------:R-:W-:-:S02]  /*16540*/  FMNMX.FTZ R32, R95, R32, !PT ;  /* 0x000000205f207209 */ /* 0x000fc40007810000 */
[----:B------:R-:W-:Y:S02]  /*16550*/  CS2R R54, SRZ ;  /* 0x0000000000367805 */ /* 0x000fe4000001ff00 */
[----:B------:R-:W-:Y:S02]  /*16560*/  @P2 SHF.R.U32.HI R47, RZ, R46, R39 ;  /* 0x0000002eff2f2219 */ /* 0x000fe40000011627 */
[----:B------:R-:W-:Y:S01]  /*16570*/  FMNMX.FTZ R5, R29, R32, !PT ;  /* 0x000000201d057209 */ /* 0x000fe20007810000 */
[----:B------:R-:W-:Y:S01]  /*16580*/  MUFU.EX2 R24, R24 ;  /* 0x0000001800187308 */ /* 0x000fe20000000800 */
[--C-:B------:R-:W-:Y:S01]  /*16590*/  FFMA.FTZ R32, R59, R0, -R14.reuse ;  /* 0x000000003b207223 */ /* 0x100fe2000001080e */
[----:B------:R-:W-:Y:S02]  /*165a0*/  CS2R R58, SRZ ;  /* 0x00000000003a7805 */ /* 0x000fe4000001ff00 */
[----:B0-----:R-:W0:Y:S04]  /*165b0*/  SHFL.BFLY PT, R36, R5, 0x2, 0x1f ;  /* 0x0c401f0005247f89 */ /* 0x001e2800000e0000 */
        /* <DEDUP_REMOVED lines=13> */
[----:B------:R-:W-:Y:S02]  /*16690*/  FMUL.FTZ R42, R5, R0 ;  /* 0x00000000052a7220 */ /* 0x000fe40000410000 */
[----:B------:R0:W-:Y:S03]  /*166a0*/  MUFU.EX2 R40, R27 ;  /* 0x0000001b00287308 */ /* 0x0001e60000000800 */
[----:B------:R-:W-:-:S05]  /*166b0*/  FSEL R42, R42, RZ, P3 ;  /* 0x000000ff2a2a7208 */ /* 0x000fca0001800000 */
[-CC-:B------:R-:W-:Y:S01]  /*166c0*/  FFMA.FTZ R200, R81, R0.reuse, -R42.reuse ;  /* 0x0000000051c87223 */ /* 0x180fe2000001082a */
[-CC-:B------:R-:W-:Y:S01]  /*166d0*/  FFMA.FTZ R9, R6, R0.reuse, -R42.reuse ;  /* 0x0000000006097223 */ /* 0x180fe2000001082a */
[-C--:B------:R-:W-:Y:S01]  /*166e0*/  FFMA.FTZ R202, R73, R0.reuse, -R42 ;  /* 0x0000000049ca7223 */ /* 0x080fe2000001082a */
[----:B--2---:R-:W-:Y:S01]  /*166f0*/  FADD.FTZ R6, R201, R8 ;  /* 0x00000008c9067221 */ /* 0x004fe20000010000 */
[-CC-:B------:R-:W-:Y:S01]  /*16700*/  FFMA.FTZ R11, R77, R0.reuse, -R42.reuse ;  /* 0x000000004d0b7223 */ /* 0x180fe2000001082a */
[-C--:B------:R-:W-:Y:S01]  /*16710*/  FFMA.FTZ R196, R83, R0.reuse, -R42 ;  /* 0x0000000053c47223 */ /* 0x080fe2000001082a */
[----:B------:R-:W-:Y:S01]  /*16720*/  MUFU.EX2 R200, R200 ;  /* 0x000000c800c87308 */ /* 0x000fe20000000800 */
[----:B---3--:R-:W-:Y:S01]  /*16730*/  FADD.FTZ R7, R203, R6 ;  /* 0x00000006cb077221 */ /* 0x008fe20000010000 */
[-CC-:B------:R-:W-:Y:S01]  /*16740*/  FFMA.FTZ R13, R65, R0.reuse, -R42.reuse ;  /* 0x00000000410d7223 */ /* 0x180fe2000001082a */
[-CC-:B------:R-:W-:Y:S01]  /*16750*/  FFMA.FTZ R198, R87, R0.reuse, -R42.reuse ;  /* 0x0000000057c67223 */ /* 0x180fe2000001082a */
[-CC-:B------:R-:W-:Y:S01]  /*16760*/  FFMA.FTZ R15, R69, R0.reuse, -R42.reuse ;  /* 0x00000000450f7223 */ /* 0x180fe2000001082a */
[----:B------:R-:W-:Y:S01]  /*16770*/  FADD.FTZ R6, R10, R7 ;  /* 0x000000070a067221 */ /* 0x000fe20000010000 */
[-CC-:B------:R-:W-:Y:S01]  /*16780*/  FFMA.FTZ R192, R91, R0.reuse, -R42.reuse ;  /* 0x000000005bc07223 */ /* 0x180fe2000001082a */
[-C--:B------:R-:W-:Y:S01]  /*16790*/  FFMA.FTZ R21, R57, R0.reuse, -R42 ;  /* 0x0000000039157223 */ /* 0x080fe2000001082a */
[----:B------:R-:W1:Y:S01]  /*167a0*/  MUFU.EX2 R9, R9 ;  /* 0x0000000900097308 */ /* 0x000e620000000800 */
[----:B----4-:R-:W-:Y:S01]  /*167b0*/  FADD.FTZ R7, R197, R6 ;  /* 0x00000006c5077221 */ /* 0x010fe20000010000 */
[-CC-:B------:R-:W-:Y:S01]  /*167c0*/  FFMA.FTZ R194, R93, R0.reuse, -R42.reuse ;  /* 0x000000005dc27223 */ /* 0x180fe2000001082a */
[-CC-:B0-----:R-:W-:Y:S01]  /*167d0*/  FFMA.FTZ R27, R61, R0.reuse, -R42.reuse ;  /* 0x000000003d1b7223 */ /* 0x181fe2000001082a */
[-CC-:B------:R-:W-:Y:S01]  /*167e0*/  FFMA.FTZ R188, R89, R0.reuse, -R42.reuse ;  /* 0x0000000059bc7223 */ /* 0x180fe2000001082a */
[----:B------:R-:W-:Y:S01]  /*167f0*/  FADD.FTZ R6, R12, R7 ;  /* 0x000000070c067221 */ /* 0x000fe20000010000 */
[-CC-:B------:R-:W-:Y:S01]  /*16800*/  FFMA.FTZ R186, R41, R0.reuse, -R42.reuse ;  /* 0x0000000029ba7223 */ /* 0x180fe2000001082a */
[-C--:B------:R-:W-:Y:S01]  /*16810*/  FFMA.FTZ R31, R49, R0.reuse, -R42 ;  /* 0x00000000311f7223 */ /* 0x080fe2000001082a */
[----:B------:R-:W0:Y:S01]  /*16820*/  MUFU.EX2 R202, R202 ;  /* 0x000000ca00ca7308 */ /* 0x000e220000000800 */
[----:B------:R-:W-:Y:S01]  /*16830*/  FADD.FTZ R39, R199, R6 ;  /* 0x00000006c7277221 */ /* 0x000fe20000010000 */
[----:B------:R-:W-:Y:S01]  /*16840*/  @!P1 PRMT R6, RZ, 0x654, R3 ;  /* 0x00000654ff069816 */ /* 0x000fe20000000003 */
[-CC-:B------:R-:W-:Y:S01]  /*16850*/  FFMA.FTZ R190, R85, R0.reuse, -R42.reuse ;  /* 0x0000000055be7223 */ /* 0x180fe2000001082a */
[-CC-:B------:R-:W-:Y:S01]  /*16860*/  FFMA.FTZ R35, R53, R0.reuse, -R42.reuse ;  /* 0x0000000035237223 */ /* 0x180fe2000001082a */
[----:B------:R-:W-:Y:S01]  /*16870*/  FADD.FTZ R46, R20, R39 ;  /* 0x00000027142e7221 */ /* 0x000fe20000010000 */
[----:B------:R2:W-:Y:S01]  /*16880*/  @!P1 SYNCS.ARRIVE.TRANS64.RED.A1T0 RZ, [R6+URZ], RZ ;  /* 0x000000ff06ff99a7 */ /* 0x0005e2000810043f */
[-C--:B------:R-:W-:Y:S01]  /*16890*/  FFMA.FTZ R184, R79, R0.reuse, -R42 ;  /* 0x000000004fb87223 */ /* 0x080fe2000001082a */
[----:B------:R-:W3:Y:S01]  /*168a0*/  MUFU.EX2 R11, R11 ;  /* 0x0000000b000b7308 */ /* 0x000ee20000000800 */
[----:B-1----:R-:W-:Y:S01]  /*168b0*/  FADD.FTZ R7, R200, R9 ;  /* 0x00000009c8077221 */ /* 0x002fe20000010000 */
[----:B------:R-:W-:Y:S01]  /*168c0*/  FADD.FTZ R43, R193, R46 ;  /* 0x0000002ec12b7221 */ /* 0x000fe20000010000 */
[-CC-:B------:R-:W-:Y:S01]  /*168d0*/  FFMA.FTZ R75, R75, R0.reuse, -R42.reuse ;  /* 0x000000004b4b7223 */ /* 0x180fe2000001082a */
[-CC-:B------:R-:W-:Y:S01]  /*168e0*/  FFMA.FTZ R45, R45, R0.reuse, -R42.reuse ;  /* 0x000000002d2d7223 */ /* 0x180fe2000001082a */
[----:B------:R-:W-:Y:S01]  /*168f0*/  FFMA.FTZ R71, R71, R0, -R42 ;  /* 0x0000000047477223 */ /* 0x000fe2000001082a */
[----:B------:R-:W-:Y:S01]  /*16900*/  FADD.FTZ R46, R26, R43 ;  /* 0x0000002b1a2e7221 */ /* 0x000fe20000010000 */
[----:B--2---:R-:W-:Y:S01]  /*16910*/  MOV R6, RZ ;  /* 0x000000ff00067202 */ /* 0x004fe20000000f00 */
[----:B------:R-:W1:Y:S01]  /*16920*/  MUFU.EX2 R196, R196 ;  /* 0x000000c400c47308 */ /* 0x000e620000000800 */
[----:B0-----:R-:W-:Y:S01]  /*16930*/  FADD.FTZ R44, R202, R7 ;  /* 0x00000007ca2c7221 */ /* 0x001fe20000010000 */
[----:B------:R-:W-:Y:S01]  /*16940*/  IADD3 R7, R47, R226, -R224 ;  /* 0x000000e22f077210 */ /* 0x000fe20007ffe8e0 */
[----:B------:R-:W-:Y:S01]  /*16950*/  FADD.FTZ R41, R195, R46 ;  /* 0x0000002ec3297221 */ /* 0x000fe20000010000 */
[-CC-:B------:R-:W-:Y:S01]  /*16960*/  FFMA.FTZ R33, R33, R0.reuse, -R42.reuse ;  /* 0x0000000021217223 */ /* 0x180fe2000001082a */
[-CC-:B------:R-:W-:Y:S01]  /*16970*/  FFMA.FTZ R67, R67, R0.reuse, -R42.reuse ;  /* 0x0000000043437223 */ /* 0x180fe2000001082a */
[----:B------:R-:W-:Y:S01]  /*16980*/  FFMA.FTZ R37, R37, R0, -R42 ;  /* 0x0000000025257223 */ /* 0x000fe2000001082a */
[----:B------:R-:W-:Y:S01]  /*16990*/  FADD.FTZ R46, R30, R41 ;  /* 0x000000291e2e7221 */ /* 0x000fe20000010000 */
[----:B------:R-:W0:Y:S01]  /*169a0*/  MUFU.EX2 R13, R13 ;  /* 0x0000000d000d7308 */ /* 0x000e220000000800 */
[----:B---3--:R-:W-:Y:S01]  /*169b0*/  FADD.FTZ R39, R11, R44 ;  /* 0x0000002c0b277221 */ /* 0x008fe20000010000 */
[----:B------:R-:W-:-:S04]  /*169c0*/  IMAD.HI R221, R7, -0x6db6db6d, R6 ;  /* 0x9249249307dd7827 */ /* 0x000fc800078e0206 */
[----:B------:R-:W-:Y:S01]  /*169d0*/  FADD.FTZ R41, R189, R46 ;  /* 0x0000002ebd297221 */ /* 0x000fe20000010000 */
[-CC-:B------:R-:W-:Y:S01]  /*169e0*/  FFMA.FTZ R63, R63, R0.reuse, -R42.reuse ;  /* 0x000000003f3f7223 */ /* 0x180fe2000001082a */
[-CC-:B------:R-:W-:Y:S01]  /*169f0*/  FFMA.FTZ R25, R25, R0.reuse, -R42.reuse ;  /* 0x0000000019197223 */ /* 0x180fe2000001082a */
[-CC-:B------:R-:W-:Y:S01]  /*16a00*/  FFMA.FTZ R95, R95, R0.reuse, -R42.reuse ;  /* 0x000000005f5f7223 */ /* 0x180fe2000001082a */
[----:B------:R-:W-:Y:S01]  /*16a10*/  FFMA.FTZ R29, R29, R0, -R42 ;  /* 0x000000001d1d7223 */ /* 0x000fe2000001082a */
[----:B------:R-:W2:Y:S01]  /*16a20*/  MUFU.EX2 R198, R198 ;  /* 0x000000c600c67308 */ /* 0x000ea20000000800 */
[----:B-1----:R-:W-:Y:S01]  /*16a30*/  FADD.FTZ R44, R196, R39 ;  /* 0x00000027c42c7221 */ /* 0x002fe20000010000 */
[----:B------:R-:W-:Y:S02]  /*16a40*/  F2FP.F16.F32.PACK_AB R201, R8, R201 ;  /* 0x000000c908c9723e */ /* 0x000fe400000000ff */
[----:B------:R-:W-:Y:S02]  /*16a50*/  CS2R R92, SRZ ;  /* 0x00000000005c7805 */ /* 0x000fe4000001ff00 */
[----:B------:R-:W-:Y:S01]  /*16a60*/  F2FP.F16.F32.PACK_AB R203, R10, R203 ;  /* 0x000000cb0acb723e */ /* 0x000fe200000000ff */
[----:B------:R-:W-:Y:S01]  /*16a70*/  VIADD R10, R2, 0xfffffffe ;  /* 0xfffffffe020a7836 */ /* 0x000fe20000000000 */
[----:B------:R-:W-:Y:S01]  /*16a80*/  F2FP.F16.F32.PACK_AB R200, R9, R200 ;  /* 0x000000c809c8723e */ /* 0x000fe200000000ff */
[----:B------:R-:W-:Y:S01]  /*16a90*/  IMAD.MOV.U32 R2, RZ, RZ, 0x3f800000 ;  /* 0x3f800000ff027424 */ /* 0x000fe200078e00ff */
[----:B------:R-:W1:Y:S01]  /*16aa0*/  MUFU.EX2 R15, R15 ;  /* 0x0000000f000f7308 */ /* 0x000e620000000800 */
[----:B0-----:R-:W-:Y:S01]  /*16ab0*/  FADD.FTZ R39, R13, R44 ;  /* 0x0000002c0d277221 */ /* 0x001fe20000010000 */
[----:B------:R-:W-:-:S02]  /*16ac0*/  F2FP.F16.F32.PACK_AB R193, R26, R193 ;  /* 0x000000c11ac1723e */ /* 0x000fc400000000ff */
[----:B------:R-:W-:Y:S02]  /*16ad0*/  CS2R R90, SRZ ;  /* 0x00000000005a7805 */ /* 0x000fe4000001ff00 */
[----:B------:R-:W-:Y:S02]  /*16ae0*/  F2FP.F16.F32.PACK_AB R195, R30, R195 ;  /* 0x000000c31ec3723e */ /* 0x000fe400000000ff */
[----:B------:R-:W-:Y:S02]  /*16af0*/  CS2R R88, SRZ ;  /* 0x0000000000587805 */ /* 0x000fe4000001ff00 */
[----:B------:R-:W-:Y:S02]  /*16b00*/  F2FP.F16.F32.PACK_AB R189, R24, R189 ;  /* 0x000000bd18bd723e */ /* 0x000fe400000000ff */
[----:B------:R-:W-:Y:S01]  /*16b10*/  CS2R R86, SRZ ;  /* 0x0000000000567805 */ /* 0x000fe2000001ff00 */
[----:B------:R-:W0:Y:S01]  /*16b20*/  MUFU.EX2 R192, R192 ;  /* 0x000000c000c07308 */ /* 0x000e220000000800 */
[----:B--2---:R-:W-:Y:S01]  /*16b30*/  FADD.FTZ R44, R198, R39 ;  /* 0x00000027c62c7221 */ /* 0x004fe20000010000 */
[----:B------:R-:W-:-:S02]  /*16b40*/  F2FP.F16.F32.PACK_AB R197, R12, R197 ;  /* 0x000000c50cc5723e */ /* 0x000fc400000000ff */
[----:B------:R-:W-:Y:S02]  /*16b50*/  CS2R R84, SRZ ;  /* 0x0000000000547805 */ /* 0x000fe4000001ff00 */
[----:B------:R-:W-:Y:S02]  /*16b60*/  F2FP.F16.F32.PACK_AB R199, R20, R199 ;  /* 0x000000c714c7723e */ /* 0x000fe400000000ff */
[----:B------:R-:W-:Y:S02]  /*16b70*/  CS2R R82, SRZ ;  /* 0x0000000000527805 */ /* 0x000fe4000001ff00 */
[----:B------:R-:W-:Y:S02]  /*16b80*/  F2FP.F16.F32.PACK_AB R202, R11, R202 ;  /* 0x000000ca0bca723e */ /* 0x000fe400000000ff */
[----:B------:R-:W-:Y:S01]  /*16b90*/  CS2R R80, SRZ ;  /* 0x0000000000507805 */ /* 0x000fe2000001ff00 */
[----:B------:R-:W2:Y:S01]  /*16ba0*/  MUFU.EX2 R21, R21 ;  /* 0x0000001500157308 */ /* 0x000ea20000000800 */
[----:B-1----:R-:W-:Y:S01]  /*16bb0*/  FADD.FTZ R39, R15, R44 ;  /* 0x0000002c0f277221 */ /* 0x002fe20000010000 */
[----:B------:R-:W-:Y:S01]  /*16bc0*/  FADD.FTZ R44, R24, R41 ;  /* 0x00000029182c7221 */ /* 0x000fe20000010000 */
[----:B------:R-:W-:-:S02]  /*16bd0*/  F2FP.F16.F32.PACK_AB R196, R13, R196 ;  /* 0x000000c40dc4723e */ /* 0x000fc400000000ff */
[----:B------:R-:W-:Y:S02]  /*16be0*/  CS2R R78, SRZ ;  /* 0x00000000004e7805 */ /* 0x000fe4000001ff00 */
[----:B------:R-:W-:Y:S01]  /*16bf0*/  F2FP.F16.F32.PACK_AB R198, R15, R198 ;  /* 0x000000c60fc6723e */ /* 0x000fe200000000ff */
[----:B------:R-:W-:Y:S01]  /*16c00*/  FADD.FTZ R41, R191, R44 ;  /* 0x0000002cbf297221 */ /* 0x000fe20000010000 */
[----:B------:R-:W-:Y:S01]  /*16c10*/  F2FP.F16.F32.PACK_AB R191, R28, R191 ;  /* 0x000000bf1cbf723e */ /* 0x000fe200000000ff */
[----:B------:R-:W1:Y:S01]  /*16c20*/  MUFU.EX2 R194, R194 ;  /* 0x000000c200c27308 */ /* 0x000e620000000800 */
[----:B0-----:R-:W-:Y:S01]  /*16c30*/  FADD.FTZ R6, R192, R39 ;  /* 0x00000027c0067221 */ /* 0x001fe20000010000 */
[----:B------:R-:W-:Y:S01]  /*16c40*/  FADD.FTZ R44, R28, R41 ;  /* 0x000000291c2c7221 */ /* 0x000fe20000010000 */
[----:B------:R-:W-:Y:S02]  /*16c50*/  CS2R R76, SRZ ;  /* 0x00000000004c7805 */ /* 0x000fe4000001ff00 */
[----:B------:R-:W-:-:S02]  /*16c60*/  CS2R R72, SRZ ;  /* 0x0000000000487805 */ /* 0x000fc4000001ff00 */
[----:B------:R-:W-:Y:S01]  /*16c70*/  CS2R R68, SRZ ;  /* 0x0000000000447805 */ /* 0x000fe2000001ff00 */
[----:B------:R-:W-:Y:S01]  /*16c80*/  FADD.FTZ R41, R185, R44 ;  /* 0x0000002cb9297221 */ /* 0x000fe20000010000 */
[----:B------:R-:W-:Y:S01]  /*16c90*/  SHF.R.U32.HI R44, RZ, 0x1f, R221 ;  /* 0x0000001fff2c7819 */ /* 0x000fe200000116dd */
[----:B------:R-:W0:Y:S01]  /*16ca0*/  MUFU.EX2 R27, R27 ;  /* 0x0000001b001b7308 */ /* 0x000e220000000800 */
[----:B--2---:R-:W-:Y:S01]  /*16cb0*/  FADD.FTZ R39, R21, R6 ;  /* 0x0000000615277221 */ /* 0x004fe20000010000 */
[C---:B------:R-:W-:Y:S01]  /*16cc0*/  FADD.FTZ R42, R32.reuse, R41 ;  /* 0x00000029202a7221 */ /* 0x040fe20000010000 */
[----:B------:R-:W-:Y:S02]  /*16cd0*/  LEA.HI.SX32 R221, R221, R44, 0x1a ;  /* 0x0000002cdddd7211 */ /* 0x000fe400078fd2ff */
[----:B------:R-:W-:Y:S02]  /*16ce0*/  CS2R R64, SRZ ;  /* 0x0000000000407805 */ /* 0x000fe4000001ff00 */
[----:B------:R-:W-:Y:S01]  /*16cf0*/  F2FP.F16.F32.PACK_AB R185, R32, R185 ;  /* 0x000000b920b9723e */ /* 0x000fe200000000ff */
[----:B------:R-:W-:Y:S01]  /*16d00*/  FADD.FTZ R41, R187, R42 ;  /* 0x0000002abb297221 */ /* 0x000fe20000010000 */
[----:B------:R-:W-:Y:S01]  /*16d10*/  VIMNMX R221, R222, R221, !PT ;  /* 0x000000dddedd7248 */ /* 0x000fe20007fe0100 */
[----:B------:R-:W2:Y:S01]  /*16d20*/  MUFU.EX2 R188, R188 ;  /* 0x000000bc00bc7308 */ /* 0x000ea20000000800 */
[----:B-1----:R-:W-:Y:S01]  /*16d30*/  FADD.FTZ R6, R194, R39 ;  /* 0x00000027c2067221 */ /* 0x002fe20000010000 */
[----:B------:R-:W-:Y:S01]  /*16d40*/  FADD.FTZ R8, R34, R41 ;  /* 0x0000002922087221 */ /* 0x000fe20000010000 */
[----:B------:R-:W-:-:S02]  /*16d50*/  ISETP.GE.AND P3, PT, R10, R221, PT ;  /* 0x000000dd0a00720c */ /* 0x000fc40003f66270 */
[----:B------:R-:W-:Y:S02]  /*16d60*/  CS2R R60, SRZ ;  /* 0x00000000003c7805 */ /* 0x000fe4000001ff00 */
[----:B------:R-:W-:Y:S02]  /*16d70*/  F2FP.F16.F32.PACK_AB R187, R34, R187 ;  /* 0x000000bb22bb723e */ /* 0x000fe400000000ff */
[----:B------:R-:W-:Y:S02]  /*16d80*/  CS2R R56, SRZ ;  /* 0x0000000000387805 */ /* 0x000fe4000001ff00 */
[----:B------:R-:W-:Y:S01]  /*16d90*/  F2FP.F16.F32.PACK_AB R192, R21, R192 ;  /* 0x000000c015c0723e */ /* 0x000fe200000000ff */
[----:B------:R-:W1:Y:S01]  /*16da0*/  MUFU.EX2 R31, R31 ;  /* 0x0000001f001f7308 */ /* 0x000e620000000800 */
[C---:B0-----:R-:W-:Y:S01]  /*16db0*/  FADD.FTZ R39, R27.reuse, R6 ;  /* 0x000000061b277221 */ /* 0x041fe20000010000 */
[----:B------:R-:W-:Y:S02]  /*16dc0*/  F2FP.F16.F32.PACK_AB R194, R27, R194 ;  /* 0x000000c21bc2723e */ /* 0x000fe400000000ff */
[----:B------:R-:W-:-:S02]  /*16dd0*/  CS2R R52, SRZ ;  /* 0x0000000000347805 */ /* 0x000fc4000001ff00 */
[----:B------:R-:W-:Y:S02]  /*16de0*/  CS2R R48, SRZ ;  /* 0x0000000000307805 */ /* 0x000fe4000001ff00 */
[----:B------:R-:W-:Y:S02]  /*16df0*/  CS2R R46, SRZ ;  /* 0x00000000002e7805 */ /* 0x000fe4000001ff00 */
[----:B------:R-:W-:Y:S02]  /*16e00*/  CS2R R42, SRZ ;  /* 0x00000000002a7805 */ /* 0x000fe4000001ff00 */
[----:B------:R-:W-:Y:S01]  /*16e10*/  CS2R R26, SRZ ;  /* 0x00000000001a7805 */ /* 0x000fe2000001ff00 */
[----:B------:R-:W0:Y:S01]  /*16e20*/  MUFU.EX2 R190, R190 ;  /* 0x000000be00be7308 */ /* 0x000e220000000800 */
[----:B--2---:R-:W-:-:S07]  /*16e30*/  FADD.FTZ R6, R188, R39 ;  /* 0x00000027bc067221 */ /* 0x004fce0000010000 */
[----:B------:R-:W2:Y:S01]  /*16e40*/  MUFU.EX2 R35, R35 ;  /* 0x0000002300237308 */ /* 0x000ea20000000800 */
[C---:B-1----:R-:W-:Y:S01]  /*16e50*/  FADD.FTZ R39, R31.reuse, R6 ;  /* 0x000000061f277221 */ /* 0x042fe20000010000 */
[----:B------:R-:W-:Y:S02]  /*16e60*/  F2FP.F16.F32.PACK_AB R188, R31, R188 ;  /* 0x000000bc1fbc723e */ /* 0x000fe400000000ff */
[----:B------:R-:W-:-:S04]  /*16e70*/  CS2R R30, SRZ ;  /* 0x00000000001e7805 */ /* 0x000fc8000001ff00 */
[----:B------:R-:W-:Y:S01]  /*16e80*/  MUFU.EX2 R184, R184 ;  /* 0x000000b800b87308 */ /* 0x000fe20000000800 */
[----:B0-----:R-:W-:Y:S01]  /*16e90*/  FADD.FTZ R6, R190, R39 ;  /* 0x00000027be067221 */ /* 0x001fe20000010000 */
[----:B------:R-:W-:-:S06]  /*16ea0*/  FADD.FTZ R39, R181, R8 ;  /* 0x00000008b5277221 */ /* 0x000fcc0000010000 */
[----:B------:R0:W-:Y:S01]  /*16eb0*/  MUFU.EX2 R3, R75 ;  /* 0x0000004b00037308 */ /* 0x0001e20000000800 */
[----:B--2---:R-:W-:-:S07]  /*16ec0*/  F2FP.F16.F32.PACK_AB R190, R35, R190 ;  /* 0x000000be23be723e */ /* 0x004fce00000000ff */
[----:B------:R-:W1:Y:S01]  /*16ed0*/  MUFU.EX2 R36, R36 ;  /* 0x0000002400247308 */ /* 0x000e620000000800 */
[----:B0-----:R-:W-:-:S07]  /*16ee0*/  CS2R R74, SRZ ;  /* 0x00000000004a7805 */ /* 0x001fce000001ff00 */
[----:B------:R-:W-:Y:S08]  /*16ef0*/  MUFU.EX2 R186, R186 ;  /* 0x000000ba00ba7308 */ /* 0x000ff00000000800 */
[----:B------:R-:W0:Y:S01]  /*16f00*/  MUFU.EX2 R183, R183 ;  /* 0x000000b700b77308 */ /* 0x000e220000000800 */
[C---:B-1----:R-:W-:Y:S01]  /*16f10*/  FADD.FTZ R8, R36.reuse, R39 ;  /* 0x0000002724087221 */ /* 0x042fe20000010000 */
[----:B------:R-:W-:-:S06]  /*16f20*/  F2FP.F16.F32.PACK_AB R181, R36, R181 ;  /* 0x000000b524b5723e */ /* 0x000fcc00000000ff */
[----:B------:R1:W2:Y:S08]  /*16f30*/  MUFU.EX2 R7, R45 ;  /* 0x0000002d00077308 */ /* 0x0002b00000000800 */
[----:B------:R3:W-:Y:S01]  /*16f40*/  MUFU.EX2 R180, R33 ;  /* 0x0000002100b47308 */ /* 0x0007e20000000800 */
[----:B0-----:R-:W-:Y:S01]  /*16f50*/  FADD.FTZ R39, R183, R8 ;  /* 0x00000008b7277221 */ /* 0x001fe20000010000 */
[----:B-1----:R-:W-:-:S06]  /*16f60*/  CS2R R44, SRZ ;  /* 0x00000000002c7805 */ /* 0x002fcc000001ff00 */
[----:B------:R-:W0:Y:S01]  /*16f70*/  MUFU.EX2 R38, R38 ;  /* 0x0000002600267308 */ /* 0x000e220000000800 */
[----:B---3--:R-:W-:Y:S01]  /*16f80*/  FADD.FTZ R33, R35, R6 ;  /* 0x0000000623217221 */ /* 0x008fe20000010000 */
[----:B------:R-:W-:-:S03]  /*16f90*/  CS2R R34, SRZ ;  /* 0x0000000000227805 */ /* 0x000fc6000001ff00 */
[----:B------:R-:W-:Y:S01]  /*16fa0*/  FADD.FTZ R6, R184, R33 ;  /* 0x00000021b8067221 */ /* 0x000fe20000010000 */
[C---:B------:R-:W-:Y:S02]  /*16fb0*/  F2FP.F16.F32.PACK_AB R184, R3.reuse, R184 ;  /* 0x000000b803b8723e */ /* 0x040fe400000000ff */
[----:B------:R-:W1:Y:S01]  /*16fc0*/  MUFU.EX2 R71, R71 ;  /* 0x0000004700477308 */ /* 0x000e620000000800 */
[----:B------:R-:W-:Y:S01]  /*16fd0*/  FADD.FTZ R33, R3, R6 ;  /* 0x0000000603217221 */ /* 0x000fe20000010000 */
[----:B------:R-:W-:-:S03]  /*16fe0*/  IMAD.MOV.U32 R3, RZ, RZ, 0x3f800000 ;  /* 0x3f800000ff037424 */ /* 0x000fc600078e00ff */
[----:B------:R-:W-:Y:S01]  /*16ff0*/  FADD.FTZ R6, R186, R33 ;  /* 0x00000021ba067221 */ /* 0x000fe20000010000 */
[C---:B--2---:R-:W-:Y:S02]  /*17000*/  F2FP.F16.F32.PACK_AB R186, R7.reuse, R186 ;  /* 0x000000ba07ba723e */ /* 0x044fe400000000ff */
[----:B------:R-:W2:Y:S01]  /*17010*/  MUFU.EX2 R177, R177 ;  /* 0x000000b100b17308 */ /* 0x000ea20000000800 */
[----:B------:R-:W-:Y:S01]  /*17020*/  FADD.FTZ R6, R7, R6 ;  /* 0x0000000607067221 */ /* 0x000fe20000010000 */
[C---:B0-----:R-:W-:Y:S01]  /*17030*/  FADD.FTZ R8, R38.reuse, R39 ;  /* 0x0000002726087221 */ /* 0x041fe20000010000 */
[----:B------:R-:W-:Y:S02]  /*17040*/  F2FP.F16.F32.PACK_AB R183, R38, R183 ;  /* 0x000000b726b7723e */ /* 0x000fe400000000ff */
[----:B------:R-:W-:-:S03]  /*17050*/  CS2R R38, SRZ ;  /* 0x0000000000267805 */ /* 0x000fc6000001ff00 */
[----:B------:R-:W-:Y:S01]  /*17060*/  MUFU.EX2 R67, R67 ;  /* 0x0000004300437308 */ /* 0x000fe20000000800 */
[----:B-1----:R-:W-:-:S04]  /*17070*/  FADD.FTZ R33, R71, R6 ;  /* 0x0000000647217221 */ /* 0x002fc80000010000 */
[C---:B------:R-:W-:Y:S01]  /*17080*/  FADD.FTZ R6, R180.reuse, R33 ;  /* 0x00000021b4067221 */ /* 0x040fe20000010000 */
[----:B------:R-:W-:Y:S02]  /*17090*/  F2FP.F16.F32.PACK_AB R180, R180, R71 ;  /* 0x00000047b4b4723e */ /* 0x000fe400000000ff */
[----:B------:R-:W-:Y:S01]  /*170a0*/  CS2R R70, SRZ ;  /* 0x0000000000467805 */ /* 0x000fe2000001ff00 */
[----:B------:R-:W0:Y:S08]  /*170b0*/  MUFU.EX2 R179, R179 ;  /* 0x000000b300b37308 */ /* 0x000e300000000800 */
[----:B------:R2:W1:Y:S08]  /*170c0*/  MUFU.EX2 R182, R37 ;  /* 0x0000002500b67308 */ /* 0x0004700000000800 */
[----:B------:R-:W3:Y:S01]  /*170d0*/  MUFU.EX2 R63, R63 ;  /* 0x0000003f003f7308 */ /* 0x000ee20000000800 */
[----:B--2---:R-:W-:Y:S01]  /*170e0*/  FADD.FTZ R37, R177, R8 ;  /* 0x00000008b1257221 */ /* 0x004fe20000010000 */
[----:B------:R-:W-:-:S03]  /*170f0*/  F2FP.F16.F32.PACK_AB R177, R40, R177 ;  /* 0x000000b128b1723e */ /* 0x000fc600000000ff */
[----:B------:R-:W-:Y:S01]  /*17100*/  FADD.FTZ R8, R40, R37 ;  /* 0x0000002528087221 */ /* 0x000fe20000010000 */
[----:B------:R-:W-:Y:S02]  /*17110*/  CS2R R40, SRZ ;  /* 0x0000000000287805 */ /* 0x000fe4000001ff00 */
[----:B------:R-:W-:Y:S01]  /*17120*/  CS2R R36, SRZ ;  /* 0x0000000000247805 */ /* 0x000fe2000001ff00 */
[----:B------:R2:W4:Y:S01]  /*17130*/  MUFU.EX2 R176, R25 ;  /* 0x0000001900b07308 */ /* 0x0005220000000800 */
[----:B0-----:R-:W-:-:S07]  /*17140*/  FADD.FTZ R33, R179, R8 ;  /* 0x00000008b3217221 */ /* 0x001fce0000010000 */
[----:B------:R-:W0:Y:S01]  /*17150*/  MUFU.EX2 R95, R95 ;  /* 0x0000005f005f7308 */ /* 0x000e220000000800 */
[----:B--2---:R-:W-:-:S04]  /*17160*/  FADD.FTZ R25, R67, R6 ;  /* 0x0000000643197221 */ /* 0x004fc80000010000 */
[C---:B-1----:R-:W-:Y:S01]  /*17170*/  FADD.FTZ R8, R182.reuse, R25 ;  /* 0x00000019b6087221 */ /* 0x042fe20000010000 */
[----:B------:R-:W-:Y:S02]  /*17180*/  F2FP.F16.F32.PACK_AB R182, R182, R67 ;  /* 0x00000043b6b6723e */ /* 0x000fe400000000ff */
[----:B------:R-:W-:Y:S01]  /*17190*/  CS2R R66, SRZ ;  /* 0x0000000000427805 */ /* 0x000fe2000001ff00 */
[----:B------:R1:W2:Y:S01]  /*171a0*/  MUFU.EX2 R178, R29 ;  /* 0x0000001d00b27308 */ /* 0x0002a20000000800 */
[----:B---3--:R-:W-:Y:S01]  /*171b0*/  FADD.FTZ R9, R63, R8 ;  /* 0x000000083f097221 */ /* 0x008fe20000010000 */
[----:B------:R-:W-:-:S03]  /*171c0*/  CS2R R24, SRZ ;  /* 0x0000000000187805 */ /* 0x000fc6000001ff00 */
[C---:B----4-:R-:W-:Y:S01]  /*171d0*/  FADD.FTZ R8, R176.reuse, R9 ;  /* 0x00000009b0087221 */ /* 0x050fe20000010000 */
[----:B------:R-:W-:Y:S02]  /*171e0*/  F2FP.F16.F32.PACK_AB R176, R176, R63 ;  /* 0x0000003fb0b0723e */ /* 0x000fe400000000ff */
[----:B------:R-:W-:Y:S01]  /*171f0*/  CS2R R62, SRZ ;  /* 0x00000000003e7805 */ /* 0x000fe2000001ff00 */
[----:B------:R-:W3:Y:S01]  /*17200*/  MUFU.EX2 R14, R14 ;  /* 0x0000000e000e7308 */ /* 0x000ee20000000800 */
[----:B0-----:R-:W-:Y:S01]  /*17210*/  FADD.FTZ R7, R95, R8 ;  /* 0x000000085f077221 */ /* 0x001fe20000010000 */
[----:B-1----:R-:W-:-:S03]  /*17220*/  CS2R R28, SRZ ;  /* 0x00000000001c7805 */ /* 0x002fc6000001ff00 */
[C---:B--2---:R-:W-:Y:S01]  /*17230*/  FADD.FTZ R7, R178.reuse, R7 ;  /* 0x00000007b2077221 */ /* 0x044fe20000010000 */
[----:B------:R-:W-:Y:S02]  /*17240*/  F2FP.F16.F32.PACK_AB R178, R178, R95 ;  /* 0x0000005fb2b2723e */ /* 0x000fe400000000ff */
[----:B------:R-:W-:Y:S01]  /*17250*/  CS2R R94, SRZ ;  /* 0x00000000005e7805 */ /* 0x000fe2000001ff00 */
[C---:B---3--:R-:W-:Y:S01]  /*17260*/  FADD.FTZ R6, R14.reuse, R33 ;  /* 0x000000210e067221 */ /* 0x048fe20000010000 */
[----:B------:R-:W-:Y:S02]  /*17270*/  F2FP.F16.F32.PACK_AB R179, R14, R179 ;  /* 0x000000b30eb3723e */ /* 0x000fe400000000ff */
[----:B------:R-:W-:Y:S01]  /*17280*/  CS2R R32, SRZ ;  /* 0x0000000000207805 */ /* 0x000fe2000001ff00 */
[----:B------:R-:W-:Y:S06]  /*17290*/  @!P3 BRA `(.L_x_2690) ;  /* 0x000000540068b947 */ /* 0x000fec0003800000 */
[----:B------:R-:W-:Y:S01]  /*172a0*/  BSSY B1, `(.L_x_2690) ;  /* 0x0000559000017945 */ /* 0x000fe20003800000 */
[----:B------:R-:W-:Y:S01]  /*172b0*/  IMAD.MOV.U32 R8, RZ, RZ, R4 ;  /* 0x000000ffff087224 */ /* 0x000fe200078e0004 */
[----:B------:R-:W-:Y:S01]  /*172c0*/  MOV R12, R205 ;  /* 0x000000cd000c7202 */ /* 0x000fe20000000f00 */
[----:B------:R-:W-:Y:S02]  /*172d0*/  IMAD.MOV.U32 R9, RZ, RZ, R5 ;  /* 0x000000ffff097224 */ /* 0x000fe400078e0005 */
[----:B------:R-:W-:Y:S02]  /*172e0*/  IMAD.MOV.U32 R11, RZ, RZ, R208 ;  /* 0x000000ffff0b7224 */ /* 0x000fe400078e00d0 */
[----:B------:R-:W-:Y:S02]  /*172f0*/  IMAD.MOV.U32 R3, RZ, RZ, 0x3f800000 ;  /* 0x3f800000ff037424 */ /* 0x000fe400078e00ff */
[----:B------:R-:W-:-:S07]  /*17300*/  IMAD.MOV.U32 R119, RZ, RZ, RZ ;  /* 0x000000ffff777224 */ /* 0x000fce00078e00ff */
.L_x_2701:
[----:B------:R-:W-:-:S05]  /*17310*/  VIADD R0, R12, 0x1 ;  /* 0x000000010c007836 */ /* 0x000fca0000000000 */
[----:B------:R-:W-:-:S04]  /*17320*/  ISETP.NE.AND P3, PT, R0, 0x2, PT ;  /* 0x000000020000780c */ /* 0x000fc80003f65270 */
[----:B------:R-:W-:Y:S02]  /*17330*/  SEL R208, RZ, 0x1, P3 ;  /* 0x00000001ffd07807 */ /* 0x000fe40001800000 */
[----:B------:R-:W-:Y:S02]  /*17340*/  SEL R205, R0, RZ, P3 ;  /* 0x000000ff00cd7207 */ /* 0x000fe40001800000 */
[----:B------:R-:W-:Y:S01]  /*17350*/  LOP3.LUT R208, R11, R208, RZ, 0x3c, !PT ;  /* 0x000000d00bd07212 */ /* 0x000fe200078e3cff */
[----:B------:R-:W-:Y:S06]  /*17360*/  @!P0 BRA `(.L_x_2691) ;  /* 0x0000000000048947 */ /* 0x000fec0003800000 */
[----:B------:R-:W-:Y:S01]  /*17370*/  BPT.TRAP 0x1 ;  /* 0x000000040000795c */ /* 0x000fe20000300000 */
.L_x_2691:
[----:B------:R-:W-:Y:S01]  /*17380*/  IMAD R13, R205, 0x8, R16 ;  /* 0x00000008cd0d7824 */ /* 0x000fe200078e0210 */
[----:B------:R-:W-:-:S04]  /*17390*/  SHF.L.U32 R4, R208, 0x1f, RZ ;  /* 0x0000001fd0047819 */ /* 0x000fc800000006ff */
[----:B------:R0:W1:Y:S01]  /*173a0*/  SYNCS.PHASECHK.TRANS64.TRYWAIT P3, [R13+URZ+0x36830], R4 ;  /* 0x036830040d0075a7 */ /* 0x000062000806017f */
[----:B------:R-:W-:Y:S05]  /*173b0*/  @!P0 BRA `(.L_x_2692) ;  /* 0x0000000000048947 */ /* 0x000fea0003800000 */
[----:B------:R-:W-:Y:S01]  /*173c0*/  BPT.TRAP 0x1 ;  /* 0x000000040000795c */ /* 0x000fe20000300000 */
.L_x_2692:
[----:B------:R-:W-:Y:S01]  /*173d0*/  IMAD R0, R205, 0xa80, R220 ;  /* 0x00000a80cd007824 */ /* 0x000fe200078e02dc */
[----:B------:R-:W-:Y:S03]  /*173e0*/  BSSY B2, `(.L_x_2693) ;  /* 0x0000006000027945 */ /* 0x000fe60003800000 */
[C---:B------:R-:W-:Y:S02]  /*173f0*/  VIADD R20, R0.reuse, 0x80 ;  /* 0x0000008000147836 */ /* 0x040fe40000000000 */
[----:B------:R-:W-:Y:S01]  /*17400*/  VIADD R120, R0, 0x100 ;  /* 0x0000010000787836 */ /* 0x000fe20000000000 */
[----:B-1----:R-:W-:Y:S06]  /*17410*/  @P3 BRA `(.L_x_2694) ;  /* 0x0000000000083947 */ /* 0x002fec0003800000 */
[----:B------:R-:W1:Y:S02]  /*17420*/  SYNCS.PHASECHK.TRANS64.TRYWAIT P3, [R13+URZ+0x36830], R4 ;  /* 0x036830040d0075a7 */ /* 0x000e64000806017f */
[----:B-1----:R-:W-:Y:S05]  /*17430*/  @!P3 BRA `(.L_x_2695) ;  /* 0x0000018800a8b947 */ /* 0x002fea0003800000 */
.L_x_2694:
[----:B------:R-:W-:Y:S05]  /*17440*/  BSYNC B2 ;  /* 0x0000000000027941 */ /* 0x000fea0003800000 */
.L_x_2693:
[----:B------:R-:W2:Y:S04]  /*17450*/  LDL.64 R14, [R1+0x30] ;  /* 0x00003000010e7983 */ /* 0x000ea80000100a00 */
[----:B------:R-:W3:Y:S01]  /*17460*/  LDL.64 R122, [R1+0x38] ;  /* 0x00003800017a7983 */ /* 0x000ee20000100a00 */
        /* <DEDUP_REMOVED lines=11> */
[----:B------:R-:W-:Y:S01]  /*17520*/  IMAD.MOV.U32 R15, RZ, RZ, 0x40000040 ;  /* 0x40000040ff0f7424 */ /* 0x000fe200078e00ff */
[----:B------:R-:W-:Y:S02]  /*17530*/  R2UR UR42, R14 ;  /* 0x000000000e2a72ca */ /* 0x000fe400000e0000 */
[----:B------:R-:W-:Y:S02]  /*17540*/  MOV R14, R0 ;  /* 0x00000000000e7202 */ /* 0x000fe40000000f00 */
        /* <DEDUP_REMOVED lines=28> */
[----:B------:R-:W-:Y:S01]  /*17710*/  VIADD R120, R0, 0x280 ;  /* 0x0000028000787836 */ /* 0x000fe20000000000 */
[----:B------:R-:W-:Y:S02]  /*17720*/  WARPGROUP.DEPBAR.LE gsb0, 0x0 ;  /* 0x00008000000079c5 */ /* 0x000fe40000010000 */
[----:B------:R-:W-:-:S06]  /*17730*/  WARPGROUP.ARRIVE ;  /* 0x00000000000079c5 */ /* 0x000fcc0000000000 */
[----:B------:R-:W-:Y:S01]  /*17740*/  HGMMA.64x16x16.F32 R136, gdesc[UR12], RZ, !UPT, gsb0 ;  /* 0x002000000c8879f0 */ /* 0x000fe2000c0008ff */
[----:B------:R-:W-:Y:S01]  /*17750*/  IMAD.MOV.U32 R121, RZ, RZ, 0x40000040 ;  /* 0x40000040ff797424 */ /* 0x000fe200078e00ff */
[----:B------:R-:W-:-:S04]  /*17760*/  R2UR UR10, R120 ;  /* 0x00000000780a72ca */ /* 0x000fc800000e0000 */
[----:B------:R-:W-:Y:S01]  /*17770*/  R2UR UR11, R121 ;  /* 0x00000000790b72ca */ /* 0x000fe200000e0000 */
[----:B------:R-:W-:Y:S01]  /*17780*/  UMOV UR8, UR28 ;  /* 0x0000001c00087c82 */ /* 0x000fe20008000000 */
[----:B------:R-:W-:Y:S01]  /*17790*/  UMOV UR9, UR29 ;  /* 0x0000001d00097c82 */ /* 0x000fe20008000000 */
[----:B------:R-:W-:Y:S02]  /*177a0*/  WARPGROUP.DEPBAR.LE gsb0, 0x0 ;  /* 0x00008000000079c5 */ /* 0x000fe40000010000 */
[----:B------:R-:W-:-:S08]  /*177b0*/  WARPGROUP.ARRIVE ;  /* 0x00000000000079c5 */ /* 0x000fd00000000000 */
[----:B------:R-:W-:Y:S01]  /*177c0*/  HGMMA.64x16x16.F32 R128, gdesc[UR8], RZ, !UPT, gsb0 ;  /* 0x00200000088079f0 */ /* 0x000fe2000c0008ff */
[C---:B------:R-:W-:Y:S01]  /*177d0*/  VIADD R120, R0.reuse, 0x182 ;  /* 0x0000018200787836 */ /* 0x040fe20000000000 */
[----:B------:R-:W-:Y:S01]  /*177e0*/  IADD3 R14, R0, 0x300, RZ ;  /* 0x00000300000e7810 */ /* 0x000fe20007ffe0ff */
[----:B------:R-:W-:Y:S01]  /*177f0*/  IMAD.MOV.U32 R121, RZ, RZ, 0x40000040 ;  /* 0x40000040ff797424 */ /* 0x000fe200078e00ff */
        /* <DEDUP_REMOVED lines=85> */
[----:B------:R-:W-:Y:S01]  /*17d50*/  IMAD.MOV.U32 R15, RZ, RZ, 0x40000040 ;  /* 0x40000040ff0f7424 */ /* 0x000fe200078e00ff */
[----:B------:R-:W-:-:S04]  /*17d60*/  R2UR UR10, R14 ;  /* 0x000000000e0a72ca */ /* 0x000fc800000e0000 */
        /* <DEDUP_REMOVED lines=188> */
[----:B------:R-:W2:Y:S01]  /*18930*/  LDL.64 R20, [R1] ;  /* 0x0000000001147983 */ /* 0x000ea20000100a00 */
        /* <DEDUP_REMOVED lines=133> */
[----:B------:R-:W-:Y:S01]  /*19190*/  IMAD.MOV.U32 R5, RZ, RZ, 0x40000040 ;  /* 0x40000040ff057424 */ /* 0x000fe200078e00ff */
[----:B------:R-:W-:Y:S01]  /*191a0*/  R2UR UR44, R4 ;  /* 0x00000000042c72ca */ /* 0x000fe200000e0000 */
[----:B------:R-:W-:-:S03]  /*191b0*/  VIADD R4, R0, 0x406 ;  /* 0x0000040600047836 */ /* 0x000fc60000000000 */
        /* <DEDUP_REMOVED lines=395> */
.L_x_2696:
[----:B------:R-:W-:Y:S01]  /*1aa70*/  SHF.L.U32 R0, R11, 0x1f, RZ ;  /* 0x0000001f0b007819 */ /* 0x000fe200000006ff */
[----:B------:R-:W-:-:S04]  /*1aa80*/  IMAD R11, R12, 0x8, R16 ;  /* 0x000000080c0b7824 */ /* 0x000fc800078e0210 */
[----:B------:R0:W1:Y:S01]  /*1aa90*/  SYNCS.PHASECHK.TRANS64.TRYWAIT P3, [R11+URZ+0x36850], R0 ;  /* 0x036850000b0075a7 */ /* 0x000062000806017f */
[----:B------:R-:W-:Y:S05]  /*1aaa0*/  @!P0 BRA `(.L_x_2697) ;  /* 0x0000000000048947 */ /* 0x000fea0003800000 */
[----:B------:R-:W-:Y:S01]  /*1aab0*/  BPT.TRAP 0x1 ;  /* 0x000000040000795c */ /* 0x000fe20000300000 */
.L_x_2697:
[----:B------:R-:W-:Y:S04]  /*1aac0*/  BSSY B2, `(.L_x_2698) ;  /* 0x0000004000027945 */ /* 0x000fe80003800000 */
[----:B-1----:R-:W-:Y:S05]  /*1aad0*/  @P3 BRA `(.L_x_2699) ;  /* 0x0000000000083947 */ /* 0x002fea0003800000 */
[----:B------:R-:W1:Y:S02]  /*1aae0*/  SYNCS.PHASECHK.TRANS64.TRYWAIT P3, [R11+URZ+0x36850], R0 ;  /* 0x036850000b0075a7 */ /* 0x000e64000806017f */
[----:B-1----:R-:W-:Y:S05]  /*1aaf0*/  @!P3 BRA `(.L_x_2700) ;  /* 0x00000154000cb947 */ /* 0x002fea0003800000 */
.L_x_2699:
[----:B------:R-:W-:Y:S05]  /*1ab00*/  BSYNC B2 ;  /* 0x0000000000027941 */ /* 0x000fea0003800000 */
.L_x_2698:
[----:B01----:R-:W-:Y:S01]  /*1ab10*/  VIADD R0, R16, 0x400 ;  /* 0x0000040010007836 */ /* 0x003fe20000000000 */
[----:B------:R-:W-:Y:S01]  /*1ab20*/  WARPGROUP.ARRIVE ;  /* 0x00000000000079c5 */ /* 0x000fe20000000000 */
[----:B------:R-:W-:Y:S01]  /*1ab30*/  IMAD.MOV.U32 R3, RZ, RZ, 0x40000040 ;  /* 0x40000040ff037424 */ /* 0x000fe200078e00ff */
[----:B------:R-:W-:Y:S01]  /*1ab40*/  ULDC UR4, c[0x0][0x988] ;  /* 0x0002620000047ab9 */ /* 0x000fe20000000800 */
[----:B------:R-:W-:Y:S01]  /*1ab50*/  IMAD.MOV.U32 R5, RZ, RZ, 0x40000040 ;  /* 0x40000040ff057424 */ /* 0x000fe200078e00ff */
[----:B------:R-:W-:Y:S01]  /*1ab60*/  SHF.R.U32.HI R0, RZ, 0x4, R0 ;  /* 0x00000004ff007819 */ /* 0x000fe20000011600 */
[----:B------:R-:W-:Y:S01]  /*1ab70*/  @!P1 VIADD R11, R11, 0x36860 ;  /* 0x000368600b0b9836 */ /* 0x000fe20000000000 */
[----:B------:R-:W-:Y:S02]  /*1ab80*/  R2UR UR7, R3 ;  /* 0x00000000030772ca */ /* 0x000fe400000e0000 */
[----:B------:R-:W-:Y:S01]  /*1ab90*/  LOP3.LUT R0, R0, 0x3fff, RZ, 0xc0, !PT ;  /* 0x00003fff00007812 */ /* 0x000fe200078ec0ff */
[----:B------:R-:W0:Y:S01]  /*1aba0*/  @P2 LDC R3, c[0x0][0x450] ;  /* 0x00011400ff032b82 */ /* 0x000e220000000800 */
[----:B------:R-:W-:-:S02]  /*1abb0*/  @!P1 IADD3 R13, R13, 0x36840, RZ ;  /* 0x000368400d0d9810 */ /* 0x000fc40007ffe0ff */
[----:B------:R-:W-:Y:S02]  /*1abc0*/  LOP3.LUT R0, R0, 0x3800000, RZ, 0xfc, !PT ;  /* 0x0380000000007812 */ /* 0x000fe400078efcff */
[----:B------:R-:W-:Y:S02]  /*1abd0*/  @!P1 PRMT R13, RZ, 0x654, R13 ;  /* 0x00000654ff0d9816 */ /* 0x000fe4000000000d */
[----:B------:R-:W-:Y:S01]  /*1abe0*/  @!P1 PRMT R11, RZ, 0x654, R11 ;  /* 0x00000654ff0b9816 */ /* 0x000fe2000000000b */
[----:B------:R-:W-:Y:S02]  /*1abf0*/  IMAD R2, R12, 0xa80, R0 ;  /* 0x00000a800c027824 */ /* 0x000fe400078e0200 */
[----:B------:R-:W-:Y:S02]  /*1ac00*/  IMAD.IADD R0, R227, 0x1, R223 ;  /* 0x00000001e3007824 */ /* 0x000fe400078e02df */
[C---:B------:R-:W-:Y:S01]  /*1ac10*/  VIADD R4, R2.reuse, 0x80 ;  /* 0x0000008002047836 */ /* 0x040fe20000000000 */
[----:B------:R-:W-:-:S13]  /*1ac20*/  R2UR UR6, R2 ;  /* 0x00000000020672ca */ /* 0x000fda00000e0000 */
        /* <DEDUP_REMOVED lines=16> */
[----:B------:R-:W1:Y:S01]  /*1ad30*/  @P2 LDC R4, c[0x0][0x44c] ;  /* 0x00011300ff042b82 */ /* 0x000e620000000800 */
[----:B------:R-:W-:Y:S01]  /*1ad40*/  R2UR UR7, R5 ;  /* 0x00000000050772ca */ /* 0x000fe200000e0000 */
[----:B------:R-:W-:Y:S02]  /*1ad50*/  IMAD.MOV.U32 R5, RZ, RZ, 0x40000040 ;  /* 0x40000040ff057424 */ /* 0x000fe400078e00ff */
[----:B-1----:R-:W-:-:S05]  /*1ad60*/  @P2 IMAD.HI.U32 R4, R0, R4, RZ ;  /* 0x0000000400042227 */ /* 0x002fca00078e00ff */
[----:B0-----:R-:W-:Y:S01]  /*1ad70*/  @P2 SHF.R.U32.HI R0, RZ, R3, R4 ;  /* 0x00000003ff002219 */ /* 0x001fe20000011604 */
[----:B------:R-:W-:Y:S02]  /*1ad80*/  VIADD R4, R2, 0x200 ;  /* 0x0000020002047836 */ /* 0x000fe40000000000 */
[----:B------:R-:W-:Y:S02]  /*1ad90*/  IMAD R3, R10, -0x70, RZ ;  /* 0xffffff900a037824 */ /* 0x000fe400078e02ff */
[----:B------:R-:W-:Y:S03]  /*1ada0*/  SHFL.IDX PT, R12, R0, 0x1, 0x1c1f ;  /* 0x003c1f00000c7f89 */ /* 0x000fe600000e0000 */
[----:B------:R-:W-:-:S04]  /*1adb0*/  IADD3 R3, -R225, 0x1, R3 ;  /* 0x00000001e1037810 */ /* 0x000fc80007ffe103 */
[----:B------:R-:W-:Y:S01]  /*1adc0*/  IADD3 R3, -R224, R3, R226 ;  /* 0x00000003e0037210 */ /* 0x000fe20007ffe1e2 */
[----:B------:R-:W-:Y:S02]  /*1add0*/  WARPGROUP.DEPBAR.LE gsb0, 0x0 ;  /* 0x00008000000079c5 */ /* 0x000fe40000010000 */
[----:B------:R-:W-:-:S06]  /*1ade0*/  WARPGROUP.ARRIVE ;  /* 0x00000000000079c5 */ /* 0x000fcc0000000000 */
[----:B------:R-:W-:Y:S01]  /*1adf0*/  HGMMA.64x192x16.F32 R24, R188, gdesc[UR4].tnspB, R24, gsb0 ;  /* 0x42e00004bc187df0 */ /* 0x000fe20008000818 */
[----:B------:R-:W-:Y:S02]  /*1ae00*/  R2UR UR6, R4 ;  /* 0x00000000040672ca */ /* 0x000fe400000e0000 */
[----:B------:R0:W1:Y:S01]  /*1ae10*/  SHFL.IDX PT, R4, R0, RZ, 0x1c1f ;  /* 0x001c1fff00047589 */ /* 0x00006200000e0000 */
[----:B------:R-:W-:Y:S01]  /*1ae20*/  R2UR UR7, R5 ;  /* 0x00000000050772ca */ /* 0x000fe200000e0000 */
[----:B0-----:R-:W-:Y:S01]  /*1ae30*/  IMAD.U32 R0, RZ, RZ, UR4 ;  /* 0x00000004ff007e24 */ /* 0x001fe2000f8e00ff */
[----:B-1----:R-:W-:-:S04]  /*1ae40*/  IADD3 R4, R3, R4, RZ ;  /* 0x0000000403047210 */ /* 0x002fc80007ffe0ff */
        /* <DEDUP_REMOVED lines=81> */
[----:B------:R-:W-:Y:S02]  /*1b360*/  FSEL R125, R125, -INF , P5 ;  /* 0xff8000007d7d7808 */ /* 0x000fe40002800000 */
[----:B------:R-:W-:-:S04]  /*1b370*/  FMNMX.FTZ R5, R124, R5, !PT ;  /* 0x000000057c057209 */ /* 0x000fc80007810000 */
[----:B------:R-:W-:Y:S01]  /*1b380*/  FMNMX.FTZ R14, R125, R5, !PT ;  /* 0x000000057d0e7209 */ /* 0x000fe20007810000 */
[----:B------:R-:W-:-:S04]  /*1b390*/  IMAD.MOV.U32 R5, RZ, RZ, 0x40000040 ;  /* 0x40000040ff057424 */ /* 0x000fc800078e00ff */
[----:B------:R-:W0:Y:S01]  /*1b3a0*/  SHFL.BFLY PT, R4, R14, 0x2, 0x1f ;  /* 0x0c401f000e047f89 */ /* 0x000e2200000e0000 */
[----:B------:R-:W-:Y:S02]  /*1b3b0*/  WARPGROUP.DEPBAR.LE gsb0, 0x0 ;  /* 0x00008000000079c5 */ /* 0x000fe40000010000 */
[----:B------:R-:W-:-:S06]  /*1b3c0*/  WARPGROUP.ARRIVE ;  /* 0x00000000000079c5 */ /* 0x000fcc0000000000 */
[----:B------:R-:W-:Y:S01]  /*1b3d0*/  HGMMA.64x192x16.F32 R24, R184, gdesc[UR4].tnspB, R24, gsb0 ;  /* 0x42e00004b8187df0 */ /* 0x000fe20008000818 */
[----:B------:R-:W-:Y:S02]  /*1b3e0*/  R2UR UR7, R5 ;  /* 0x00000000050772ca */ /* 0x000fe400000e0000 */
[----:B0-----:R-:W-:Y:S01]  /*1b3f0*/  FMNMX.FTZ R14, R14, R4, !PT ;  /* 0x000000040e0e7209 */ /* 0x001fe20007810000 */
[----:B------:R-:W-:-:S04]  /*1b400*/  VIADD R4, R2, 0x280 ;  /* 0x0000028002047836 */ /* 0x000fc80000000000 */
[----:B------:R-:W0:Y:S01]  /*1b410*/  SHFL.BFLY PT, R15, R14, 0x1, 0x1f ;  /* 0x0c201f000e0f7f89 */ /* 0x000e2200000e0000 */
[----:B------:R-:W-:Y:S01]  /*1b420*/  R2UR UR6, R4 ;  /* 0x00000000040672ca */ /* 0x000fe200000e0000 */
[----:B------:R-:W-:-:S05]  /*1b430*/  IMAD.IADD R4, R3, 0x1, R12 ;  /* 0x0000000103047824 */ /* 0x000fca00078e020c */
        /* <DEDUP_REMOVED lines=8> */
[----:B------:R-:W-:Y:S02]  /*1b4c0*/  FSEL R175, R175, -INF , P5 ;  /* 0xff800000afaf7808 */ /* 0x000fe40002800000 */
[----:B0-----:R-:W-:Y:S02]  /*1b4d0*/  FMNMX.FTZ R5, R14, R15, !PT ;  /* 0x0000000f0e057209 */ /* 0x001fe40007810000 */
[C---:B------:R-:W-:Y:S02]  /*1b4e0*/  ISETP.GT.AND P4, PT, R4.reuse, 0x10, PT ;  /* 0x000000100400780c */ /* 0x040fe40003f84270 */
[C---:B------:R-:W-:Y:S01]  /*1b4f0*/  FSETP.NEU.FTZ.AND P3, PT, R5.reuse, -INF , PT ;  /* 0xff8000000500780b */ /* 0x040fe20003f7d000 */
[----:B------:R-:W-:Y:S01]  /*1b500*/  FMUL.FTZ R14, R5, R0 ;  /* 0x00000000050e7220 */ /* 0x000fe20000410000 */
[----:B------:R-:W-:-:S02]  /*1b510*/  ISETP.GT.AND P5, PT, R4, 0x11, PT ;  /* 0x000000110400780c */ /* 0x000fc40003fa4270 */
[----:B------:R-:W-:Y:S02]  /*1b520*/  FSEL R162, R162, -INF , P4 ;  /* 0xff800000a2a27808 */ /* 0x000fe40002000000 */
[----:B------:R-:W-:Y:S02]  /*1b530*/  FSEL R3, R14, RZ, P3 ;  /* 0x000000ff0e037208 */ /* 0x000fe40001800000 */
[----:B------:R-:W-:Y:S02]  /*1b540*/  FMNMX.FTZ R14, R171, R12, !PT ;  /* 0x0000000cab0e7209 */ /* 0x000fe40007810000 */
        /* <DEDUP_REMOVED lines=16> */
[----:B------:R-:W-:Y:S01]  /*1b650*/  FSEL R167, R167, -INF , P5 ;  /* 0xff800000a7a77808 */ /* 0x000fe20002800000 */
[-CC-:B------:R-:W-:Y:S01]  /*1b660*/  FFMA.FTZ R202, R172, R0.reuse, -R3.reuse ;  /* 0x00000000acca7223 */ /* 0x180fe20000010803 */
[----:B------:R-:W-:Y:S01]  /*1b670*/  ISETP.GT.AND P4, PT, R4, 0x20, PT ;  /* 0x000000200400780c */ /* 0x000fe20003f84270 */
[-CC-:B------:R-:W-:Y:S01]  /*1b680*/  FFMA.FTZ R173, R173, R0.reuse, -R3.reuse ;  /* 0x00000000adad7223 */ /* 0x180fe20000010803 */
[----:B------:R-:W-:Y:S01]  /*1b690*/  FMNMX.FTZ R15, R166, R15, !PT ;  /* 0x0000000fa60f7209 */ /* 0x000fe20007810000 */
[-CC-:B------:R-:W-:Y:S01]  /*1b6a0*/  FFMA.FTZ R161, R161, R0.reuse, -R3.reuse ;  /* 0x00000000a1a17223 */ /* 0x180fe20000010803 */
[----:B------:R-:W-:Y:S01]  /*1b6b0*/  ISETP.GT.AND P5, PT, R4, 0x21, PT ;  /* 0x000000210400780c */ /* 0x000fe20003fa4270 */
[-CC-:B------:R-:W-:Y:S01]  /*1b6c0*/  FFMA.FTZ R198, R164, R0.reuse, -R3.reuse ;  /* 0x00000000a4c67223 */ /* 0x180fe20000010803 */
[----:B------:R-:W-:Y:S01]  /*1b6d0*/  FSEL R154, R154, -INF , P4 ;  /* 0xff8000009a9a7808 */ /* 0x000fe20002000000 */
        /* <DEDUP_REMOVED lines=10> */
[----:B------:R-:W-:Y:S01]  /*1b780*/  FFMA.FTZ R125, R125, R0, -R3 ;  /* 0x000000007d7d7223 */ /* 0x000fe20000010803 */
[----:B------:R-:W-:Y:S01]  /*1b790*/  FSEL R158, R158, -INF , P4 ;  /* 0xff8000009e9e7808 */ /* 0x000fe20002000000 */
[----:B------:R-:W-:Y:S01]  /*1b7a0*/  MUFU.EX2 R200, R200 ;  /* 0x000000c800c87308 */ /* 0x000fe20000000800 */
[----:B------:R-:W-:-:S02]  /*1b7b0*/  FMNMX.FTZ R20, R155, R15, !PT ;  /* 0x0000000f9b147209 */ /* 0x000fc40007810000 */
[----:B------:R-:W-:Y:S02]  /*1b7c0*/  FSEL R159, R159, -INF , P5 ;  /* 0xff8000009f9f7808 */ /* 0x000fe40002800000 */
[----:B------:R-:W-:Y:S02]  /*1b7d0*/  ISETP.GT.AND P4, PT, R4, 0x30, PT ;  /* 0x000000300400780c */ /* 0x000fe40003f84270 */
[----:B------:R-:W-:Y:S01]  /*1b7e0*/  FMNMX.FTZ R20, R158, R20, !PT ;  /* 0x000000149e147209 */ /* 0x000fe20007810000 */
[----:B------:R-:W-:Y:S01]  /*1b7f0*/  MUFU.EX2 R12, R169 ;  /* 0x000000a9000c7308 */ /* 0x000fe20000000800 */
[----:B------:R-:W-:Y:S02]  /*1b800*/  ISETP.GT.AND P5, PT, R4, 0x31, PT ;  /* 0x000000310400780c */ /* 0x000fe40003fa4270 */
[----:B------:R-:W-:Y:S02]  /*1b810*/  FSEL R146, R146, -INF , P4 ;  /* 0xff80000092927808 */ /* 0x000fe40002000000 */
[----:B------:R-:W-:-:S02]  /*1b820*/  FMNMX.FTZ R20, R159, R20, !PT ;  /* 0x000000149f147209 */ /* 0x000fc40007810000 */
[----:B------:R-:W-:Y:S01]  /*1b830*/  ISETP.GT.AND P4, PT, R4, 0x38, PT ;  /* 0x000000380400780c */ /* 0x000fe20003f84270 */
[----:B------:R-:W-:Y:S01]  /*1b840*/  MUFU.EX2 R202, R202 ;  /* 0x000000ca00ca7308 */ /* 0x000fe20000000800 */
[----:B------:R-:W-:Y:S02]  /*1b850*/  FSEL R147, R147, -INF , P5 ;  /* 0xff80000093937808 */ /* 0x000fe40002800000 */
[----:B------:R-:W-:Y:S02]  /*1b860*/  FMNMX.FTZ R20, R146, R20, !PT ;  /* 0x0000001492147209 */ /* 0x000fe40007810000 */
[----:B------:R-:W-:Y:S02]  /*1b870*/  ISETP.GT.AND P5, PT, R4, 0x39, PT ;  /* 0x000000390400780c */ /* 0x000fe40003fa4270 */
        /* <DEDUP_REMOVED lines=18> */
[C---:B------:R-:W-:Y:S02]  /*1b9a0*/  ISETP.GT.AND P4, PT, R4.reuse, 0x50, PT ;  /* 0x000000500400780c */ /* 0x040fe40003f84270 */
[----:B------:R-:W-:Y:S02]  /*1b9b0*/  FSEL R143, R143, -INF , P5 ;  /* 0xff8000008f8f7808 */ /* 0x000fe40002800000 */
[----:B------:R-:W-:Y:S01]  /*1b9c0*/  ISETP.GT.AND P5, PT, R4, 0x51, PT ;  /* 0x000000510400780c */ /* 0x000fe20003fa4270 */
[----:B------:R0:W-:Y:S08]  /*1b9d0*/  MUFU.EX2 R21, R153 ;  /* 0x0000009900157308 */ /* 0x0001f00000000800 */
[----:B------:R-:W-:Y:S01]  /*1b9e0*/  MUFU.EX2 R20, R165 ;  /* 0x000000a500147308 */ /* 0x000fe20000000800 */
[----:B0-----:R-:W-:-:S02]  /*1b9f0*/  FMNMX.FTZ R153, R142, R152, !PT ;  /* 0x000000988e997209 */ /* 0x001fc40007810000 */
[----:B------:R-:W-:Y:S02]  /*1ba00*/  FSEL R152, R130, -INF , P4 ;  /* 0xff80000082987808 */ /* 0x000fe40002000000 */
[----:B------:R-:W-:Y:S02]  /*1ba10*/  FMNMX.FTZ R130, R143, R153, !PT ;  /* 0x000000998f827209 */ /* 0x000fe40007810000 */
[----:B------:R-:W-:Y:S01]  /*1ba20*/  ISETP.GT.AND P4, PT, R4, 0x58, PT ;  /* 0x000000580400780c */ /* 0x000fe20003f84270 */
[----:B------:R-:W-:Y:S01]  /*1ba30*/  MUFU.EX2 R192, R192 ;  /* 0x000000c000c07308 */ /* 0x000fe20000000800 */
[----:B------:R-:W-:Y:S02]  /*1ba40*/  FSEL R153, R131, -INF , P5 ;  /* 0xff80000083997808 */ /* 0x000fe40002800000 */
[----:B------:R-:W-:Y:S02]  /*1ba50*/  FMNMX.FTZ R130, R152, R130, !PT ;  /* 0x0000008298827209 */ /* 0x000fe40007810000 */
[----:B------:R-:W-:-:S02]  /*1ba60*/  ISETP.GT.AND P5, PT, R4, 0x59, PT ;  /* 0x000000590400780c */ /* 0x000fc40003fa4270 */
[----:B------:R-:W-:Y:S01]  /*1ba70*/  FSEL R156, R134, -INF , P4 ;  /* 0xff800000869c7808 */ /* 0x000fe20002000000 */
[----:B------:R-:W-:Y:S01]  /*1ba80*/  FFMA.FTZ R134, R141, R0, -R3 ;  /* 0x000000008d867223 */ /* 0x000fe20000010803 */
[----:B------:R-:W-:Y:S01]  /*1ba90*/  FMNMX.FTZ R131, R153, R130, !PT ;  /* 0x0000008299837209 */ /* 0x000fe20007810000 */
[----:B------:R-:W-:Y:S01]  /*1baa0*/  MUFU.EX2 R194, R194 ;  /* 0x000000c200c27308 */ /* 0x000fe20000000800 */
[----:B------:R-:W-:Y:S02]  /*1bab0*/  FSEL R135, R135, -INF , P5 ;  /* 0xff80000087877808 */ /* 0x000fe40002800000 */
[----:B------:R-:W-:Y:S02]  /*1bac0*/  ISETP.GT.AND P4, PT, R4, 0x60, PT ;  /* 0x000000600400780c */ /* 0x000fe40003f84270 */
[----:B------:R-:W-:Y:S02]  /*1bad0*/  FMNMX.FTZ R131, R156, R131, !PT ;  /* 0x000000839c837209 */ /* 0x000fe40007810000 */
[----:B------:R-:W-:Y:S01]  /*1bae0*/  ISETP.GT.AND P5, PT, R4, 0x61, PT ;  /* 0x000000610400780c */ /* 0x000fe20003fa4270 */
[----:B------:R0:W-:Y:S01]  /*1baf0*/  MUFU.EX2 R130, R157 ;  /* 0x0000009d00827308 */ /* 0x0001e20000000800 */
[----:B------:R-:W-:-:S02]  /*1bb00*/  FMNMX.FTZ R131, R135, R131, !PT ;  /* 0x0000008387837209 */ /* 0x000fc40007810000 */
[----:B------:R-:W-:Y:S02]  /*1bb10*/  FSEL R144, R123, -INF , P5 ;  /* 0xff8000007b907808 */ /* 0x000fe40002800000 */
[----:B------:R-:W-:-:S03]  /*1bb20*/  ISETP.GT.AND P5, PT, R4, 0x69, PT ;  /* 0x000000690400780c */ /* 0x000fc60003fa4270 */
[----:B------:R-:W-:Y:S01]  /*1bb30*/  MUFU.EX2 R188, R188 ;  /* 0x000000bc00bc7308 */ /* 0x000fe20000000800 */
[----:B0-----:R-:W-:Y:S02]  /*1bb40*/  FSEL R157, R122, -INF , P4 ;  /* 0xff8000007a9d7808 */ /* 0x001fe40002000000 */
[----:B------:R-:W-:Y:S02]  /*1bb50*/  ISETP.GT.AND P4, PT, R4, 0x68, PT ;  /* 0x000000680400780c */ /* 0x000fe40003f84270 */
[----:B------:R-:W-:Y:S02]  /*1bb60*/  FMNMX.FTZ R131, R157, R131, !PT ;  /* 0x000000839d837209 */ /* 0x000fe40007810000 */
[----:B------:R-:W-:Y:S01]  /*1bb70*/  FSEL R160, R126, -INF , P4 ;  /* 0xff8000007ea07808 */ /* 0x000fe20002000000 */
[-CC-:B------:R-:W-:Y:S01]  /*1bb80*/  FFMA.FTZ R126, R145, R0.reuse, -R3.reuse ;  /* 0x00000000917e7223 */ /* 0x180fe20000010803 */
[----:B------:R-:W-:Y:S01]  /*1bb90*/  FMNMX.FTZ R131, R144, R131, !PT ;  /* 0x0000008390837209 */ /* 0x000fe20007810000 */
[----:B------:R-:W-:Y:S01]  /*1bba0*/  MUFU.EX2 R190, R190 ;  /* 0x000000be00be7308 */ /* 0x000fe20000000800 */
[----:B------:R-:W-:Y:S01]  /*1bbb0*/  FSEL R145, R127, -INF , P5 ;  /* 0xff8000007f917808 */ /* 0x000fe20002800000 */
[----:B------:R-:W-:Y:S01]  /*1bbc0*/  FFMA.FTZ R127, R149, R0, -R3 ;  /* 0x00000000957f7223 */ /* 0x000fe20000010803 */
[----:B------:R-:W-:-:S02]  /*1bbd0*/  WARPGROUP.DEPBAR.LE gsb0, 0x0 ;  /* 0x00008000000079c5 */ /* 0x000fc40000010000 */
[----:B------:R-:W-:Y:S01]  /*1bbe0*/  WARPGROUP.ARRIVE ;  /* 0x00000000000079c5 */ /* 0x000fe20000000000 */
[----:B------:R-:W-:Y:S01]  /*1bbf0*/  FMNMX.FTZ R4, R160, R131, !PT ;  /* 0x00000083a0047209 */ /* 0x000fe20007810000 */
[-CC-:B------:R-:W-:Y:S01]  /*1bc00*/  FFMA.FTZ R184, R136, R0.reuse, -R3.reuse ;  /* 0x0000000088b87223 */ /* 0x180fe20000010803 */
[-CC-:B------:R-:W-:Y:S01]  /*1bc10*/  FFMA.FTZ R131, R137, R0.reuse, -R3.reuse ;  /* 0x0000000089837223 */ /* 0x180fe20000010803 */
[----:B------:R-:W-:Y:S01]  /*1bc20*/  FFMA.FTZ R186, R140, R0, -R3 ;  /* 0x000000008cba7223 */ /* 0x000fe20000010803 */
[----:B------:R-:W-:Y:S01]  /*1bc30*/  FMNMX.FTZ R4, R145, R4, !PT ;  /* 0x0000000491047209 */ /* 0x000fe20007810000 */
[----:B------:R-:W-:Y:S01]  /*1bc40*/  HGMMA.64x192x16.F32 R24, R180, gdesc[UR4].tnspB, R24, gsb0 ;  /* 0x42e00004b4187df0 */ /* 0x000fe20008000818 */
[----:B------:R-:W-:Y:S03]  /*1bc50*/  MUFU.EX2 R126, R126 ;  /* 0x0000007e007e7308 */ /* 0x000fe60000000800 */
[----:B------:R-:W0:Y:S05]  /*1bc60*/  SHFL.BFLY PT, R122, R4, 0x2, 0x1f ;  /* 0x0c401f00047a7f89 */ /* 0x000e2a00000e0000 */
[----:B------:R-:W-:Y:S08]  /*1bc70*/  MUFU.EX2 R127, R127 ;  /* 0x0000007f007f7308 */ /* 0x000ff00000000800 */
[----:B------:R-:W-:Y:S08]  /*1bc80*/  MUFU.EX2 R184, R184 ;  /* 0x000000b800b87308 */ /* 0x000ff00000000800 */
[----:B------:R-:W-:Y:S01]  /*1bc90*/  MUFU.EX2 R131, R131 ;  /* 0x0000008300837308 */ /* 0x000fe20000000800 */
[----:B0-----:R-:W-:-:S05]  /*1bca0*/  FMNMX.FTZ R4, R4, R122, !PT ;  /* 0x0000007a04047209 */ /* 0x001fca0007810000 */
[----:B------:R-:W0:Y:S02]  /*1bcb0*/  SHFL.BFLY PT, R122, R4, 0x1, 0x1f ;  /* 0x0c201f00047a7f89 */ /* 0x000e2400000e0000 */
[----:B------:R-:W-:Y:S08]  /*1bcc0*/  MUFU.EX2 R186, R186 ;  /* 0x000000ba00ba7308 */ /* 0x000ff00000000800 */
[----:B------:R-:W-:Y:S08]  /*1bcd0*/  MUFU.EX2 R134, R134 ;  /* 0x0000008600867308 */ /* 0x000ff00000000800 */
[----:B------:R-:W-:Y:S01]  /*1bce0*/  MUFU.EX2 R120, R120 ;  /* 0x0000007800787308 */ /* 0x000fe20000000800 */
[----:B0-----:R-:W-:Y:S01]  /*1bcf0*/  FMNMX.FTZ R4, R4, R122, !PT ;  /* 0x0000007a04047209 */ /* 0x001fe20007810000 */
[----:B------:R-:W-:-:S06]  /*1bd00*/  VIADD R122, R2, 0x300 ;  /* 0x00000300027a7836 */ /* 0x000fcc0000000000 */
[----:B------:R-:W-:Y:S01]  /*1bd10*/  MUFU.EX2 R121, R121 ;  /* 0x0000007900797308 */ /* 0x000fe20000000800 */
[----:B------:R-:W-:Y:S02]  /*1bd20*/  FSETP.NEU.FTZ.AND P4, PT, R4, -INF , PT ;  /* 0xff8000000400780b */ /* 0x000fe40003f9d000 */
[----:B------:R-:W-:Y:S02]  /*1bd30*/  R2UR UR6, R122 ;  /* 0x000000007a0672ca */ /* 0x000fe400000e0000 */
[----:B------:R-:W-:-:S03]  /*1bd40*/  FSEL R123, R4, RZ, P4 ;  /* 0x000000ff047b7208 */ /* 0x000fc60002000000 */
[----:B------:R-:W-:Y:S02]  /*1bd50*/  MUFU.EX2 R124, R124 ;  /* 0x0000007c007c7308 */ /* 0x000fe40000000800 */
[----:B------:R-:W-:Y:S01]  /*1bd60*/  FADD.FTZ R8, -R123, R8 ;  /* 0x000000087b087221 */ /* 0x000fe20000010100 */
[----:B------:R-:W-:-:S03]  /*1bd70*/  IMAD.MOV.U32 R123, RZ, RZ, 0x40000040 ;  /* 0x40000040ff7b7424 */ /* 0x000fc600078e00ff */
[-C--:B------:R-:W-:Y:S02]  /*1bd80*/  FMUL.FTZ R8, R8, R0.reuse ;  /* 0x0000000008087220 */ /* 0x080fe40000410000 */
[----:B------:R-:W-:Y:S01]  /*1bd90*/  MUFU.EX2 R125, R125 ;  /* 0x0000007d007d7308 */ /* 0x000fe20000000800 */
[----:B------:R-:W-:Y:S01]  /*1bda0*/  R2UR UR7, R123 ;  /* 0x000000007b0772ca */ /* 0x000fe200000e0000 */
[----:B------:R-:W-:Y:S02]  /*1bdb0*/  WARPGROUP.DEPBAR.LE gsb0, 0x0 ;  /* 0x00008000000079c5 */ /* 0x000fe40000010000 */
[----:B------:R-:W-:Y:S01]  /*1bdc0*/  WARPGROUP.ARRIVE ;  /* 0x00000000000079c5 */ /* 0x000fe20000000000 */
[-CC-:B------:R-:W-:Y:S01]  /*1bdd0*/  FFMA.FTZ R180, R128, R0.reuse, -R3.reuse ;  /* 0x0000000080b47223 */ /* 0x180fe20000010803 */
[-CC-:B------:R-:W-:Y:S01]  /*1bde0*/  FFMA.FTZ R128, R129, R0.reuse, -R3.reuse ;  /* 0x0000000081807223 */ /* 0x180fe20000010803 */
[-CC-:B------:R-:W-:Y:S01]  /*1bdf0*/  FFMA.FTZ R129, R133, R0.reuse, -R3.reuse ;  /* 0x0000000085817223 */ /* 0x180fe20000010803 */
[-C--:B------:R-:W-:Y:S01]  /*1be00*/  FFMA.FTZ R182, R132, R0.reuse, -R3 ;  /* 0x0000000084b67223 */ /* 0x080fe20000010803 */
[----:B------:R-:W-:-:S05]  /*1be10*/  FMUL.FTZ R133, R4, R0 ;  /* 0x0000000004857220 */ /* 0x000fca0000410000 */
[----:B------:R-:W-:Y:S01]  /*1be20*/  HGMMA.64x192x16.F32 R24, R176, gdesc[UR4].tnspB, R24, gsb0 ;  /* 0x42e00004b0187df0 */ /* 0x000fe20008000818 */
[----:B------:R-:W-:Y:S01]  /*1be30*/  FSEL R3, R5, RZ, P3 ;  /* 0x000000ff05037208 */ /* 0x000fe20001800000 */
[----:B------:R-:W-:Y:S01]  /*1be40*/  MUFU.EX2 R180, R180 ;  /* 0x000000b400b47308 */ /* 0x000fe20000000800 */
[C---:B------:R-:W-:Y:S01]  /*1be50*/  ISETP.GT.AND P3, PT, R10.reuse, R221, PT ;  /* 0x000000dd0a00720c */ /* 0x040fe20003f64270 */
[----:B------:R-:W-:Y:S01]  /*1be60*/  VIADD R10, R10, 0xffffffff ;  /* 0xffffffff0a0a7836 */ /* 0x000fe20000000000 */
[----:B------:R-:W-:Y:S01]  /*1be70*/  FSEL R133, R133, RZ, P4 ;  /* 0x000000ff85857208 */ /* 0x000fe20002000000 */
[----:B------:R-:W-:-:S04]  /*1be80*/  FADD.FTZ R3, -R3, R9 ;  /* 0x0000000903037221 */ /* 0x000fc80000010100 */
[-CC-:B------:R-:W-:Y:S01]  /*1be90*/  FFMA.FTZ R201, R170, R0.reuse, -R133.reuse ;  /* 0x00000000aac97223 */ /* 0x180fe20000010885 */
[-C--:B------:R-:W-:Y:S01]  /*1bea0*/  FMUL.FTZ R3, R3, R0.reuse ;  /* 0x0000000003037220 */ /* 0x080fe20000410000 */
        /* <DEDUP_REMOVED lines=19> */
[----:B------:R1:W2:Y:S01]  /*1bfe0*/  MUFU.EX2 R3, R8 ;  /* 0x0000000800037308 */ /* 0x0002a20000000800 */
[----:B0-----:R-:W-:Y:S01]  /*1bff0*/  FFMA.FTZ R7, R2, R7, R200 ;  /* 0x0000000702077223 */ /* 0x001fe200000100c8 */
[-CC-:B------:R-:W-:Y:S01]  /*1c000*/  FFMA.FTZ R181, R152, R0.reuse, -R133.reuse ;  /* 0x0000000098b57223 */ /* 0x180fe20000010885 */
[-CC-:B------:R-:W-:Y:S01]  /*1c010*/  FFMA.FTZ R183, R156, R0.reuse, -R133.reuse ;  /* 0x000000009cb77223 */ /* 0x180fe20000010885 */
[-C--:B------:R-:W-:Y:S01]  /*1c020*/  FFMA.FTZ R135, R135, R0.reuse, -R133 ;  /* 0x0000000087877223 */ /* 0x080fe20000010885 */
[----:B------:R-:W-:Y:S01]  /*1c030*/  FADD.FTZ R7, R12, R7 ;  /* 0x000000070c077221 */ /* 0x000fe20000010000 */
[-CC-:B------:R-:W-:Y:S01]  /*1c040*/  FFMA.FTZ R157, R157, R0.reuse, -R133.reuse ;  /* 0x000000009d9d7223 */ /* 0x180fe20000010885 */
[-C--:B------:R-:W-:Y:S01]  /*1c050*/  FFMA.FTZ R144, R144, R0.reuse, -R133 ;  /* 0x0000000090907223 */ /* 0x080fe20000010885 */
[----:B------:R-:W0:Y:S01]  /*1c060*/  MUFU.EX2 R132, R132 ;  /* 0x0000008400847308 */ /* 0x000e220000000800 */
[----:B------:R-:W-:Y:S01]  /*1c070*/  FADD.FTZ R7, R202, R7 ;  /* 0x00000007ca077221 */ /* 0x000fe20000010000 */
[-CC-:B-1----:R-:W-:Y:S01]  /*1c080*/  FFMA.FTZ R8, R151, R0.reuse, -R133.reuse ;  /* 0x0000000097087223 */ /* 0x182fe20000010885 */
[----:B------:R-:W-:Y:S01]  /*1c090*/  FFMA.FTZ R160, R160, R0, -R133 ;  /* 0x00000000a0a07223 */ /* 0x000fe20000010885 */
[----:B------:R-:W-:Y:S01]  /*1c0a0*/  F2FP.F16.F32.PACK_AB R200, R12, R200 ;  /* 0x000000c80cc8723e */ /* 0x000fe200000000ff */
[C---:B------:R-:W-:Y:S01]  /*1c0b0*/  FADD.FTZ R7, R14.reuse, R7 ;  /* 0x000000070e077221 */ /* 0x040fe20000010000 */
[----:B------:R-:W-:Y:S01]  /*1c0c0*/  F2FP.F16.F32.PACK_AB R202, R14, R202 ;  /* 0x000000ca0eca723e */ /* 0x000fe200000000ff */
[----:B------:R-:W-:Y:S01]  /*1c0d0*/  IMAD.MOV.U32 R12, RZ, RZ, R205 ;  /* 0x000000ffff0c7224 */ /* 0x000fe200078e00cd */
[----:B------:R-:W1:Y:S01]  /*1c0e0*/  MUFU.EX2 R203, R203 ;  /* 0x000000cb00cb7308 */ /* 0x000e620000000800 */
[----:B--2---:R-:W-:-:S07]  /*1c0f0*/  FFMA.FTZ R6, R3, R6, R201 ;  /* 0x0000000603067223 */ /* 0x004fce00000100c9 */
[----:B------:R-:W2:Y:S01]  /*1c100*/  MUFU.EX2 R136, R136 ;  /* 0x0000008800887308 */ /* 0x000ea20000000800 */
[C---:B0-----:R-:W-:Y:S01]  /*1c110*/  FADD.FTZ R6, R132.reuse, R6 ;  /* 0x0000000684067221 */ /* 0x041fe20000010000 */
[----:B------:R-:W-:-:S06]  /*1c120*/  F2FP.F16.F32.PACK_AB R201, R132, R201 ;  /* 0x000000c984c9723e */ /* 0x000fcc00000000ff */
[----:B------:R-:W0:Y:S08]  /*1c130*/  MUFU.EX2 R197, R197 ;  /* 0x000000c500c57308 */ /* 0x000e300000000800 */
[----:B------:R-:W3:Y:S08]  /*1c140*/  MUFU.EX2 R141, R141 ;  /* 0x0000008d008d7308 */ /* 0x000ef00000000800 */
[----:B------:R-:W4:Y:S08]  /*1c150*/  MUFU.EX2 R199, R199 ;  /* 0x000000c700c77308 */ /* 0x000f300000000800 */
[----:B------:R-:W5:Y:S08]  /*1c160*/  MUFU.EX2 R137, R137 ;  /* 0x0000008900897308 */ /* 0x000f700000000800 */
        /* <DEDUP_REMOVED lines=20> */
[----:B------:R1:W-:Y:S03]  /*1c2b0*/  @!P1 SYNCS.ARRIVE.TRANS64.RED.A1T0 RZ, [R11+URZ], RZ ;  /* 0x000000ff0bff99a7 */ /* 0x0003e6000810043f */
[----:B------:R-:W5:Y:S01]  /*1c2c0*/  MUFU.EX2 R6, R139 ;  /* 0x0000008b00067308 */ /* 0x000f620000000800 */
[C---:B--2---:R-:W-:Y:S01]  /*1c2d0*/  F2FP.F16.F32.PACK_AB R203, R136.reuse, R203 ;  /* 0x000000cb88cb723e */ /* 0x044fe200000000ff */
[----:B------:R-:W-:-:S04]  /*1c2e0*/  FADD.FTZ R13, R136, R13 ;  /* 0x0000000d880d7221 */ /* 0x000fc80000010000 */
[----:B0-----:R-:W-:Y:S01]  /*1c2f0*/  FADD.FTZ R13, R197, R13 ;  /* 0x0000000dc50d7221 */ /* 0x001fe20000010000 */
[----:B-1----:R-:W-:Y:S01]  /*1c300*/  FADD.FTZ R11, R196, R7 ;  /* 0x00000007c40b7221 */ /* 0x002fe20000010000 */
[----:B------:R-:W-:Y:S01]  /*1c310*/  FFMA.FTZ R7, R143, R0, -R133 ;  /* 0x000000008f077223 */ /* 0x000fe20000010885 */
[----:B------:R-:W-:Y:S01]  /*1c320*/  MUFU.EX2 R135, R135 ;  /* 0x0000008700877308 */ /* 0x000fe20000000800 */
[----:B---3--:R-:W-:Y:S01]  /*1c330*/  FADD.FTZ R13, R141, R13 ;  /* 0x0000000d8d0d7221 */ /* 0x008fe20000010000 */
[C---:B------:R-:W-:Y:S01]  /*1c340*/  FADD.FTZ R11, R15.reuse, R11 ;  /* 0x0000000b0f0b7221 */ /* 0x040fe20000010000 */
[----:B------:R-:W-:Y:S02]  /*1c350*/  F2FP.F16.F32.PACK_AB R196, R15, R196 ;  /* 0x000000c40fc4723e */ /* 0x000fe400000000ff */
[----:B----4-:R-:W-:Y:S01]  /*1c360*/  FADD.FTZ R13, R199, R13 ;  /* 0x0000000dc70d7221 */ /* 0x010fe20000010000 */
[----:B------:R-:W-:Y:S01]  /*1c370*/  FADD.FTZ R122, R198, R11 ;  /* 0x0000000bc67a7221 */ /* 0x000fe20000010000 */
[-C--:B------:R-:W-:Y:S01]  /*1c380*/  FFMA.FTZ R11, R153, R0.reuse, -R133 ;  /* 0x00000000990b7223 */ /* 0x080fe20000010885 */
[----:B------:R-:W0:Y:S01]  /*1c390*/  MUFU.EX2 R7, R7 ;  /* 0x0000000700077308 */ /* 0x000e220000000800 */
[----:B-----5:R-:W-:Y:S01]  /*1c3a0*/  FADD.FTZ R13, R137, R13 ;  /* 0x0000000d890d7221 */ /* 0x020fe20000010000 */
[----:B------:R-:W-:Y:S01]  /*1c3b0*/  FADD.FTZ R122, R20, R122 ;  /* 0x0000007a147a7221 */ /* 0x000fe20000010000 */
[----:B------:R-:W-:Y:S01]  /*1c3c0*/  FFMA.FTZ R133, R145, R0, -R133 ;  /* 0x0000000091857223 */ /* 0x000fe20000010885 */
[----:B------:R-:W-:Y:S01]  /*1c3d0*/  F2FP.F16.F32.PACK_AB R197, R141, R197 ;  /* 0x000000c58dc5723e */ /* 0x000fe200000000ff */
[----:B------:R-:W-:Y:S01]  /*1c3e0*/  FADD.FTZ R13, R193, R13 ;  /* 0x0000000dc10d7221 */ /* 0x000fe20000010000 */
[----:B------:R-:W-:Y:S01]  /*1c3f0*/  FADD.FTZ R122, R192, R122 ;  /* 0x0000007ac07a7221 */ /* 0x000fe20000010000 */
[----:B------:R-:W-:Y:S01]  /*1c400*/  F2FP.F16.F32.PACK_AB R198, R20, R198 ;  /* 0x000000c614c6723e */ /* 0x000fe200000000ff */
[----:B------:R-:W1:Y:S01]  /*1c410*/  MUFU.EX2 R11, R11 ;  /* 0x0000000b000b7308 */ /* 0x000e620000000800 */
[----:B------:R-:W-:Y:S01]  /*1c420*/  FADD.FTZ R13, R140, R13 ;  /* 0x0000000d8c0d7221 */ /* 0x000fe20000010000 */
[----:B------:R-:W-:Y:S01]  /*1c430*/  FADD.FTZ R122, R21, R122 ;  /* 0x0000007a157a7221 */ /* 0x000fe20000010000 */
[----:B------:R-:W-:-:S02]  /*1c440*/  F2FP.F16.F32.PACK_AB R199, R137, R199 ;  /* 0x000000c789c7723e */ /* 0x000fc400000000ff */
[----:B------:R-:W-:Y:S01]  /*1c450*/  FADD.FTZ R13, R195, R13 ;  /* 0x0000000dc30d7221 */ /* 0x000fe20000010000 */
[----:B------:R-:W-:Y:S01]  /*1c460*/  FADD.FTZ R122, R194, R122 ;  /* 0x0000007ac27a7221 */ /* 0x000fe20000010000 */
[----:B------:R-:W-:Y:S01]  /*1c470*/  F2FP.F16.F32.PACK_AB R192, R21, R192 ;  /* 0x000000c015c0723e */ /* 0x000fe200000000ff */
[----:B------:R-:W2:Y:S01]  /*1c480*/  MUFU.EX2 R157, R157 ;  /* 0x0000009d009d7308 */ /* 0x000ea20000000800 */
[----:B------:R-:W-:Y:S01]  /*1c490*/  FADD.FTZ R13, R148, R13 ;  /* 0x0000000d940d7221 */ /* 0x000fe20000010000 */
[----:B------:R-:W-:Y:S01]  /*1c4a0*/  FADD.FTZ R122, R130, R122 ;  /* 0x0000007a827a7221 */ /* 0x000fe20000010000 */
[----:B------:R-:W-:Y:S02]  /*1c4b0*/  F2FP.F16.F32.PACK_AB R193, R140, R193 ;  /* 0x000000c18cc1723e */ /* 0x000fe400000000ff */
[----:B------:R-:W-:Y:S01]  /*1c4c0*/  FADD.FTZ R13, R189, R13 ;  /* 0x0000000dbd0d7221 */ /* 0x000fe20000010000 */
[----:B------:R-:W-:Y:S01]  /*1c4d0*/  FADD.FTZ R122, R188, R122 ;  /* 0x0000007abc7a7221 */ /* 0x000fe20000010000 */
[C---:B------:R-:W-:Y:S01]  /*1c4e0*/  F2FP.F16.F32.PACK_AB R189, R9.reuse, R189 ;  /* 0x000000bd09bd723e */ /* 0x040fe200000000ff */
[----:B------:R-:W3:Y:S01]  /*1c4f0*/  MUFU.EX2 R144, R144 ;  /* 0x0000009000907308 */ /* 0x000ee20000000800 */
[----:B------:R-:W-:Y:S01]  /*1c500*/  FADD.FTZ R13, R9, R13 ;  /* 0x0000000d090d7221 */ /* 0x000fe20000010000 */
[----:B------:R-:W-:Y:S01]  /*1c510*/  FADD.FTZ R122, R126, R122 ;  /* 0x0000007a7e7a7221 */ /* 0x000fe20000010000 */
[----:B------:R-:W-:Y:S01]  /*1c520*/  F2FP.F16.F32.PACK_AB R194, R130, R194 ;  /* 0x000000c282c2723e */ /* 0x000fe200000000ff */
[----:B------:R-:W-:-:S02]  /*1c530*/  IMAD.MOV.U32 R9, RZ, RZ, R5 ;  /* 0x000000ffff097224 */ /* 0x000fc400078e0005 */
[----:B------:R-:W-:Y:S01]  /*1c540*/  FADD.FTZ R13, R191, R13 ;  /* 0x0000000dbf0d7221 */ /* 0x000fe20000010000 */
[----:B------:R-:W-:Y:S01]  /*1c550*/  FADD.FTZ R122, R190, R122 ;  /* 0x0000007abe7a7221 */ /* 0x000fe20000010000 */
[C---:B------:R-:W-:Y:S01]  /*1c560*/  F2FP.F16.F32.PACK_AB R191, R8.reuse, R191 ;  /* 0x000000bf08bf723e */ /* 0x040fe200000000ff */
[----:B------:R-:W4:Y:S01]  /*1c570*/  MUFU.EX2 R160, R160 ;  /* 0x000000a000a07308 */ /* 0x000f220000000800 */
[----:B------:R-:W-:Y:S01]  /*1c580*/  FADD.FTZ R13, R8, R13 ;  /* 0x0000000d080d7221 */ /* 0x000fe20000010000 */
[----:B------:R-:W-:Y:S01]  /*1c590*/  FADD.FTZ R122, R127, R122 ;  /* 0x0000007a7f7a7221 */ /* 0x000fe20000010000 */
[----:B------:R-:W-:Y:S01]  /*1c5a0*/  F2FP.F16.F32.PACK_AB R195, R148, R195 ;  /* 0x000000c394c3723e */ /* 0x000fe200000000ff */
[----:B------:R-:W-:Y:S02]  /*1c5b0*/  IMAD.MOV.U32 R8, RZ, RZ, R4 ;  /* 0x000000ffff087224 */ /* 0x000fe400078e0004 */
[----:B------:R-:W-:Y:S01]  /*1c5c0*/  FADD.FTZ R13, R185, R13 ;  /* 0x0000000db90d7221 */ /* 0x000fe20000010000 */
[----:B------:R-:W-:Y:S01]  /*1c5d0*/  FADD.FTZ R122, R184, R122 ;  /* 0x0000007ab87a7221 */ /* 0x000fe20000010000 */
[C---:B------:R-:W-:Y:S01]  /*1c5e0*/  F2FP.F16.F32.PACK_AB R185, R6.reuse, R185 ;  /* 0x000000b906b9723e */ /* 0x040fe200000000ff */
[----:B------:R-:W5:Y:S01]  /*1c5f0*/  MUFU.EX2 R133, R133 ;  /* 0x0000008500857308 */ /* 0x000f620000000800 */
[----:B------:R-:W-:Y:S01]  /*1c600*/  FADD.FTZ R13, R6, R13 ;  /* 0x0000000d060d7221 */ /* 0x000fe20000010000 */
[----:B------:R-:W-:Y:S01]  /*1c610*/  FADD.FTZ R122, R131, R122 ;  /* 0x0000007a837a7221 */ /* 0x000fe20000010000 */
[----:B------:R-:W-:-:S02]  /*1c620*/  F2FP.F16.F32.PACK_AB R188, R126, R188 ;  /* 0x000000bc7ebc723e */ /* 0x000fc400000000ff */
[----:B------:R-:W-:Y:S01]  /*1c630*/  FADD.FTZ R13, R187, R13 ;  /* 0x0000000dbb0d7221 */ /* 0x000fe20000010000 */
[----:B------:R-:W-:Y:S01]  /*1c640*/  FADD.FTZ R122, R186, R122 ;  /* 0x0000007aba7a7221 */ /* 0x000fe20000010000 */
[C---:B0-----:R-:W-:Y:S02]  /*1c650*/  F2FP.F16.F32.PACK_AB R187, R7.reuse, R187 ;  /* 0x000000bb07bb723e */ /* 0x041fe400000000ff */
[----:B------:R-:W-:Y:S01]  /*1c660*/  FADD.FTZ R13, R7, R13 ;  /* 0x0000000d070d7221 */ /* 0x000fe20000010000 */
[----:B------:R-:W-:Y:S01]  /*1c670*/  FADD.FTZ R122, R134, R122 ;  /* 0x0000007a867a7221 */ /* 0x000fe20000010000 */
[----:B------:R-:W-:Y:S02]  /*1c680*/  F2FP.F16.F32.PACK_AB R190, R127, R190 ;  /* 0x000000be7fbe723e */ /* 0x000fe400000000ff */
[----:B------:R-:W-:Y:S01]  /*1c690*/  FADD.FTZ R13, R181, R13 ;  /* 0x0000000db50d7221 */ /* 0x000fe20000010000 */
[----:B------:R-:W-:Y:S01]  /*1c6a0*/  FADD.FTZ R122, R180, R122 ;  /* 0x0000007ab47a7221 */ /* 0x000fe20000010000 */
[----:B-1----:R-:W-:-:S02]  /*1c6b0*/  F2FP.F16.F32.PACK_AB R181, R11, R181 ;  /* 0x000000b50bb5723e */ /* 0x002fc400000000ff */
[----:B------:R-:W-:Y:S01]  /*1c6c0*/  FADD.FTZ R13, R11, R13 ;  /* 0x0000000d0b0d7221 */ /* 0x000fe20000010000 */
[----:B------:R-:W-:Y:S01]  /*1c6d0*/  FADD.FTZ R122, R128, R122 ;  /* 0x0000007a807a7221 */ /* 0x000fe20000010000 */
[----:B------:R-:W-:Y:S01]  /*1c6e0*/  F2FP.F16.F32.PACK_AB R184, R131, R184 ;  /* 0x000000b883b8723e */ /* 0x000fe200000000ff */
[----:B------:R-:W-:Y:S02]  /*1c6f0*/  IMAD.MOV.U32 R11, RZ, RZ, R208 ;  /* 0x000000ffff0b7224 */ /* 0x000fe400078e00d0 */
[----:B------:R-:W-:Y:S01]  /*1c700*/  FADD.FTZ R13, R183, R13 ;  /* 0x0000000db70d7221 */ /* 0x000fe20000010000 */
[----:B------:R-:W-:Y:S01]  /*1c710*/  FADD.FTZ R122, R182, R122 ;  /* 0x0000007ab67a7221 */ /* 0x000fe20000010000 */
[----:B------:R-:W-:Y:S02]  /*1c720*/  F2FP.F16.F32.PACK_AB R186, R134, R186 ;  /* 0x000000ba86ba723e */ /* 0x000fe400000000ff */
[----:B------:R-:W-:Y:S01]  /*1c730*/  FADD.FTZ R13, R135, R13 ;  /* 0x0000000d870d7221 */ /* 0x000fe20000010000 */
[----:B------:R-:W-:Y:S01]  /*1c740*/  FADD.FTZ R122, R129, R122 ;  /* 0x0000007a817a7221 */ /* 0x000fe20000010000 */
[----:B------:R-:W-:-:S02]  /*1c750*/  F2FP.F16.F32.PACK_AB R180, R128, R180 ;  /* 0x000000b480b4723e */ /* 0x000fc400000000ff */
[----:B--2---:R-:W-:Y:S01]  /*1c760*/  FADD.FTZ R13, R157, R13 ;  /* 0x0000000d9d0d7221 */ /* 0x004fe20000010000 */
[----:B------:R-:W-:Y:S01]  /*1c770*/  FADD.FTZ R122, R120, R122 ;  /* 0x0000007a787a7221 */ /* 0x000fe20000010000 */
[----:B------:R-:W-:Y:S02]  /*1c780*/  F2FP.F16.F32.PACK_AB R182, R129, R182 ;  /* 0x000000b681b6723e */ /* 0x000fe400000000ff */
[----:B---3--:R-:W-:Y:S01]  /*1c790*/  FADD.FTZ R13, R144, R13 ;  /* 0x0000000d900d7221 */ /* 0x008fe20000010000 */
[----:B------:R-:W-:Y:S01]  /*1c7a0*/  FADD.FTZ R122, R121, R122 ;  /* 0x0000007a797a7221 */ /* 0x000fe20000010000 */
[----:B------:R-:W-:Y:S02]  /*1c7b0*/  F2FP.F16.F32.PACK_AB R183, R135, R183 ;  /* 0x000000b787b7723e */ /* 0x000fe400000000ff */
[----:B----4-:R-:W-:Y:S01]  /*1c7c0*/  FADD.FTZ R13, R160, R13 ;  /* 0x0000000da00d7221 */ /* 0x010fe20000010000 */
[----:B------:R-:W-:Y:S01]  /*1c7d0*/  FADD.FTZ R122, R124, R122 ;  /* 0x0000007a7c7a7221 */ /* 0x000fe20000010000 */
[----:B------:R-:W-:-:S02]  /*1c7e0*/  F2FP.F16.F32.PACK_AB R177, R144, R157 ;  /* 0x0000009d90b1723e */ /* 0x000fc400000000ff */
[----:B-----5:R-:W-:Y:S01]  /*1c7f0*/  FADD.FTZ R6, R133, R13 ;  /* 0x0000000d85067221 */ /* 0x020fe20000010000 */
[----:B------:R-:W-:Y:S01]  /*1c800*/  FADD.FTZ R7, R125, R122 ;  /* 0x0000007a7d077221 */ /* 0x000fe20000010000 */
[----:B------:R-:W-:Y:S01]  /*1c810*/  F2FP.F16.F32.PACK_AB R179, R133, R160 ;  /* 0x000000a085b3723e */ /* 0x000fe200000000ff */
[----:B------:R-:W-:Y:S06]  /*1c820*/  @P3 BRA `(.L_x_2701) ;  /* 0xffffffa800b83947 */ /* 0x000fec000383ffff */
[----:B------:R-:W-:Y:S05]  /*1c830*/  BSYNC B1 ;  /* 0x0000000000017941 */ /* 0x000fea0003800000 */
.L_x_2690:
[----:B------:R-:W-:Y:S05]  /*1c840*/  BSYNC B0 ;  /* 0x0000000000007941 */ /* 0x000fea0003800000 */
.L_x_2689:
[----:B------:R-:W-:Y:S01]  /*1c850*/  ISETP.GE.AND P2, PT, R10, R222, PT ;  /* 0x000000de0a00720c */ /* 0x000fe20003f46270 */
[----:B------:R-:W-:-:S12]  /*1c860*/  BSSY B0, `(.L_x_2702) ;  /* 0x00004d8000007945 */ /* 0x000fd80003800000 */
[----:B------:R-:W-:Y:S05]  /*1c870*/  @!P2 BRA `(.L_x_2703) ;  /* 0x0000004c0058a947 */ /* 0x000fea0003800000 */
[----:B------:R-:W-:Y:S01]  /*1c880*/  MOV R8, R4 ;  /* 0x0000000400087202 */ /* 0x000fe20000000f00 */
[----:B------:R-:W-:Y:S02]  /*1c890*/  IMAD.MOV.U32 R9, RZ, RZ, R5 ;  /* 0x000000ffff097224 */ /* 0x000fe400078e0005 */
[----:B------:R-:W-:Y:S02]  /*1c8a0*/  IMAD.MOV.U32 R11, RZ, RZ, R208 ;  /* 0x000000ffff0b7224 */ /* 0x000fe400078e00d0 */
[----:B------:R-:W-:-:S07]  /*1c8b0*/  IMAD.MOV.U32 R12, RZ, RZ, R205 ;  /* 0x000000ffff0c7224 */ /* 0x000fce00078e00cd */
.L_x_2714:
        /* <DEDUP_REMOVED lines=8> */
.L_x_2704:
[----:B------:R-:W-:Y:S01]  /*1c940*/  IMAD R4, R205, 0x8, R16 ;  /* 0x00000008cd047824 */ /* 0x000fe200078e0210 */
[----:B------:R-:W-:-:S04]  /*1c950*/  SHF.L.U32 R5, R208, 0x1f, RZ ;  /* 0x0000001fd0057819 */ /* 0x000fc800000006ff */
[----:B------:R0:W1:Y:S01]  /*1c960*/  SYNCS.PHASECHK.TRANS64.TRYWAIT P2, [R4+URZ+0x36830], R5 ;  /* 0x03683005040075a7 */ /* 0x000062000804017f */
[----:B------:R-:W-:Y:S05]  /*1c970*/  @!P0 BRA `(.L_x_2705) ;  /* 0x0000000000048947 */ /* 0x000fea0003800000 */
[----:B------:R-:W-:Y:S01]  /*1c980*/  BPT.TRAP 0x1 ;  /* 0x000000040000795c */ /* 0x000fe20000300000 */
.L_x_2705:
[----:B------:R-:W-:Y:S01]  /*1c990*/  IMAD R0, R205, 0xa80, R220 ;  /* 0x00000a80cd007824 */ /* 0x000fe200078e02dc */
[----:B------:R-:W-:Y:S03]  /*1c9a0*/  BSSY B1, `(.L_x_2706) ;  /* 0x0000006000017945 */ /* 0x000fe60003800000 */
[C---:B------:R-:W-:Y:S01]  /*1c9b0*/  VIADD R120, R0.reuse, 0x100 ;  /* 0x0000010000787836 */ /* 0x040fe20000000000 */
[----:B------:R-:W-:Y:S01]  /*1c9c0*/  IADD3 R20, R0, 0x80, RZ ;  /* 0x0000008000147810 */ /* 0x000fe20007ffe0ff */
[----:B-1----:R-:W-:Y:S06]  /*1c9d0*/  @P2 BRA `(.L_x_2707) ;  /* 0x0000000000082947 */ /* 0x002fec0003800000 */
[----:B------:R-:W1:Y:S02]  /*1c9e0*/  SYNCS.PHASECHK.TRANS64.TRYWAIT P2, [R4+URZ+0x36830], R5 ;  /* 0x03683005040075a7 */ /* 0x000e64000804017f */
[----:B-1----:R-:W-:Y:S05]  /*1c9f0*/  @!P2 BRA `(.L_x_2708) ;  /* 0x000001340060a947 */ /* 0x002fea0003800000 */
.L_x_2707:
[----:B------:R-:W-:Y:S05]  /*1ca00*/  BSYNC B1 ;  /* 0x0000000000017941 */ /* 0x000fea0003800000 */
.L_x_2706:
        /* <DEDUP_REMOVED lines=8> */
[----:B------:R-:W-:Y:S02]  /*1ca90*/  R2UR UR18, R20 ;  /* 0x00000000141272ca */ /* 0x000fe400000e0000 */
[----:B------:R-:W-:Y:S02]  /*1caa0*/  IADD3 R20, R0, 0x200, RZ ;  /* 0x0000020000147810 */ /* 0x000fe40007ffe0ff */
[----:B------:R-:W-:Y:S02]  /*1cab0*/  R2UR UR15, R21 ;  /* 0x00000000150f72ca */ /* 0x000fe400000e0000 */
[----:B------:R-:W-:Y:S02]  /*1cac0*/  R2UR UR14, R20 ;  /* 0x00000000140e72ca */ /* 0x000fe400000e0000 */
[----:B--2---:R-:W-:Y:S01]  /*1cad0*/  R2UR UR42, R14 ;  /* 0x000000000e2a72ca */ /* 0x004fe200000e0000 */
[----:B------:R-:W-:Y:S01]  /*1cae0*/  IMAD.MOV.U32 R14, RZ, RZ, R0 ;  /* 0x000000ffff0e7224 */ /* 0x000fe200078e0000 */
[----:B------:R-:W-:Y:S01]  /*1caf0*/  R2UR UR43, R15 ;  /* 0x000000000f2b72ca */ /* 0x000fe200000e0000 */
[----:B------:R-:W-:Y:S01]  /*1cb00*/  IMAD.MOV.U32 R15, RZ, RZ, 0x40000040 ;  /* 0x40000040ff0f7424 */ /* 0x000fe200078e00ff */
[----:B---3--:R-:W-:-:S02]  /*1cb10*/  R2UR UR28, R122 ;  /* 0x000000007a1c72ca */ /* 0x008fc400000e0000 */
[----:B------:R-:W-:Y:S02]  /*1cb20*/  R2UR UR29, R123 ;  /* 0x000000007b1d72ca */ /* 0x000fe400000e0000 */
        /* <DEDUP_REMOVED lines=38> */
[C---:B------:R-:W-:Y:S02]  /*1cd90*/  VIADD R14, R0.reuse, 0x300 ;  /* 0x00000300000e7836 */ /* 0x040fe40000000000 */
[----:B------:R-:W-:Y:S02]  /*1cda0*/  VIADD R120, R0, 0x182 ;  /* 0x0000018200787836 */ /* 0x000fe40000000000 */
[----:B------:R-:W-:Y:S01]  /*1cdb0*/  IMAD.MOV.U32 R121, RZ, RZ, 0x40000040 ;  /* 0x40000040ff797424 */ /* 0x000fe200078e00ff */
[----:B------:R-:W-:Y:S02]  /*1cdc0*/  R2UR UR58, R14 ;  /* 0x000000000e3a72ca */ /* 0x000fe400000e0000 */
[----:B------:R-:W-:Y:S02]  /*1cdd0*/  R2UR UR59, R15 ;  /* 0x000000000f3b72ca */ /* 0x000fe400000e0000 */
[----:B------:R-:W-:-:S02]  /*1cde0*/  R2UR UR26, R120 ;  /* 0x00000000781a72ca */ /* 0x000fc400000e0000 */
[----:B------:R-:W-:Y:S01]  /*1cdf0*/  R2UR UR27, R121 ;  /* 0x00000000791b72ca */ /* 0x000fe200000e0000 */
[----:B------:R-:W-:Y:S01]  /*1ce00*/  IMAD.MOV.U32 R121, RZ, RZ, 0x40000040 ;  /* 0x40000040ff797424 */ /* 0x000fe200078e00ff */
[----:B------:R-:W-:Y:S02]  /*1ce10*/  IADD3 R120, R0, 0x302, RZ ;  /* 0x0000030200787810 */ /* 0x000fe40007ffe0ff */
[----:B--2---:R-:W-:Y:S02]  /*1ce20*/  R2UR UR38, R122 ;  /* 0x000000007a2672ca */ /* 0x004fe400000e0000 */
[----:B------:R-:W-:Y:S02]  /*1ce30*/  R2UR UR46, R120 ;  /* 0x00000000782e72ca */ /* 0x000fe400000e0000 */
[----:B------:R-:W-:Y:S02]  /*1ce40*/  R2UR UR47, R121 ;  /* 0x00000000792f72ca */ /* 0x000fe400000e0000 */
[----:B------:R-:W-:Y:S01]  /*1ce50*/  R2UR UR39, R123 ;  /* 0x000000007b2772ca */ /* 0x000fe200000e0000 */
[----:B------:R-:W-:Y:S01]  /*1ce60*/  UMOV UR56, UR28 ;  /* 0x0000001c00387c82 */ /* 0x000fe20008000000 */
[----:B------:R-:W-:Y:S01]  /*1ce70*/  UMOV UR57, UR29 ;  /* 0x0000001d00397c82 */ /* 0x000fe20008000000 */
[----:B------:R-:W-:-:S02]  /*1ce80*/  WARPGROUP.DEPBAR.LE gsb0, 0x0 ;  /* 0x00008000000079c5 */ /* 0x000fc40000010000 */
        /* <DEDUP_REMOVED lines=49> */
[----:B01----:R-:W-:Y:S01]  /*1d1a0*/  MOV R5, UR45 ;  /* 0x0000002d00057c02 */ /* 0x003fe20008000f00 */
[----:B------:R-:W-:Y:S02]  /*1d1b0*/  WARPGROUP.DEPBAR.LE gsb0, 0x0 ;  /* 0x00008000000079c5 */ /* 0x000fe40000010000 */
[----:B------:R-:W-:Y:S01]  /*1d1c0*/  WARPGROUP.ARRIVE ;  /* 0x00000000000079c5 */ /* 0x000fe20000000000 */
[----:B------:R-:W-:Y:S01]  /*1d1d0*/  MOV R4, UR44 ;  /* 0x0000002c00047c02 */ /* 0x000fe20008000f00 */
[----:B------:R-:W-:Y:S01]  /*1d1e0*/  VIADD R14, R0, 0x4 ;  /* 0x00000004000e7836 */ /* 0x000fe20000000000 */
[----:B------:R-:W-:Y:S01]  /*1d1f0*/  UMOV UR12, UR38 ;  /* 0x00000026000c7c82 */ /* 0x000fe20008000000 */
[----:B------:R-:W-:Y:S01]  /*1d200*/  IMAD.MOV.U32 R15, RZ, RZ, 0x40000040 ;  /* 0x40000040ff0f7424 */ /* 0x000fe200078e00ff */
        /* <DEDUP_REMOVED lines=738> */
.L_x_2709:
[----:B------:R-:W-:Y:S01]  /*20030*/  SHF.L.U32 R0, R11, 0x1f, RZ ;  /* 0x0000001f0b007819 */ /* 0x000fe200000006ff */
[----:B------:R-:W-:-:S04]  /*20040*/  IMAD R11, R12, 0x8, R16 ;  /* 0x000000080c0b7824 */ /* 0x000fc800078e0210 */
[----:B------:R0:W1:Y:S01]  /*20050*/  SYNCS.PHASECHK.TRANS64.TRYWAIT P2, [R11+URZ+0x36850], R0 ;  /* 0x036850000b0075a7 */ /* 0x000062000804017f */
[----:B------:R-:W-:Y:S05]  /*20060*/  @!P0 BRA `(.L_x_2710) ;  /* 0x0000000000048947 */ /* 0x000fea0003800000 */
[----:B------:R-:W-:Y:S01]  /*20070*/  BPT.TRAP 0x1 ;  /* 0x000000040000795c */ /* 0x000fe20000300000 */
.L_x_2710:
[----:B------:R-:W-:Y:S04]  /*20080*/  BSSY B1, `(.L_x_2711) ;  /* 0x0000004000017945 */ /* 0x000fe80003800000 */
[----:B-1----:R-:W-:Y:S05]  /*20090*/  @P2 BRA `(.L_x_2712) ;  /* 0x0000000000082947 */ /* 0x002fea0003800000 */
[----:B------:R-:W1:Y:S02]  /*200a0*/  SYNCS.PHASECHK.TRANS64.TRYWAIT P2, [R11+URZ+0x36850], R0 ;  /* 0x036850000b0075a7 */ /* 0x000e64000804017f */
[----:B-1----:R-:W-:Y:S05]  /*200b0*/  @!P2 BRA `(.L_x_2713) ;  /* 0x000000fc00c4a947 */ /* 0x002fea0003800000 */
.L_x_2712:
[----:B------:R-:W-:Y:S05]  /*200c0*/  BSYNC B1 ;  /* 0x0000000000017941 */ /* 0x000fea0003800000 */
.L_x_2711:
[----:B01----:R-:W-:Y:S01]  /*200d0*/  VIADD R0, R16, 0x400 ;  /* 0x0000040010007836 */ /* 0x003fe20000000000 */
[----:B------:R-:W-:Y:S01]  /*200e0*/  WARPGROUP.ARRIVE ;  /* 0x00000000000079c5 */ /* 0x000fe20000000000 */
[----:B------:R-:W-:Y:S01]  /*200f0*/  IMAD.MOV.U32 R15, RZ, RZ, 0x40000040 ;  /* 0x40000040ff0f7424 */ /* 0x000fe200078e00ff */
[----:B------:R-:W-:Y:S01]  /*20100*/  FMNMX.FTZ R4, R170, R8, !PT ;  /* 0x00000008aa047209 */ /* 0x000fe20007810000 */
[----:B------:R-:W-:Y:S01]  /*20110*/  IMAD.MOV.U32 R3, RZ, RZ, 0x40000040 ;  /* 0x40000040ff037424 */ /* 0x000fe200078e00ff */
[----:B------:R-:W-:Y:S01]  /*20120*/  SHF.R.U32.HI R0, RZ, 0x4, R0 ;  /* 0x00000004ff007819 */ /* 0x000fe20000011600 */
[----:B------:R-:W-:Y:S01]  /*20130*/  ULDC UR4, c[0x0][0x988] ;  /* 0x0002620000047ab9 */ /* 0x000fe20000000800 */
[----:B------:R-:W-:Y:S01]  /*20140*/  R2UR UR7, R15 ;  /* 0x000000000f0772ca */ /* 0x000fe200000e0000 */
[----:B------:R-:W-:Y:S01]  /*20150*/  @!P1 IMAD R13, R13, 0x8, R16 ;  /* 0x000000080d0d9824 */ /* 0x000fe200078e0210 */
[----:B------:R-:W-:Y:S01]  /*20160*/  LOP3.LUT R0, R0, 0x3fff, RZ, 0xc0, !PT ;  /* 0x00003fff00007812 */ /* 0x000fe200078ec0ff */
[----:B------:R-:W-:Y:S01]  /*20170*/  @!P1 VIADD R11, R11, 0x36860 ;  /* 0x000368600b0b9836 */ /* 0x000fe20000000000 */
[----:B------:R-:W-:-:S02]  /*20180*/  FMNMX.FTZ R4, R171, R4, !PT ;  /* 0x00000004ab047209 */ /* 0x000fc40007810000 */
[----:B------:R-:W-:Y:S02]  /*20190*/  LOP3.LUT R0, R0, 0x3800000, RZ, 0xfc, !PT ;  /* 0x0380000000007812 */ /* 0x000fe400078efcff */
[----:B------:R-:W-:Y:S02]  /*201a0*/  FMNMX.FTZ R4, R174, R4, !PT ;  /* 0x00000004ae047209 */ /* 0x000fe40007810000 */
[----:B------:R-:W-:Y:S01]  /*201b0*/  @!P1 IADD3 R13, R13, 0x36840, RZ ;  /* 0x000368400d0d9810 */ /* 0x000fe20007ffe0ff */
[----:B------:R-:W-:Y:S01]  /*201c0*/  IMAD R14, R12, 0xa80, R0 ;  /* 0x00000a800c0e7824 */ /* 0x000fe200078e0200 */
[----:B------:R-:W-:Y:S02]  /*201d0*/  FMNMX.FTZ R0, R168, R9, !PT ;  /* 0x00000009a8007209 */ /* 0x000fe40007810000 */
[----:B------:R-:W-:Y:S02]  /*201e0*/  FMNMX.FTZ R4, R175, R4, !PT ;  /* 0x00000004af047209 */ /* 0x000fe40007810000 */
[----:B------:R-:W-:-:S02]  /*201f0*/  R2UR UR6, R14 ;  /* 0x000000000e0672ca */ /* 0x000fc400000e0000 */
[----:B------:R-:W-:Y:S02]  /*20200*/  IADD3 R2, R14, 0x80, RZ ;  /* 0x000000800e027810 */ /* 0x000fe40007ffe0ff */
[----:B------:R-:W-:Y:S02]  /*20210*/  FMNMX.FTZ R0, R169, R0, !PT ;  /* 0x00000000a9007209 */ /* 0x000fe40007810000 */
[----:B------:R-:W-:Y:S02]  /*20220*/  FMNMX.FTZ R4, R162, R4, !PT ;  /* 0x00000004a2047209 */ /* 0x000fe40007810000 */
[----:B------:R-:W-:Y:S02]  /*20230*/  FMNMX.FTZ R0, R172, R0, !PT ;  /* 0x00000000ac007209 */ /* 0x000fe40007810000 */
[----:B------:R-:W-:Y:S02]  /*20240*/  FMNMX.FTZ R4, R163, R4, !PT ;  /* 0x00000004a3047209 */ /* 0x000fe40007810000 */
[----:B------:R-:W-:Y:S01]  /*20250*/  FMNMX.FTZ R0, R173, R0, !PT ;  /* 0x00000000ad007209 */ /* 0x000fe20007810000 */
[----:B------:R-:W-:Y:S01]  /*20260*/  HGMMA.64x192x16.F32 R24, R200, gdesc[UR4].tnspB, R24, gsb0 ;  /* 0x42e00004c8187df0 */ /* 0x000fe20008000818 */
[----:B------:R-:W-:Y:S01]  /*20270*/  R2UR UR6, R2 ;  /* 0x00000000020672ca */ /* 0x000fe200000e0000 */
[----:B------:R-:W-:Y:S01]  /*20280*/  VIADD R2, R14, 0x100 ;  /* 0x000001000e027836 */ /* 0x000fe20000000000 */
[----:B------:R-:W-:Y:S01]  /*20290*/  R2UR UR7, R3 ;  /* 0x00000000030772ca */ /* 0x000fe200000e0000 */
[----:B------:R-:W-:Y:S01]  /*202a0*/  IMAD.MOV.U32 R3, RZ, RZ, 0x40000040 ;  /* 0x40000040ff037424 */ /* 0x000fe200078e00ff */
[----:B------:R-:W-:-:S02]  /*202b0*/  FMNMX.FTZ R0, R160, R0, !PT ;  /* 0x00000000a0007209 */ /* 0x000fc40007810000 */
[----:B------:R-:W-:Y:S02]  /*202c0*/  FMNMX.FTZ R4, R166, R4, !PT ;  /* 0x00000004a6047209 */ /* 0x000fe40007810000 */
[----:B------:R-:W-:Y:S02]  /*202d0*/  FMNMX.FTZ R0, R161, R0, !PT ;  /* 0x00000000a1007209 */ /* 0x000fe40007810000 */
[----:B------:R-:W-:Y:S02]  /*202e0*/  FMNMX.FTZ R4, R167, R4, !PT ;  /* 0x00000004a7047209 */ /* 0x000fe40007810000 */
[----:B------:R-:W-:Y:S02]  /*202f0*/  FMNMX.FTZ R0, R164, R0, !PT ;  /* 0x00000000a4007209 */ /* 0x000fe40007810000 */
[----:B------:R-:W-:Y:S02]  /*20300*/  FMNMX.FTZ R4, R154, R4, !PT ;  /* 0x000000049a047209 */ /* 0x000fe40007810000 */
        /* <DEDUP_REMOVED lines=39> */
[----:B------:R-:W-:Y:S02]  /*20580*/  @!P1 PRMT R11, RZ, 0x654, R11 ;  /* 0x00000654ff0b9816 */ /* 0x000fe4000000000b */
[----:B------:R-:W-:Y:S02]  /*20590*/  FMNMX.FTZ R5, R125, R0, !PT ;  /* 0x000000007d057209 */ /* 0x000fe40007810000 */
[C---:B------:R-:W-:Y:S01]  /*205a0*/  ISETP.GT.AND P2, PT, R10.reuse, R222, PT ;  /* 0x000000de0a00720c */ /* 0x040fe20003f44270 */
[----:B------:R-:W-:Y:S02]  /*205b0*/  VIADD R10, R10, 0xffffffff ;  /* 0xffffffff0a0a7836 */ /* 0x000fe40000000000 */
[----:B------:R-:W0:Y:S02]  /*205c0*/  SHFL.BFLY PT, R0, R5, 0x2, 0x1f ;  /* 0x0c401f0005007f89 */ /* 0x000e2400000e0000 */
[----:B0-----:R-:W-:-:S05]  /*205d0*/  FMNMX.FTZ R5, R5, R0, !PT ;  /* 0x0000000005057209 */ /* 0x001fca0007810000 */
[----:B------:R-:W0:Y:S02]  /*205e0*/  SHFL.BFLY PT, R0, R5, 0x1, 0x1f ;  /* 0x0c201f0005007f89 */ /* 0x000e2400000e0000 */
[----:B0-----:R-:W-:Y:S01]  /*205f0*/  FMNMX.FTZ R5, R5, R0, !PT ;  /* 0x0000000005057209 */ /* 0x001fe20007810000 */
[----:B------:R-:W-:Y:S01]  /*20600*/  IMAD.U32 R0, RZ, RZ, UR4 ;  /* 0x00000004ff007e24 */ /* 0x000fe2000f8e00ff */
        /* <DEDUP_REMOVED lines=25> */
[----:B------:R-:W-:Y:S01]  /*207a0*/  FADD.FTZ R2, -R5, R9 ;  /* 0x0000000905027221 */ /* 0x000fe20000010100 */
[----:B------:R-:W-:Y:S01]  /*207b0*/  R2UR UR7, R3 ;  /* 0x00000000030772ca */ /* 0x000fe200000e0000 */
[----:B------:R-:W0:Y:S01]  /*207c0*/  SHFL.BFLY PT, R9, R4, 0x2, 0x1f ;  /* 0x0c401f0004097f89 */ /* 0x000e2200000e0000 */
[-C--:B------:R-:W-:Y:S01]  /*207d0*/  FMUL.FTZ R3, R5, R0.reuse ;  /* 0x0000000005037220 */ /* 0x080fe20000410000 */
[----:B------:R-:W-:-:S03]  /*207e0*/  FMUL.FTZ R2, R2, R0 ;  /* 0x0000000002027220 */ /* 0x000fc60000410000 */
        /* <DEDUP_REMOVED lines=19> */
[----:B0-----:R-:W-:Y:S01]  /*20920*/  FMNMX.FTZ R4, R4, R9, !PT ;  /* 0x0000000904047209 */ /* 0x001fe20007810000 */
[----:B------:R-:W-:-:S06]  /*20930*/  FFMA.FTZ R9, R120, R0, -R3 ;  /* 0x0000000078097223 */ /* 0x000fcc0000010803 */
[----:B------:R-:W0:Y:S08]  /*20940*/  MUFU.EX2 R200, R200 ;  /* 0x000000c800c87308 */ /* 0x000e300000000800 */
[----:B------:R-:W1:Y:S08]  /*20950*/  MUFU.EX2 R21, R21 ;  /* 0x0000001500157308 */ /* 0x000e700000000800 */
[----:B------:R-:W2:Y:S01]  /*20960*/  MUFU.EX2 R202, R202 ;  /* 0x000000ca00ca7308 */ /* 0x000ea20000000800 */
[----:B0-----:R-:W-:-:S07]  /*20970*/  FFMA.FTZ R7, R2, R7, R200 ;  /* 0x0000000702077223 */ /* 0x001fce00000100c8 */
[----:B------:R-:W0:Y:S01]  /*20980*/  MUFU.EX2 R168, R168 ;  /* 0x000000a800a87308 */ /* 0x000e220000000800 */
[C---:B-1----:R-:W-:Y:S01]  /*20990*/  FADD.FTZ R7, R21.reuse, R7 ;  /* 0x0000000715077221 */ /* 0x042fe20000010000 */
[----:B------:R-:W-:-:S06]  /*209a0*/  F2FP.F16.F32.PACK_AB R200, R21, R200 ;  /* 0x000000c815c8723e */ /* 0x000fcc00000000ff */
[----:B------:R-:W-:Y:S01]  /*209b0*/  MUFU.EX2 R196, R196 ;  /* 0x000000c400c47308 */ /* 0x000fe20000000800 */
[----:B--2---:R-:W-:-:S07]  /*209c0*/  FADD.FTZ R7, R202, R7 ;  /* 0x00000007ca077221 */ /* 0x004fce0000010000 */
[----:B------:R-:W-:Y:S01]  /*209d0*/  MUFU.EX2 R160, R160 ;  /* 0x000000a000a07308 */ /* 0x000fe20000000800 */
[C---:B0-----:R-:W-:Y:S01]  /*209e0*/  FADD.FTZ R7, R168.reuse, R7 ;  /* 0x00000007a8077221 */ /* 0x041fe20000010000 */
        /* <DEDUP_REMOVED lines=17> */
[-CC-:B------:R-:W-:Y:S01]  /*20b00*/  FFMA.FTZ R136, R137, R0.reuse, -R3.reuse ;  /* 0x0000000089887223 */ /* 0x180fe20000010803 */
[----:B------:R-:W-:Y:S01]  /*20b10*/  FFMA.FTZ R186, R140, R0, -R3 ;  /* 0x000000008cba7223 */ /* 0x000fe20000010803 */
[----:B------:R-:W0:Y:S02]  /*20b20*/  SHFL.BFLY PT, R137, R4, 0x1, 0x1f ;  /* 0x0c201f0004897f89 */ /* 0x000e2400000e0000 */
[----:B------:R-:W-:Y:S01]  /*20b30*/  HGMMA.64x192x16.F32 R24, R180, gdesc[UR4].tnspB, R24, gsb0 ;  /* 0x42e00004b4187df0 */ /* 0x000fe20008000818 */
[----:B------:R-:W-:Y:S08]  /*20b40*/  MUFU.EX2 R184, R184 ;  /* 0x000000b800b87308 */ /* 0x000ff00000000800 */
[----:B------:R-:W-:Y:S08]  /*20b50*/  MUFU.EX2 R136, R136 ;  /* 0x0000008800887308 */ /* 0x000ff00000000800 */
[----:B------:R-:W-:Y:S01]  /*20b60*/  MUFU.EX2 R186, R186 ;  /* 0x000000ba00ba7308 */ /* 0x000fe20000000800 */
[----:B0-----:R-:W-:-:S05]  /*20b70*/  FMNMX.FTZ R4, R4, R137, !PT ;  /* 0x0000008904047209 */ /* 0x001fca0007810000 */
[----:B------:R-:W-:-:S04]  /*20b80*/  FADD.FTZ R120, -R4, R8 ;  /* 0x0000000804787221 */ /* 0x000fc80000010100 */
[-C--:B------:R-:W-:Y:S01]  /*20b90*/  FMUL.FTZ R120, R120, R0.reuse ;  /* 0x0000000078787220 */ /* 0x080fe20000410000 */
[----:B------:R-:W-:Y:S02]  /*20ba0*/  WARPGROUP.DEPBAR.LE gsb0, 0x0 ;  /* 0x00008000000079c5 */ /* 0x000fe40000010000 */
[-CC-:B------:R-:W-:Y:S01]  /*20bb0*/  FFMA.FTZ R180, R128, R0.reuse, -R3.reuse ;  /* 0x0000000080b47223 */ /* 0x180fe20000010803 */
[-CC-:B------:R-:W-:Y:S01]  /*20bc0*/  FFMA.FTZ R128, R129, R0.reuse, -R3.reuse ;  /* 0x0000000081807223 */ /* 0x180fe20000010803 */
[-CC-:B------:R-:W-:Y:S01]  /*20bd0*/  FFMA.FTZ R182, R132, R0.reuse, -R3.reuse ;  /* 0x0000000084b67223 */ /* 0x180fe20000010803 */
[-CC-:B------:R-:W-:Y:S01]  /*20be0*/  FFMA.FTZ R129, R133, R0.reuse, -R3.reuse ;  /* 0x0000000085817223 */ /* 0x180fe20000010803 */
[-CC-:B------:R-:W-:Y:S01]  /*20bf0*/  FFMA.FTZ R132, R121, R0.reuse, -R3.reuse ;  /* 0x0000000079847223 */ /* 0x180fe20000010803 */
[-C--:B------:R-:W-:Y:S01]  /*20c00*/  FFMA.FTZ R3, R125, R0.reuse, -R3 ;  /* 0x000000007d037223 */ /* 0x080fe20000010803 */
[----:B------:R-:W-:Y:S01]  /*20c10*/  IMAD.MOV.U32 R121, RZ, RZ, 0x40000040 ;  /* 0x40000040ff797424 */ /* 0x000fe200078e00ff */
[----:B------:R-:W-:Y:S01]  /*20c20*/  WARPGROUP.ARRIVE ;  /* 0x00000000000079c5 */ /* 0x000fe20000000000 */
[-C--:B------:R-:W-:Y:S01]  /*20c30*/  FMUL.FTZ R125, R4, R0.reuse ;  /* 0x00000000047d7220 */ /* 0x080fe20000410000 */
[----:B------:R-:W-:Y:S02]  /*20c40*/  MUFU.EX2 R8, R3 ;  /* 0x0000000300087308 */ /* 0x000fe40000000800 */
[----:B------:R-:W-:Y:S01]  /*20c50*/  R2UR UR7, R121 ;  /* 0x00000000790772ca */ /* 0x000fe200000e0000 */
        /* <DEDUP_REMOVED lines=14> */
[----:B0-----:R-:W-:-:S02]  /*20d40*/  VIADD R120, R14, 0x300 ;  /* 0x000003000e787836 */ /* 0x001fc40000000000 */
[-CC-:B------:R-:W-:Y:S01]  /*20d50*/  FFMA.FTZ R189, R146, R0.reuse, -R125.reuse ;  /* 0x0000000092bd7223 */ /* 0x180fe2000001087d */
[-CC-:B------:R-:W-:Y:S01]  /*20d60*/  FFMA.FTZ R14, R147, R0.reuse, -R125.reuse ;  /* 0x00000000930e7223 */ /* 0x180fe2000001087d */
[-CC-:B------:R-:W-:Y:S01]  /*20d70*/  FFMA.FTZ R191, R150, R0.reuse, -R125.reuse ;  /* 0x0000000096bf7223 */ /* 0x180fe2000001087d */
[-CC-:B------:R-:W-:Y:S01]  /*20d80*/  FFMA.FTZ R151, R151, R0.reuse, -R125.reuse ;  /* 0x0000000097977223 */ /* 0x180fe2000001087d */
[----:B------:R-:W-:Y:S01]  /*20d90*/  R2UR UR6, R120 ;  /* 0x00000000780672ca */ /* 0x000fe200000e0000 */
[-C--:B------:R-:W-:Y:S01]  /*20da0*/  FFMA.FTZ R185, R138, R0.reuse, -R125 ;  /* 0x000000008ab97223 */ /* 0x080fe2000001087d */
[----:B------:R-:W0:Y:S01]  /*20db0*/  MUFU.EX2 R133, R133 ;  /* 0x0000008500857308 */ /* 0x000e220000000800 */
[----:B------:R-:W-:Y:S01]  /*20dc0*/  @!P1 PRMT R120, RZ, 0x654, R13 ;  /* 0x00000654ff789816 */ /* 0x000fe2000000000d */
[-CC-:B------:R-:W-:Y:S01]  /*20dd0*/  FFMA.FTZ R139, R139, R0.reuse, -R125.reuse ;  /* 0x000000008b8b7223 */ /* 0x180fe2000001087d */
[-CC-:B------:R-:W-:Y:S01]  /*20de0*/  FFMA.FTZ R187, R142, R0.reuse, -R125.reuse ;  /* 0x000000008ebb7223 */ /* 0x180fe2000001087d */
[-CC-:B------:R-:W-:Y:S01]  /*20df0*/  FFMA.FTZ R181, R130, R0.reuse, -R125.reuse ;  /* 0x0000000082b57223 */ /* 0x180fe2000001087d */
[-CC-:B------:R-:W-:Y:S01]  /*20e00*/  FFMA.FTZ R183, R134, R0.reuse, -R125.reuse ;  /* 0x0000000086b77223 */ /* 0x180fe2000001087d */
[-CC-:B------:R-:W-:Y:S01]  /*20e10*/  FFMA.FTZ R135, R135, R0.reuse, -R125.reuse ;  /* 0x0000000087877223 */ /* 0x180fe2000001087d */
[----:B------:R-:W-:Y:S01]  /*20e20*/  FFMA.FTZ R122, R122, R0, -R125 ;  /* 0x000000007a7a7223 */ /* 0x000fe2000001087d */
[----:B------:R-:W-:Y:S01]  /*20e30*/  MUFU.EX2 R203, R203 ;  /* 0x000000cb00cb7308 */ /* 0x000fe20000000800 */
[----:B-1----:R-:W-:Y:S01]  /*20e40*/  FFMA.FTZ R6, R3, R6, R201 ;  /* 0x0000000603067223 */ /* 0x002fe200000100c9 */
[-CC-:B------:R-:W-:Y:S01]  /*20e50*/  FFMA.FTZ R123, R123, R0.reuse, -R125.reuse ;  /* 0x000000007b7b7223 */ /* 0x180fe2000001087d */
[----:B------:R-:W-:Y:S01]  /*20e60*/  HGMMA.64x192x16.F32 R24, R176, gdesc[UR4].tnspB, R24, gsb0 ;  /* 0x42e00004b0187df0 */ /* 0x000fe20008000818 */
[----:B------:R-:W-:-:S04]  /*20e70*/  FFMA.FTZ R126, R126, R0, -R125 ;  /* 0x000000007e7e7223 */ /* 0x000fc8000001087d */
        /* <DEDUP_REMOVED lines=26> */
[----:B------:R-:W1:Y:S08]  /*21020*/  MUFU.EX2 R123, R123 ;  /* 0x0000007b007b7308 */ /* 0x000e700000000800 */
[----:B------:R-:W-:Y:S01]  /*21030*/  MUFU.EX2 R126, R126 ;  /* 0x0000007e007e7308 */ /* 0x000fe20000000800 */
[----:B------:R-:W-:-:S02]  /*21040*/  WARPGROUP.DEPBAR.LE gsb0, 0x0 ;  /* 0x00008000000079c5 */ /* 0x000fc40000010000 */
[----:B------:R2:W-:Y:S01]  /*21050*/  @!P1 SYNCS.ARRIVE.TRANS64.RED.A1T0 RZ, [R120+URZ], RZ ;  /* 0x000000ff78ff99a7 */ /* 0x0005e2000810043f */
[----:B0-----:R-:W-:Y:S02]  /*21060*/  F2FP.F16.F32.PACK_AB R176, R132, R9 ;  /* 0x0000000984b0723e */ /* 0x001fe400000000ff */
[----:B------:R-:W-:Y:S02]  /*21070*/  F2FP.F16.F32.PACK_AB R178, R8, R124 ;  /* 0x0000007c08b2723e */ /* 0x000fe400000000ff */
[----:B-1----:R-:W-:Y:S01]  /*21080*/  F2FP.F16.F32.PACK_AB R177, R123, R122 ;  /* 0x0000007a7bb1723e */ /* 0x002fe200000000ff */
[----:B--2---:R-:W-:Y:S01]  /*21090*/  FADD.FTZ R120, R203, R6 ;  /* 0x00000006cb787221 */ /* 0x004fe20000010000 */
[----:B------:R0:W-:Y:S01]  /*210a0*/  @!P1 SYNCS.ARRIVE.TRANS64.RED.A1T0 RZ, [R11+URZ], RZ ;  /* 0x000000ff0bff99a7 */ /* 0x0001e2000810043f */
[----:B------:R-:W1:Y:S01]  /*210b0*/  MUFU.EX2 R6, R139 ;  /* 0x0000008b00067308 */ /* 0x000e620000000800 */
[C---:B------:R-:W-:Y:S01]  /*210c0*/  F2FP.F16.F32.PACK_AB R203, R137.reuse, R203 ;  /* 0x000000cb89cb723e */ /* 0x040fe200000000ff */
[----:B------:R-:W-:-:S04]  /*210d0*/  FADD.FTZ R120, R137, R120 ;  /* 0x0000007889787221 */ /* 0x000fc80000010000 */
[----:B------:R-:W-:Y:S01]  /*210e0*/  FADD.FTZ R120, R197, R120 ;  /* 0x00000078c5787221 */ /* 0x000fe20000010000 */
[----:B0-----:R-:W-:Y:S01]  /*210f0*/  FADD.FTZ R11, R196, R7 ;  /* 0x00000007c40b7221 */ /* 0x001fe20000010000 */
[----:B------:R-:W-:Y:S01]  /*21100*/  FFMA.FTZ R7, R143, R0, -R125 ;  /* 0x000000008f077223 */ /* 0x000fe2000001087d */
[C---:B------:R-:W-:Y:S01]  /*21110*/  F2FP.F16.F32.PACK_AB R196, R160.reuse, R196 ;  /* 0x000000c4a0c4723e */ /* 0x040fe200000000ff */
[C---:B------:R-:W-:Y:S01]  /*21120*/  FADD.FTZ R120, R145.reuse, R120 ;  /* 0x0000007891787221 */ /* 0x040fe20000010000 */
[----:B------:R-:W-:Y:S01]  /*21130*/  FADD.FTZ R11, R160, R11 ;  /* 0x0000000ba00b7221 */ /* 0x000fe20000010000 */
[----:B------:R-:W-:Y:S02]  /*21140*/  F2FP.F16.F32.PACK_AB R197, R145, R197 ;  /* 0x000000c591c5723e */ /* 0x000fe400000000ff */
[----:B------:R-:W-:Y:S01]  /*21150*/  FADD.FTZ R120, R199, R120 ;  /* 0x00000078c7787221 */ /* 0x000fe20000010000 */
[----:B------:R-:W-:Y:S01]  /*21160*/  FADD.FTZ R121, R198, R11 ;  /* 0x0000000bc6797221 */ /* 0x000fe20000010000 */
[----:B------:R-:W0:Y:S01]  /*21170*/  MUFU.EX2 R7, R7 ;  /* 0x0000000700077308 */ /* 0x000e220000000800 */
[-C--:B------:R-:W-:Y:S01]  /*21180*/  FFMA.FTZ R11, R131, R0.reuse, -R125 ;  /* 0x00000000830b7223 */ /* 0x080fe2000001087d */
[----:B------:R-:W-:Y:S01]  /*21190*/  FADD.FTZ R120, R140, R120 ;  /* 0x000000788c787221 */ /* 0x000fe20000010000 */
[C---:B------:R-:W-:Y:S01]  /*211a0*/  FADD.FTZ R121, R12.reuse, R121 ;  /* 0x000000790c797221 */ /* 0x040fe20000010000 */
[----:B------:R-:W-:Y:S01]  /*211b0*/  FFMA.FTZ R125, R127, R0, -R125 ;  /* 0x000000007f7d7223 */ /* 0x000fe2000001087d */
[----:B------:R-:W-:Y:S01]  /*211c0*/  F2FP.F16.F32.PACK_AB R198, R12, R198 ;  /* 0x000000c60cc6723e */ /* 0x000fe200000000ff */
[----:B------:R-:W-:Y:S01]  /*211d0*/  FADD.FTZ R120, R193, R120 ;  /* 0x00000078c1787221 */ /* 0x000fe20000010000 */
[----:B------:R-:W-:Y:S01]  /*211e0*/  FADD.FTZ R121, R192, R121 ;  /* 0x00000079c0797221 */ /* 0x000fe20000010000 */
[----:B------:R-:W2:Y:S01]  /*211f0*/  MUFU.EX2 R11, R11 ;  /* 0x0000000b000b7308 */ /* 0x000ea20000000800 */
[----:B------:R-:W-:Y:S01]  /*21200*/  F2FP.F16.F32.PACK_AB R199, R140, R199 ;  /* 0x000000c78cc7723e */ /* 0x000fe200000000ff */
[----:B------:R-:W-:Y:S01]  /*21210*/  FADD.FTZ R120, R141, R120 ;  /* 0x000000788d787221 */ /* 0x000fe20000010000 */
[C---:B------:R-:W-:Y:S01]  /*21220*/  FADD.FTZ R121, R153.reuse, R121 ;  /* 0x0000007999797221 */ /* 0x040fe20000010000 */
[----:B------:R-:W-:Y:S01]  /*21230*/  F2FP.F16.F32.PACK_AB R192, R153, R192 ;  /* 0x000000c099c0723e */ /* 0x000fe200000000ff */
[----:B------:R-:W-:-:S02]  /*21240*/  IMAD.MOV.U32 R12, RZ, RZ, R205 ;  /* 0x000000ffff0c7224 */ /* 0x000fc400078e00cd */
[----:B------:R-:W-:Y:S01]  /*21250*/  FADD.FTZ R120, R195, R120 ;  /* 0x00000078c3787221 */ /* 0x000fe20000010000 */
[----:B------:R-:W-:Y:S01]  /*21260*/  FADD.FTZ R121, R194, R121 ;  /* 0x00000079c2797221 */ /* 0x000fe20000010000 */
[----:B------:R-:W3:Y:S01]  /*21270*/  MUFU.EX2 R125, R125 ;  /* 0x0000007d007d7308 */ /* 0x000ee20000000800 */
[----:B------:R-:W-:Y:S01]  /*21280*/  F2FP.F16.F32.PACK_AB R193, R141, R193 ;  /* 0x000000c18dc1723e */ /* 0x000fe200000000ff */
        /* <DEDUP_REMOVED lines=11> */
[----:B------:R-:W-:Y:S02]  /*21340*/  F2FP.F16.F32.PACK_AB R189, R14, R189 ;  /* 0x000000bd0ebd723e */ /* 0x000fe400000000ff */
[----:B------:R-:W-:Y:S01]  /*21350*/  FADD.FTZ R120, R13, R120 ;  /* 0x000000780d787221 */ /* 0x000fe20000010000 */
[C---:B------:R-:W-:Y:S01]  /*21360*/  FADD.FTZ R121, R144.reuse, R121 ;  /* 0x0000007990797221 */ /* 0x040fe20000010000 */
[----:B------:R-:W-:-:S02]  /*21370*/  F2FP.F16.F32.PACK_AB R190, R144, R190 ;  /* 0x000000be90be723e */ /* 0x000fc400000000ff */
[----:B------:R-:W-:Y:S01]  /*21380*/  FADD.FTZ R120, R185, R120 ;  /* 0x00000078b9787221 */ /* 0x000fe20000010000 */
[----:B------:R-:W-:Y:S01]  /*21390*/  FADD.FTZ R121, R184, R121 ;  /* 0x00000079b8797221 */ /* 0x000fe20000010000 */
[C---:B-1----:R-:W-:Y:S02]  /*213a0*/  F2FP.F16.F32.PACK_AB R185, R6.reuse, R185 ;  /* 0x000000b906b9723e */ /* 0x042fe400000000ff */
[----:B------:R-:W-:Y:S01]  /*213b0*/  FADD.FTZ R120, R6, R120 ;  /* 0x0000007806787221 */ /* 0x000fe20000010000 */
[----:B------:R-:W-:Y:S01]  /*213c0*/  FADD.FTZ R121, R136, R121 ;  /* 0x0000007988797221 */ /* 0x000fe20000010000 */
[----:B------:R-:W-:Y:S02]  /*213d0*/  F2FP.F16.F32.PACK_AB R191, R13, R191 ;  /* 0x000000bf0dbf723e */ /* 0x000fe400000000ff */
[----:B------:R-:W-:Y:S01]  /*213e0*/  FADD.FTZ R120, R187, R120 ;  /* 0x00000078bb787221 */ /* 0x000fe20000010000 */
[----:B------:R-:W-:Y:S01]  /*213f0*/  FADD.FTZ R121, R186, R121 ;  /* 0x00000079ba797221 */ /* 0x000fe20000010000 */
[----:B0-----:R-:W-:-:S02]  /*21400*/  F2FP.F16.F32.PACK_AB R187, R7, R187 ;  /* 0x000000bb07bb723e */ /* 0x001fc400000000ff */
[----:B------:R-:W-:Y:S01]  /*21410*/  FADD.FTZ R120, R7, R120 ;  /* 0x0000007807787221 */ /* 0x000fe20000010000 */
[----:B------:R-:W-:Y:S01]  /*21420*/  FADD.FTZ R121, R20, R121 ;  /* 0x0000007914797221 */ /* 0x000fe20000010000 */
[----:B------:R-:W-:Y:S02]  /*21430*/  F2FP.F16.F32.PACK_AB R184, R136, R184 ;  /* 0x000000b888b8723e */ /* 0x000fe400000000ff */
[----:B------:R-:W-:Y:S01]  /*21440*/  FADD.FTZ R120, R181, R120 ;  /* 0x00000078b5787221 */ /* 0x000fe20000010000 */
[----:B------:R-:W-:Y:S01]  /*21450*/  FADD.FTZ R121, R180, R121 ;  /* 0x00000079b4797221 */ /* 0x000fe20000010000 */
[C---:B--2---:R-:W-:Y:S02]  /*21460*/  F2FP.F16.F32.PACK_AB R181, R11.reuse, R181 ;  /* 0x000000b50bb5723e */ /* 0x044fe400000000ff */
[----:B------:R-:W-:Y:S01]  /*21470*/  FADD.FTZ R120, R11, R120 ;  /* 0x000000780b787221 */ /* 0x000fe20000010000 */
[----:B------:R-:W-:Y:S01]  /*21480*/  FADD.FTZ R121, R128, R121 ;  /* 0x0000007980797221 */ /* 0x000fe20000010000 */
[----:B------:R-:W-:Y:S01]  /*21490*/  F2FP.F16.F32.PACK_AB R186, R20, R186 ;  /* 0x000000ba14ba723e */ /* 0x000fe200000000ff */
[----:B------:R-:W-:-:S02]  /*214a0*/  IMAD.MOV.U32 R11, RZ, RZ, R208 ;  /* 0x000000ffff0b7224 */ /* 0x000fc400078e00d0 */
[----:B------:R-:W-:Y:S01]  /*214b0*/  FADD.FTZ R120, R183, R120 ;  /* 0x00000078b7787221 */ /* 0x000fe20000010000 */
[----:B------:R-:W-:Y:S01]  /*214c0*/  FADD.FTZ R121, R182, R121 ;  /* 0x00000079b6797221 */ /* 0x000fe20000010000 */
[----:B------:R-:W-:Y:S02]  /*214d0*/  F2FP.F16.F32.PACK_AB R180, R128, R180 ;  /* 0x000000b480b4723e */ /* 0x000fe400000000ff */
[----:B------:R-:W-:Y:S01]  /*214e0*/  FADD.FTZ R120, R135, R120 ;  /* 0x0000007887787221 */ /* 0x000fe20000010000 */
[C---:B------:R-:W-:Y:S01]  /*214f0*/  FADD.FTZ R121, R129.reuse, R121 ;  /* 0x0000007981797221 */ /* 0x040fe20000010000 */
[----:B------:R-:W-:Y:S02]  /*21500*/  F2FP.F16.F32.PACK_AB R182, R129, R182 ;  /* 0x000000b681b6723e */ /* 0x000fe400000000ff */
[----:B------:R-:W-:Y:S01]  /*21510*/  FADD.FTZ R120, R122, R120 ;  /* 0x000000787a787221 */ /* 0x000fe20000010000 */
[----:B------:R-:W-:Y:S01]  /*21520*/  FADD.FTZ R121, R9, R121 ;  /* 0x0000007909797221 */ /* 0x000fe20000010000 */
[----:B------:R-:W-:Y:S01]  /*21530*/  F2FP.F16.F32.PACK_AB R183, R135, R183 ;  /* 0x000000b787b7723e */ /* 0x000fe200000000ff */
[----:B------:R-:W-:-:S02]  /*21540*/  IMAD.MOV.U32 R9, RZ, RZ, R5 ;  /* 0x000000ffff097224 */ /* 0x000fc400078e0005 */
[----:B------:R-:W-:Y:S01]  /*21550*/  FADD.FTZ R120, R123, R120 ;  /* 0x000000787b787221 */ /* 0x000fe20000010000 */
[----:B------:R-:W-:Y:S01]  /*21560*/  FADD.FTZ R121, R132, R121 ;  /* 0x0000007984797221 */ /* 0x000fe20000010000 */
[----:B---3--:R-:W-:Y:S02]  /*21570*/  F2FP.F16.F32.PACK_AB R179, R125, R126 ;  /* 0x0000007e7db3723e */ /* 0x008fe400000000ff */
[----:B------:R-:W-:Y:S01]  /*21580*/  FADD.FTZ R120, R126, R120 ;  /* 0x000000787e787221 */ /* 0x000fe20000010000 */
[----:B------:R-:W-:-:S03]  /*21590*/  FADD.FTZ R121, R124, R121 ;  /* 0x000000797c797221 */ /* 0x000fc60000010000 */
[----:B------:R-:W-:Y:S01]  /*215a0*/  FADD.FTZ R6, R125, R120 ;  /* 0x000000787d067221 */ /* 0x000fe20000010000 */
[----:B------:R-:W-:Y:S01]  /*215b0*/  FADD.FTZ R7, R8, R121 ;  /* 0x0000007908077221 */ /* 0x000fe20000010000 */
[----:B------:R-:W-:Y:S01]  /*215c0*/  IMAD.MOV.U32 R8, RZ, RZ, R4 ;  /* 0x000000ffff087224 */ /* 0x000fe200078e0004 */
[----:B------:R-:W-:Y:S06]  /*215d0*/  @P2 BRA `(.L_x_2714) ;  /* 0xffffffb000b82947 */ /* 0x000fec000383ffff */
.L_x_2703:
[----:B------:R-:W-:Y:S05]  /*215e0*/  BSYNC B0 ;  /* 0x0000000000007941 */ /* 0x000fea0003800000 */
.L_x_2702:
        /* <DEDUP_REMOVED lines=99> */
.L_x_2715:
[----:B------:R-:W-:Y:S02]  /*21c20*/  LEA R8, R205, R16, 0x3 ;  /* 0x00000010cd087211 */ /* 0x000fe400078e18ff */
[----:B------:R-:W-:-:S04]  /*21c30*/  SHF.L.U32 R3, R208, 0x1f, RZ ;  /* 0x0000001fd0037819 */ /* 0x000fc800000006ff */
[----:B------:R0:W1:Y:S01]  /*21c40*/  SYNCS.PHASECHK.TRANS64.TRYWAIT P2, [R8+URZ+0x36850], R3 ;  /* 0x03685003080075a7 */ /* 0x000062000804017f */
[----:B------:R-:W-:Y:S05]  /*21c50*/  @!P0 BRA `(.L_x_2716) ;  /* 0x0000000000048947 */ /* 0x000fea0003800000 */
[----:B------:R-:W-:Y:S01]  /*21c60*/  BPT.TRAP 0x1 ;  /* 0x000000040000795c */ /* 0x000fe20000300000 */
.L_x_2716:
        /* <DEDUP_REMOVED lines=9> */
.L_x_2718:
[----:B------:R-:W-:Y:S05]  /*21d00*/  BSYNC B0 ;  /* 0x0000000000007941 */ /* 0x000fea0003800000 */
.L_x_2717:
[----:B------:R-:W-:Y:S01]  /*21d10*/  IMAD.MOV.U32 R2, RZ, RZ, R9 ;  /* 0x000000ffff027224 */ /* 0x000fe200078e0009 */
[----:B------:R-:W-:Y:S01]  /*21d20*/  WARPGROUP.ARRIVE ;  /* 0x00000000000079c5 */ /* 0x000fe20000000000 */
[----:B01----:R-:W-:Y:S02]  /*21d30*/  IMAD.MOV.U32 R3, RZ, RZ, 0x40000040 ;  /* 0x40000040ff037424 */ /* 0x003fe400078e00ff */
[----:B------:R-:W-:Y:S01]  /*21d40*/  @!P1 VIADD R12, R8, 0x36860 ;  /* 0x00036860080c9836 */ /* 0x000fe20000000000 */
[----:B------:R-:W-:Y:S01]  /*21d50*/  R2UR UR6, R2 ;  /* 0x00000000020672ca */ /* 0x000fe200000e0000 */
[----:B------:R-:W-:Y:S01]  /*21d60*/  VIADD R2, R9, 0x80 ;  /* 0x0000008009027836 */ /* 0x000fe20000000000 */
[----:B------:R-:W-:Y:S01]  /*21d70*/  R2UR UR7, R3 ;  /* 0x00000000030772ca */ /* 0x000fe200000e0000 */
[----:B------:R-:W-:Y:S01]  /*21d80*/  IMAD.MOV.U32 R3, RZ, RZ, 0x40000040 ;  /* 0x40000040ff037424 */ /* 0x000fe200078e00ff */
[----:B------:R-:W-:Y:S01]  /*21d90*/  @!P1 PRMT R12, RZ, 0x654, R12 ;  /* 0x00000654ff0c9816 */ /* 0x000fe2000000000c */
[----:B------:R-:W-:-:S02]  /*21da0*/  VIADD R205, R205, 0x1 ;  /* 0x00000001cdcd7836 */ /* 0x000fc40000000000 */
[----:B------:R-:W-:-:S03]  /*21db0*/  VIADD R233, R233, 0x1 ;  /* 0x00000001e9e97836 */ /* 0x000fc60000000000 */
[----:B------:R-:W-:-:S04]  /*21dc0*/  ISETP.NE.AND P2, PT, R205, 0x2, PT ;  /* 0x00000002cd00780c */ /* 0x000fc80003f45270 */
[----:B------:R-:W-:Y:S01]  /*21dd0*/  SEL R205, R205, RZ, P2 ;  /* 0x000000ffcdcd7207 */ /* 0x000fe20001000000 */
        /* <DEDUP_REMOVED lines=41> */
[----:B------:R-:W-:-:S02]  /*22070*/  IMAD.MOV.U32 R7, RZ, RZ, RZ ;  /* 0x000000ffff077224 */ /* 0x000fc400078e00ff */
[----:B-1----:R-:W-:Y:S01]  /*22080*/  FADD.FTZ R9, R3, R6 ;  /* 0x0000000603097221 */ /* 0x002fe20000010000 */
[----:B------:R-:W-:Y:S01]  /*22090*/  MOV R6, 0xff800000 ;  /* 0xff80000000067802 */ /* 0x000fe20000000f00 */
[----:B------:R-:W0:Y:S04]  /*220a0*/  SHFL.BFLY PT, R3, R2, 0x1, 0x1f ;  /* 0x0c201f0002037f89 */ /* 0x000e2800000e0000 */
[----:B------:R-:W1:Y:S01]  /*220b0*/  SHFL.BFLY PT, R10, R9, 0x1, 0x1f ;  /* 0x0c201f00090a7f89 */ /* 0x000e6200000e0000 */
[----:B0-----:R-:W-:Y:S01]  /*220c0*/  FADD.FTZ R13, R2, R3 ;  /* 0x00000003020d7221 */ /* 0x001fe20000010000 */
[----:B------:R-:W-:Y:S01]  /*220d0*/  IMAD.MOV.U32 R2, RZ, RZ, RZ ;  /* 0x000000ffff027224 */ /* 0x000fe200078e00ff */
[----:B------:R-:W-:Y:S01]  /*220e0*/  SEL R3, RZ, 0x1, P2 ;  /* 0x00000001ff037807 */ /* 0x000fe20001000000 */
[----:B-1----:R-:W-:-:S02]  /*220f0*/  FADD.FTZ R14, R9, R10 ;  /* 0x0000000a090e7221 */ /* 0x002fc40000010000 */
[----:B------:R-:W-:Y:S02]  /*22100*/  FSETP.NE.FTZ.AND P0, PT, R13, RZ, PT ;  /* 0x000000ff0d00720b */ /* 0x000fe40003f15000 */
        /* <DEDUP_REMOVED lines=115> */
.L_x_2626:
        /* <DEDUP_REMOVED lines=13> */
[----:B------:R-:W4:Y:S01]  /*22910*/  LDL.LU R144, [R1+0x68] ;  /* 0x0000680001907983 */ /* 0x000f220000300800 */
[----:B------:R-:W-:Y:S02]  /*22920*/  MOV R140, R16 ;  /* 0x00000010008c7202 */ /* 0x000fe40000000f00 */
[----:B---3--:R-:W-:Y:S01]  /*22930*/  MOV R141, R7 ;  /* 0x00000007008d7202 */ /* 0x008fe20000000f00 */
[----:B------:R-:W-:Y:S02]  /*22940*/  BAR.SYNC.DEFER_BLOCKING 0x1, 0x100 ;  /* 0x0044000000007b1d */ /* 0x000fe40000010000 */
[----:B--2---:R-:W-:-:S03]  /*22950*/  IMAD.WIDE R12, R0, 0x2, R140 ;  /* 0x00000002000c7825 */ /* 0x004fc600078e028c */
[C---:B------:R-:W-:Y:S02]  /*22960*/  IADD3 R86, P2, R12.reuse, 0x20, RZ ;  /* 0x000000200c567810 */ /* 0x040fe40007f5e0ff */
[C---:B------:R-:W-:Y:S02]  /*22970*/  IADD3 R90, P6, R12.reuse, 0x60, RZ ;  /* 0x000000600c5a7810 */ /* 0x040fe40007fde0ff */
[----:B------:R-:W-:Y:S02]  /*22980*/  IADD3 R92, P5, R12, 0x4000, RZ ;  /* 0x000040000c5c7810 */ /* 0x000fe40007fbe0ff */
[----:B------:R-:W-:Y:S02]  /*22990*/  LOP3.LUT R98, R86, 0x380, RZ, 0xc0, !PT ;  /* 0x0000038056627812 */ /* 0x000fe400078ec0ff */
[----:B------:R-:W-:Y:S02]  /*229a0*/  LOP3.LUT R94, R90, 0x380, RZ, 0xc0, !PT ;  /* 0x000003805a5e7812 */ /* 0x000fe400078ec0ff */
[----:B------:R-:W-:-:S02]  /*229b0*/  LOP3.LUT R96, R92, 0x380, RZ, 0xc0, !PT ;  /* 0x000003805c607812 */ /* 0x000fc400078ec0ff */
[----:B------:R-:W-:Y:S01]  /*229c0*/  SHF.R.U64 R98, R98, 0x3, RZ ;  /* 0x0000000362627819 */ /* 0x000fe200000012ff */
[----:B------:R-:W-:Y:S01]  /*229d0*/  IMAD.X R87, RZ, RZ, R13, P2 ;  /* 0x000000ffff577224 */ /* 0x000fe200010e060d */
[C---:B-1----:R-:W-:Y:S02]  /*229e0*/  IADD3 R8, P0, R12.reuse, 0x4020, RZ ;  /* 0x000040200c087810 */ /* 0x042fe40007f1e0ff */
[----:B------:R-:W-:Y:S02]  /*229f0*/  IADD3 R15, P4, R12, 0x4040, RZ ;  /* 0x000040400c0f7810 */ /* 0x000fe40007f9e0ff */
[----:B------:R-:W-:Y:S02]  /*22a00*/  SHF.R.U64 R94, R94, 0x3, RZ ;  /* 0x000000035e5e7819 */ /* 0x000fe400000012ff */
[C---:B------:R-:W-:Y:S02]  /*22a10*/  IADD3 R88, P1, R12.reuse, 0x40, RZ ;  /* 0x000000400c587810 */ /* 0x040fe40007f3e0ff */
[----:B------:R-:W-:-:S02]  /*22a20*/  IADD3 R84, P3, R12, 0x4060, RZ ;  /* 0x000040600c547810 */ /* 0x000fc40007f7e0ff */
[----:B------:R-:W-:Y:S02]  /*22a30*/  SHF.R.U64 R96, R96, 0x3, RZ ;  /* 0x0000000360607819 */ /* 0x000fe400000012ff */
[C---:B------:R-:W-:Y:S02]  /*22a40*/  LOP3.LUT R85, R12.reuse, 0x380, RZ, 0xc0, !PT ;  /* 0x000003800c557812 */ /* 0x040fe400078ec0ff */
[----:B------:R-:W-:Y:S02]  /*22a50*/  IADD3 R14, P2, R12, 0x8000, RZ ;  /* 0x000080000c0e7810 */ /* 0x000fe40007f5e0ff */
[----:B------:R-:W-:Y:S02]  /*22a60*/  LOP3.LUT R86, R98, R86, RZ, 0x3c, !PT ;  /* 0x0000005662567212 */ /* 0x000fe400078e3cff */
[----:B------:R-:W-:Y:S02]  /*22a70*/  LOP3.LUT R90, R94, R90, RZ, 0x3c, !PT ;  /* 0x0000005a5e5a7212 */ /* 0x000fe400078e3cff */
[----:B------:R-:W-:-:S02]  /*22a80*/  LOP3.LUT R107, R8, 0x380, RZ, 0xc0, !PT ;  /* 0x00000380086b7812 */ /* 0x000fc400078ec0ff */
[----:B------:R-:W-:Y:S02]  /*22a90*/  LOP3.LUT R98, R15, 0x380, RZ, 0xc0, !PT ;  /* 0x000003800f627812 */ /* 0x000fe400078ec0ff */
[----:B------:R-:W-:Y:S02]  /*22aa0*/  LOP3.LUT R100, R88, 0x380, RZ, 0xc0, !PT ;  /* 0x0000038058647812 */ /* 0x000fe400078ec0ff */
[----:B------:R-:W-:Y:S02]  /*22ab0*/  LOP3.LUT R92, R96, R92, RZ, 0x3c, !PT ;  /* 0x0000005c605c7212 */ /* 0x000fe400078e3cff */
[----:B------:R-:W-:Y:S02]  /*22ac0*/  LOP3.LUT R94, R84, 0x380, RZ, 0xc0, !PT ;  /* 0x00000380545e7812 */ /* 0x000fe400078ec0ff */
[----:B------:R-:W-:Y:S02]  /*22ad0*/  SHF.R.U64 R85, R85, 0x3, RZ ;  /* 0x0000000355557819 */ /* 0x000fe400000012ff */
[----:B------:R-:W-:Y:S01]  /*22ae0*/  LOP3.LUT R96, R14, 0x380, RZ, 0xc0, !PT ;  /* 0x000003800e607812 */ /* 0x000fe200078ec0ff */
[--C-:B------:R-:W-:Y:S01]  /*22af0*/  IMAD.X R89, RZ, RZ, R13.reuse, P1 ;  /* 0x000000ffff597224 */ /* 0x100fe200008e060d */
[----:B------:R-:W-:Y:S01]  /*22b00*/  SHF.R.U64 R107, R107, 0x3, RZ ;  /* 0x000000036b6b7819 */ /* 0x000fe200000012ff */
[--C-:B------:R-:W-:Y:S01]  /*22b10*/  IMAD.X R91, RZ, RZ, R13.reuse, P6 ;  /* 0x000000ffff5b7224 */ /* 0x100fe200030e060d */
[----:B------:R-:W-:Y:S01]  /*22b20*/  SHF.R.U64 R98, R98, 0x3, RZ ;  /* 0x0000000362627819 */ /* 0x000fe200000012ff */
[----:B------:R-:W-:Y:S01]  /*22b30*/  IMAD.X R93, RZ, RZ, R13, P5 ;  /* 0x000000ffff5d7224 */ /* 0x000fe200028e060d */
[----:B------:R-:W-:-:S02]  /*22b40*/  IADD3 R0, P1, R12, 0x8020, RZ ;  /* 0x000080200c007810 */ /* 0x000fc40007f3e0ff */
[C---:B------:R-:W-:Y:S02]  /*22b50*/  IADD3 R2, P6, R12.reuse, 0x8040, RZ ;  /* 0x000080400c027810 */ /* 0x040fe40007fde0ff */
[----:B------:R-:W-:Y:S02]  /*22b60*/  IADD3 R7, P5, R12, 0x8060, RZ ;  /* 0x000080600c077810 */ /* 0x000fe40007fbe0ff */
[----:B------:R-:W-:Y:S02]  /*22b70*/  SHF.R.U64 R100, R100, 0x3, RZ ;  /* 0x0000000364647819 */ /* 0x000fe400000012ff */
[----:B------:R-:W-:Y:S02]  /*22b80*/  SHF.R.U64 R143, R94, 0x3, RZ ;  /* 0x000000035e8f7819 */ /* 0x000fe400000012ff */
[----:B------:R-:W-:Y:S02]  /*22b90*/  LOP3.LUT R12, R85, R12, RZ, 0x3c, !PT ;  /* 0x0000000c550c7212 */ /* 0x000fe400078e3cff */
[----:B------:R-:W-:-:S02]  /*22ba0*/  SHF.R.U64 R145, R96, 0x3, RZ ;  /* 0x0000000360917819 */ /* 0x000fc400000012ff */
[----:B------:R-:W-:Y:S02]  /*22bb0*/  LOP3.LUT R94, R107, R8, RZ, 0x3c, !PT ;  /* 0x000000086b5e7212 */ /* 0x000fe400078e3cff */
[----:B------:R-:W-:Y:S01]  /*22bc0*/  LOP3.LUT R96, R98, R15, RZ, 0x3c, !PT ;  /* 0x0000000f62607212 */ /* 0x000fe200078e3cff */
[--C-:B------:R-:W-:Y:S01]  /*22bd0*/  IMAD.X R97, RZ, RZ, R13.reuse, P4 ;  /* 0x000000ffff617224 */ /* 0x100fe200020e060d */
[----:B------:R-:W-:Y:S01]  /*22be0*/  LOP3.LUT R88, R100, R88, RZ, 0x3c, !PT ;  /* 0x0000005864587212 */ /* 0x000fe200078e3cff */
[--C-:B------:R-:W-:Y:S01]  /*22bf0*/  IMAD.X R99, RZ, RZ, R13.reuse, P3 ;  /* 0x000000ffff637224 */ /* 0x100fe200018e060d */
[----:B------:R-:W-:Y:S01]  /*22c00*/  LOP3.LUT R98, R143, R84, RZ, 0x3c, !PT ;  /* 0x000000548f627212 */ /* 0x000fe200078e3cff */
[--C-:B------:R-:W-:Y:S01]  /*22c10*/  IMAD.X R101, RZ, RZ, R13.reuse, P2 ;  /* 0x000000ffff657224 */ /* 0x100fe200010e060d */
[----:B------:R-:W-:Y:S01]  /*22c20*/  LOP3.LUT R8, R7, 0x380, RZ, 0xc0, !PT ;  /* 0x0000038007087812 */ /* 0x000fe200078ec0ff */
[--C-:B------:R-:W-:Y:S01]  /*22c30*/  IMAD.X R103, RZ, RZ, R13.reuse, P1 ;  /* 0x000000ffff677224 */ /* 0x100fe200008e060d */
[-C--:B------:R-:W-:Y:S01]  /*22c40*/  IADD3.X R95, RZ, R13.reuse, RZ, P0, !PT ;  /* 0x0000000dff5f7210 */ /* 0x080fe200007fe4ff */
[--C-:B------:R-:W-:Y:S01]  /*22c50*/  IMAD.X R105, RZ, RZ, R13.reuse, P6 ;  /* 0x000000ffff697224 */ /* 0x100fe200030e060d */
[----:B------:R-:W-:Y:S01]  /*22c60*/  LOP3.LUT R100, R145, R14, RZ, 0x3c, !PT ;  /* 0x0000000e91647212 */ /* 0x000fe200078e3cff */
[----:B------:R-:W-:Y:S01]  /*22c70*/  IMAD.X R85, RZ, RZ, R13, P5 ;  /* 0x000000ffff557224 */ /* 0x000fe200028e060d */
[----:B------:R-:W-:-:S02]  /*22c80*/  MOV R143, R12 ;  /* 0x0000000c008f7202 */ /* 0x000fc40000000f00 */
[----:B------:R-:W-:Y:S02]  /*22c90*/  LOP3.LUT R107, R0, 0x380, RZ, 0xc0, !PT ;  /* 0x00000380006b7812 */ /* 0x000fe400078ec0ff */
[----:B------:R-:W-:Y:S02]  /*22ca0*/  F2FP.F16.F32.PACK_AB R12, R25, R24 ;  /* 0x00000018190c723e */ /* 0x000fe400000000ff */
[----:B------:R-:W-:Y:S02]  /*22cb0*/  F2FP.F16.F32.PACK_AB R13, R27, R26 ;  /* 0x0000001a1b0d723e */ /* 0x000fe400000000ff */
[----:B------:R-:W-:Y:S02]  /*22cc0*/  F2FP.F16.F32.PACK_AB R14, R29, R28 ;  /* 0x0000001c1d0e723e */ /* 0x000fe400000000ff */
[----:B------:R-:W-:Y:S02]  /*22cd0*/  F2FP.F16.F32.PACK_AB R15, R31, R30 ;  /* 0x0000001e1f0f723e */ /* 0x000fe400000000ff */
[----:B------:R-:W-:-:S02]  /*22ce0*/  SHF.R.U64 R8, R8, 0x3, RZ ;  /* 0x0000000308087819 */ /* 0x000fc400000012ff */
[----:B------:R-:W-:Y:S01]  /*22cf0*/  SHF.R.U64 R107, R107, 0x3, RZ ;  /* 0x000000036b6b7819 */ /* 0x000fe200000012ff */
[----:B------:R1:W-:Y:S01]  /*22d00*/  STSM.16.M88.4 [R143], R12 ;  /* 0x0000000c8f007844 */ /* 0x0003e20000000200 */
[----:B------:R-:W-:Y:S02]  /*22d10*/  LOP3.LUT R84, R8, R7, RZ, 0x3c, !PT ;  /* 0x0000000708547212 */ /* 0x000fe400078e3cff */
[----:B------:R-:W-:Y:S02]  /*22d20*/  LOP3.LUT R102, R107, R0, RZ, 0x3c, !PT ;  /* 0x000000006b667212 */ /* 0x000fe400078e3cff */
[----:B------:R-:W-:Y:S02]  /*22d30*/  MOV R86, R86 ;  /* 0x0000005600567202 */ /* 0x000fe40000000f00 */
[----:B------:R-:W-:Y:S02]  /*22d40*/  MOV R8, R92 ;  /* 0x0000005c00087202 */ /* 0x000fe40000000f00 */
[----:B------:R-:W-:-:S02]  /*22d50*/  MOV R106, R94 ;  /* 0x0000005e006a7202 */ /* 0x000fc40000000f00 */
[----:B------:R-:W-:Y:S02]  /*22d60*/  MOV R107, R96 ;  /* 0x00000060006b7202 */ /* 0x000fe40000000f00 */
[----:B------:R-:W-:Y:S02]  /*22d70*/  MOV R142, R98 ;  /* 0x00000062008e7202 */ /* 0x000fe40000000f00 */
[----:B-1----:R-:W-:Y:S02]  /*22d80*/  MOV R12, R88 ;  /* 0x00000058000c7202 */ /* 0x002fe40000000f00 */
[----:B------:R-:W-:Y:S02]  /*22d90*/  MOV R13, R90 ;  /* 0x0000005a000d7202 */ /* 0x000fe40000000f00 */
[----:B------:R-:W-:Y:S02]  /*22da0*/  F2FP.F16.F32.PACK_AB R88, R33, R32 ;  /* 0x000000202158723e */ /* 0x000fe400000000ff */
[----:B------:R-:W-:-:S02]  /*22db0*/  F2FP.F16.F32.PACK_AB R89, R35, R34 ;  /* 0x000000222359723e */ /* 0x000fc400000000ff */
[----:B------:R-:W-:Y:S02]  /*22dc0*/  F2FP.F16.F32.PACK_AB R90, R37, R36 ;  /* 0x00000024255a723e */ /* 0x000fe400000000ff */
        /* <DEDUP_REMOVED lines=10> */
[----:B------:R-:W-:-:S03]  /*22e70*/  LOP3.LUT R145, R2, 0x380, RZ, 0xc0, !PT ;  /* 0x0000038002917812 */ /* 0x000fc600078ec0ff */
[----:B------:R2:W-:Y:S01]  /*22e80*/  STSM.16.M88.4 [R12], R92 ;  /* 0x0000005c0c007844 */ /* 0x0005e20000000200 */
[----:B------:R-:W-:Y:S02]  /*22e90*/  MOV R7, R84 ;  /* 0x0000005400077202 */ /* 0x000fe40000000f00 */
[----:B------:R-:W-:Y:S01]  /*22ea0*/  F2FP.F16.F32.PACK_AB R14, R61, R60 ;  /* 0x0000003c3d0e723e */ /* 0x000fe200000000ff */
[----:B------:R3:W-:Y:S01]  /*22eb0*/  STSM.16.M88.4 [R13], R96 ;  /* 0x000000600d007844 */ /* 0x0007e20000000200 */
[----:B------:R-:W-:Y:S02]  /*22ec0*/  F2FP.F16.F32.PACK_AB R15, R63, R62 ;  /* 0x0000003e3f0f723e */ /* 0x000fe400000000ff */
[----:B------:R-:W-:Y:S02]  /*22ed0*/  F2FP.F16.F32.PACK_AB R84, R65, R64 ;  /* 0x000000404154723e */ /* 0x000fe400000000ff */
[----:B------:R-:W-:Y:S02]  /*22ee0*/  F2FP.F16.F32.PACK_AB R85, R67, R66 ;  /* 0x000000424355723e */ /* 0x000fe400000000ff */
[----:B------:R-:W-:-:S02]  /*22ef0*/  F2FP.F16.F32.PACK_AB R87, R71, R70 ;  /* 0x000000464757723e */ /* 0x000fc400000000ff */
[----:B-1----:R-:W-:Y:S02]  /*22f00*/  F2FP.F16.F32.PACK_AB R86, R69, R68 ;  /* 0x000000444556723e */ /* 0x002fe400000000ff */
[----:B--2---:R-:W-:Y:S02]  /*22f10*/  F2FP.F16.F32.PACK_AB R12, R57, R56 ;  /* 0x00000038390c723e */ /* 0x004fe400000000ff */
[----:B------:R-:W-:Y:S02]  /*22f20*/  SHF.R.U64 R145, R145, 0x3, RZ ;  /* 0x0000000391917819 */ /* 0x000fe400000012ff */
[----:B---3--:R-:W-:Y:S02]  /*22f30*/  F2FP.F16.F32.PACK_AB R13, R59, R58 ;  /* 0x0000003a3b0d723e */ /* 0x008fe400000000ff */
[----:B------:R-:W-:Y:S02]  /*22f40*/  F2FP.F16.F32.PACK_AB R88, R73, R72 ;  /* 0x000000484958723e */ /* 0x000fe400000000ff */
[----:B------:R-:W-:-:S02]  /*22f50*/  F2FP.F16.F32.PACK_AB R89, R75, R74 ;  /* 0x0000004a4b59723e */ /* 0x000fc400000000ff */
[----:B------:R-:W-:Y:S02]  /*22f60*/  F2FP.F16.F32.PACK_AB R90, R77, R76 ;  /* 0x0000004c4d5a723e */ /* 0x000fe400000000ff */
[----:B------:R-:W-:Y:S02]  /*22f70*/  F2FP.F16.F32.PACK_AB R91, R79, R78 ;  /* 0x0000004e4f5b723e */ /* 0x000fe400000000ff */
[----:B------:R-:W-:Y:S02]  /*22f80*/  F2FP.F16.F32.PACK_AB R92, R81, R80 ;  /* 0x00000050515c723e */ /* 0x000fe400000000ff */
[----:B------:R-:W-:Y:S02]  /*22f90*/  F2FP.F16.F32.PACK_AB R93, R83, R82 ;  /* 0x00000052535d723e */ /* 0x000fe400000000ff */
[----:B------:R-:W-:Y:S02]  /*22fa0*/  F2FP.F16.F32.PACK_AB R94, R5, R4 ;  /* 0x00000004055e723e */ /* 0x000fe400000000ff */
[----:B------:R-:W-:Y:S01]  /*22fb0*/  F2FP.F16.F32.PACK_AB R95, R129, R128 ;  /* 0x00000080815f723e */ /* 0x000fe200000000ff */
[----:B------:R-:W-:Y:S01]  /*22fc0*/  STSM.16.M88.4 [R8], R12 ;  /* 0x0000000c08007844 */ /* 0x000fe20000000200 */
[----:B------:R-:W-:-:S02]  /*22fd0*/  MOV R100, R100 ;  /* 0x0000006400647202 */ /* 0x000fc40000000f00 */
[----:B------:R-:W-:Y:S02]  /*22fe0*/  F2FP.F16.F32.PACK_AB R96, R21, R20 ;  /* 0x000000141560723e */ /* 0x000fe400000000ff */
[----:B------:R-:W-:Y:S02]  /*22ff0*/  F2FP.F16.F32.PACK_AB R97, R131, R130 ;  /* 0x000000828361723e */ /* 0x000fe400000000ff */
[----:B------:R-:W-:Y:S02]  /*23000*/  F2FP.F16.F32.PACK_AB R98, R121, R120 ;  /* 0x000000787962723e */ /* 0x000fe400000000ff */
[----:B------:R-:W-:Y:S01]  /*23010*/  F2FP.F16.F32.PACK_AB R99, R133, R132 ;  /* 0x000000848563723e */ /* 0x000fe200000000ff */
[----:B------:R-:W-:Y:S01]  /*23020*/  STSM.16.M88.4 [R106], R84 ;  /* 0x000000546a007844 */ /* 0x000fe20000000200 */
[----:B------:R-:W-:-:S03]  /*23030*/  LOP3.LUT R104, R145, R2, RZ, 0x3c, !PT ;  /* 0x0000000291687212 */ /* 0x000fc600078e3cff */
[----:B------:R1:W-:Y:S01]  /*23040*/  STSM.16.M88.4 [R107], R88 ;  /* 0x000000586b007844 */ /* 0x0003e20000000200 */
[----:B------:R-:W-:-:S03]  /*23050*/  MOV R0, R102 ;  /* 0x0000006600007202 */ /* 0x000fc60000000f00 */
[----:B------:R-:W-:Y:S01]  /*23060*/  STSM.16.M88.4 [R142], R92 ;  /* 0x0000005c8e007844 */ /* 0x000fe20000000200 */
[----:B------:R-:W-:Y:S02]  /*23070*/  MOV R2, R104 ;  /* 0x0000006800027202 */ /* 0x000fe40000000f00 */
[----:B------:R-:W-:Y:S01]  /*23080*/  F2FP.F16.F32.PACK_AB R101, R135, R134 ;  /* 0x000000868765723e */ /* 0x000fe200000000ff */
[----:B------:R2:W-:Y:S01]  /*23090*/  STSM.16.M88.4 [R100], R96 ;  /* 0x0000006064007844 */ /* 0x0005e20000000200 */
[----:B------:R-:W-:Y:S02]  /*230a0*/  F2FP.F16.F32.PACK_AB R102, R125, R124 ;  /* 0x0000007c7d66723e */ /* 0x000fe400000000ff */
[----:B------:R-:W-:Y:S02]  /*230b0*/  F2FP.F16.F32.PACK_AB R103, R137, R136 ;  /* 0x000000888967723e */ /* 0x000fe400000000ff */
[----:B------:R-:W-:Y:S02]  /*230c0*/  F2FP.F16.F32.PACK_AB R104, R127, R126 ;  /* 0x0000007e7f68723e */ /* 0x000fe400000000ff */
[----:B------:R-:W-:Y:S01]  /*230d0*/  F2FP.F16.F32.PACK_AB R105, R139, R138 ;  /* 0x0000008a8b69723e */ /* 0x000fe200000000ff */
[----:B-1----:R-:W1:Y:S01]  /*230e0*/  LDC.64 R90, c[0x0][0xba8] ;  /* 0x0002ea00ff5a7b82 */ /* 0x002e620000000a00 */
[----:B------:R-:W-:-:S02]  /*230f0*/  F2FP.F16.F32.PACK_AB R106, R109, R108 ;  /* 0x0000006c6d6a723e */ /* 0x000fc400000000ff */
[----:B------:R-:W-:Y:S02]  /*23100*/  F2FP.F16.F32.PACK_AB R107, R111, R110 ;  /* 0x0000006e6f6b723e */ /* 0x000fe400000000ff */
[----:B------:R-:W-:Y:S02]  /*23110*/  F2FP.F16.F32.PACK_AB R12, R113, R112 ;  /* 0x00000070710c723e */ /* 0x000fe400000000ff */
[----:B--2---:R-:W-:Y:S01]  /*23120*/  F2FP.F16.F32.PACK_AB R100, R123, R122 ;  /* 0x0000007a7b64723e */ /* 0x004fe200000000ff */
[----:B------:R-:W2:Y:S01]  /*23130*/  LDC R92, c[0x0][0xbe8] ;  /* 0x0002fa00ff5c7b82 */ /* 0x000ea20000000800 */
[----:B------:R-:W-:Y:S02]  /*23140*/  F2FP.F16.F32.PACK_AB R13, R115, R114 ;  /* 0x00000072730d723e */ /* 0x000fe400000000ff */
[----:B------:R-:W-:Y:S02]  /*23150*/  F2FP.F16.F32.PACK_AB R14, R117, R116 ;  /* 0x00000074750e723e */ /* 0x000fe400000000ff */
[----:B------:R-:W-:Y:S01]  /*23160*/  F2FP.F16.F32.PACK_AB R15, R119, R118 ;  /* 0x00000076770f723e */ /* 0x000fe200000000ff */
[----:B------:R3:W-:Y:S04]  /*23170*/  STSM.16.M88.4 [R0], R100 ;  /* 0x0000006400007844 */ /* 0x0007e80000000200 */
[----:B------:R0:W-:Y:S04]  /*23180*/  STSM.16.M88.4 [R2], R104 ;  /* 0x0000006802007844 */ /* 0x0001e80000000200 */
[----:B------:R4:W-:Y:S01]  /*23190*/  STSM.16.M88.4 [R7], R12 ;  /* 0x0000000c07007844 */ /* 0x0009e20000000200 */
[----:B------:R-:W-:Y:S01]  /*231a0*/  BAR.SYNC.DEFER_BLOCKING 0x1, 0x100 ;  /* 0x0044000000007b1d */ /* 0x000fe20000010000 */
[----:B------:R-:W-:-:S04]  /*231b0*/  ISETP.NE.U32.AND P0, PT, RZ, UR6, PT ;  /* 0x00000006ff007c0c */ /* 0x000fc8000bf05070 */
[----:B------:R-:W-:Y:S02]  /*231c0*/  ISETP.NE.AND.EX P0, PT, RZ, UR7, PT, P0 ;  /* 0x00000007ff007c0c */ /* 0x000fe4000bf05300 */
[----:B------:R-:W-:Y:S02]  /*231d0*/  IADD3 R84, P1, R231, UR6, RZ ;  /* 0x00000006e7547c10 */ /* 0x000fe4000ff3e0ff */
[----:B---3--:R-:W-:Y:S02]  /*231e0*/  MOV R0, RZ ;  /* 0x000000ff00007202 */ /* 0x008fe40000000f00 */
[----:B------:R-:W-:-:S07]  /*231f0*/  IADD3.X R85, R232, UR7, RZ, P1, !PT ;  /* 0x00000007e8557c10 */ /* 0x000fce0008ffe4ff */
[----:B------:R-:W3:Y:S01]  /*23200*/  @P0 LDG.E R0, desc[UR60][R84.64] ;  /* 0x0000003c54000981 */ /* 0x000ee2000c1e1900 */
[----:B------:R-:W-:-:S04]  /*23210*/  ISETP.NE.U32.AND P1, PT, RZ, UR4, PT ;  /* 0x00000004ff007c0c */ /* 0x000fc8000bf25070 */
[----:B------:R-:W-:Y:S01]  /*23220*/  ISETP.NE.AND.EX P1, PT, RZ, UR5, PT, P1 ;  /* 0x00000005ff007c0c */ /* 0x000fe2000bf25310 */
[----:B0-----:R-:W-:-:S12]  /*23230*/  IMAD.MOV.U32 R2, RZ, RZ, 0x9b8 ;  /* 0x000009b8ff027424 */ /* 0x001fd800078e00ff */
[----:B----4-:R-:W-:Y:S01]  /*23240*/  @P1 IADD3 R12, P2, R231, UR4, RZ ;  /* 0x00000004e70c1c10 */ /* 0x010fe2000ff5e0ff */
[----:B------:R-:W-:-:S03]  /*23250*/  ULDC UR4, c[0x0][0xa88] ;  /* 0x0002a20000047ab9 */ /* 0x000fc60000000800 */
[----:B------:R-:W-:Y:S01]  /*23260*/  @P1 IADD3.X R13, R232, UR5, RZ, P2, !PT ;  /* 0x00000005e80d1c10 */ /* 0x000fe200097fe4ff */
[----:B------:R-:W-:Y:S01]  /*23270*/  IMAD.U32 R93, RZ, RZ, UR4 ;  /* 0x00000004ff5d7e24 */ /* 0x000fe2000f8e00ff */
[----:B------:R-:W-:Y:S01]  /*23280*/  ISETP.NE.AND P2, PT, R229, RZ, PT ;  /* 0x000000ffe500720c */ /* 0x000fe20003f45270 */
[----:B------:R-:W-:-:S03]  /*23290*/  ULDC UR4, c[0x0][0xad4] ;  /* 0x0002b50000047ab9 */ /* 0x000fc60000000800 */
[----:B------:R-:W-:Y:S01]  /*232a0*/  SEL R229, R229, UR4, P2 ;  /* 0x00000004e5e57c07 */ /* 0x000fe20009000000 */
[----:B------:R0:W5:Y:S03]  /*232b0*/  @P1 LDG.E R93, desc[UR60][R12.64] ;  /* 0x0000003c0c5d1981 */ /* 0x000166000c1e1900 */
[----:B------:R-:W-:-:S04]  /*232c0*/  ISETP.GT.AND P3, PT, R229, 0x1, PT ;  /* 0x00000001e500780c */ /* 0x000fc80003f64270 */
[----:B------:R-:W-:-:S04]  /*232d0*/  SEL R2, R2, 0x978, P3 ;  /* 0x0000097802027807 */ /* 0x000fc80001800000 */
[----:B------:R-:W4:Y:S08]  /*232e0*/  LDC.64 R14, c[0x0][R2+0x220] ;  /* 0x00008800020e7b82 */ /* 0x000f300000000a00 */
[----:B------:R-:W1:Y:S01]  /*232f0*/  LDC.64 R86, c[0x0][R2+0x218] ;  /* 0x0000860002567b82 */ /* 0x000e620000000a00 */
[----:B--2---:R-:W-:-:S07]  /*23300*/  ISETP.NE.AND P4, PT, R92, 0x1, PT ;  /* 0x000000015c00780c */ /* 0x004fce0003f85270 */
[----:B------:R-:W2:Y:S01]  /*23310*/  LDC.64 R88, c[0x0][R2+0x228] ;  /* 0x00008a0002587b82 */ /* 0x000ea20000000a00 */
[----:B------:R-:W-:-:S07]  /*23320*/  ISETP.NE.U32.AND P2, PT, RZ, UR6, PT ;  /* 0x00000006ff007c0c */ /* 0x000fce000bf45070 */
[----:B0-----:R0:W0:Y:S01]  /*23330*/  LDC.64 R12, c[0x0][R2+0x210] ;  /* 0x00008400020c7b82 */ /* 0x0010220000000a00 */
[----:B------:R-:W-:-:S07]  /*23340*/  ISETP.NE.AND.EX P2, PT, RZ, UR7, PT, P2 ;  /* 0x00000007ff007c0c */ /* 0x000fce000bf45320 */
[----:B------:R-:W2:Y:S01]  /*23350*/  @P4 LDC R94, c[0x0][0xbec] ;  /* 0x0002fb00ff5e4b82 */ /* 0x000ea20000000800 */
[----:B------:R-:W-:-:S07]  /*23360*/  SEL R230, R230, RZ, !P2 ;  /* 0x000000ffe6e67207 */ /* 0x000fce0005000000 */
[----:B------:R-:W0:Y:S01]  /*23370*/  @P4 LDC R101, c[0x0][0xbf0] ;  /* 0x0002fc00ff654b82 */ /* 0x000e220000000800 */
[----:B------:R-:W-:Y:S01]  /*23380*/  SEL R7, R144, RZ, !P2 ;  /* 0x000000ff90077207 */ /* 0x000fe20005000000 */
[----:B----4-:R-:W-:-:S06]  /*23390*/  IMAD R8, R15, R230, RZ ;  /* 0x000000e60f087224 */ /* 0x010fcc00078e02ff */
[----:B-1----:R-:W1:Y:S01]  /*233a0*/  @!P3 LDC R90, c[0x0][0xb50] ;  /* 0x0002d400ff5abb82 */ /* 0x002e620000000800 */
[C---:B------:R-:W-:Y:S02]  /*233b0*/  IMAD R99, R14.reuse, R7, R8 ;  /* 0x000000070e637224 */ /* 0x040fe400078e0208 */
[----:B------:R-:W-:Y:S02]  /*233c0*/  IMAD.IADD R7, R227, 0x1, R223 ;  /* 0x00000001e3077824 */ /* 0x000fe400078e02df */
[----:B------:R-:W-:Y:S01]  /*233d0*/  IMAD.WIDE.U32 R14, R14, R230, RZ ;  /* 0x000000e60e0e7225 */ /* 0x000fe200078e00ff */
[----:B------:R-:W-:Y:S02]  /*233e0*/  SEL R95, R236, RZ, P3 ;  /* 0x000000ffec5f7207 */ /* 0x000fe40001800000 */
[----:B------:R-:W4:Y:S01]  /*233f0*/  @!P3 LDC R91, c[0x0][0xb54] ;  /* 0x0002d500ff5bbb82 */ /* 0x000f220000000800 */
[----:B--2---:R-:W-:-:S04]  /*23400*/  @P4 IMAD.HI.U32 R8, R7, R94, RZ ;  /* 0x0000005e07084227 */ /* 0x004fc800078e00ff */
[-C--:B------:R-:W-:Y:S02]  /*23410*/  IMAD R97, R87, R228.reuse, RZ ;  /* 0x000000e457617224 */ /* 0x080fe400078e02ff */
[----:B------:R-:W-:-:S04]  /*23420*/  IMAD.WIDE.U32 R86, R86, R228, RZ ;  /* 0x000000e456567225 */ /* 0x000fc800078e00ff */
[----:B------:R-:W-:Y:S02]  /*23430*/  IMAD.IADD R99, R15, 0x1, R99 ;  /* 0x000000010f637824 */ /* 0x000fe400078e0263 */
[----:B------:R-:W-:Y:S01]  /*23440*/  IMAD.MOV.U32 R15, RZ, RZ, R7 ;  /* 0x000000ffff0f7224 */ /* 0x000fe200078e0007 */
[----:B0-----:R-:W-:Y:S01]  /*23450*/  @P4 SHF.R.U32.HI R15, RZ, R101, R8 ;  /* 0x00000065ff0f4219 */ /* 0x001fe20000011608 */
[----:B------:R-:W-:Y:S02]  /*23460*/  IMAD.IADD R87, R87, 0x1, R97 ;  /* 0x0000000157577824 */ /* 0x000fe400078e0261 */
[-C--:B------:R-:W-:Y:S02]  /*23470*/  IMAD R97, R89, R95.reuse, RZ ;  /* 0x0000005f59617224 */ /* 0x080fe400078e02ff */
[----:B------:R-:W-:Y:S01]  /*23480*/  IMAD.WIDE.U32 R88, R88, R95, RZ ;  /* 0x0000005f58587225 */ /* 0x000fe200078e00ff */
[----:B------:R-:W-:-:S03]  /*23490*/  SHF.R.S32.HI R8, RZ, 0x1f, R15 ;  /* 0x0000001fff087819 */ /* 0x000fc6000001140f */
[----:B------:R-:W-:Y:S01]  /*234a0*/  IMAD.IADD R97, R89, 0x1, R97 ;  /* 0x0000000159617824 */ /* 0x000fe200078e0261 */
[--C-:B---3--:R-:W-:Y:S02]  /*234b0*/  IADD3 R14, P2, P5, R14, R86, R0.reuse ;  /* 0x000000560e0e7210 */ /* 0x108fe40007d5e000 */
[----:B------:R-:W-:Y:S02]  /*234c0*/  SHF.R.S32.HI R2, RZ, 0x1f, R0 ;  /* 0x0000001fff027819 */ /* 0x000fe40000011400 */
[----:B------:R-:W-:Y:S02]  /*234d0*/  IADD3 R86, -R15, RZ, RZ ;  /* 0x000000ff0f567210 */ /* 0x000fe40007ffe1ff */
        /* <DEDUP_REMOVED lines=8> */
[----:B-1----:R-:W-:-:S03]  /*23560*/  LEA R90, P2, R88, R90, 0x2 ;  /* 0x0000005a585a7211 */ /* 0x002fc600078410ff */
[----:B------:R-:W-:-:S05]  /*23570*/  IMAD.IADD R8, R89, 0x1, R87 ;  /* 0x0000000159087824 */ /* 0x000fca00078e0257 */
[----:B----4-:R-:W-:Y:S01]  /*23580*/  LEA.HI.X R91, R88, R91, R8, 0x2, P2 ;  /* 0x0000005b585b7211 */ /* 0x010fe200010f1408 */
[----:B------:R-:W-:Y:S06]  /*23590*/  @P1 BRA `(.L_x_2722) ;  /* 0x0000000000101947 */ /* 0x000fec0003800000 */
[----:B------:R-:W-:Y:S05]  /*235a0*/  @!P0 BRA `(.L_x_2722) ;  /* 0x00000000000c8947 */ /* 0x000fea0003800000 */
[----:B------:R-:W2:Y:S04]  /*235b0*/  LDG.E R8, desc[UR60][R84.64] ;  /* 0x0000003c54087981 */ /* 0x000ea8000c1e1900 */
[----:B-----5:R-:W2:Y:S02]  /*235c0*/  LDG.E R93, desc[UR60][R84.64+0x4] ;  /* 0x0000043c545d7981 */ /* 0x020ea4000c1e1900 */
[----:B--2---:R-:W-:-:S07]  /*235d0*/  IMAD.IADD R93, R93, 0x1, -R8 ;  /* 0x000000015d5d7824 */ /* 0x004fce00078e0a08 */
.L_x_2722:
        /* <DEDUP_REMOVED lines=20> */
[----:B0-----:R-:W-:-:S05]  /*23720*/  VIADD R3, R3, 0xffffff80 ;  /* 0xffffff8003037836 */ /* 0x001fca0000000000 */
[----:B------:R-:W-:-:S04]  /*23730*/  SHF.R.S32.HI R4, RZ, 0x1f, R3 ;  /* 0x0000001fff047819 */ /* 0x000fc80000011403 */
[----:B------:R-:W-:-:S04]  /*23740*/  LEA.HI R4, R4, R3, RZ, 0x3 ;  /* 0x0000000304047211 */ /* 0x000fc800078f18ff */
[----:B------:R-:W-:Y:S02]  /*23750*/  LOP3.LUT R6, R4, 0xfffffff8, RZ, 0xc0, !PT ;  /* 0xfffffff804067812 */ /* 0x000fe400078ec0ff */
[----:B------:R-:W-:Y:S02]  /*23760*/  SHF.R.S32.HI R20, RZ, 0x3, R4 ;  /* 0x00000003ff147819 */ /* 0x000fe40000011404 */
[----:B------:R-:W-:-:S05]  /*23770*/  IADD3 R67, R3, -R6, RZ ;  /* 0x8000000603437210 */ /* 0x000fca0007ffe0ff */
        /* <DEDUP_REMOVED lines=38> */
[----:B------:R-:W-:Y:S01]  /*239e0*/  IMAD.MOV.U32 R21, RZ, RZ, R2 ;  /* 0x000000ffff157224 */ /* 0x000fe200078e0002 */
[C---:B------:R-:W-:Y:S01]  /*239f0*/  IADD3 R41, P0, R140.reuse, 0x6000, RZ ;  /* 0x000060008c297810 */ /* 0x040fe20007f1e0ff */
[----:B------:R-:W-:Y:S01]  /*23a00*/  IMAD R67, R67, UR4, RZ ;  /* 0x0000000443437c24 */ /* 0x000fe2000f8e02ff */
[C---:B------:R-:W-:Y:S01]  /*23a10*/  IADD3 R45, P3, R140.reuse, 0x7000, RZ ;  /* 0x000070008c2d7810 */ /* 0x040fe20007f7e0ff */
[----:B------:R-:W5:Y:S01]  /*23a20*/  LD.E.128 R12, desc[UR60][R12.64] ;  /* 0x0000003c0c0c7980 */ /* 0x000f62000c101d00 */
[----:B------:R-:W-:-:S02]  /*23a30*/  IADD3 R49, P2, R140, 0x8000, RZ ;  /* 0x000080008c317810 */ /* 0x000fc40007f5e0ff */
[C---:B------:R-:W-:Y:S01]  /*23a40*/  IADD3 R53, P6, R140.reuse, 0x9000, RZ ;  /* 0x000090008c357810 */ /* 0x040fe20007fde0ff */
[----:B------:R-:W5:Y:S01]  /*23a50*/  LD.E.128 R24, desc[UR60][R24.64] ;  /* 0x0000003c18187980 */ /* 0x000f62000c101d00 */
[C---:B------:R-:W-:Y:S02]  /*23a60*/  IADD3 R57, P5, R140.reuse, 0xa000, RZ ;  /* 0x0000a0008c397810 */ /* 0x040fe40007fbe0ff */
[----:B------:R-:W-:Y:S01]  /*23a70*/  IADD3.X R37, RZ, R141, RZ, P1, !PT ;  /* 0x0000008dff257210 */ /* 0x000fe20000ffe4ff */
[----:B------:R-:W5:Y:S01]  /*23a80*/  LD.E.128 R28, desc[UR60][R28.64] ;  /* 0x0000003c1c1c7980 */ /* 0x000f62000c101d00 */
[----:B--2---:R-:W-:Y:S02]  /*23a90*/  @P4 SHF.R.U32.HI R21, RZ, R71, R0 ;  /* 0x00000047ff154219 */ /* 0x004fe40000011600 */
[----:B------:R-:W-:Y:S01]  /*23aa0*/  IADD3 R5, P1, R140, 0xb000, RZ ;  /* 0x0000b0008c057810 */ /* 0x000fe20007f3e0ff */
[C---:B------:R-:W-:Y:S01]  /*23ab0*/  IMAD R67, R230.reuse, UR5, R67 ;  /* 0x00000005e6437c24 */ /* 0x040fe2000f8e0243 */
[----:B------:R-:W-:Y:S01]  /*23ac0*/  LOP3.LUT R40, R41, 0x380, RZ, 0xc0, !PT ;  /* 0x0000038029287812 */ /* 0x000fe200078ec0ff */
[----:B------:R-:W-:Y:S01]  /*23ad0*/  IMAD.WIDE.U32 R230, R230, UR4, R64 ;  /* 0x00000004e6e67c25 */ /* 0x000fe2000f8e0040 */
[----:B------:R-:W-:Y:S01]  /*23ae0*/  LOP3.LUT R44, R45, 0x380, RZ, 0xc0, !PT ;  /* 0x000003802d2c7812 */ /* 0x000fe200078ec0ff */
[----:B------:R-:W-:Y:S01]  /*23af0*/  ULDC.64 UR4, c[0x0][0xae0] ;  /* 0x0002b80000047ab9 */ /* 0x000fe20000000a00 */
[----:B------:R-:W-:Y:S01]  /*23b00*/  LOP3.LUT R48, R49, 0x380, RZ, 0xc0, !PT ;  /* 0x0000038031307812 */ /* 0x000fe200078ec0ff */
[----:B------:R-:W-:Y:S01]  /*23b10*/  IMAD.MOV R65, RZ, RZ, -R21 ;  /* 0x000000ffff417224 */ /* 0x000fe200078e0a15 */
[----:B------:R-:W-:Y:S01]  /*23b20*/  LOP3.LUT R52, R53, 0x380, RZ, 0xc0, !PT ;  /* 0x0000038035347812 */ /* 0x000fe200078ec0ff */
[----:B------:R-:W-:Y:S01]  /*23b30*/  IMAD.X R61, RZ, RZ, R141, P1 ;  /* 0x000000ffff3d7224 */ /* 0x000fe200008e068d */
[----:B------:R-:W-:Y:S01]  /*23b40*/  LOP3.LUT R56, R57, 0x380, RZ, 0xc0, !PT ;  /* 0x0000038039387812 */ /* 0x000fe200078ec0ff */
[----:B------:R-:W5:Y:S01]  /*23b50*/  LD.E.128 R32, desc[UR60][R32.64] ;  /* 0x0000003c20207980 */ /* 0x000f62000c101d00 */
[----:B------:R-:W-:-:S02]  /*23b60*/  SHF.R.S32.HI R0, RZ, 0x1f, R21 ;  /* 0x0000001fff007819 */ /* 0x000fc40000011415 */
[----:B------:R-:W-:Y:S02]  /*23b70*/  LOP3.LUT R4, R5, 0x380, RZ, 0xc0, !PT ;  /* 0x0000038005047812 */ /* 0x000fe400078ec0ff */
[----:B------:R-:W-:Y:S01]  /*23b80*/  LOP3.LUT R7, R140, 0x380, RZ, 0xc0, !PT ;  /* 0x000003808c077812 */ /* 0x000fe200078ec0ff */
[----:B------:R-:W-:Y:S01]  /*23b90*/  IMAD.IADD R231, R231, 0x1, R67 ;  /* 0x00000001e7e77824 */ /* 0x000fe200078e0243 */
[----:B------:R-:W-:Y:S01]  /*23ba0*/  SHF.R.U64 R40, R40, 0x3, RZ ;  /* 0x0000000328287819 */ /* 0x000fe200000012ff */
        /* <DEDUP_REMOVED lines=10> */
[----:B------:R-:W-:Y:S02]  /*23c50*/  LOP3.LUT R40, R40, R41, RZ, 0x3c, !PT ;  /* 0x0000002928287212 */ /* 0x000fe400078e3cff */
        /* <DEDUP_REMOVED lines=11> */
[----:B------:R-:W-:Y:S01]  /*23d10*/  IMAD R21, R21, UR5, R0 ;  /* 0x0000000515157c24 */ /* 0x000fe2000f8e0200 */
[----:B------:R-:W-:Y:S01]  /*23d20*/  SHF.R.S32.HI R0, RZ, 0x1f, R65 ;  /* 0x0000001fff007819 */ /* 0x000fe20000011441 */
[----:B------:R-:W-:Y:S01]  /*23d30*/  ULDC.64 UR4, c[0x0][0xad8] ;  /* 0x0002b60000047ab9 */ /* 0x000fe20000000a00 */
[----:B------:R-:W5:Y:S01]  /*23d40*/  LD.E.128 R40, desc[UR60][R40.64] ;  /* 0x0000003c28287980 */ /* 0x000f62000c101d00 */
[----:B------:R-:W-:-:S02]  /*23d50*/  IMAD.IADD R231, R231, 0x1, R21 ;  /* 0x00000001e7e77824 */ /* 0x000fc400078e0215 */
[----:B------:R-:W-:Y:S01]  /*23d60*/  IMAD R0, R0, UR4, RZ ;  /* 0x0000000400007c24 */ /* 0x000fe2000f8e02ff */
[----:B------:R0:W5:Y:S01]  /*23d70*/  LD.E.128 R4, desc[UR60][R140.64] ;  /* 0x0000003c8c047980 */ /* 0x000162000c101d00 */
[----:B------:R-:W-:-:S03]  /*23d80*/  IADD3 R223, R20, R223, RZ ;  /* 0x000000df14df7210 */ /* 0x000fc60007ffe0ff */
[----:B------:R-:W5:Y:S04]  /*23d90*/  LD.E.128 R44, desc[UR60][R44.64] ;  /* 0x0000003c2c2c7980 */ /* 0x000f68000c101d00 */
[----:B------:R-:W5:Y:S04]  /*23da0*/  LD.E.128 R48, desc[UR60][R48.64] ;  /* 0x0000003c30307980 */ /* 0x000f68000c101d00 */
[----:B------:R-:W5:Y:S04]  /*23db0*/  LD.E.128 R52, desc[UR60][R52.64] ;  /* 0x0000003c34347980 */ /* 0x000f68000c101d00 */
[----:B------:R-:W5:Y:S04]  /*23dc0*/  LD.E.128 R56, desc[UR60][R56.64] ;  /* 0x0000003c38387980 */ /* 0x000f68000c101d00 */
[----:B------:R-:W5:Y:S01]  /*23dd0*/  LD.E.128 R60, desc[UR60][R60.64] ;  /* 0x0000003c3c3c7980 */ /* 0x000f62000c101d00 */
[C---:B------:R-:W-:Y:S01]  /*23de0*/  IMAD R69, R65.reuse, UR5, R0 ;  /* 0x0000000541457c24 */ /* 0x040fe2000f8e0200 */
[----:B------:R-:W-:Y:S01]  /*23df0*/  @!PT LDS RZ, [RZ] ;  /* 0x00000000fffff984 */ /* 0x000fe20000000800 */
[----:B------:R-:W-:Y:S01]  /*23e00*/  @!PT LDS RZ, [RZ] ;  /* 0x00000000fffff984 */ /* 0x000fe20000000800 */
[----:B------:R-:W-:Y:S01]  /*23e10*/  @!PT LDS RZ, [RZ] ;  /* 0x00000000fffff984 */ /* 0x000fe20000000800 */
[----:B------:R-:W-:Y:S01]  /*23e20*/  @!PT LDS RZ, [RZ] ;  /* 0x00000000fffff984 */ /* 0x000fe20000000800 */
[----:B------:R1:W-:Y:S06]  /*23e30*/  MEMBAR.ALL.CTA ;  /* 0x0000000000007992 */ /* 0x0003ec0000008000 */
[----:B-1----:R-:W1:Y:S01]  /*23e40*/  FENCE.VIEW.ASYNC.S ;  /* 0x00000000000073c6 */ /* 0x002e620000000000 */
[----:B------:R-:W-:Y:S01]  /*23e50*/  IMAD.WIDE.U32 R20, R65, UR4, R230 ;  /* 0x0000000441147c25 */ /* 0x000fe2000f8e00e6 */
[----:B------:R-:W-:-:S03]  /*23e60*/  ULDC.64 UR4, c[0x0][0xa80] ;  /* 0x0002a00000047ab9 */ /* 0x000fc60000000a00 */
[----:B------:R-:W-:Y:S01]  /*23e70*/  IMAD.IADD R21, R21, 0x1, R69 ;  /* 0x0000000115157824 */ /* 0x000fe200078e0245 */
[----:B------:R-:W-:Y:S01]  /*23e80*/  LEA R2, P2, R20, UR4, 0x1 ;  /* 0x0000000414027c11 */ /* 0x000fe2000f8408ff */
[----:B------:R-:W-:-:S03]  /*23e90*/  VIADD R0, R16, 0x36820 ;  /* 0x0003682010007836 */ /* 0x000fc60000000000 */
[----:B------:R-:W-:Y:S02]  /*23ea0*/  LEA.HI.X R68, R20, UR5, R21, 0x1, P2 ;  /* 0x0000000514447c11 */ /* 0x000fe400090f0c15 */
[CC--:B------:R-:W-:Y:S02]  /*23eb0*/  ISETP.GE.AND P2, PT, R223.reuse, R8.reuse, PT ;  /* 0x00000008df00720c */ /* 0x0c0fe40003f46270 */
[----:B------:R-:W-:Y:S01]  /*23ec0*/  PRMT R0, RZ, 0x654, R0 ;  /* 0x00000654ff007816 */ /* 0x000fe20000000000 */
[C---:B------:R-:W-:Y:S02]  /*23ed0*/  VIADD R65, R223.reuse, 0x20 ;  /* 0x00000020df417836 */ /* 0x040fe40000000000 */
[----:B------:R-:W-:Y:S02]  /*23ee0*/  VIADD R67, R223, 0x40 ;  /* 0x00000040df437836 */ /* 0x000fe40000000000 */
[C---:B------:R-:W-:Y:S02]  /*23ef0*/  VIADD R71, R3.reuse, 0x40 ;  /* 0x0000004003477836 */ /* 0x040fe40000000000 */
[----:B------:R-:W-:Y:S01]  /*23f00*/  VIADD R73, R3, 0x80 ;  /* 0x0000008003497836 */ /* 0x000fe20000000000 */
[----:B-1----:R0:W1:Y:S01]  /*23f10*/  SHFL.IDX PT, R66, R2, RZ, 0x181f ;  /* 0x00181fff02427589 */ /* 0x00206200000e0000 */
[----:B------:R-:W-:Y:S01]  /*23f20*/  BSSY B1, `(.L_x_2724) ;  /* 0x0000016000017945 */ /* 0x000fe20003800000 */
[----:B------:R2:W-:Y:S01]  /*23f30*/  SYNCS.ARRIVE.TRANS64.RED.A1T0 RZ, [R0+URZ], RZ ;  /* 0x000000ff00ff79a7 */ /* 0x0005e2000810043f */
[----:B------:R-:W-:-:S02]  /*23f40*/  ISETP.GE.AND P1, PT, R65, R8, PT ;  /* 0x000000084100720c */ /* 0x000fc40003f26270 */
[----:B------:R-:W-:Y:S02]  /*23f50*/  ISETP.GE.AND P0, PT, R67, R8, PT ;  /* 0x000000084300720c */ /* 0x000fe40003f06270 */
[----:B------:R-:W-:Y:S01]  /*23f60*/  SHF.R.S32.HI R69, RZ, 0x1f, R3 ;  /* 0x0000001fff457819 */ /* 0x000fe20000011403 */
[----:B--2---:R0:W2:Y:S01]  /*23f70*/  SHFL.IDX PT, R0, R68, RZ, 0x181f ;  /* 0x00181fff44007589 */ /* 0x0040a200000e0000 */
[----:B------:R-:W-:Y:S02]  /*23f80*/  SHF.R.S32.HI R70, RZ, 0x1f, R73 ;  /* 0x0000001fff467819 */ /* 0x000fe40000011449 */
[----:B------:R-:W-:Y:S01]  /*23f90*/  SHF.R.S32.HI R72, RZ, 0x1f, R71 ;  /* 0x0000001fff487819 */ /* 0x000fe20000011447 */
[----:B------:R-:W-:Y:S06]  /*23fa0*/  @P2 BRA `(.L_x_2725) ;  /* 0x0000000000342947 */ /* 0x000fec0003800000 */
        /* <DEDUP_REMOVED lines=13> */
.L_x_2725:
[----:B------:R-:W-:Y:S05]  /*24080*/  BSYNC B1 ;  /* 0x0000000000017941 */ /* 0x000fea0003800000 */
.L_x_2724:
[----:B--2---:R2:W4:Y:S01]  /*24090*/  SHFL.IDX PT, R0, R68, 0x1, 0x181f ;  /* 0x00381f0044007f89 */ /* 0x00452200000e0000 */
[----:B------:R-:W-:Y:S03]  /*240a0*/  BSSY B1, `(.L_x_2726) ;  /* 0x0000010000017945 */ /* 0x000fe60003800000 */
[----:B---3--:R2:W3:Y:S01]  /*240b0*/  SHFL.IDX PT, R20, R2, 0x1, 0x181f ;  /* 0x00381f0002147f89 */ /* 0x0084e200000e0000 */
[----:B------:R-:W-:Y:S05]  /*240c0*/  @P1 BRA `(.L_x_2727) ;  /* 0x0000000000341947 */ /* 0x000fea0003800000 */
[----:B------:R-:W-:Y:S02]  /*240d0*/  ULDC UR4, c[0x0][0xac8] ;  /* 0x0002b20000047ab9 */ /* 0x000fe40000000800 */
[----:B------:R-:W-:Y:S02]  /*240e0*/  ISETP.GE.AND P4, PT, R3, UR4, PT ;  /* 0x0000000403007c0c */ /* 0x000fe4000bf86270 */
[----:B------:R-:W-:Y:S02]  /*240f0*/  ISETP.GE.AND P5, PT, R71, UR4, PT ;  /* 0x0000000447007c0c */ /* 0x000fe4000bfa6270 */
[----:B------:R-:W-:-:S09]  /*24100*/  ISETP.GE.AND P6, PT, R73, UR4, PT ;  /* 0x0000000449007c0c */ /* 0x000fd2000bfc6270 */
[-C--:B---3-5:R-:W-:Y:S02]  /*24110*/  @!P4 LEA R4, P1, R3, R20.reuse, 0x1 ;  /* 0x000000140304c211 */ /* 0x0a8fe400078208ff */
        /* <DEDUP_REMOVED lines=8> */
.L_x_2727:
[----:B------:R-:W-:Y:S05]  /*241a0*/  BSYNC B1 ;  /* 0x0000000000017941 */ /* 0x000fea0003800000 */
.L_x_2726:
[----:B----4-:R4:W0:Y:S01]  /*241b0*/  SHFL.IDX PT, R0, R68, 0x2, 0x181f ;  /* 0x00581f0044007f89 */ /* 0x01082200000e0000 */
[----:B------:R-:W-:Y:S03]  /*241c0*/  BSSY B1, `(.L_x_2728) ;  /* 0x0000010000017945 */ /* 0x000fe60003800000 */
[----:B---3-5:R4:W3:Y:S01]  /*241d0*/  SHFL.IDX PT, R12, R2, 0x2, 0x181f ;  /* 0x00581f00020c7f89 */ /* 0x0288e200000e0000 */
        /* <DEDUP_REMOVED lines=14> */
.L_x_2729:
[----:B------:R-:W-:Y:S05]  /*242c0*/  BSYNC B1 ;  /* 0x0000000000017941 */ /* 0x000fea0003800000 */
.L_x_2728:
[----:B0-----:R-:W-:Y:S01]  /*242d0*/  IADD3 R5, R223, 0x60, RZ ;  /* 0x00000060df057810 */ /* 0x001fe20007ffe0ff */
[----:B--2-4-:R-:W0:Y:S03]  /*242e0*/  SHFL.IDX PT, R68, R68, 0x3, 0x181f ;  /* 0x00781f0044447f89 */ /* 0x014e2600000e0000 */
[----:B------:R-:W-:Y:S01]  /*242f0*/  ISETP.GE.AND P0, PT, R5, R8, PT ;  /* 0x000000080500720c */ /* 0x000fe20003f06270 */
[----:B------:R2:W4:-:S12]  /*24300*/  SHFL.IDX PT, R0, R2, 0x3, 0x181f ;  /* 0x00781f0002007f89 */ /* 0x00051800000e0000 */
[----:B--2---:R-:W-:Y:S05]  /*24310*/  @P0 BRA `(.L_x_2730) ;  /* 0x0000002000800947 */ /* 0x004fea0003800000 */
[----:B------:R-:W-:Y:S02]  /*24320*/  ULDC UR4, c[0x0][0xac8] ;  /* 0x0002b20000047ab9 */ /* 0x000fe40000000800 */
[----:B------:R-:W-:Y:S02]  /*24330*/  ISETP.GE.AND P2, PT, R3, UR4, PT ;  /* 0x0000000403007c0c */ /* 0x000fe4000bf46270 */
[----:B------:R-:W-:-:S11]  /*24340*/  ISETP.GE.AND P3, PT, R71, UR4, PT ;  /* 0x0000000447007c0c */ /* 0x000fd6000bf66270 */
[-C--:B----4-:R-:W-:Y:S02]  /*24350*/  @!P2 LEA R2, P0, R3, R0.reuse, 0x1 ;  /* 0x000000000302a211 */ /* 0x090fe400078008ff */
[----:B------:R-:W-:Y:S02]  /*24360*/  @!P3 LEA R4, P1, R71, R0, 0x1 ;  /* 0x000000004704b211 */ /* 0x000fe400078208ff */
[-C--:B0-----:R-:W-:Y:S02]  /*24370*/  @!P2 LEA.HI.X R3, R3, R68.reuse, R69, 0x1, P0 ;  /* 0x000000440303a211 */ /* 0x081fe400000f0c45 */
[----:B------:R-:W-:Y:S02]  /*24380*/  @!P3 LEA.HI.X R5, R71, R68, R72, 0x1, P1 ;  /* 0x000000444705b211 */ /* 0x000fe400008f0c48 */
[----:B------:R-:W-:Y:S01]  /*24390*/  ISETP.GE.AND P0, PT, R73, UR4, PT ;  /* 0x0000000449007c0c */ /* 0x000fe2000bf06270 */
[----:B------:R0:W-:Y:S04]  /*243a0*/  @!P2 ST.E.128 desc[UR60][R2.64], R28 ;  /* 0x0000001c0200a985 */ /* 0x0001e8000c101d3c */
[----:B------:R0:W-:Y:S08]  /*243b0*/  @!P3 ST.E.128 desc[UR60][R4.64], R44 ;  /* 0x0000002c0400b985 */ /* 0x0001f0000c101d3c */
[----:B------:R-:W-:Y:S05]  /*243c0*/  @P0 BRA `(.L_x_2730) ;  /* 0x0000002000540947 */ /* 0x000fea0003800000 */
[----:B0-----:R-:W-:-:S04]  /*243d0*/  LEA R2, P0, R73, R0, 0x1 ;  /* 0x0000000049027211 */ /* 0x001fc800078008ff */
[----:B------:R-:W-:-:S05]  /*243e0*/  LEA.HI.X R3, R73, R68, R70, 0x1, P0 ;  /* 0x0000004449037211 */ /* 0x000fca00000f0c46 */
[----:B------:R0:W-:Y:S01]  /*243f0*/  ST.E.128 desc[UR60][R2.64], R60 ;  /* 0x0000003c02007985 */ /* 0x0001e2000c101d3c */
[----:B------:R-:W-:Y:S05]  /*24400*/  BRA `(.L_x_2730) ;  /* 0x0000002000447947 */ /* 0x000fea0003800000 */
.L_x_2723:
        /* <DEDUP_REMOVED lines=11> */
[C---:B------:R-:W-:Y:S01]  /*244c0*/  VIADD R89, R225.reuse, 0x88 ;  /* 0x00000088e1597836 */ /* 0x040fe20000000000 */
[----:B------:R-:W-:Y:S01]  /*244d0*/  IADD3 R148, R225, 0x20, RZ ;  /* 0x00000020e1947810 */ /* 0x000fe20007ffe0ff */
[----:B------:R-:W-:Y:S01]  /*244e0*/  IMAD.IADD R3, R3, 0x1, R13 ;  /* 0x0000000103037824 */ /* 0x000fe200078e020d */
        /* <DEDUP_REMOVED lines=8> */
[C---:B------:R-:W-:Y:S01]  /*24570*/  VIADD R94, R225.reuse, 0x78 ;  /* 0x00000078e15e7836 */ /* 0x040fe20000000000 */
[----:B------:R-:W-:Y:S01]  /*24580*/  IADD3 R95, R225, 0x70, RZ ;  /* 0x00000070e15f7810 */ /* 0x000fe20007ffe0ff */
[----:B------:R-:W-:Y:S01]  /*24590*/  IMAD R13, R13, UR4, RZ ;  /* 0x000000040d0d7c24 */ /* 0x000fe2000f8e02ff */
[----:B------:R-:W-:Y:S01]  /*245a0*/  SHF.R.S32.HI R102, RZ, 0x1f, R102 ;  /* 0x0000001fff667819 */ /* 0x000fe20000011466 */
[----:B0-----:R-:W-:Y:S01]  /*245b0*/  @P4 IMAD.HI.U32 R6, R7, R6, RZ ;  /* 0x0000000607064227 */ /* 0x001fe200078e00ff */
[----:B------:R-:W-:Y:S02]  /*245c0*/  SHF.R.S32.HI R94, RZ, 0x1f, R94 ;  /* 0x0000001fff5e7819 */ /* 0x000fe4000001145e */
[----:B------:R-:W-:Y:S01]  /*245d0*/  IADD3 R141, R225, 0x38, RZ ;  /* 0x00000038e18d7810 */ /* 0x000fe20007ffe0ff */
[C---:B------:R-:W-:Y:S01]  /*245e0*/  IMAD R15, R230.reuse, UR5, R13 ;  /* 0x00000005e60f7c24 */ /* 0x040fe2000f8e020d */
[----:B------:R-:W-:Y:S01]  /*245f0*/  SHF.R.S32.HI R148, RZ, 0x1f, R148 ;  /* 0x0000001fff947819 */ /* 0x000fe20000011494 */
[----:B------:R-:W-:Y:S01]  /*24600*/  IMAD.WIDE.U32 R2, R230, UR4, R2 ;  /* 0x00000004e6027c25 */ /* 0x000fe2000f8e0002 */
[----:B------:R-:W-:-:S03]  /*24610*/  ULDC.64 UR4, c[0x0][0xb48] ;  /* 0x0002d20000047ab9 */ /* 0x000fc60000000a00 */
[----:B------:R-:W-:Y:S01]  /*24620*/  IMAD.MOV.U32 R13, RZ, RZ, R7 ;  /* 0x000000ffff0d7224 */ /* 0x000fe200078e0007 */
[----:B-1----:R-:W-:Y:S01]  /*24630*/  @P4 SHF.R.U32.HI R13, RZ, R87, R6 ;  /* 0x00000057ff0d4219 */ /* 0x002fe20000011606 */
[----:B------:R-:W-:Y:S02]  /*24640*/  IMAD.IADD R3, R3, 0x1, R15 ;  /* 0x0000000103037824 */ /* 0x000fe400078e020f */
[----:B------:R-:W-:Y:S01]  /*24650*/  VIADD R96, R225, 0x70 ;  /* 0x00000070e1607836 */ /* 0x000fe20000000000 */
[--C-:B------:R-:W-:Y:S01]  /*24660*/  SHF.R.S32.HI R0, RZ, 0x1f, R13.reuse ;  /* 0x0000001fff007819 */ /* 0x100fe2000001140d */
[----:B------:R-:W-:Y:S02]  /*24670*/  IMAD.MOV R6, RZ, RZ, -R13 ;  /* 0x000000ffff067224 */ /* 0x000fe400078e0a0d */
[----:B------:R-:W-:Y:S01]  /*24680*/  IMAD.WIDE.U32 R2, R236, UR4, R2 ;  /* 0x00000004ec027c25 */ /* 0x000fe2000f8e0002 */
[----:B------:R-:W-:-:S03]  /*24690*/  SHF.R.S32.HI R96, RZ, 0x1f, R96 ;  /* 0x0000001fff607819 */ /* 0x000fc60000011460 */
[----:B------:R-:W-:Y:S02]  /*246a0*/  IMAD R7, R92, R6, R7 ;  /* 0x000000065c077224 */ /* 0x000fe400078e0207 */
[----:B------:R-:W-:Y:S02]  /*246b0*/  IMAD R0, R0, UR6, RZ ;  /* 0x0000000600007c24 */ /* 0x000fe4000f8e02ff */
[----:B------:R-:W-:Y:S01]  /*246c0*/  IMAD R3, R236, UR5, R3 ;  /* 0x00000005ec037c24 */ /* 0x000fe2000f8e0203 */
[----:B------:R-:W-:Y:S01]  /*246d0*/  ULDC.64 UR4, c[0x0][0xb28] ;  /* 0x0002ca0000047ab9 */ /* 0x000fe20000000a00 */
        /* <DEDUP_REMOVED lines=8> */
[----:B------:R-:W-:Y:S01]  /*24760*/  VIADD R6, R16, 0x36820 ;  /* 0x0003682010067836 */ /* 0x000fe20000000000 */
[----:B------:R-:W-:Y:S01]  /*24770*/  IADD3 R3, R3, R13, RZ ;  /* 0x0000000d03037210 */ /* 0x000fe20007ffe0ff */
[C---:B------:R-:W-:Y:S01]  /*24780*/  VIADD R98, R225.reuse, 0x68 ;  /* 0x00000068e1627836 */ /* 0x040fe20000000000 */
[C---:B------:R-:W-:Y:S01]  /*24790*/  LEA R0, P1, R2.reuse, UR4, 0x2 ;  /* 0x0000000402007c11 */ /* 0x040fe2000f8210ff */
[C---:B------:R-:W-:Y:S01]  /*247a0*/  VIADD R100, R225.reuse, 0x60 ;  /* 0x00000060e1647836 */ /* 0x040fe20000000000 */
[----:B------:R-:W-:Y:S01]  /*247b0*/  PRMT R6, RZ, 0x654, R6 ;  /* 0x00000654ff067816 */ /* 0x000fe20000000006 */
[C---:B------:R-:W-:Y:S01]  /*247c0*/  VIADD R104, R225.reuse, 0x50 ;  /* 0x00000050e1687836 */ /* 0x040fe20000000000 */
[----:B------:R-:W-:Y:S01]  /*247d0*/  LEA.HI.X R85, R2, UR5, R3, 0x2, P1 ;  /* 0x0000000502557c11 */ /* 0x000fe200088f1403 */
[C---:B------:R-:W-:Y:S01]  /*247e0*/  VIADD R106, R225.reuse, 0x48 ;  /* 0x00000048e16a7836 */ /* 0x040fe20000000000 */
[----:B------:R0:W-:Y:S01]  /*247f0*/  SYNCS.ARRIVE.TRANS64.RED.A1T0 RZ, [R6+URZ], RZ ;  /* 0x000000ff06ff79a7 */ /* 0x0001e2000810043f */
        /* <DEDUP_REMOVED lines=30> */
[C---:B------:R-:W-:Y:S02]  /*249e0*/  VIADD R145, R225.reuse, 0x28 ;  /* 0x00000028e1917836 */ /* 0x040fe40000000000 */
[C---:B------:R-:W-:Y:S02]  /*249f0*/  VIADD R147, R225.reuse, 0x20 ;  /* 0x00000020e1937836 */ /* 0x040fe40000000000 */
[----:B------:R-:W-:-:S02]  /*24a00*/  VIADD R149, R225, 0x18 ;  /* 0x00000018e1957836 */ /* 0x000fc40000000000 */
[C---:B------:R-:W-:Y:S02]  /*24a10*/  VIADD R151, R225.reuse, 0x10 ;  /* 0x00000010e1977836 */ /* 0x040fe40000000000 */
[----:B------:R-:W-:Y:S01]  /*24a20*/  VIADD R153, R225, 0x8 ;  /* 0x00000008e1997836 */ /* 0x000fe20000000000 */
[----:B012---:R-:W-:Y:S06]  /*24a30*/  @P0 BRA `(.L_x_2732) ;  /* 0x0000000400a40947 */ /* 0x007fec0003800000 */
[----:B------:R-:W-:Y:S02]  /*24a40*/  ULDC UR4, c[0x0][0xac8] ;  /* 0x0002b20000047ab9 */ /* 0x000fe40000000800 */
[----:B------:R-:W-:Y:S02]  /*24a50*/  ISETP.GE.AND P4, PT, R153, UR4, PT ;  /* 0x0000000499007c0c */ /* 0x000fe4000bf86270 */
[----:B------:R-:W-:Y:S02]  /*24a60*/  ISETP.GE.AND P3, PT, R151, UR4, PT ;  /* 0x0000000497007c0c */ /* 0x000fe4000bf66270 */
[----:B------:R-:W-:Y:S02]  /*24a70*/  ISETP.GE.AND P5, PT, R225, UR4, PT ;  /* 0x00000004e1007c0c */ /* 0x000fe4000bfa6270 */
[----:B------:R-:W-:Y:S02]  /*24a80*/  ISETP.GE.AND P0, PT, R149, UR4, PT ;  /* 0x0000000495007c0c */ /* 0x000fe4000bf06270 */
[----:B------:R-:W-:-:S05]  /*24a90*/  ISETP.GE.AND P1, PT, R147, UR4, PT ;  /* 0x0000000493007c0c */ /* 0x000fca000bf26270 */
[-C--:B------:R-:W-:Y:S02]  /*24aa0*/  @!P4 LEA R6, P2, R153, R2.reuse, 0x2 ;  /* 0x000000029906c211 */ /* 0x080fe400078410ff */
[----:B------:R-:W-:Y:S02]  /*24ab0*/  @!P3 LEA R12, P6, R151, R2, 0x2 ;  /* 0x00000002970cb211 */ /* 0x000fe400078c10ff */
[-C--:B------:R-:W-:Y:S01]  /*24ac0*/  @!P4 LEA.HI.X R7, R153, R3.reuse, R154, 0x2, P2 ;  /* 0x000000039907c211 */ /* 0x080fe200010f149a */
[----:B------:R-:W-:Y:S01]  /*24ad0*/  @!P5 IMAD.WIDE R14, R225, 0x4, R2 ;  /* 0x00000004e10ed825 */ /* 0x000fe200078e0202 */
[----:B------:R-:W-:Y:S02]  /*24ae0*/  ISETP.GE.AND P2, PT, R145, UR4, PT ;  /* 0x0000000491007c0c */ /* 0x000fe4000bf46270 */
[----:B------:R-:W-:Y:S02]  /*24af0*/  @!P3 LEA.HI.X R13, R151, R3, R152, 0x2, P6 ;  /* 0x00000003970db211 */ /* 0x000fe400030f1498 */
[----:B------:R0:W-:Y:S04]  /*24b00*/  @!P5 ST.E.64 desc[UR60][R14.64], R24 ;  /* 0x000000180e00d985 */ /* 0x0001e8000c101b3c */
[----:B------:R1:W-:Y:S01]  /*24b10*/  @!P4 ST.E.64 desc[UR60][R6.64], R28 ;  /* 0x0000001c0600c985 */ /* 0x0003e2000c101b3c */
[----:B------:R-:W-:-:S03]  /*24b20*/  ISETP.GE.AND P4, PT, R141, UR4, PT ;  /* 0x000000048d007c0c */ /* 0x000fc6000bf86270 */
[----:B------:R2:W-:Y:S01]  /*24b30*/  @!P3 ST.E.64 desc[UR60][R12.64], R32 ;  /* 0x000000200c00b985 */ /* 0x0005e2000c101b3c */
[----:B------:R-:W-:Y:S02]  /*24b40*/  ISETP.GE.AND P3, PT, R143, UR4, PT ;  /* 0x000000048f007c0c */ /* 0x000fe4000bf66270 */
[----:B0-----:R-:W-:Y:S02]  /*24b50*/  IADD3 R25, R225, 0xa0, RZ ;  /* 0x000000a0e1197810 */ /* 0x001fe40007ffe0ff */
[----:B------:R-:W-:Y:S02]  /*24b60*/  SHF.R.S32.HI R24, RZ, 0x1f, R235 ;  /* 0x0000001fff187819 */ /* 0x000fe400000114eb */
[-C--:B-1----:R-:W-:Y:S01]  /*24b70*/  @!P0 LEA R6, P6, R149, R2.reuse, 0x2 ;  /* 0x0000000295068211 */ /* 0x082fe200078c10ff */
[----:B------:R-:W-:Y:S01]  /*24b80*/  VIADD R29, R225, 0xa8 ;  /* 0x000000a8e11d7836 */ /* 0x000fe20000000000 */
[----:B--2---:R-:W-:Y:S01]  /*24b90*/  @!P1 LEA R12, P5, R147, R2, 0x2 ;  /* 0x00000002930c9211 */ /* 0x004fe200078a10ff */
[----:B------:R-:W-:Y:S01]  /*24ba0*/  VIADD R33, R225, 0xb0 ;  /* 0x000000b0e1217836 */ /* 0x000fe20000000000 */
[----:B------:R-:W-:-:S02]  /*24bb0*/  @!P0 LEA.HI.X R7, R149, R3, R150, 0x2, P6 ;  /* 0x0000000395078211 */ /* 0x000fc400030f1496 */
[-C--:B------:R-:W-:Y:S02]  /*24bc0*/  @!P2 LEA R14, P6, R145, R2.reuse, 0x2 ;  /* 0x00000002910ea211 */ /* 0x080fe400078c10ff */
        /* <DEDUP_REMOVED lines=8> */
[-C--:B0-----:R-:W-:Y:S01]  /*24c50*/  @!P3 LEA R6, P6, R143, R2.reuse, 0x2 ;  /* 0x000000028f06b211 */ /* 0x081fe200078c10ff */
[----:B------:R-:W-:Y:S01]  /*24c60*/  VIADD R37, R225, 0xb8 ;  /* 0x000000b8e1257836 */ /* 0x000fe20000000000 */
[----:B-1----:R-:W-:-:S02]  /*24c70*/  @!P4 LEA R12, P2, R141, R2, 0x2 ;  /* 0x000000028d0cc211 */ /* 0x002fc400078410ff */
[-C--:B------:R-:W-:Y:S02]  /*24c80*/  @!P3 LEA.HI.X R7, R143, R3.reuse, R144, 0x2, P6 ;  /* 0x000000038f07b211 */ /* 0x080fe400030f1490 */
[----:B------:R-:W-:Y:S02]  /*24c90*/  @!P4 LEA.HI.X R13, R141, R3, R142, 0x2, P2 ;  /* 0x000000038d0dc211 */ /* 0x000fe400010f148e */
[----:B------:R-:W-:Y:S01]  /*24ca0*/  ISETP.GE.AND P2, PT, R101, UR4, PT ;  /* 0x0000000465007c0c */ /* 0x000fe2000bf46270 */
[----:B------:R0:W-:Y:S01]  /*24cb0*/  @!P3 ST.E.64 desc[UR60][R6.64], R48 ;  /* 0x000000300600b985 */ /* 0x0001e2000c101b3c */
[----:B--2---:R-:W-:-:S03]  /*24cc0*/  @!P5 LEA R14, P6, R107, R2, 0x2 ;  /* 0x000000026b0ed211 */ /* 0x004fc600078c10ff */
[----:B------:R1:W-:Y:S01]  /*24cd0*/  @!P4 ST.E.64 desc[UR60][R12.64], R52 ;  /* 0x000000340c00c985 */ /* 0x0003e2000c101b3c */
[----:B------:R-:W-:-:S05]  /*24ce0*/  @!P5 LEA.HI.X R15, R107, R3, R140, 0x2, P6 ;  /* 0x000000036b0fd211 */ /* 0x000fca00030f148c */
[----:B------:R2:W-:Y:S01]  /*24cf0*/  @!P5 ST.E.64 desc[UR60][R14.64], R56 ;  /* 0x000000380e00d985 */ /* 0x0005e2000c101b3c */
[----:B------:R-:W-:Y:S02]  /*24d00*/  ISETP.GE.AND P5, PT, R99, UR4, PT ;  /* 0x0000000463007c0c */ /* 0x000fe4000bfa6270 */
[----:B0-----:R-:W-:-:S04]  /*24d10*/  @!P0 LEA R6, P4, R105, R2, 0x2 ;  /* 0x0000000269068211 */ /* 0x001fc800078810ff */
[-C--:B------:R-:W-:Y:S02]  /*24d20*/  @!P0 LEA.HI.X R7, R105, R3.reuse, R106, 0x2, P4 ;  /* 0x0000000369078211 */ /* 0x080fe400020f146a */
[----:B------:R-:W-:Y:S02]  /*24d30*/  ISETP.GE.AND P4, PT, R97, UR4, PT ;  /* 0x0000000461007c0c */ /* 0x000fe4000bf86270 */
[-C--:B-1----:R-:W-:Y:S01]  /*24d40*/  @!P1 LEA R12, P3, R103, R2.reuse, 0x2 ;  /* 0x00000002670c9211 */ /* 0x082fe200078610ff */
[----:B------:R0:W-:Y:S01]  /*24d50*/  @!P0 ST.E.64 desc[UR60][R6.64], R60 ;  /* 0x0000003c06008985 */ /* 0x0001e2000c101b3c */
[----:B--2---:R-:W-:Y:S02]  /*24d60*/  @!P2 LEA R14, P6, R101, R2, 0x2 ;  /* 0x00000002650ea211 */ /* 0x004fe400078c10ff */
[-C--:B------:R-:W-:Y:S02]  /*24d70*/  @!P1 LEA.HI.X R13, R103, R3.reuse, R104, 0x2, P3 ;  /* 0x00000003670d9211 */ /* 0x080fe400018f1468 */
[----:B------:R-:W-:-:S02]  /*24d80*/  @!P2 LEA.HI.X R15, R101, R3, R102, 0x2, P6 ;  /* 0x00000003650fa211 */ /* 0x000fc400030f1466 */
[----:B------:R-:W-:Y:S01]  /*24d90*/  ISETP.GE.AND P3, PT, R95, UR4, PT ;  /* 0x000000045f007c0c */ /* 0x000fe2000bf66270 */
[----:B------:R1:W-:Y:S01]  /*24da0*/  @!P1 ST.E.64 desc[UR60][R12.64], R64 ;  /* 0x000000400c009985 */ /* 0x0003e2000c101b3c */
[----:B------:R-:W-:-:S03]  /*24db0*/  ISETP.GE.AND P0, PT, R90, UR4, PT ;  /* 0x000000045a007c0c */ /* 0x000fc6000bf06270 */
[----:B------:R2:W-:Y:S01]  /*24dc0*/  @!P2 ST.E.64 desc[UR60][R14.64], R68 ;  /* 0x000000440e00a985 */ /* 0x0005e2000c101b3c */
[----:B------:R-:W-:Y:S02]  /*24dd0*/  ISETP.GE.AND P2, PT, R93, UR4, PT ;  /* 0x000000045d007c0c */ /* 0x000fe4000bf46270 */
[----:B0-----:R-:W-:-:S04]  /*24de0*/  @!P5 LEA R6, P6, R99, R2, 0x2 ;  /* 0x000000026306d211 */ /* 0x001fc800078c10ff */
[----:B------:R-:W-:Y:S02]  /*24df0*/  @!P5 LEA.HI.X R7, R99, R3, R100, 0x2, P6 ;  /* 0x000000036307d211 */ /* 0x000fe400030f1464 */
[----:B-1----:R-:W-:-:S03]  /*24e00*/  @!P4 LEA R12, P1, R97, R2, 0x2 ;  /* 0x00000002610cc211 */ /* 0x002fc600078210ff */
[----:B------:R0:W-:Y:S01]  /*24e10*/  @!P5 ST.E.64 desc[UR60][R6.64], R72 ;  /* 0x000000480600d985 */ /* 0x0001e2000c101b3c */
[-C--:B------:R-:W-:Y:S02]  /*24e20*/  @!P4 LEA.HI.X R13, R97, R3.reuse, R98, 0x2, P1 ;  /* 0x00000003610dc211 */ /* 0x080fe400008f1462 */
[----:B------:R-:W-:Y:S02]  /*24e30*/  ISETP.GE.AND P1, PT, R88, UR4, PT ;  /* 0x0000000458007c0c */ /* 0x000fe4000bf26270 */
[CC--:B--2---:R-:W-:Y:S01]  /*24e40*/  @!P3 LEA R14, P6, R95.reuse, R2.reuse, 0x2 ;  /* 0x000000025f0eb211 */ /* 0x0c4fe200078c10ff */
[----:B------:R1:W-:Y:S03]  /*24e50*/  @!P4 ST.E.64 desc[UR60][R12.64], R76 ;  /* 0x0000004c0c00c985 */ /* 0x0003e6000c101b3c */
[----:B------:R-:W-:Y:S02]  /*24e60*/  @!P3 LEA.HI.X R15, R95, R3, R96, 0x2, P6 ;  /* 0x000000035f0fb211 */ /* 0x000fe400030f1460 */
[----:B0-----:R-:W-:-:S03]  /*24e70*/  @!P2 LEA R6, P4, R93, R2, 0x2 ;  /* 0x000000025d06a211 */ /* 0x001fc600078810ff */
[----:B------:R0:W-:Y:S01]  /*24e80*/  @!P3 ST.E.64 desc[UR60][R14.64], R80 ;  /* 0x000000500e00b985 */ /* 0x0001e2000c101b3c */
[----:B------:R-:W-:Y:S02]  /*24e90*/  ISETP.GE.AND P3, PT, R235, UR4, PT ;  /* 0x00000004eb007c0c */ /* 0x000fe4000bf66270 */
[-C--:B------:R-:W-:Y:S02]  /*24ea0*/  @!P2 LEA.HI.X R7, R93, R3.reuse, R94, 0x2, P4 ;  /* 0x000000035d07a211 */ /* 0x080fe400020f145e */
[----:B------:R-:W-:Y:S02]  /*24eb0*/  ISETP.GE.AND P4, PT, R25, UR4, PT ;  /* 0x0000000419007c0c */ /* 0x000fe4000bf86270 */
[C---:B-1----:R-:W-:Y:S01]  /*24ec0*/  @!P0 LEA R12, P5, R90.reuse, R2, 0x2 ;  /* 0x000000025a0c8211 */ /* 0x042fe200078a10ff */
[----:B------:R1:W-:Y:S01]  /*24ed0*/  @!P2 ST.E.64 desc[UR60][R6.64], R4 ;  /* 0x000000040600a985 */ /* 0x0003e2000c101b3c */
[----:B------:R-:W-:Y:S02]  /*24ee0*/  ISETP.GE.AND P2, PT, R237, UR4, PT ;  /* 0x00000004ed007c0c */ /* 0x000fe4000bf46270 */
[----:B------:R-:W-:-:S02]  /*24ef0*/  @!P0 LEA.HI.X R13, R90, R3, R91, 0x2, P5 ;  /* 0x000000035a0d8211 */ /* 0x000fc400028f145b */
[----:B0-----:R-:W-:-:S03]  /*24f00*/  @!P1 LEA R14, P6, R88, R2, 0x2 ;  /* 0x00000002580e9211 */ /* 0x001fc600078c10ff */
[----:B------:R0:W-:Y:S01]  /*24f10*/  @!P0 ST.E.64 desc[UR60][R12.64], R20 ;  /* 0x000000140c008985 */ /* 0x0001e2000c101b3c */
[----:B------:R-:W-:Y:S02]  /*24f20*/  ISETP.GE.AND P0, PT, R33, UR4, PT ;  /* 0x0000000421007c0c */ /* 0x000fe4000bf06270 */
[----:B------:R-:W-:Y:S02]  /*24f30*/  @!P1 LEA.HI.X R15, R88, R3, R89, 0x2, P6 ;  /* 0x00000003580f9211 */ /* 0x000fe400030f1459 */
[----:B-1----:R-:W-:-:S03]  /*24f40*/  SHF.R.S32.HI R4, RZ, 0x1f, R25 ;  /* 0x0000001fff047819 */ /* 0x002fc60000011419 */
[----:B------:R1:W-:Y:S01]  /*24f50*/  @!P1 ST.E.64 desc[UR60][R14.64], R120 ;  /* 0x000000780e009985 */ /* 0x0003e2000c101b3c */
[----:B------:R-:W-:Y:S02]  /*24f60*/  ISETP.GE.AND P1, PT, R29, UR4, PT ;  /* 0x000000041d007c0c */ /* 0x000fe4000bf26270 */
[----:B------:R-:W-:Y:S02]  /*24f70*/  SHF.R.S32.HI R5, RZ, 0x1f, R33 ;  /* 0x0000001fff057819 */ /* 0x000fe40000011421 */
[----:B0-----:R-:W-:-:S04]  /*24f80*/  @!P4 LEA R12, P5, R25, R2, 0x2 ;  /* 0x00000002190cc211 */ /* 0x001fc800078a10ff */
[-C--:B------:R-:W-:Y:S02]  /*24f90*/  @!P4 LEA.HI.X R13, R25, R3.reuse, R4, 0x2, P5 ;  /* 0x00000003190dc211 */ /* 0x080fe400028f1404 */
[----:B------:R-:W-:Y:S02]  /*24fa0*/  ISETP.GE.AND P5, PT, R37, UR4, PT ;  /* 0x0000000425007c0c */ /* 0x000fe4000bfa6270 */
[CC--:B-1----:R-:W-:Y:S02]  /*24fb0*/  @!P3 LEA R14, P6, R235.reuse, R2.reuse, 0x2 ;  /* 0x00000002eb0eb211 */ /* 0x0c2fe400078c10ff */
[----:B------:R-:W-:Y:S02]  /*24fc0*/  SHF.R.S32.HI R4, RZ, 0x1f, R29 ;  /* 0x0000001fff047819 */ /* 0x000fe4000001141d */
[----:B------:R-:W-:Y:S02]  /*24fd0*/  @!P3 LEA.HI.X R15, R235, R3, R24, 0x2, P6 ;  /* 0x00000003eb0fb211 */ /* 0x000fe400030f1418 */
[----:B------:R-:W-:-:S02]  /*24fe0*/  @!P2 LEA R20, P6, R237, R2, 0x2 ;  /* 0x00000002ed14a211 */ /* 0x000fc400078c10ff */
[----:B------:R-:W-:Y:S02]  /*24ff0*/  SHF.R.S32.HI R24, RZ, 0x1f, R37 ;  /* 0x0000001fff187819 */ /* 0x000fe40000011425 */
[----:B------:R-:W-:Y:S02]  /*25000*/  @!P2 LEA.HI.X R21, R237, R3, R86, 0x2, P6 ;  /* 0x00000003ed15a211 */ /* 0x000fe400030f1456 */
[----:B------:R-:W-:-:S03]  /*25010*/  @!P1 LEA R6, P6, R29, R2, 0x2 ;  /* 0x000000021d069211 */ /* 0x000fc600078c10ff */
[----:B------:R0:W-:Y:S01]  /*25020*/  @!P2 ST.E.64 desc[UR60][R20.64], R122 ;  /* 0x0000007a1400a985 */ /* 0x0001e2000c101b3c */
[-C--:B------:R-:W-:Y:S02]  /*25030*/  @!P1 LEA.HI.X R7, R29, R3.reuse, R4, 0x2, P6 ;  /* 0x000000031d079211 */ /* 0x080fe400030f1404 */
[CC--:B------:R-:W-:Y:S01]  /*25040*/  @!P0 LEA R4, P6, R33.reuse, R2.reuse, 0x2 ;  /* 0x0000000221048211 */ /* 0x0c0fe200078c10ff */
[----:B------:R0:W-:Y:S03]  /*25050*/  @!P3 ST.E.64 desc[UR60][R14.64], R124 ;  /* 0x0000007c0e00b985 */ /* 0x0001e6000c101b3c */
[----:B------:R-:W-:Y:S01]  /*25060*/  @!P0 LEA.HI.X R5, R33, R3, R5, 0x2, P6 ;  /* 0x0000000321058211 */ /* 0x000fe200030f1405 */
[----:B------:R0:W-:Y:S01]  /*25070*/  @!P4 ST.E.64 desc[UR60][R12.64], R126 ;  /* 0x0000007e0c00c985 */ /* 0x0001e2000c101b3c */
[----:B------:R-:W-:-:S03]  /*25080*/  @!P5 LEA R2, P6, R37, R2, 0x2 ;  /* 0x000000022502d211 */ /* 0x000fc600078c10ff */
[----:B------:R0:W-:Y:S01]  /*25090*/  @!P1 ST.E.64 desc[UR60][R6.64], R108 ;  /* 0x0000006c06009985 */ /* 0x0001e2000c101b3c */
[----:B------:R-:W-:-:S03]  /*250a0*/  @!P5 LEA.HI.X R3, R37, R3, R24, 0x2, P6 ;  /* 0x000000032503d211 */ /* 0x000fc600030f1418 */
[----:B------:R0:W-:Y:S04]  /*250b0*/  @!P0 ST.E.64 desc[UR60][R4.64], R112 ;  /* 0x0000007004008985 */ /* 0x0001e8000c101b3c */
[----:B------:R0:W-:Y:S02]  /*250c0*/  @!P5 ST.E.64 desc[UR60][R2.64], R116 ;  /* 0x000000740200d985 */ /* 0x0001e4000c101b3c */
.L_x_2732:
[----:B------:R-:W-:Y:S05]  /*250d0*/  BSYNC B1 ;  /* 0x0000000000017941 */ /* 0x000fea0003800000 */
.L_x_2731:
[----:B------:R-:W-:Y:S01]  /*250e0*/  ISETP.GE.AND P0, PT, R84, R8, PT ;  /* 0x000000085400720c */ /* 0x000fe20003f06270 */
[----:B0-----:R0:W1:Y:S04]  /*250f0*/  SHFL.IDX PT, R3, R85, 0x1, 0x1c1f ;  /* 0x003c1f0055037f89 */ /* 0x00106800000e0000 */
[----:B------:R0:W2:Y:S08]  /*25100*/  SHFL.IDX PT, R2, R0, 0x1, 0x1c1f ;  /* 0x003c1f0000027f89 */ /* 0x0000b000000e0000 */
[----:B0-----:R-:W-:Y:S05]  /*25110*/  @P0 BRA `(.L_x_2730) ;  /* 0x0000001400000947 */ /* 0x001fea0003800000 */
[----:B------:R-:W-:Y:S01]  /*25120*/  ULDC UR4, c[0x0][0xac8] ;  /* 0x0002b20000047ab9 */ /* 0x000fe20000000800 */
[----:B------:R-:W-:Y:S01]  /*25130*/  VIADD R29, R225, 0xa0 ;  /* 0x000000a0e11d7836 */ /* 0x000fe20000000000 */
[----:B------:R-:W-:Y:S02]  /*25140*/  ISETP.GE.AND P1, PT, R153, UR4, PT ;  /* 0x0000000499007c0c */ /* 0x000fe4000bf26270 */
[----:B------:R-:W-:Y:S02]  /*25150*/  ISETP.GE.AND P0, PT, R151, UR4, PT ;  /* 0x0000000497007c0c */ /* 0x000fe4000bf06270 */
[----:B------:R-:W-:Y:S02]  /*25160*/  ISETP.GE.AND P2, PT, R225, UR4, PT ;  /* 0x00000004e1007c0c */ /* 0x000fe4000bf46270 */
[----:B------:R-:W-:Y:S02]  /*25170*/  ISETP.GE.AND P3, PT, R149, UR4, PT ;  /* 0x0000000495007c0c */ /* 0x000fe4000bf66270 */
[----:B------:R-:W-:-:S02]  /*25180*/  ISETP.GE.AND P4, PT, R147, UR4, PT ;  /* 0x0000000493007c0c */ /* 0x000fc4000bf86270 */
[----:B------:R-:W-:Y:S02]  /*25190*/  SHF.R.S32.HI R8, RZ, 0x1f, R235 ;  /* 0x0000001fff087819 */ /* 0x000fe400000114eb */
[----:B------:R-:W-:Y:S02]  /*251a0*/  SHF.R.S32.HI R0, RZ, 0x1f, R29 ;  /* 0x0000001fff007819 */ /* 0x000fe4000001141d */
[-C--:B--2---:R-:W-:Y:S02]  /*251b0*/  @!P1 LEA R6, P5, R153, R2.reuse, 0x2 ;  /* 0x0000000299069211 */ /* 0x084fe400078a10ff */
[----:B------:R-:W-:Y:S01]  /*251c0*/  @!P0 LEA R12, P6, R151, R2, 0x2 ;  /* 0x00000002970c8211 */ /* 0x000fe200078c10ff */
[----:B-1----:R-:W-:Y:S01]  /*251d0*/  @!P2 IMAD.WIDE R4, R225, 0x4, R2 ;  /* 0x00000004e104a825 */ /* 0x002fe200078e0202 */
[----:B------:R-:W-:Y:S02]  /*251e0*/  @!P1 LEA.HI.X R7, R153, R3, R154, 0x2, P5 ;  /* 0x0000000399079211 */ /* 0x000fe400028f149a */
[----:B------:R-:W-:-:S02]  /*251f0*/  ISETP.GE.AND P5, PT, R145, UR4, PT ;  /* 0x0000000491007c0c */ /* 0x000fc4000bfa6270 */
[-C--:B------:R-:W-:Y:S01]  /*25200*/  @!P0 LEA.HI.X R13, R151, R3.reuse, R152, 0x2, P6 ;  /* 0x00000003970d8211 */ /* 0x080fe200030f1498 */
[----:B------:R0:W-:Y:S01]  /*25210*/  @!P2 ST.E.64 desc[UR60][R4.64], R26 ;  /* 0x0000001a0400a985 */ /* 0x0001e2000c101b3c */
[-C--:B------:R-:W-:Y:S02]  /*25220*/  @!P3 LEA R14, P6, R149, R2.reuse, 0x2 ;  /* 0x00000002950eb211 */ /* 0x080fe400078c10ff */
[----:B------:R-:W-:Y:S01]  /*25230*/  @!P4 LEA R20, P2, R147, R2, 0x2 ;  /* 0x000000029314c211 */ /* 0x000fe200078410ff */
[----:B------:R1:W-:Y:S01]  /*25240*/  @!P1 ST.E.64 desc[UR60][R6.64], R30 ;  /* 0x0000001e06009985 */ /* 0x0003e2000c101b3c */
[----:B------:R-:W-:Y:S02]  /*25250*/  ISETP.GE.AND P1, PT, R141, UR4, PT ;  /* 0x000000048d007c0c */ /* 0x000fe4000bf26270 */
[----:B------:R-:W-:Y:S01]  /*25260*/  @!P3 LEA.HI.X R15, R149, R3, R150, 0x2, P6 ;  /* 0x00000003950fb211 */ /* 0x000fe200030f1496 */
[----:B------:R2:W-:Y:S01]  /*25270*/  @!P0 ST.E.64 desc[UR60][R12.64], R34 ;  /* 0x000000220c008985 */ /* 0x0005e2000c101b3c */
[----:B------:R-:W-:-:S02]  /*25280*/  ISETP.GE.AND P0, PT, R143, UR4, PT ;  /* 0x000000048f007c0c */ /* 0x000fc4000bf06270 */
[-C--:B------:R-:W-:Y:S01]  /*25290*/  @!P5 LEA R24, P6, R145, R2.reuse, 0x2 ;  /* 0x000000029118d211 */ /* 0x080fe200078c10ff */
[----:B------:R3:W-:Y:S01]  /*252a0*/  @!P3 ST.E.64 desc[UR60][R14.64], R38 ;  /* 0x000000260e00b985 */ /* 0x0007e2000c101b3c */
[-C--:B------:R-:W-:Y:S01]  /*252b0*/  @!P4 LEA.HI.X R21, R147, R3.reuse, R148, 0x2, P2 ;  /* 0x000000039315c211 */ /* 0x080fe200010f1494 */
[----:B0-----:R-:W-:Y:S01]  /*252c0*/  VIADD R27, R225, 0xa8 ;  /* 0x000000a8e11b7836 */ /* 0x001fe20000000000 */
[----:B------:R-:W-:Y:S02]  /*252d0*/  ISETP.GE.AND P2, PT, R107, UR4, PT ;  /* 0x000000046b007c0c */ /* 0x000fe4000bf46270 */
[----:B------:R-:W-:Y:S01]  /*252e0*/  @!P5 LEA.HI.X R25, R145, R3, R146, 0x2, P6 ;  /* 0x000000039119d211 */ /* 0x000fe200030f1492 */
[----:B------:R0:W-:Y:S01]  /*252f0*/  @!P4 ST.E.64 desc[UR60][R20.64], R42 ;  /* 0x0000002a1400c985 */ /* 0x0001e2000c101b3c */
[----:B------:R-:W-:Y:S02]  /*25300*/  ISETP.GE.AND P3, PT, R105, UR4, PT ;  /* 0x0000000469007c0c */ /* 0x000fe4000bf66270 */
[----:B------:R-:W-:Y:S01]  /*25310*/  ISETP.GE.AND P4, PT, R103, UR4, PT ;  /* 0x0000000467007c0c */ /* 0x000fe2000bf86270 */
[----:B------:R4:W-:Y:S01]  /*25320*/  @!P5 ST.E.64 desc[UR60][R24.64], R46 ;  /* 0x0000002e1800d985 */ /* 0x0009e2000c101b3c */
[----:B------:R-:W-:-:S02]  /*25330*/  @!P0 LEA R4, P6, R143, R2, 0x2 ;  /* 0x000000028f048211 */ /* 0x000fc400078c10ff */
[-C--:B-1----:R-:W-:Y:S02]  /*25340*/  @!P1 LEA R6, P5, R141, R2.reuse, 0x2 ;  /* 0x000000028d069211 */ /* 0x082fe400078a10ff */
[-C--:B------:R-:W-:Y:S02]  /*25350*/  @!P0 LEA.HI.X R5, R143, R3.reuse, R144, 0x2, P6 ;  /* 0x000000038f058211 */ /* 0x080fe400030f1490 */
[-C--:B--2---:R-:W-:Y:S02]  /*25360*/  @!P2 LEA R12, P6, R107, R2.reuse, 0x2 ;  /* 0x000000026b0ca211 */ /* 0x084fe400078c10ff */
[-C--:B------:R-:W-:Y:S01]  /*25370*/  @!P1 LEA.HI.X R7, R141, R3.reuse, R142, 0x2, P5 ;  /* 0x000000038d079211 */ /* 0x080fe200028f148e */
[----:B------:R1:W-:Y:S01]  /*25380*/  @!P0 ST.E.64 desc[UR60][R4.64], R50 ;  /* 0x0000003204008985 */ /* 0x0003e2000c101b3c */
[----:B------:R-:W-:Y:S02]  /*25390*/  ISETP.GE.AND P5, PT, R101, UR4, PT ;  /* 0x0000000465007c0c */ /* 0x000fe4000bfa6270 */
[----:B------:R-:W-:Y:S01]  /*253a0*/  @!P2 LEA.HI.X R13, R107, R3, R140, 0x2, P6 ;  /* 0x000000036b0da211 */ /* 0x000fe200030f148c */
[----:B------:R2:W-:Y:S01]  /*253b0*/  @!P1 ST.E.64 desc[UR60][R6.64], R54 ;  /* 0x0000003606009985 */ /* 0x0005e2000c101b3c */
[----:B---3--:R-:W-:-:S02]  /*253c0*/  @!P3 LEA R14, P1, R105, R2, 0x2 ;  /* 0x00000002690eb211 */ /* 0x008fc400078210ff */
[-C--:B0-----:R-:W-:Y:S01]  /*253d0*/  @!P4 LEA R20, P0, R103, R2.reuse, 0x2 ;  /* 0x000000026714c211 */ /* 0x081fe200078010ff */
[----:B------:R0:W-:Y:S01]  /*253e0*/  @!P2 ST.E.64 desc[UR60][R12.64], R58 ;  /* 0x0000003a0c00a985 */ /* 0x0001e2000c101b3c */
[----:B------:R-:W-:Y:S02]  /*253f0*/  ISETP.GE.AND P2, PT, R99, UR4, PT ;  /* 0x0000000463007c0c */ /* 0x000fe4000bf46270 */
[-C--:B------:R-:W-:Y:S02]  /*25400*/  @!P3 LEA.HI.X R15, R105, R3.reuse, R106, 0x2, P1 ;  /* 0x00000003690fb211 */ /* 0x080fe400008f146a */
[----:B------:R-:W-:Y:S02]  /*25410*/  ISETP.GE.AND P1, PT, R97, UR4, PT ;  /* 0x0000000461007c0c */ /* 0x000fe4000bf26270 */
[----:B----4-:R-:W-:Y:S01]  /*25420*/  @!P5 LEA R24, P6, R101, R2, 0x2 ;  /* 0x000000026518d211 */ /* 0x010fe200078c10ff */
[----:B------:R3:W-:Y:S01]  /*25430*/  @!P3 ST.E.64 desc[UR60][R14.64], R62 ;  /* 0x0000003e0e00b985 */ /* 0x0007e2000c101b3c */
[----:B------:R-:W-:-:S02]  /*25440*/  @!P4 LEA.HI.X R21, R103, R3, R104, 0x2, P0 ;  /* 0x000000036715c211 */ /* 0x000fc400000f1468 */
[----:B------:R-:W-:Y:S02]  /*25450*/  @!P5 LEA.HI.X R25, R101, R3, R102, 0x2, P6 ;  /* 0x000000036519d211 */ /* 0x000fe400030f1466 */
[----:B------:R-:W-:Y:S01]  /*25460*/  ISETP.GE.AND P0, PT, R95, UR4, PT ;  /* 0x000000045f007c0c */ /* 0x000fe2000bf06270 */
[----:B------:R-:W-:Y:S01]  /*25470*/  @!P4 ST.E.64 desc[UR60][R20.64], R66 ;  /* 0x000000421400c985 */ /* 0x000fe2000c101b3c */
[----:B------:R-:W-:Y:S02]  /*25480*/  ISETP.GE.AND P3, PT, R93, UR4, PT ;  /* 0x000000045d007c0c */ /* 0x000fe4000bf66270 */
[-C--:B-1----:R-:W-:Y:S01]  /*25490*/  @!P2 LEA R4, P6, R99, R2.reuse, 0x2 ;  /* 0x000000026304a211 */ /* 0x082fe200078c10ff */
[----:B------:R1:W-:Y:S01]  /*254a0*/  @!P5 ST.E.64 desc[UR60][R24.64], R70 ;  /* 0x000000461800d985 */ /* 0x0003e2000c101b3c */
[----:B------:R-:W-:Y:S02]  /*254b0*/  ISETP.GE.AND P4, PT, R90, UR4, PT ;  /* 0x000000045a007c0c */ /* 0x000fe4000bf86270 */
[----:B--2---:R-:W-:-:S02]  /*254c0*/  @!P1 LEA R6, P5, R97, R2, 0x2 ;  /* 0x0000000261069211 */ /* 0x004fc400078a10ff */
[-C--:B------:R-:W-:Y:S02]  /*254d0*/  @!P2 LEA.HI.X R5, R99, R3.reuse, R100, 0x2, P6 ;  /* 0x000000036305a211 */ /* 0x080fe400030f1464 */
[-C--:B------:R-:W-:Y:S02]  /*254e0*/  @!P1 LEA.HI.X R7, R97, R3.reuse, R98, 0x2, P5 ;  /* 0x0000000361079211 */ /* 0x080fe400028f1462 */
[CC--:B0-----:R-:W-:Y:S01]  /*254f0*/  @!P0 LEA R12, P6, R95.reuse, R2.reuse, 0x2 ;  /* 0x000000025f0c8211 */ /* 0x0c1fe200078c10ff */
[----:B------:R0:W-:Y:S01]  /*25500*/  @!P2 ST.E.64 desc[UR60][R4.64], R74 ;  /* 0x0000004a0400a985 */ /* 0x0001e2000c101b3c */
[----:B------:R-:W-:Y:S02]  /*25510*/  ISETP.GE.AND P2, PT, R88, UR4, PT ;  /* 0x0000000458007c0c */ /* 0x000fe4000bf46270 */
[-C--:B------:R-:W-:Y:S01]  /*25520*/  @!P0 LEA.HI.X R13, R95, R3.reuse, R96, 0x2, P6 ;  /* 0x000000035f0d8211 */ /* 0x080fe200030f1460 */
[----:B------:R2:W-:Y:S01]  /*25530*/  @!P1 ST.E.64 desc[UR60][R6.64], R78 ;  /* 0x0000004e06009985 */ /* 0x0005e2000c101b3c */
[-C--:B---3--:R-:W-:Y:S01]  /*25540*/  @!P3 LEA R14, P1, R93, R2.reuse, 0x2 ;  /* 0x000000025d0eb211 */ /* 0x088fe200078210ff */
[----:B-1----:R-:W-:Y:S01]  /*25550*/  VIADD R25, R225, 0xb0 ;  /* 0x000000b0e1197836 */ /* 0x002fe20000000000 */
[----:B------:R-:W-:Y:S01]  /*25560*/  @!P4 LEA R20, P5, R90, R2, 0x2 ;  /* 0x000000025a14c211 */ /* 0x000fe200078a10ff */
[----:B------:R1:W-:Y:S01]  /*25570*/  @!P0 ST.E.64 desc[UR60][R12.64], R82 ;  /* 0x000000520c008985 */ /* 0x0003e2000c101b3c */
[----:B------:R-:W-:-:S02]  /*25580*/  @!P3 LEA.HI.X R15, R93, R3, R94, 0x2, P1 ;  /* 0x000000035d0fb211 */ /* 0x000fc400008f145e */
[----:B------:R-:W-:Y:S02]  /*25590*/  ISETP.GE.AND P1, PT, R237, UR4, PT ;  /* 0x00000004ed007c0c */ /* 0x000fe4000bf26270 */
[----:B------:R-:W-:Y:S01]  /*255a0*/  @!P4 LEA.HI.X R21, R90, R3, R91, 0x2, P5 ;  /* 0x000000035a15c211 */ /* 0x000fe200028f145b */
[----:B------:R3:W-:Y:S01]  /*255b0*/  @!P3 ST.E.64 desc[UR60][R14.64], R128 ;  /* 0x000000800e00b985 */ /* 0x0007e2000c101b3c */
[----:B------:R-:W-:Y:S02]  /*255c0*/  ISETP.GE.AND P0, PT, R235, UR4, PT ;  /* 0x00000004eb007c0c */ /* 0x000fe4000bf06270 */
[----:B0-----:R-:W-:Y:S01]  /*255d0*/  @!P2 LEA R4, P5, R88, R2, 0x2 ;  /* 0x000000025804a211 */ /* 0x001fe200078a10ff */
[----:B------:R0:W-:Y:S01]  /*255e0*/  @!P4 ST.E.64 desc[UR60][R20.64], R130 ;  /* 0x000000821400c985 */ /* 0x0001e2000c101b3c */
[----:B------:R-:W-:Y:S02]  /*255f0*/  ISETP.GE.AND P4, PT, R29, UR4, PT ;  /* 0x000000041d007c0c */ /* 0x000fe4000bf86270 */
[----:B------:R-:W-:-:S02]  /*25600*/  ISETP.GE.AND P3, PT, R27, UR4, PT ;  /* 0x000000041b007c0c */ /* 0x000fc4000bf66270 */
[----:B------:R-:W-:Y:S02]  /*25610*/  @!P2 LEA.HI.X R5, R88, R3, R89, 0x2, P5 ;  /* 0x000000035805a211 */ /* 0x000fe400028f1459 */
[----:B--2---:R-:W-:-:S03]  /*25620*/  @!P1 LEA R6, P6, R237, R2, 0x2 ;  /* 0x00000002ed069211 */ /* 0x004fc600078c10ff */
[-C--:B-1----:R-:W-:Y:S01]  /*25630*/  @!P0 LEA R12, P5, R235, R2.reuse, 0x2 ;  /* 0x00000002eb0c8211 */ /* 0x082fe200078a10ff */
[----:B------:R4:W-:Y:S01]  /*25640*/  @!P2 ST.E.64 desc[UR60][R4.64], R132 ;  /* 0x000000840400a985 */ /* 0x0009e2000c101b3c */
[-C--:B------:R-:W-:Y:S02]  /*25650*/  @!P1 LEA.HI.X R7, R237, R3.reuse, R86, 0x2, P6 ;  /* 0x00000003ed079211 */ /* 0x080fe400030f1456 */
[----:B------:R-:W-:Y:S02]  /*25660*/  ISETP.GE.AND P6, PT, R25, UR4, PT ;  /* 0x0000000419007c0c */ /* 0x000fe4000bfc6270 */
[----:B------:R-:W-:Y:S01]  /*25670*/  @!P0 LEA.HI.X R13, R235, R3, R8, 0x2, P5 ;  /* 0x00000003eb0d8211 */ /* 0x000fe200028f1408 */
[----:B------:R4:W-:Y:S01]  /*25680*/  @!P1 ST.E.64 desc[UR60][R6.64], R134 ;  /* 0x0000008606009985 */ /* 0x0009e2000c101b3c */
[----:B---3--:R-:W-:-:S03]  /*25690*/  @!P4 LEA R14, P5, R29, R2, 0x2 ;  /* 0x000000021d0ec211 */ /* 0x008fc600078a10ff */
[----:B------:R4:W-:Y:S01]  /*256a0*/  @!P0 ST.E.64 desc[UR60][R12.64], R136 ;  /* 0x000000880c008985 */ /* 0x0009e2000c101b3c */
[-C--:B------:R-:W-:Y:S02]  /*256b0*/  @!P4 LEA.HI.X R15, R29, R3.reuse, R0, 0x2, P5 ;  /* 0x000000031d0fc211 */ /* 0x080fe400028f1400 */
[----:B------:R-:W-:Y:S02]  /*256c0*/  SHF.R.S32.HI R0, RZ, 0x1f, R27 ;  /* 0x0000001fff007819 */ /* 0x000fe4000001141b */
[C---:B0-----:R-:W-:Y:S01]  /*256d0*/  @!P3 LEA R20, P5, R27.reuse, R2, 0x2 ;  /* 0x000000021b14b211 */ /* 0x041fe200078a10ff */
[----:B------:R4:W-:Y:S03]  /*256e0*/  @!P4 ST.E.64 desc[UR60][R14.64], R138 ;  /* 0x0000008a0e00c985 */ /* 0x0009e6000c101b3c */
[----:B------:R-:W-:Y:S02]  /*256f0*/  @!P3 LEA.HI.X R21, R27, R3, R0, 0x2, P5 ;  /* 0x000000031b15b211 */ /* 0x000fe400028f1400 */
[----:B------:R-:W-:-:S02]  /*25700*/  SHF.R.S32.HI R0, RZ, 0x1f, R25 ;  /* 0x0000001fff007819 */ /* 0x000fc40000011419 */
[----:B------:R-:W-:Y:S01]  /*25710*/  @!P6 LEA R24, P5, R25, R2, 0x2 ;  /* 0x000000021918e211 */ /* 0x000fe200078a10ff */
[----:B------:R4:W-:Y:S01]  /*25720*/  @!P3 ST.E.64 desc[UR60][R20.64], R110 ;  /* 0x0000006e1400b985 */ /* 0x0009e2000c101b3c */
[----:B------:R-:W-:Y:S02]  /*25730*/  IADD3 R27, R225, 0xb8, RZ ;  /* 0x000000b8e11b7810 */ /* 0x000fe40007ffe0ff */
[----:B------:R-:W-:Y:S02]  /*25740*/  @!P6 LEA.HI.X R25, R25, R3, R0, 0x2, P5 ;  /* 0x000000031919e211 */ /* 0x000fe400028f1400 */
[----:B------:R-:W-:-:S03]  /*25750*/  ISETP.GE.AND P0, PT, R27, UR4, PT ;  /* 0x000000041b007c0c */ /* 0x000fc6000bf06270 */
[----:B------:R4:W-:Y:S10]  /*25760*/  @!P6 ST.E.64 desc[UR60][R24.64], R114 ;  /* 0x000000721800e985 */ /* 0x0009f4000c101b3c */
[----:B------:R-:W-:Y:S05]  /*25770*/  @P0 BRA `(.L_x_2730) ;  /* 0x0000000c00680947 */ /* 0x000fea0003800000 */
[----:B------:R-:W-:Y:S02]  /*25780*/  LEA R2, P0, R27, R2, 0x2 ;  /* 0x000000021b027211 */ /* 0x000fe400078010ff */
[----:B------:R-:W-:-:S04]  /*25790*/  SHF.R.S32.HI R0, RZ, 0x1f, R27 ;  /* 0x0000001fff007819 */ /* 0x000fc8000001141b */
[----:B------:R-:W-:-:S05]  /*257a0*/  LEA.HI.X R3, R27, R3, R0, 0x2, P0 ;  /* 0x000000031b037211 */ /* 0x000fca00000f1400 */
[----:B------:R0:W-:Y:S01]  /*257b0*/  ST.E.64 desc[UR60][R2.64], R118 ;  /* 0x0000007602007985 */ /* 0x0001e2000c101b3c */
[----:B------:R-:W-:Y:S05]  /*257c0*/  BRA `(.L_x_2730) ;  /* 0x0000000c00547947 */ /* 0x000fea0003800000 */
.L_x_2721:
[----:B------:R-:W-:Y:S01]  /*257d0*/  ULDC.64 UR6, c[0x0][0xc08] ;  /* 0x0003020000067ab9 */ /* 0x000fe20000000a00 */
[----:B------:R-:W-:Y:S01]  /*257e0*/  ULDC.64 UR4, c[0x0][0xc00] ;  /* 0x0003000000047ab9 */ /* 0x000fe20000000a00 */
[----:B------:R-:W-:Y:S01]  /*257f0*/  ISETP.NE.U32.AND P1, PT, RZ, UR6, PT ;  /* 0x00000006ff007c0c */ /* 0x000fe2000bf25070 */
[----:B------:R-:W-:Y:S01]  /*25800*/  IMAD.MOV.U32 R25, RZ, RZ, RZ ;  /* 0x000000ffff197224 */ /* 0x000fe200078e00ff */
[----:B------:R-:W-:Y:S02]  /*25810*/  ISETP.NE.U32.AND P0, PT, RZ, UR4, PT ;  /* 0x00000004ff007c0c */ /* 0x000fe4000bf05070 */
[----:B------:R-:W-:Y:S02]  /*25820*/  ISETP.NE.AND.EX P1, PT, RZ, UR7, PT, P1 ;  /* 0x00000007ff007c0c */ /* 0x000fe4000bf25310 */
[----:B------:R-:W-:Y:S02]  /*25830*/  IADD3 R2, P2, R231, UR4, RZ ;  /* 0x00000004e7027c10 */ /* 0x000fe4000ff5e0ff */
[----:B------:R-:W-:-:S02]  /*25840*/  ISETP.NE.AND.EX P0, PT, RZ, UR5, PT, P0 ;  /* 0x00000005ff007c0c */ /* 0x000fc4000bf05300 */
[----:B------:R-:W-:Y:S01]  /*25850*/  IADD3.X R3, R232, UR5, RZ, P2, !PT ;  /* 0x00000005e8037c10 */ /* 0x000fe200097fe4ff */
[----:B------:R-:W-:Y:S02]  /*25860*/  ULDC UR4, c[0x0][0xa88] ;  /* 0x0002a20000047ab9 */ /* 0x000fe40000000800 */
        /* <DEDUP_REMOVED lines=16> */
.L_x_2733:
[----:B------:R-:W2:Y:S01]  /*25970*/  LDL.LU R2, [R1+0x68] ;  /* 0x0000680001027983 */ /* 0x000ea20000300800 */
[----:B------:R-:W-:Y:S01]  /*25980*/  BSSY B1, `(.L_x_2734) ;  /* 0x0000035000017945 */ /* 0x000fe20003800000 */
[----:B------:R-:W-:Y:S02]  /*25990*/  SEL R33, R230, RZ, !P0 ;  /* 0x000000ffe6217207 */ /* 0x000fe40004000000 */
[----:B-----5:R-:W-:Y:S02]  /*259a0*/  SHF.R.S32.HI R26, RZ, 0x1f, R25 ;  /* 0x0000001fff1a7819 */ /* 0x020fe40000011419 */
[----:B--2---:R-:W-:Y:S01]  /*259b0*/  SEL R28, R2, RZ, !P0 ;  /* 0x000000ff021c7207 */ /* 0x004fe20004000000 */
        /* <DEDUP_REMOVED lines=15> */
[----:B-1----:R-:W1:Y:S08]  /*25ab0*/  @P1 LDC R8, c[0x0][0xbec] ;  /* 0x0002fb00ff081b82 */ /* 0x002e700000000800 */
[----:B------:R-:W0:Y:S08]  /*25ac0*/  LDC.64 R4, c[0x0][R24+0x210] ;  /* 0x0000840018047b82 */ /* 0x000e300000000a00 */
[----:B------:R-:W5:Y:S01]  /*25ad0*/  @P1 LDC R31, c[0x0][0xbf0] ;  /* 0x0002fc00ff1f1b82 */ /* 0x000f620000000800 */
[----:B-1----:R-:W-:-:S07]  /*25ae0*/  @P1 IMAD.HI.U32 R8, R35, R8, RZ ;  /* 0x0000000823081227 */ /* 0x002fce00078e00ff */
[----:B--2---:R-:W1:Y:S01]  /*25af0*/  @!P0 LDC R2, c[0x0][0xb50] ;  /* 0x0002d400ff028b82 */ /* 0x004e620000000800 */
[-C--:B---3--:R-:W-:Y:S02]  /*25b00*/  IMAD R13, R13, R33.reuse, RZ ;  /* 0x000000210d0d7224 */ /* 0x088fe400078e02ff */
[----:B------:R-:W-:-:S05]  /*25b10*/  IMAD.WIDE.U32 R20, R12, R33, RZ ;  /* 0x000000210c147225 */ /* 0x000fca00078e00ff */
[----:B------:R-:W2:Y:S01]  /*25b20*/  @!P0 LDC R3, c[0x0][0xb54] ;  /* 0x0002d500ff038b82 */ /* 0x000ea20000000800 */
[-C--:B----4-:R-:W-:Y:S02]  /*25b30*/  IMAD R29, R7, R228.reuse, RZ ;  /* 0x000000e4071d7224 */ /* 0x090fe400078e02ff */
[----:B------:R-:W-:Y:S01]  /*25b40*/  IMAD.WIDE.U32 R6, R6, R228, RZ ;  /* 0x000000e406067225 */ /* 0x000fe200078e00ff */
[----:B-----5:R-:W-:-:S03]  /*25b50*/  @P1 SHF.R.U32.HI R27, RZ, R31, R8 ;  /* 0x0000001fff1b1219 */ /* 0x020fc60000011608 */
[----:B------:R-:W-:Y:S01]  /*25b60*/  IMAD R31, R12, R28, R13 ;  /* 0x0000001c0c1f7224 */ /* 0x000fe200078e020d */
[----:B------:R-:W-:Y:S02]  /*25b70*/  SEL R13, R236, RZ, P0 ;  /* 0x000000ffec0d7207 */ /* 0x000fe40000000000 */
[----:B------:R-:W-:Y:S01]  /*25b80*/  IADD3 R29, R7, R29, RZ ;  /* 0x0000001d071d7210 */ /* 0x000fe20007ffe0ff */
[----:B------:R-:W-:Y:S01]  /*25b90*/  IMAD.MOV R12, RZ, RZ, -R27 ;  /* 0x000000ffff0c7224 */ /* 0x000fe200078e0a1b */
[----:B------:R-:W-:Y:S01]  /*25ba0*/  IADD3 R8, P1, P3, R20, R6, R25 ;  /* 0x0000000614087210 */ /* 0x000fe20007b3e019 */
[----:B------:R-:W-:Y:S02]  /*25bb0*/  IMAD.IADD R31, R21, 0x1, R31 ;  /* 0x00000001151f7824 */ /* 0x000fe400078e021f */
[----:B------:R-:W-:-:S04]  /*25bc0*/  IMAD.WIDE.U32 R6, R14, R13, RZ ;  /* 0x0000000d0e067225 */ /* 0x000fc800078e00ff */
[----:B------:R-:W-:Y:S02]  /*25bd0*/  IMAD R15, R15, R13, RZ ;  /* 0x0000000d0f0f7224 */ /* 0x000fe400078e02ff */
[----:B------:R-:W-:Y:S01]  /*25be0*/  IMAD R13, R37, R12, R35 ;  /* 0x0000000c250d7224 */ /* 0x000fe200078e0223 */
[----:B------:R-:W-:Y:S01]  /*25bf0*/  IADD3.X R12, R31, R29, R26, P1, P3 ;  /* 0x0000001d1f0c7210 */ /* 0x000fe20000fe641a */
[----:B------:R-:W-:Y:S01]  /*25c00*/  IMAD.IADD R15, R7, 0x1, R15 ;  /* 0x00000001070f7824 */ /* 0x000fe200078e020f */
[----:B------:R-:W-:Y:S01]  /*25c10*/  IADD3 R6, P0, P1, R27, R8, R6 ;  /* 0x000000081b067210 */ /* 0x000fe2000791e006 */
[----:B0-----:R-:W-:Y:S01]  /*25c20*/  IMAD R5, R5, R13, RZ ;  /* 0x0000000d05057224 */ /* 0x001fe200078e02ff */
[----:B------:R-:W-:-:S04]  /*25c30*/  SHF.R.S32.HI R27, RZ, 0x1f, R27 ;  /* 0x0000001fff1b7819 */ /* 0x000fc8000001141b */
[----:B------:R-:W-:Y:S02]  /*25c40*/  IADD3.X R7, R27, R12, R15, P0, P1 ;  /* 0x0000000c1b077210 */ /* 0x000fe400007e240f */
[----:B------:R-:W-:-:S05]  /*25c50*/  SHF.R.S32.HI R15, RZ, 0x1f, R13 ;  /* 0x0000001fff0f7819 */ /* 0x000fca000001140d */
[C---:B------:R-:W-:Y:S02]  /*25c60*/  IMAD R15, R4.reuse, R15, R5 ;  /* 0x0000000f040f7224 */ /* 0x040fe400078e0205 */
[----:B------:R-:W-:-:S04]  /*25c70*/  IMAD.WIDE.U32 R4, R4, R13, R6 ;  /* 0x0000000d04047225 */ /* 0x000fc800078e0006 */
[----:B------:R-:W-:Y:S01]  /*25c80*/  IMAD.IADD R5, R5, 0x1, R15 ;  /* 0x0000000105057824 */ /* 0x000fe200078e020f */
[----:B-1----:R-:W-:-:S04]  /*25c90*/  LEA R2, P0, R4, R2, 0x2 ;  /* 0x0000000204027211 */ /* 0x002fc800078010ff */
[----:B--2---:R-:W-:Y:S01]  /*25ca0*/  LEA.HI.X R3, R4, R3, R5, 0x2, P0 ;  /* 0x0000000304037211 */ /* 0x004fe200000f1405 */
[----:B------:R-:W-:-:S05]  /*25cb0*/  IMAD.MOV.U32 R5, RZ, RZ, -0x800000 ;  /* 0xff800000ff057424 */ /* 0x000fca00078e00ff */
[----:B------:R2:W-:Y:S03]  /*25cc0*/  STG.E desc[UR60][R2.64], R5 ;  /* 0x0000000502007986 */ /* 0x0005e6000c10193c */
.L_x_2735:
[----:B------:R-:W-:Y:S05]  /*25cd0*/  BSYNC B1 ;  /* 0x0000000000017941 */ /* 0x000fea0003800000 */
.L_x_2734:
        /* <DEDUP_REMOVED lines=21> */
[----:B-1----:R-:W-:Y:S02]  /*25e30*/  IMAD.IADD R8, R223, 0x1, R4 ;  /* 0x00000001df087824 */ /* 0x002fe400078e0204 */
        /* <DEDUP_REMOVED lines=8> */
[----:B------:R-:W-:Y:S01]  /*25ec0*/  SHF.R.S32.HI R4, RZ, 0x1f, R5 ;  /* 0x0000001fff047819 */ /* 0x000fe20000011405 */
[----:B------:R-:W-:Y:S02]  /*25ed0*/  ULDC.64 UR4, c[0x0][0xae0] ;  /* 0x0002b80000047ab9 */ /* 0x000fe40000000a00 */
[----:B------:R-:W-:-:S02]  /*25ee0*/  IMAD.IADD R3, R3, 0x1, R7 ;  /* 0x0000000103037824 */ /* 0x000fc400078e0207 */
[----:B------:R-:W-:Y:S02]  /*25ef0*/  IMAD.MOV R7, RZ, RZ, -R5 ;  /* 0x000000ffff077224 */ /* 0x000fe400078e0a05 */
[----:B------:R-:W-:Y:S02]  /*25f00*/  IMAD R4, R4, UR4, RZ ;  /* 0x0000000404047c24 */ /* 0x000fe4000f8e02ff */
[----:B------:R-:W-:Y:S02]  /*25f10*/  IMAD R7, R13, R7, R8 ;  /* 0x000000070d077224 */ /* 0x000fe400078e0208 */
[----:B------:R-:W-:-:S04]  /*25f20*/  IMAD.WIDE.U32 R2, R5, UR4, R2 ;  /* 0x0000000405027c25 */ /* 0x000fc8000f8e0002 */
[----:B------:R-:W-:Y:S01]  /*25f30*/  IMAD R5, R5, UR5, R4 ;  /* 0x0000000505057c24 */ /* 0x000fe2000f8e0204 */
[----:B------:R-:W-:Y:S01]  /*25f40*/  SHF.R.S32.HI R4, RZ, 0x1f, R7 ;  /* 0x0000001fff047819 */ /* 0x000fe20000011407 */
[----:B------:R-:W-:Y:S01]  /*25f50*/  ULDC.64 UR4, c[0x0][0xad8] ;  /* 0x0002b60000047ab9 */ /* 0x000fe20000000a00 */
[----:B------:R-:W-:Y:S02]  /*25f60*/  IMAD.IADD R8, R12, 0x1, R223 ;  /* 0x000000010c087824 */ /* 0x000fe400078e02df */
[----:B------:R-:W-:Y:S01]  /*25f70*/  IADD3 R3, R3, R5, RZ ;  /* 0x0000000503037210 */ /* 0x000fe20007ffe0ff */
[----:B------:R-:W-:Y:S02]  /*25f80*/  IMAD R6, R4, UR4, RZ ;  /* 0x0000000404067c24 */ /* 0x000fe4000f8e02ff */
[----:B------:R-:W-:Y:S02]  /*25f90*/  IMAD R13, R0, R13, RZ ;  /* 0x0000000d000d7224 */ /* 0x000fe400078e02ff */
        /* <DEDUP_REMOVED lines=13> */
[----:B------:R-:W-:Y:S01]  /*26070*/  IADD3 R15, R21, 0x80, RZ ;  /* 0x00000080150f7810 */ /* 0x000fe20007ffe0ff */
[----:B------:R1:W2:Y:S01]  /*26080*/  SHFL.IDX PT, R2, R4, RZ, 0x181f ;  /* 0x00181fff04027589 */ /* 0x0002a200000e0000 */
[----:B------:R-:W-:Y:S02]  /*26090*/  SHF.R.S32.HI R14, RZ, 0x1f, R21 ;  /* 0x0000001fff0e7819 */ /* 0x000fe40000011415 */
[----:B------:R-:W-:Y:S01]  /*260a0*/  SHF.R.S32.HI R6, RZ, 0x1f, R7 ;  /* 0x0000001fff067819 */ /* 0x000fe20000011407 */
[----:B------:R1:W3:Y:S01]  /*260b0*/  SHFL.IDX PT, R0, R5, RZ, 0x181f ;  /* 0x00181fff05007589 */ /* 0x0002e200000e0000 */
[----:B------:R-:W-:Y:S01]  /*260c0*/  SHF.R.S32.HI R12, RZ, 0x1f, R15 ;  /* 0x0000001fff0c7819 */ /* 0x000fe2000001140f */
[----:B------:R-:W-:Y:S06]  /*260d0*/  @P2 BRA `(.L_x_2737) ;  /* 0x0000000000342947 */ /* 0x000fec0003800000 */
[----:B------:R-:W-:Y:S02]  /*260e0*/  ULDC UR4, c[0x0][0xac8] ;  /* 0x0002b20000047ab9 */ /* 0x000fe40000000800 */
[----:B------:R-:W-:Y:S02]  /*260f0*/  ISETP.GE.AND P4, PT, R21, UR4, PT ;  /* 0x0000000415007c0c */ /* 0x000fe4000bf86270 */
[----:B------:R-:W-:Y:S02]  /*26100*/  ISETP.GE.AND P3, PT, R7, UR4, PT ;  /* 0x0000000407007c0c */ /* 0x000fe4000bf66270 */
[----:B------:R-:W-:-:S09]  /*26110*/  ISETP.GE.AND P2, PT, R15, UR4, PT ;  /* 0x000000040f007c0c */ /* 0x000fd2000bf46270 */
[-C--:B--2---:R-:W-:Y:S02]  /*26120*/  @!P4 LEA R24, P6, R21, R2.reuse, 0x1 ;  /* 0x000000021518c211 */ /* 0x084fe400078c08ff */
[----:B------:R-:W-:Y:S02]  /*26130*/  @!P3 LEA R26, P5, R7, R2, 0x1 ;  /* 0x00000002071ab211 */ /* 0x000fe400078a08ff */
[----:B---3--:R-:W-:Y:S02]  /*26140*/  @!P4 LEA.HI.X R25, R21, R0, R14, 0x1, P6 ;  /* 0x000000001519c211 */ /* 0x008fe400030f0c0e */
[----:B------:R-:W-:Y:S02]  /*26150*/  @!P2 LEA R2, P6, R15, R2, 0x1 ;  /* 0x000000020f02a211 */ /* 0x000fe400078c08ff */
[-C--:B------:R-:W-:Y:S01]  /*26160*/  @!P3 LEA.HI.X R27, R7, R0.reuse, R6, 0x1, P5 ;  /* 0x00000000071bb211 */ /* 0x080fe200028f0c06 */
[----:B------:R4:W-:Y:S01]  /*26170*/  @!P4 ST.E.128 desc[UR60][R24.64], RZ ;  /* 0x000000ff1800c985 */ /* 0x0009e2000c101d3c */
[----:B------:R-:W-:-:S03]  /*26180*/  @!P2 LEA.HI.X R3, R15, R0, R12, 0x1, P6 ;  /* 0x000000000f03a211 */ /* 0x000fc600030f0c0c */
[----:B------:R4:W-:Y:S04]  /*26190*/  @!P3 ST.E.128 desc[UR60][R26.64], RZ ;  /* 0x000000ff1a00b985 */ /* 0x0009e8000c101d3c */
[----:B------:R4:W-:Y:S02]  /*261a0*/  @!P2 ST.E.128 desc[UR60][R2.64], RZ ;  /* 0x000000ff0200a985 */ /* 0x0009e4000c101d3c */
.L_x_2737:
[----:B------:R-:W-:Y:S05]  /*261b0*/  BSYNC B1 ;  /* 0x0000000000017941 */ /* 0x000fea0003800000 */
.L_x_2736:
[----:B---3--:R3:W0:Y:S01]  /*261c0*/  SHFL.IDX PT, R0, R5, 0x1, 0x181f ;  /* 0x00381f0005007f89 */ /* 0x00862200000e0000 */
[----:B------:R-:W-:Y:S03]  /*261d0*/  BSSY B1, `(.L_x_2738) ;  /* 0x0000010000017945 */ /* 0x000fe60003800000 */
[----:B--2-4-:R3:W2:Y:S01]  /*261e0*/  SHFL.IDX PT, R2, R4, 0x1, 0x181f ;  /* 0x00381f0004027f89 */ /* 0x0146a200000e0000 */
[----:B------:R-:W-:Y:S05]  /*261f0*/  @P0 BRA `(.L_x_2739) ;  /* 0x0000000000340947 */ /* 0x000fea0003800000 */
[----:B------:R-:W-:Y:S02]  /*26200*/  ULDC UR4, c[0x0][0xac8] ;  /* 0x0002b20000047ab9 */ /* 0x000fe40000000800 */
        /* <DEDUP_REMOVED lines=12> */
.L_x_2739:
[----:B------:R-:W-:Y:S05]  /*262d0*/  BSYNC B1 ;  /* 0x0000000000017941 */ /* 0x000fea0003800000 */
.L_x_2738:
[----:B0-----:R0:W0:Y:S01]  /*262e0*/  SHFL.IDX PT, R0, R5, 0x2, 0x181f ;  /* 0x00581f0005007f89 */ /* 0x00102200000e0000 */
[----:B------:R-:W-:Y:S03]  /*262f0*/  BSSY B1, `(.L_x_2740) ;  /* 0x0000010000017945 */ /* 0x000fe60003800000 */
[----:B--2-4-:R2:W4:Y:S01]  /*26300*/  SHFL.IDX PT, R2, R4, 0x2, 0x181f ;  /* 0x00581f0004027f89 */ /* 0x01452200000e0000 */
        /* <DEDUP_REMOVED lines=14> */
.L_x_2741:
[----:B------:R-:W-:Y:S05]  /*263f0*/  BSYNC B1 ;  /* 0x0000000000017941 */ /* 0x000fea0003800000 */
.L_x_2740:
[----:B0-----:R-:W-:Y:S01]  /*26400*/  VIADD R0, R8, 0x60 ;  /* 0x0000006008007836 */ /* 0x001fe20000000000 */
[----:B-1-3--:R-:W0:Y:S04]  /*26410*/  SHFL.IDX PT, R5, R5, 0x3, 0x181f ;  /* 0x00781f0005057f89 */ /* 0x00ae2800000e0000 */
[----:B------:R-:W-:Y:S01]  /*26420*/  ISETP.GE.AND P0, PT, R0, R13, PT ;  /* 0x0000000d0000720c */ /* 0x000fe20003f06270 */
[----:B----4-:R1:W3:-:S12]  /*26430*/  SHFL.IDX PT, R2, R4, 0x3, 0x181f ;  /* 0x00781f0004027f89 */ /* 0x0102d800000e0000 */
[----:B-1----:R-:W-:Y:S05]  /*26440*/  @P0 BRA `(.L_x_2730) ;  /* 0x0000000000340947 */ /* 0x002fea0003800000 */
        /* <DEDUP_REMOVED lines=13> */
.L_x_2730:
[----:B------:R-:W-:Y:S05]  /*26520*/  BSYNC B0 ;  /* 0x0000000000007941 */ /* 0x000fea0003800000 */
.L_x_2720:
[----:B------:R-:W-:Y:S02]  /*26530*/  ULDC UR4, c[0x0][0xc3c] ;  /* 0x00030f0000047ab9 */ /* 0x000fe40000000800 */
[----:B-1----:R-:W-:-:S13]  /*26540*/  ISETP.GE.AND P0, PT, R11, UR4, PT ;  /* 0x000000040b007c0c */ /* 0x002fda000bf06270 */
[----:B------:R-:W-:Y:S05]  /*26550*/  @!P0 BRA `(.L_x_2742) ;  /* 0xfffffdac00548947 */ /* 0x000fea000383ffff */
[----:B------:R-:W-:Y:S05]  /*26560*/  BRA `(.L_x_2511) ;  /* 0x0000008c00f87947 */ /* 0x000fea0003800000 */
.L_x_2509:
        /* <DEDUP_REMOVED lines=20> */
.L_x_2743:
        /* <DEDUP_REMOVED lines=43> */
.L_x_2747:
        /* <DEDUP_REMOVED lines=12> */
[----:B------:R-:W-:Y:S01]  /*26a20*/  MOV R8, RZ ;  /* 0x000000ff00087202 */ /* 0x000fe20000000f00 */
        /* <DEDUP_REMOVED lines=25> */
[----:B------:R-:W-:-:S07]  /*26bc0*/  MOV R5, R2 ;  /* 0x0000000200057202 */ /* 0x000fce0000000f00 */
.L_x_2745:
        /* <DEDUP_REMOVED lines=12> */
.L_x_2748:
        /* <DEDUP_REMOVED lines=16> */
[----:B------:R-:W-:Y:S01]  /*26d90*/  IMAD R11, R2, R7, RZ ;  /* 0x00000007020b7224 */ /* 0x000fe200078e02ff */
[----:B------:R-:W-:-:S05]  /*26da0*/  MOV R2, RZ ;  /* 0x000000ff00027202 */ /* 0x000fca0000000f00 */
        /* <DEDUP_REMOVED lines=16> */
[----:B------:R-:W-:Y:S01]  /*26eb0*/  @P0 IADD3 R10, R10, 0x1, RZ ;  /* 0x000000010a0a0810 */ /* 0x000fe20007ffe0ff */
        /* <DEDUP_REMOVED lines=21> */
[----:B------:R-:W-:-:S04]  /*27010*/  @!P1 LOP3.LUT R7, RZ, R8, RZ, 0x33, !PT ;  /* 0x00000008ff079212 */ /* 0x000fc800078e33ff */
[----:B------:R-:W-:Y:S01]  /*27020*/  IADD3 R3, -R7, RZ, RZ ;  /* 0x000000ff07037210 */ /* 0x000fe20007ffe1ff */
[----:B------:R-:W-:-:S04]  /*27030*/  IMAD R7, R8, 0x1000000, R7 ;  /* 0x0100000008077824 */ /* 0x000fc800078e0207 */
[----:B------:R-:W-:-:S04]  /*27040*/  IMAD R8, R8, R3, R10 ;  /* 0x0000000308087224 */ /* 0x000fc800078e020a */
[----:B------:R-:W-:-:S05]  /*27050*/  IMAD R3, R8, 0x10000, R7 ;  /* 0x0001000008037824 */ /* 0x000fca00078e0207 */
[----:B------:R0:W-:Y:S01]  /*27060*/  STL [R1+0x8], R3 ;  /* 0x0000080301007387 */ /* 0x0001e20000100800 */
[----:B------:R-:W-:Y:S05]  /*27070*/  BRA `(.L_x_2750) ;  /* 0x0000000000f47947 */ /* 0x000fea0003800000 */
.L_x_2749:
        /* <DEDUP_REMOVED lines=15> */
[----:B------:R-:W-:Y:S01]  /*27170*/  IMAD.HI.U32 R2, R2, R13, RZ ;  /* 0x0000000d02027227 */ /* 0x000fe200078e00ff */
[----:B------:R-:W-:-:S05]  /*27180*/  IADD3 R3, RZ, -R3, RZ ;  /* 0x80000003ff037210 */ /* 0x000fca0007ffe0ff */
        /* <DEDUP_REMOVED lines=11> */
[----:B------:R-:W-:Y:S01]  /*27240*/  IMAD R9, R7, R2, RZ ;  /* 0x0000000207097224 */ /* 0x000fe200078e02ff */
[----:B------:R-:W-:-:S03]  /*27250*/  IADD3 R2, -R2, RZ, RZ ;  /* 0x000000ff02027210 */ /* 0x000fc60007ffe1ff */
[----:B------:R-:W-:Y:S02]  /*27260*/  IMAD.MOV R10, RZ, RZ, -R9 ;  /* 0x000000ffff0a7224 */ /* 0x000fe400078e0a09 */
[----:B------:R-:W-:Y:S02]  /*27270*/  IMAD R8, R8, R2, R5 ;  /* 0x0000000208087224 */ /* 0x000fe400078e0205 */
[----:B------:R-:W-:Y:S01]  /*27280*/  IMAD.MOV.U32 R2, RZ, RZ, RZ ;  /* 0x000000ffff027224 */ /* 0x000fe200078e00ff */
[----:B------:R-:W-:Y:S02]  /*27290*/  VIADDMNMX R7, R10, UR5, R7, PT ;  /* 0x000000050a077c46 */ /* 0x000fe4000b800107 */
[----:B------:R-:W-:Y:S02]  /*272a0*/  IADD3 R9, R9, 0x1000000, R8 ;  /* 0x0100000009097810 */ /* 0x000fe40007ffe008 */
        /* <DEDUP_REMOVED lines=21> */
[----:B------:R-:W-:Y:S02]  /*27400*/  @!P2 IADD3 R2, -R2, RZ, RZ ;  /* 0x000000ff0202a210 */ /* 0x000fe40007ffe1ff */
[----:B------:R-:W-:Y:S01]  /*27410*/  @!P1 LOP3.LUT R2, RZ, R7, RZ, 0x33, !PT ;  /* 0x00000007ff029212 */ /* 0x000fe200078e33ff */
[----:B------:R-:W-:-:S04]  /*27420*/  IMAD.MOV R7, RZ, RZ, -R7 ;  /* 0x000000ffff077224 */ /* 0x000fc800078e0a07 */
[----:B------:R-:W-:-:S05]  /*27430*/  IMAD R3, R2, R7, R9 ;  /* 0x0000000702037224 */ /* 0x000fca00078e0209 */
[----:B------:R1:W-:Y:S02]  /*27440*/  STL [R1+0x8], R3 ;  /* 0x0000080301007387 */ /* 0x0003e40000100800 */
.L_x_2750:
[----:B01----:R-:W-:-:S05]  /*27450*/  LOP3.LUT R3, RZ, R2, RZ, 0x33, !PT ;  /* 0x00000002ff037212 */ /* 0x003fca00078e33ff */
[----:B------:R-:W-:-:S05]  /*27460*/  IMAD.IADD R2, R4, 0x1, R3 ;  /* 0x0000000104027824 */ /* 0x000fca00078e0203 */
[----:B------:R1:W-:Y:S01]  /*27470*/  STL [R1+0x4], R2 ;  /* 0x0000040201007387 */ /* 0x0003e20000100800 */
[----:B------:R-:W-:Y:S05]  /*27480*/  BRA `(.L_x_2751) ;  /* 0x0000000000107947 */ /* 0x000fea0003800000 */
.L_x_2746:
[----:B------:R-:W-:Y:S01]  /*27490*/  IMAD.U32 R2, RZ, RZ, UR6 ;  /* 0x00000006ff027e24 */ /* 0x000fe2000f8e00ff */
[----:B------:R0:W-:Y:S04]  /*274a0*/  STL [R1+0x4], RZ ;  /* 0x000004ff01007387 */ /* 0x0001e80000100800 */
[----:B------:R0:W-:Y:S04]  /*274b0*/  STL [R1+0x8], RZ ;  /* 0x000008ff01007387 */ /* 0x0001e80000100800 */
[----:B------:R0:W-:Y:S02]  /*274c0*/  STL [R1], R2 ;  /* 0x0000000201007387 */ /* 0x0001e40000100800 */
.L_x_2751:
        /* <DEDUP_REMOVED lines=10> */
.L_x_2744:
[----:B--2---:R-:W2:Y:S01]  /*27570*/  LDL R0, [R1+0xc] ;  /* 0x00000c0001007983 */ /* 0x004ea20000100800 */
[----:B------:R-:W-:Y:S01]  /*27580*/  ULDC UR4, c[0x0][0xc3c] ;  /* 0x00030f0000047ab9 */ /* 0x000fe20000000800 */
[----:B------:R-:W-:Y:S01]  /*27590*/  IMAD.MOV.U32 R19, RZ, RZ, RZ ;  /* 0x000000ffff137224 */ /* 0x000fe200078e00ff */
[----:B--2---:R-:W-:Y:S01]  /*275a0*/  ISETP.GE.AND P0, PT, R0, UR4, PT ;  /* 0x0000000400007c0c */ /* 0x004fe2000bf06270 */
[----:B------:R-:W-:-:S05]  /*275b0*/  IMAD.MOV.U32 R0, RZ, RZ, 0x1 ;  /* 0x00000001ff007424 */ /* 0x000fca00078e00ff */
[----:B------:R2:W-:Y:S04]  /*275c0*/  STL [R1+0x14], R0 ;  /* 0x0000140001007387 */ /* 0x0005e80000100800 */
[----:B------:R2:W-:Y:S03]  /*275d0*/  STL [R1+0x64], RZ ;  /* 0x000064ff01007387 */ /* 0x0005e60000100800 */
        /* <DEDUP_REMOVED lines=8> */
[----:B------:R-:W-:Y:S01]  /*27660*/  ULDC.64 UR36, c[0x0][0x198] ;  /* 0x0000660000247ab9 */ /* 0x000fe20000000a00 */
[----:B01----:R-:W-:Y:S01]  /*27670*/  SHF.L.U32 R2, R4, 0x3, RZ ;  /* 0x0000000304027819 */ /* 0x003fe200000006ff */
[----:B------:R-:W-:Y:S01]  /*27680*/  ULDC UR38, c[0x0][0xc] ;  /* 0x0000030000267ab9 */ /* 0x000fe20000000800 */
[----:B------:R-:W-:Y:S01]  /*27690*/  LOP3.LUT R3, R3, 0x38, R6, 0x78, !PT ;  /* 0x0000003803037812 */ /* 0x000fe200078e7806 */
[----:B------:R-:W-:Y:S01]  /*276a0*/  IMAD.SHL.U32 R6, R6, 0x10, RZ ;  /* 0x0000001006067824 */ /* 0x000fe200078e00ff */
[----:B------:R-:W-:-:S02]  /*276b0*/  LOP3.LUT R0, R0, 0x38, RZ, 0xc0, !PT ;  /* 0x0000003800007812 */ /* 0x000fc400078ec0ff */
[----:B------:R-:W-:Y:S02]  /*276c0*/  LOP3.LUT R3, R3, 0x200, R2, 0xf8, !PT ;  /* 0x0000020003037812 */ /* 0x000fe400078ef802 */
[----:B------:R-:W-:-:S04]  /*276d0*/  SHF.R.U32.HI R2, RZ, 0x3, R4 ;  /* 0x00000003ff027819 */ /* 0x000fc80000011604 */
[----:B------:R-:W-:Y:S01]  /*276e0*/  LOP3.LUT R4, R2, 0x70, R6, 0xf8, !PT ;  /* 0x0000007002047812 */ /* 0x000fe200078ef806 */
[----:B------:R-:W-:Y:S01]  /*276f0*/  IMAD.MOV.U32 R2, RZ, RZ, 0x1 ;  /* 0x00000001ff027424 */ /* 0x000fe200078e00ff */
[----:B---3--:R-:W-:-:S06]  /*27700*/  ULEA UR4, UR5, UR4, 0x18 ;  /* 0x0000000405047291 */ /* 0x008fcc000f8ec03f */
[----:B------:R-:W-:-:S04]  /*27710*/  IMAD.U32 R18, RZ, RZ, UR4 ;  /* 0x00000004ff127e24 */ /* 0x000fc8000f8e00ff */
[----:B------:R-:W-:-:S05]  /*27720*/  IMAD R3, R3, 0x2, R18 ;  /* 0x0000000203037824 */ /* 0x000fca00078e0212 */
[----:B------:R0:W-:Y:S04]  /*27730*/  STL [R1+0x2c], R3 ;  /* 0x00002c0301007387 */ /* 0x0001e80000100800 */
[----:B------:R-:W-:Y:S04]  /*27740*/  STL [R1+0x64], RZ ;  /* 0x000064ff01007387 */ /* 0x000fe80000100800 */
[----:B------:R1:W-:Y:S01]  /*27750*/  STL [R1+0x24], R2 ;  /* 0x0000240201007387 */ /* 0x0003e20000100800 */
[----:B0-----:R-:W-:-:S03]  /*27760*/  IMAD.MOV.U32 R3, RZ, RZ, 0x1 ;  /* 0x00000001ff037424 */ /* 0x001fc600078e00ff */
[----:B------:R0:W-:Y:S04]  /*27770*/  STL [R1+0x1c], RZ ;  /* 0x00001cff01007387 */ /* 0x0001e80000100800 */
[----:B------:R0:W-:Y:S01]  /*27780*/  STL [R1+0x14], R3 ;  /* 0x0000140301007387 */ /* 0x0001e20000100800 */
[C---:B-1----:R-:W-:Y:S02]  /*27790*/  LOP3.LUT R2, R0.reuse, 0x40, RZ, 0xfc, !PT ;  /* 0x0000004000027812 */ /* 0x042fe400078efcff */
[----:B------:R-:W-:-:S07]  /*277a0*/  LOP3.LUT R0, R0, 0x80, RZ, 0xfc, !PT ;  /* 0x0000008000007812 */ /* 0x000fce00078efcff */
.L_x_2902:
[----:B------:R-:W2:Y:S01]  /*277b0*/  LDL R0, [R1+0xc] ;  /* 0x00000c0001007983 */ /* 0x000ea20000100800 */
[----:B0-----:R-:W2:Y:S01]  /*277c0*/  LDC.64 R2, c[0x0][0xc88] ;  /* 0x00032200ff027b82 */ /* 0x001ea20000000a00 */
[----:B------:R-:W-:Y:S05]  /*277d0*/  YIELD ;  /* 0x0000000000007946 */ /* 0x000fea0003800000 */
[----:B------:R-:W-:Y:S01]  /*277e0*/  ULDC.64 UR4, c[0x0][0xa28] ;  /* 0x00028a0000047ab9 */ /* 0x000fe20000000a00 */
[----:B------:R-:W-:Y:S01]  /*277f0*/  IMAD.MOV.U32 R8, RZ, RZ, RZ ;  /* 0x000000ffff087224 */ /* 0x000fe200078e00ff */
[----:B------:R-:W-:Y:S01]  /*27800*/  ISETP.NE.U32.AND P0, PT, RZ, UR4, PT ;  /* 0x00000004ff007c0c */ /* 0x000fe2000bf05070 */
[----:B------:R-:W-:Y:S01]  /*27810*/  ULDC.64 UR10, c[0x0][0xa18] ;  /* 0x00028600000a7ab9 */ /* 0x000fe20000000a00 */
[----:B------:R-:W-:Y:S01]  /*27820*/  ULDC.64 UR8, c[0x0][0xa10] ;  /* 0x0002840000087ab9 */ /* 0x000fe20000000a00 */
[----:B------:R-:W-:Y:S01]  /*27830*/  ULDC.64 UR6, c[0x0][0xa08] ;  /* 0x0002820000067ab9 */ /* 0x000fe20000000a00 */
[----:B--2---:R-:W-:-:S05]  /*27840*/  IMAD.WIDE R2, R0, 0x4, R2 ;  /* 0x0000000400027825 */ /* 0x004fca00078e0202 */
[----:B-1----:R-:W2:Y:S01]  /*27850*/  LDG.E R4, desc[UR60][R2.64] ;  /* 0x0000003c02047981 */ /* 0x002ea2000c1e1900 */
[----:B------:R-:W-:Y:S02]  /*27860*/  ISETP.NE.AND.EX P0, PT, RZ, UR5, PT, P0 ;  /* 0x00000005ff007c0c */ /* 0x000fe4000bf05300 */
[----:B------:R-:W-:Y:S02]  /*27870*/  MOV R0, RZ ;  /* 0x000000ff00007202 */ /* 0x000fe40000000f00 */
[----:B--2---:R-:W-:Y:S01]  /*27880*/  SHF.R.S32.HI R5, RZ, 0x1f, R4 ;  /* 0x0000001fff057819 */ /* 0x004fe20000011404 */
[----:B------:R-:W-:-:S08]  /*27890*/  IMAD.SHL.U32 R15, R4, 0x4, RZ ;  /* 0x00000004040f7824 */ /* 0x000fd000078e00ff */
[C---:B------:R-:W-:Y:S01]  /*278a0*/  @P0 LEA R2, P1, R4.reuse, UR4, 0x2 ;  /* 0x0000000404020c11 */ /* 0x040fe2000f8210ff */
[----:B------:R0:W-:Y:S03]  /*278b0*/  STL [R1+0x34], R4 ;  /* 0x0000340401007387 */ /* 0x0001e60000100800 */
        /* <DEDUP_REMOVED lines=14> */
[C---:B--2---:R-:W-:Y:S02]  /*279a0*/  IADD3 R2, P4, R15.reuse, UR4, RZ ;  /* 0x000000040f027c10 */ /* 0x044fe4000ff9e0ff */
[----:B------:R-:W-:Y:S02]  /*279b0*/  ISETP.NE.AND.EX P3, PT, RZ, UR11, PT, P3 ;  /* 0x0000000bff007c0c */ /* 0x000fe4000bf65330 */
[C---:B------:R-:W-:Y:S02]  /*279c0*/  IADD3.X R3, R14.reuse, UR5, RZ, P4, !PT ;  /* 0x000000050e037c10 */ /* 0x040fe4000a7fe4ff */
[----:B0-----:R-:W-:Y:S02]  /*279d0*/  IADD3 R4, P4, R15, UR8, RZ ;  /* 0x000000080f047c10 */ /* 0x001fe4000ff9e0ff */
[----:B------:R-:W-:Y:S01]  /*279e0*/  ISETP.NE.AND.EX P0, PT, RZ, UR7, PT, P0 ;  /* 0x00000007ff007c0c */ /* 0x000fe2000bf05300 */
[----:B------:R-:W2:Y:S01]  /*279f0*/  @P2 LDG.E R8, desc[UR60][R2.64] ;  /* 0x0000003c02082981 */ /* 0x000ea2000c1e1900 */
[C---:B-1----:R-:W-:Y:S01]  /*27a00*/  IADD3.X R5, R14.reuse, UR9, RZ, P4, !PT ;  /* 0x000000090e057c10 */ /* 0x042fe2000a7fe4ff */
[----:B------:R-:W-:Y:S01]  /*27a10*/  ULDC UR4, c[0x0][0x288] ;  /* 0x0000a20000047ab9 */ /* 0x000fe20000000800 */
[----:B------:R-:W-:Y:S01]  /*27a20*/  ISETP.NE.AND.EX P1, PT, RZ, UR9, PT, P1 ;  /* 0x00000009ff007c0c */ /* 0x000fe2000bf25310 */
[----:B------:R-:W-:Y:S01]  /*27a30*/  IMAD.U32 R12, RZ, RZ, UR4 ;  /* 0x00000004ff0c7e24 */ /* 0x000fe2000f8e00ff */
[----:B------:R-:W-:Y:S01]  /*27a40*/  IADD3.X R7, R14, UR7, RZ, P5, !PT ;  /* 0x000000070e077c10 */ /* 0x000fe2000affe4ff */
[----:B------:R-:W-:-:S06]  /*27a50*/  ULDC.64 UR4, c[0x0][0x418] ;  /* 0x0001060000047ab9 */ /* 0x000fcc0000000a00 */
[----:B------:R0:W5:Y:S04]  /*27a60*/  @P0 LDG.E R11, desc[UR60][R6.64] ;  /* 0x0000003c060b0981 */ /* 0x000168000c1e1900 */
[----:B------:R0:W5:Y:S04]  /*27a70*/  @P1 LDG.E R10, desc[UR60][R4.64] ;  /* 0x0000003c040a1981 */ /* 0x000168000c1e1900 */
[----:B--2---:R1:W-:Y:S02]  /*27a80*/  STL [R1+0x4c], R8 ;  /* 0x00004c0801007387 */ /* 0x0043e40000100800 */
[----:B-1----:R-:W-:-:S04]  /*27a90*/  @P3 IADD3 R8, P4, R15, UR10, RZ ;  /* 0x0000000a0f083c10 */ /* 0x002fc8000ff9e0ff */
[----:B------:R-:W-:-:S05]  /*27aa0*/  @P3 IADD3.X R9, R14, UR11, RZ, P4, !PT ;  /* 0x0000000b0e093c10 */ /* 0x000fca000a7fe4ff */
        /* <DEDUP_REMOVED lines=11> */
[----:B------:R-:W-:Y:S01]  /*27b60*/  IMAD.U32 R8, RZ, RZ, UR4 ;  /* 0x00000004ff087e24 */ /* 0x000fe2000f8e00ff */
[----:B0-----:R-:W-:Y:S06]  /*27b70*/  @P3 BRA `(.L_x_2753) ;  /* 0x0000000000143947 */ /* 0x001fec0003800000 */
[----:B------:R-:W-:Y:S05]  /*27b80*/  @!P2 BRA `(.L_x_2753) ;  /* 0x000000000010a947 */ /* 0x000fea0003800000 */
[----:B------:R-:W2:Y:S04]  /*27b90*/  LDG.E R12, desc[UR60][R2.64] ;  /* 0x0000003c020c7981 */ /* 0x000ea8000c1e1900 */
[----:B------:R-:W2:Y:S02]  /*27ba0*/  LDG.E R2, desc[UR60][R2.64+0x4] ;  /* 0x0000043c02027981 */ /* 0x000ea4000c1e1900 */
[----:B--2--5:R-:W-:-:S05]  /*27bb0*/  IMAD.IADD R13, R2, 0x1, -R12 ;  /* 0x00000001020d7824 */ /* 0x024fca00078e0a0c */
[----:B------:R0:W-:Y:S02]  /*27bc0*/  STL [R1+0x50], R13 ;  /* 0x0000500d01007387 */ /* 0x0001e40000100800 */
.L_x_2753:
[----:B------:R-:W2:Y:S01]  /*27bd0*/  LDL.LU R3, [R1+0x8] ;  /* 0x0000080001037983 */ /* 0x000ea20000300800 */
[----:B------:R-:W-:Y:S02]  /*27be0*/  ULDC.64 UR4, c[0x0][0xa20] ;  /* 0x0002880000047ab9 */ /* 0x000fe40000000a00 */
[----:B------:R-:W-:Y:S01]  /*27bf0*/  ISETP.NE.U32.AND P2, PT, RZ, UR4, PT ;  /* 0x00000004ff007c0c */ /* 0x000fe2000bf45070 */
[----:B------:R-:W3:Y:S03]  /*27c00*/  LDL R12, [R1+0x34] ;  /* 0x00003400010c7983 */ /* 0x000ee60000100800 */
[----:B------:R-:W-:Y:S02]  /*27c10*/  ISETP.NE.AND.EX P2, PT, RZ, UR5, PT, P2 ;  /* 0x00000005ff007c0c */ /* 0x000fe4000bf45320 */
[C---:B--2---:R-:W-:Y:S02]  /*27c20*/  LOP3.LUT R17, R3.reuse, 0xff000000, RZ, 0xc0, !PT ;  /* 0xff00000003117812 */ /* 0x044fe400078ec0ff */
[----:B------:R-:W-:-:S02]  /*27c30*/  LOP3.LUT R2, R3, 0xff0000, RZ, 0xc0, !PT ;  /* 0x00ff000003027812 */ /* 0x000fc400078ec0ff */
[----:B------:R-:W-:Y:S02]  /*27c40*/  SHF.R.U32.HI R17, RZ, 0x8, R17 ;  /* 0x00000008ff117819 */ /* 0x000fe40000011611 */
[----:B------:R-:W-:Y:S02]  /*27c50*/  LOP3.LUT R16, R3, 0xffff, RZ, 0xc0, !PT ;  /* 0x0000ffff03107812 */ /* 0x000fe400078ec0ff */
[----:B------:R-:W-:Y:S02]  /*27c60*/  LEA.HI R17, R2, R17, RZ, 0x10 ;  /* 0x0000001102117211 */ /* 0x000fe400078f80ff */
[----:B-----5:R-:W-:-:S05]  /*27c70*/  IADD3 R2, R11, R0, RZ ;  /* 0x000000000b027210 */ /* 0x020fca0007ffe0ff */
[----:B------:R1:W-:Y:S04]  /*27c80*/  STL [R1+0x18], R2 ;  /* 0x0000180201007387 */ /* 0x0003e80000100800 */
[----:B---3--:R1:W-:Y:S01]  /*27c90*/  STL [R1+0x10], R12 ;  /* 0x0000100c01007387 */ /* 0x0083e20000100800 */
[----:B------:R-:W-:Y:S05]  /*27ca0*/  @!P2 BRA `(.L_x_2754) ;  /* 0x000000000010a947 */ /* 0x000fea0003800000 */
[----:B-1----:R-:W-:-:S04]  /*27cb0*/  IADD3 R2, P0, R15, UR4, RZ ;  /* 0x000000040f027c10 */ /* 0x002fc8000ff1e0ff */
[----:B------:R-:W-:-:S05]  /*27cc0*/  IADD3.X R3, R14, UR5, RZ, P0, !PT ;  /* 0x000000050e037c10 */ /* 0x000fca00087fe4ff */
[----:B------:R2:W5:Y:S01]  /*27cd0*/  LDG.E R8, desc[UR60][R2.64] ;  /* 0x0000003c02087981 */ /* 0x000562000c1e1900 */
[----:B------:R-:W-:Y:S05]  /*27ce0*/  BRA `(.L_x_2755) ;  /* 0x0000000000107947 */ /* 0x000fea0003800000 */
.L_x_2754:
[----:B------:R-:W-:Y:S05]  /*27cf0*/  @!P0 BRA `(.L_x_2755) ;  /* 0x00000000000c8947 */ /* 0x000fea0003800000 */
[----:B------:R-:W2:Y:S04]  /*27d00*/  LDG.E R8, desc[UR60][R6.64] ;  /* 0x0000003c06087981 */ /* 0x000ea8000c1e1900 */
[----:B------:R-:W2:Y:S02]  /*27d10*/  LDG.E R6, desc[UR60][R6.64+0x4] ;  /* 0x0000043c06067981 */ /* 0x000ea4000c1e1900 */
[----:B--2---:R-:W-:-:S07]  /*27d20*/  IMAD.IADD R8, R6, 0x1, -R8 ;  /* 0x0000000106087824 */ /* 0x004fce00078e0a08 */
.L_x_2755:
[----:B-12---:R-:W2:Y:S01]  /*27d30*/  @P1 LDG.E R2, desc[UR60][R4.64] ;  /* 0x0000003c04021981 */ /* 0x006ea2000c1e1900 */
[----:B------:R-:W1:Y:S03]  /*27d40*/  LDC R3, c[0x0][0x448] ;  /* 0x00011200ff037b82 */ /* 0x000e660000000800 */
[----:B------:R-:W3:Y:S04]  /*27d50*/  LDL R6, [R1+0x4] ;  /* 0x0000040001067983 */ /* 0x000ee80000100800 */
[----:B------:R4:W2:Y:S01]  /*27d60*/  @P1 LDG.E R4, desc[UR60][R4.64+0x4] ;  /* 0x0000043c04041981 */ /* 0x0008a2000c1e1900 */
[----:B-1----:R-:W-:-:S13]  /*27d70*/  ISETP.NE.AND P0, PT, R3, 0x1, PT ;  /* 0x000000010300780c */ /* 0x002fda0003f05270 */
[----:B------:R-:W1:Y:S08]  /*27d80*/  @P0 LDC R3, c[0x0][0x44c] ;  /* 0x00011300ff030b82 */ /* 0x000e700000000800 */
[----:B----4-:R-:W4:Y:S01]  /*27d90*/  @P0 LDC R5, c[0x0][0x450] ;  /* 0x00011400ff050b82 */ /* 0x010f220000000800 */
[----:B-----5:R-:W-:Y:S01]  /*27da0*/  IMAD.IADD R7, R8, 0x1, -R0 ;  /* 0x0000000108077824 */ /* 0x020fe200078e0a00 */
[----:B------:R-:W-:-:S05]  /*27db0*/  LOP3.LUT R11, R17, 0xff, RZ, 0xc0, !PT ;  /* 0x000000ff110b7812 */ /* 0x000fca00078ec0ff */
[----:B------:R0:W-:Y:S01]  /*27dc0*/  STL [R1+0x60], R11 ;  /* 0x0000600b01007387 */ /* 0x0001e20000100800 */
[----:B------:R-:W-:Y:S01]  /*27dd0*/  BSSY B0, `(.L_x_2756) ;  /* 0x0000034000007945 */ /* 0x000fe20003800000 */
[----:B------:R-:W-:Y:S01]  /*27de0*/  SHF.R.U32.HI R17, RZ, 0x10, R17 ;  /* 0x00000010ff117819 */ /* 0x000fe20000011611 */
[----:B--2---:R-:W-:Y:S02]  /*27df0*/  @P1 IMAD.IADD R9, R4, 0x1, -R2 ;  /* 0x0000000104091824 */ /* 0x004fe400078e0a02 */
[----:B---3--:R-:W-:-:S04]  /*27e00*/  IMAD.SHL.U32 R2, R6, 0x80, RZ ;  /* 0x0000008006027824 */ /* 0x008fc800078e00ff */
[----:B------:R-:W-:-:S04]  /*27e10*/  VIADD R2, R2, 0x7f ;  /* 0x0000007f02027836 */ /* 0x000fc80000000000 */
[----:B-1----:R-:W-:-:S04]  /*27e20*/  @P0 IMAD.HI.U32 R0, R2, R3, RZ ;  /* 0x0000000302000227 */ /* 0x002fc800078e00ff */
[----:B------:R-:W-:Y:S01]  /*27e30*/  IMAD.MOV.U32 R4, RZ, RZ, R2 ;  /* 0x000000ffff047224 */ /* 0x000fe200078e0002 */
[----:B----4-:R-:W-:Y:S02]  /*27e40*/  @P0 SHF.R.U32.HI R4, RZ, R5, R0 ;  /* 0x00000005ff040219 */ /* 0x010fe40000011600 */
[----:B------:R-:W-:Y:S01]  /*27e50*/  IADD3 R0, R7, R9, RZ ;  /* 0x0000000907007210 */ /* 0x000fe20007ffe0ff */
[----:B------:R-:W-:-:S03]  /*27e60*/  IMAD.MOV.U32 R2, RZ, RZ, RZ ;  /* 0x000000ffff027224 */ /* 0x000fc600078e00ff */
[C---:B------:R-:W-:Y:S01]  /*27e70*/  IADD3 R21, R0.reuse, 0x70, -R13 ;  /* 0x0000007000157810 */ /* 0x040fe20007ffe80d */
[----:B------:R-:W-:-:S04]  /*27e80*/  VIADD R3, R0, 0x6f ;  /* 0x0000006f00037836 */ /* 0x000fc80000000000 */
[----:B------:R-:W-:-:S04]  /*27e90*/  IMAD.HI R5, R3, -0x6db6db6d, R2 ;  /* 0x9249249303057827 */ /* 0x000fc800078e0202 */
[----:B------:R-:W-:-:S04]  /*27ea0*/  IMAD.IADD R3, R21, 0x1, R4 ;  /* 0x0000000115037824 */ /* 0x000fc800078e0204 */
[----:B------:R-:W-:Y:S01]  /*27eb0*/  IMAD.HI R2, R3, -0x6db6db6d, R2 ;  /* 0x9249249303027827 */ /* 0x000fe200078e0202 */
[----:B------:R-:W-:-:S04]  /*27ec0*/  SHF.R.U32.HI R20, RZ, 0x1f, R5 ;  /* 0x0000001fff147819 */ /* 0x000fc80000011605 */
[----:B------:R-:W-:Y:S02]  /*27ed0*/  SHF.R.U32.HI R6, RZ, 0x1f, R2 ;  /* 0x0000001fff067819 */ /* 0x000fe40000011602 */
[----:B------:R-:W-:Y:S02]  /*27ee0*/  LEA.HI.SX32 R20, R5, R20, 0x1a ;  /* 0x0000001405147211 */ /* 0x000fe400078fd2ff */
[----:B------:R-:W-:-:S04]  /*27ef0*/  LEA.HI.SX32 R6, R2, R6, 0x1a ;  /* 0x0000000602067211 */ /* 0x000fc800078fd2ff */
[----:B------:R-:W-:-:S04]  /*27f00*/  VIMNMX R6, R20, R6, PT ;  /* 0x0000000614067248 */ /* 0x000fc80003fe0100 */
[----:B------:R-:W-:Y:S01]  /*27f10*/  ISETP.GE.AND P0, PT, R6, 0x1, PT ;  /* 0x000000010600780c */ /* 0x000fe20003f06270 */
[----:B------:R-:W-:-:S12]  /*27f20*/  IMAD.MOV.U32 R3, RZ, RZ, RZ ;  /* 0x000000ffff037224 */ /* 0x000fd800078e00ff */
[----:B0-----:R-:W-:Y:S05]  /*27f30*/  @!P0 BRA `(.L_x_2757) ;  /* 0x0000000000748947 */ /* 0x001fea0003800000 */
[----:B------:R-:W-:Y:S01]  /*27f40*/  ISETP.NE.AND P0, PT, R17, RZ, PT ;  /* 0x000000ff1100720c */ /* 0x000fe20003f05270 */
[----:B------:R-:W-:-:S03]  /*27f50*/  ULDC UR4, c[0x0][0x9f0] ;  /* 0x00027c0000047ab9 */ /* 0x000fc60000000800 */
[----:B------:R-:W-:-:S04]  /*27f60*/  SEL R0, R17, UR4, P0 ;  /* 0x0000000411007c07 */ /* 0x000fc80008000000 */
[----:B------:R-:W-:Y:S02]  /*27f70*/  IABS R2, R0 ;  /* 0x0000000000027213 */ /* 0x000fe40000000000 */
[----:B------:R-:W-:Y:S02]  /*27f80*/  IADD3 R3, R0, -0x1, R6 ;  /* 0xffffffff00037810 */ /* 0x000fe40007ffe006 */
[----:B------:R-:W0:Y:S08]  /*27f90*/  I2F.RP R4, R2 ;  /* 0x0000000200047306 */ /* 0x000e300000209400 */
[----:B0-----:R-:W0:Y:S02]  /*27fa0*/  MUFU.RCP R4, R4 ;  /* 0x0000000400047308 */ /* 0x001e240000001000 */
[----:B0-----:R-:W-:-:S06]  /*27fb0*/  VIADD R4, R4, 0xffffffe ;  /* 0x0ffffffe04047836 */ /* 0x001fcc0000000000 */
[----:B------:R0:W1:Y:S02]  /*27fc0*/  F2I.FTZ.U32.TRUNC.NTZ R5, R4 ;  /* 0x0000000400057305 */ /* 0x000064000021f000 */
[----:B0-----:R-:W-:-:S04]  /*27fd0*/  LOP3.LUT R4, R3, R0, RZ, 0x3c, !PT ;  /* 0x0000000003047212 */ /* 0x001fc800078e3cff */
[----:B------:R-:W-:Y:S01]  /*27fe0*/  ISETP.GE.AND P3, PT, R4, RZ, PT ;  /* 0x000000ff0400720c */ /* 0x000fe20003f66270 */
[----:B-1----:R-:W-:-:S04]  /*27ff0*/  IMAD.MOV R4, RZ, RZ, -R5 ;  /* 0x000000ffff047224 */ /* 0x002fc800078e0a05 */
[----:B------:R-:W-:Y:S01]  /*28000*/  IMAD R8, R4, R2, RZ ;  /* 0x0000000204087224 */ /* 0x000fe200078e02ff */
[----:B------:R-:W-:-:S05]  /*28010*/  MOV R4, RZ ;  /* 0x000000ff00047202 */ /* 0x000fca0000000f00 */
[----:B------:R-:W-:Y:S01]  /*28020*/  IMAD.HI.U32 R8, R5, R8, R4 ;  /* 0x0000000805087227 */ /* 0x000fe200078e0004 */
[----:B------:R-:W-:Y:S02]  /*28030*/  IABS R4, R3 ;  /* 0x0000000300047213 */ /* 0x000fe40000000000 */
[----:B------:R-:W-:-:S05]  /*28040*/  IABS R3, R0 ;  /* 0x0000000000037213 */ /* 0x000fca0000000000 */
        /* <DEDUP_REMOVED lines=12> */
.L_x_2757:
[----:B------:R-:W-:Y:S05]  /*28110*/  BSYNC B0 ;  /* 0x0000000000007941 */ /* 0x000fea0003800000 */
.L_x_2756:
        /* <DEDUP_REMOVED lines=23> */
[----:B------:R-:W0:Y:S02]  /*28290*/  S2R R3, SR_TID.X ;  /* 0x0000000000037919 */ /* 0x000e240000002100 */
[----:B0-----:R-:W-:-:S04]  /*282a0*/  SHF.R.U32.HI R3, RZ, 0x5, R3 ;  /* 0x00000005ff037819 */ /* 0x001fc80000011603 */
[----:B------:R-:W-:-:S05]  /*282b0*/  LOP3.LUT R3, R3, 0x3, RZ, 0xc0, !PT ;  /* 0x0000000303037812 */ /* 0x000fca00078ec0ff */
[----:B------:R0:W1:Y:S02]  /*282c0*/  SHFL.IDX PT, R14, R3, RZ, 0x1f ;  /* 0x00001fff030e7589 */ /* 0x00006400000e0000 */
.L_x_2945:
[----:B-1----:R-:W-:Y:S02]  /*282d0*/  ISETP.NE.AND P0, PT, R14, RZ, PT ;  /* 0x000000ff0e00720c */ /* 0x002fe40003f05270 */
[----:B------:R-:W-:-:S11]  /*282e0*/  PLOP3.LUT P6, PT, PT, PT, PT, 0x8, 0x0 ;  /* 0x000000000000781c */ /* 0x000fd60003fce170 */
[----:B------:R-:W-:Y:S05]  /*282f0*/  @P0 BRA `(.L_x_2761) ;  /* 0x00000000000c0947 */ /* 0x000fea0003800000 */
[----:B------:R-:W-:-:S03]  /*28300*/  UMOV UR4, 0xffffffff ;  /* 0xffffffff00047882 */ /* 0x000fc60000000000 */
[----:B------:R-:W-:Y:S05]  /*28310*/  BRA.DIV UR4, `(.L_x_2762) ;  /* 0x0000007e04887947 */ /* 0x000fea000b800000 */
[----:B------:R-:W-:-:S13]  /*28320*/  ELECT P6, URZ, PT ;  /* 0x00000000003f782f */ /* 0x000fda00038c0000 */
.L_x_2761:
[----:B0-----:R-:W2:Y:S01]  /*28330*/  LDL R3, [R1+0x64] ;  /* 0x0000640001037983 */ /* 0x001ea20000100800 */
[----:B------:R-:W-:Y:S01]  /*28340*/  BSSY B1, `(.L_x_2763) ;  /* 0x0000008000017945 */ /* 0x000fe20003800000 */
[----:B--2---:R-:W-:-:S05]  /*28350*/  VIADD R3, R3, 0x1 ;  /* 0x0000000103037836 */ /* 0x004fca0000000000 */
[----:B------:R-:W-:-:S04]  /*28360*/  LEA.HI R4, R3, R3, RZ, 0x1 ;  /* 0x0000000303047211 */ /* 0x000fc800078f08ff */
[----:B------:R-:W-:-:S05]  /*28370*/  LOP3.LUT R4, R4, 0xfffffffe, RZ, 0xc0, !PT ;  /* 0xfffffffe04047812 */ /* 0x000fca00078ec0ff */
[----:B------:R-:W-:-:S05]  /*28380*/  IMAD.IADD R3, R3, 0x1, -R4 ;  /* 0x0000000103037824 */ /* 0x000fca00078e0a04 */
[----:B------:R-:W-:-:S04]  /*28390*/  SHF.L.U32 R3, R3, 0x1f, RZ ;  /* 0x0000001f03037819 */ /* 0x000fc800000006ff */
[----:B------:R-:W0:Y:S02]  /*283a0*/  SYNCS.PHASECHK.TRANS64.TRYWAIT P0, [R18+URZ+0x36820], R3 ;  /* 0x03682003120075a7 */ /* 0x000e24000800017f */
[----:B0-----:R-:W-:Y:S05]  /*283b0*/  @!P0 BRA `(.L_x_2764) ;  /* 0x0000007c00808947 */ /* 0x001fea0003800000 */
.L_x_2948:
[----:B------:R-:W-:Y:S05]  /*283c0*/  BSYNC B1 ;  /* 0x0000000000017941 */ /* 0x000fea0003800000 */
.L_x_2763:
[----:B------:R-:W-:Y:S04]  /*283d0*/  BSSY B1, `(.L_x_2765) ;  /* 0x000008e000017945 */ /* 0x000fe80003800000 */
[----:B------:R-:W-:Y:S05]  /*283e0*/  @!P6 BRA `(.L_x_2766) ;  /* 0x000000080030e947 */ /* 0x000fea0003800000 */
[----:B------:R-:W2:Y:S04]  /*283f0*/  LDL R5, [R1+0x1c] ;  /* 0x00001c0001057983 */ /* 0x000ea80000100800 */
[----:B------:R-:W3:Y:S01]  /*28400*/  LDL R6, [R1+0x24] ;  /* 0x0000240001067983 */ /* 0x000ee20000100800 */
[----:B------:R-:W-:Y:S01]  /*28410*/  BSSY B2, `(.L_x_2767) ;  /* 0x0000008000027945 */ /* 0x000fe20003800000 */
[----:B------:R-:W1:Y:S02]  /*28420*/  S2R R4, SR_TID.X ;  /* 0x0000000000047919 */ /* 0x000e640000002100 */
[----:B-1----:R-:W-:-:S04]  /*28430*/  LOP3.LUT R4, R4, 0x7f, RZ, 0xc0, !PT ;  /* 0x0000007f04047812 */ /* 0x002fc800078ec0ff */
[----:B------:R-:W-:Y:S01]  /*28440*/  ISETP.NE.AND P1, PT, R4, RZ, PT ;  /* 0x000000ff0400720c */ /* 0x000fe20003f25270 */
[----:B--2---:R-:W-:Y:S01]  /*28450*/  IMAD R5, R5, 0x8, R18 ;  /* 0x0000000805057824 */ /* 0x004fe200078e0212 */
[----:B---3--:R-:W-:-:S04]  /*28460*/  SHF.L.U32 R9, R6, 0x1f, RZ ;  /* 0x0000001f06097819 */ /* 0x008fc800000006ff */
[----:B------:R-:W1:Y:S02]  /*28470*/  SYNCS.PHASECHK.TRANS64.TRYWAIT P0, [R5+URZ+0x368a0], R9 ;  /* 0x0368a009050075a7 */ /* 0x000e64000800017f */
[----:B-1----:R-:W-:Y:S05]  /*28480*/  @!P0 BRA `(.L_x_2768) ;  /* 0x0000007c00608947 */ /* 0x002fea0003800000 */
.L_x_2949:
[----:B------:R-:W-:Y:S05]  /*28490*/  BSYNC B2 ;  /* 0x0000000000027941 */ /* 0x000fea0003800000 */
.L_x_2767:
[----:B------:R-:W-:Y:S04]  /*284a0*/  BSSY B2, `(.L_x_2769) ;  /* 0x0000009000027945 */ /* 0x000fe80003800000 */
[----:B------:R-:W-:Y:S05]  /*284b0*/  @P1 BRA `(.L_x_2770) ;  /* 0x00000000001c1947 */ /* 0x000fea0003800000 */
[----:B------:R-:W2:Y:S01]  /*284c0*/  S2R R4, SR_TID.X ;  /* 0x0000000000047919 */ /* 0x000ea20000002100 */
[----:B0-----:R-:W-:-:S04]  /*284d0*/  MOV R3, 0xa800 ;  /* 0x0000a80000037802 */ /* 0x001fc80000000f00 */
[----:B------:R3:W-:Y:S01]  /*284e0*/  SYNCS.ARRIVE.TRANS64 RZ, [R5+URZ+0x36890], R3 ;  /* 0x0368900305ff79a7 */ /* 0x0007e2000800003f */
[----:B--2---:R-:W-:-:S04]  /*284f0*/  LOP3.LUT R4, R4, 0x1f, RZ, 0xc0, !PT ;  /* 0x0000001f04047812 */ /* 0x004fc800078ec0ff */
[----:B------:R-:W-:-:S13]  /*28500*/  ISETP.NE.AND P0, PT, R4, RZ, PT ;  /* 0x000000ff0400720c */ /* 0x000fda0003f05270 */
[----:B---3--:R-:W-:Y:S05]  /*28510*/  @!P0 BRA `(.L_x_2770) ;  /* 0x0000000000048947 */ /* 0x008fea0003800000 */
[----:B------:R-:W-:Y:S01]  /*28520*/  BPT.TRAP 0x1 ;  /* 0x000000040000795c */ /* 0x000fe20000300000 */
.L_x_2770:
[----:B------:R-:W-:Y:S05]  /*28530*/  BSYNC B2 ;  /* 0x0000000000027941 */ /* 0x000fea0003800000 */
.L_x_2769:
[----:B0-----:R-:W2:Y:S01]  /*28540*/  LDL R3, [R1+0x1c] ;  /* 0x00001c0001037983 */ /* 0x001ea20000100800 */
        /* <DEDUP_REMOVED lines=9> */
[----:B--2---:R-:W-:-:S02]  /*285e0*/  IMAD R7, R3, 0xa800, R18 ;  /* 0x0000a80003077824 */ /* 0x004fc400078e0212 */
[----:B------:R-:W-:Y:S02]  /*285f0*/  VIADD R3, R5, 0x36890 ;  /* 0x0003689005037836 */ /* 0x000fe40000000000 */
[----:B------:R-:W-:-:S07]  /*28600*/  VIADD R6, R7, 0x21400 ;  /* 0x0002140007067836 */ /* 0x000fce0000000000 */
.L_x_2771:
        /* <DEDUP_REMOVED lines=16> */
.L_x_2772:
        /* <DEDUP_REMOVED lines=16> */
.L_x_2773:
        /* <DEDUP_REMOVED lines=13> */
.L_x_2950:
[----:B------:R-:W-:Y:S05]  /*288e0*/  BSYNC B2 ;  /* 0x0000000000027941 */ /* 0x000fea0003800000 */
.L_x_2774:
[----:B------:R-:W-:Y:S01]  /*288f0*/  BSSY B2, `(.L_x_2776) ;  /* 0x000000b000027945 */ /* 0x000fe20003800000 */
[----:B------:R-:W-:Y:S02]  /*28900*/  IMAD.MOV.U32 R12, RZ, RZ, 0x0 ;  /* 0x00000000ff0c7424 */ /* 0x000fe400078e00ff */
[----:B------:R-:W-:Y:S01]  /*28910*/  IMAD.MOV.U32 R13, RZ, RZ, 0x12f00000 ;  /* 0x12f00000ff0d7424 */ /* 0x000fe200078e00ff */
[----:B------:R-:W-:Y:S06]  /*28920*/  @P1 BRA `(.L_x_2777) ;  /* 0x00000000001c1947 */ /* 0x000fec0003800000 */
[----:B------:R-:W2:Y:S01]  /*28930*/  S2R R6, SR_TID.X ;  /* 0x0000000000067919 */ /* 0x000ea20000002100 */
[----:B------:R-:W-:-:S04]  /*28940*/  IMAD.MOV.U32 R3, RZ, RZ, 0xa800 ;  /* 0x0000a800ff037424 */ /* 0x000fc800078e00ff */
[----:B------:R3:W-:Y:S01]  /*28950*/  SYNCS.ARRIVE.TRANS64 RZ, [R5+URZ+0x368b0], R3 ;  /* 0x0368b00305ff79a7 */ /* 0x0007e2000800003f */
[----:B--2---:R-:W-:-:S04]  /*28960*/  LOP3.LUT R6, R6, 0x1f, RZ, 0xc0, !PT ;  /* 0x0000001f06067812 */ /* 0x004fc800078ec0ff */
[----:B------:R-:W-:-:S13]  /*28970*/  ISETP.NE.AND P0, PT, R6, RZ, PT ;  /* 0x000000ff0600720c */ /* 0x000fda0003f05270 */
[----:B---3--:R-:W-:Y:S05]  /*28980*/  @!P0 BRA `(.L_x_2777) ;  /* 0x0000000000048947 */ /* 0x008fea0003800000 */
[----:B------:R-:W-:Y:S01]  /*28990*/  BPT.TRAP 0x1 ;  /* 0x000000040000795c */ /* 0x000fe20000300000 */
.L_x_2777:
[----:B------:R-:W-:Y:S05]  /*289a0*/  BSYNC B2 ;  /* 0x0000000000027941 */ /* 0x000fea0003800000 */
.L_x_2776:
        /* <DEDUP_REMOVED lines=8> */
.L_x_2778:
        /* <DEDUP_REMOVED lines=15> */
.L_x_2779:
        /* <DEDUP_REMOVED lines=15> */
.L_x_2780:
        /* <DEDUP_REMOVED lines=10> */
.L_x_2766:
[----:B------:R-:W-:Y:S05]  /*28cb0*/  BSYNC B1 ;  /* 0x0000000000017941 */ /* 0x000fea0003800000 */
.L_x_2765:
[----:B0-----:R-:W2:Y:S04]  /*28cc0*/  LDL.LU R3, [R1+0x1c] ;  /* 0x00001c0001037983 */ /* 0x001ea80000300800 */
        /* <DEDUP_REMOVED lines=12> */
.L_x_2797:
[----:B------:R-:W-:Y:S05]  /*28d90*/  YIELD ;  /* 0x0000000000007946 */ /* 0x000fea0003800000 */
[----:B------:R-:W-:Y:S04]  /*28da0*/  BSSY B1, `(.L_x_2781) ;  /* 0x000008d000017945 */ /* 0x000fe80003800000 */
[----:B-1----:R-:W-:Y:S05]  /*28db0*/  @!P6 BRA `(.L_x_2782) ;  /* 0x00000008002ce947 */ /* 0x002fea0003800000 */
[----:B------:R-:W2:Y:S04]  /*28dc0*/  LDL R5, [R1+0x1c] ;  /* 0x00001c0001057983 */ /* 0x000ea80000100800 */
[----:B------:R-:W3:Y:S01]  /*28dd0*/  LDL R4, [R1+0x24] ;  /* 0x0000240001047983 */ /* 0x000ee20000100800 */
[----:B------:R-:W-:Y:S01]  /*28de0*/  BSSY B2, `(.L_x_2783) ;  /* 0x0000008000027945 */ /* 0x000fe20003800000 */
[----:B0-----:R-:W0:Y:S02]  /*28df0*/  S2R R3, SR_TID.X ;  /* 0x0000000000037919 */ /* 0x001e240000002100 */
[----:B0-----:R-:W-:-:S04]  /*28e00*/  LOP3.LUT R3, R3, 0x7f, RZ, 0xc0, !PT ;  /* 0x0000007f03037812 */ /* 0x001fc800078ec0ff */
[----:B------:R-:W-:Y:S01]  /*28e10*/  ISETP.NE.AND P2, PT, R3, RZ, PT ;  /* 0x000000ff0300720c */ /* 0x000fe20003f45270 */
[----:B--2---:R-:W-:Y:S01]  /*28e20*/  IMAD R7, R5, 0x8, R18 ;  /* 0x0000000805077824 */ /* 0x004fe200078e0212 */
[----:B---3--:R-:W-:-:S04]  /*28e30*/  SHF.L.U32 R6, R4, 0x1f, RZ ;  /* 0x0000001f04067819 */ /* 0x008fc800000006ff */
[----:B------:R-:W0:Y:S02]  /*28e40*/  SYNCS.PHASECHK.TRANS64.TRYWAIT P1, [R7+URZ+0x368a0], R6 ;  /* 0x0368a006070075a7 */ /* 0x000e24000802017f */
[----:B0-----:R-:W-:Y:S05]  /*28e50*/  @!P1 BRA `(.L_x_2784) ;  /* 0x0000007400149947 */ /* 0x001fea0003800000 */
.L_x_2951:
[----:B------:R-:W-:Y:S05]  /*28e60*/  BSYNC B2 ;  /* 0x0000000000027941 */ /* 0x000fea0003800000 */
.L_x_2783:
[----:B------:R-:W-:Y:S04]  /*28e70*/  BSSY B2, `(.L_x_2785) ;  /* 0x0000009000027945 */ /* 0x000fe80003800000 */
        /* <DEDUP_REMOVED lines=8> */
.L_x_2786:
[----:B------:R-:W-:Y:S05]  /*28f00*/  BSYNC B2 ;  /* 0x0000000000027941 */ /* 0x000fea0003800000 */
.L_x_2785:
        /* <DEDUP_REMOVED lines=9> */
[----:B--2---:R-:W-:Y:S01]  /*28fa0*/  IMAD R5, R3, 0xa800, R18 ;  /* 0x0000a80003057824 */ /* 0x004fe200078e0212 */
[----:B------:R-:W-:-:S03]  /*28fb0*/  IADD3 R3, R7, 0x36890, RZ ;  /* 0x0003689007037810 */ /* 0x000fc60007ffe0ff */
[----:B------:R-:W-:-:S08]  /*28fc0*/  VIADD R9, R5, 0x21400 ;  /* 0x0002140005097836 */ /* 0x000fd00000000000 */
.L_x_2787:
        /* <DEDUP_REMOVED lines=16> */
.L_x_2788:
        /* <DEDUP_REMOVED lines=16> */
.L_x_2789:
        /* <DEDUP_REMOVED lines=13> */
.L_x_2952:
[----:B------:R-:W-:Y:S05]  /*292a0*/  BSYNC B2 ;  /* 0x0000000000027941 */ /* 0x000fea0003800000 */
.L_x_2790:
        /* <DEDUP_REMOVED lines=11> */
.L_x_2793:
[----:B------:R-:W-:Y:S05]  /*29360*/  BSYNC B2 ;  /* 0x0000000000027941 */ /* 0x000fea0003800000 */
.L_x_2792:
        /* <DEDUP_REMOVED lines=8> */
.L_x_2794:
        /* <DEDUP_REMOVED lines=15> */
.L_x_2795:
        /* <DEDUP_REMOVED lines=15> */
.L_x_2796:
        /* <DEDUP_REMOVED lines=10> */
.L_x_2782:
[----:B------:R-:W-:Y:S05]  /*29670*/  BSYNC B1 ;  /* 0x0000000000017941 */ /* 0x000fea0003800000 */
.L_x_2781:
[----:B0-----:R-:W2:Y:S04]  /*29680*/  LDL.LU R3, [R1+0x1c] ;  /* 0x00001c0001037983 */ /* 0x001ea80000300800 */
[----:B------:R-:W3:Y:S01]  /*29690*/  LDL.LU R6, [R1+0x24] ;  /* 0x0000240001067983 */ /* 0x000ee20000300800 */
[C---:B------:R-:W-:Y:S02]  /*296a0*/  ISETP.GT.AND P2, PT, R8.reuse, R2, PT ;  /* 0x000000020800720c */ /* 0x040fe40003f44270 */
[----:B------:R-:W-:Y:S01]  /*296b0*/  IADD3 R8, R8, -0x1, RZ ;  /* 0xffffffff08087810 */ /* 0x000fe20007ffe0ff */
        /* <DEDUP_REMOVED lines=8> */
.L_x_2759:
[----:B------:R-:W-:Y:S05]  /*29740*/  BSYNC B0 ;  /* 0x0000000000007941 */ /* 0x000fea0003800000 */
.L_x_2758:
[----:B------:R-:W2:Y:S01]  /*29750*/  LDL R4, [R1+0x4] ;  /* 0x0000040001047983 */ /* 0x000ea20000100800 */
[----:B------:R-:W3:Y:S01]  /*29760*/  LDC R0, c[0x0][0x448] ;  /* 0x00011200ff007b82 */ /* 0x000ee20000000800 */
[----:B------:R-:W-:Y:S01]  /*29770*/  ISETP.NE.AND P2, PT, R17, RZ, PT ;  /* 0x000000ff1100720c */ /* 0x000fe20003f45270 */
[----:B------:R-:W-:Y:S05]  /*29780*/  @!P0 WARPSYNC.ALL ;  /* 0x0000000000008948 */ /* 0x000fea0003800000 */
[----:B------:R-:W-:Y:S07]  /*29790*/  BSSY B0, `(.L_x_2798) ;  /* 0x000002e000007945 */ /* 0x000fee0003800000 */
[----:B------:R-:W4:Y:S08]  /*297a0*/  @!P2 LDC R17, c[0x0][0x9f0] ;  /* 0x00027c00ff11ab82 */ /* 0x000f300000000800 */
[----:B------:R-:W-:Y:S01]  /*297b0*/  @!P0 BAR.SYNC.DEFER_BLOCKING 0xc, 0x180 ;  /* 0x0306000000008b1d */ /* 0x000fe20000010000 */
[----:B---3--:R-:W-:-:S13]  /*297c0*/  ISETP.NE.AND P1, PT, R0, 0x1, PT ;  /* 0x000000010000780c */ /* 0x008fda0003f25270 */
[----:B------:R-:W3:Y:S08]  /*297d0*/  @P1 LDC R2, c[0x0][0x44c] ;  /* 0x00011300ff021b82 */ /* 0x000ef00000000800 */
[----:B01----:R-:W0:Y:S01]  /*297e0*/  @P1 LDC R3, c[0x0][0x450] ;  /* 0x00011400ff031b82 */ /* 0x003e220000000800 */
[----:B--2---:R-:W-:-:S05]  /*297f0*/  LEA R0, R4, 0x7f, 0x7 ;  /* 0x0000007f04007811 */ /* 0x004fca00078e38ff */
[----:B---3--:R-:W-:-:S05]  /*29800*/  @P1 IMAD.HI.U32 R2, R0, R2, RZ ;  /* 0x0000000200021227 */ /* 0x008fca00078e00ff */
[----:B0-----:R-:W-:Y:S01]  /*29810*/  @P1 SHF.R.U32.HI R0, RZ, R3, R2 ;  /* 0x00000003ff001219 */ /* 0x001fe20000011602 */
[----:B------:R-:W-:-:S04]  /*29820*/  IMAD.MOV.U32 R2, RZ, RZ, RZ ;  /* 0x000000ffff027224 */ /* 0x000fc800078e00ff */
[----:B------:R-:W-:-:S04]  /*29830*/  IMAD.IADD R3, R21, 0x1, R0 ;  /* 0x0000000115037824 */ /* 0x000fc800078e0200 */
[----:B------:R-:W-:-:S05]  /*29840*/  IMAD.HI R2, R3, -0x6db6db6d, R2 ;  /* 0x9249249303027827 */ /* 0x000fca00078e0202 */
[----:B------:R-:W-:-:S04]  /*29850*/  SHF.R.U32.HI R0, RZ, 0x1f, R2 ;  /* 0x0000001fff007819 */ /* 0x000fc80000011602 */
[----:B------:R-:W-:-:S04]  /*29860*/  LEA.HI.SX32 R2, R2, R0, 0x1a ;  /* 0x0000000002027211 */ /* 0x000fc800078fd2ff */
[----:B------:R-:W-:-:S04]  /*29870*/  VIMNMX R7, R20, R2, PT ;  /* 0x0000000214077248 */ /* 0x000fc80003fe0100 */
[----:B------:R-:W-:Y:S01]  /*29880*/  ISETP.GE.AND P1, PT, R7, 0x1, PT ;  /* 0x000000010700780c */ /* 0x000fe20003f26270 */
[----:B------:R0:W-:Y:S04]  /*29890*/  STL [R1+0x40], R7 ;  /* 0x0000400701007387 */ /* 0x0001e80000100800 */
[----:B------:R0:W-:Y:S08]  /*298a0*/  STL [R1+0x44], RZ ;  /* 0x000044ff01007387 */ /* 0x0001f00000100800 */
[----:B0---4-:R-:W-:Y:S05]  /*298b0*/  @!P1 BRA `(.L_x_2799) ;  /* 0x00000000006c9947 */ /* 0x011fea0003800000 */
        /* <DEDUP_REMOVED lines=9> */
[-C--:B------:R-:W-:Y:S02]  /*29950*/  IABS R2, R17.reuse ;  /* 0x0000001100027213 */ /* 0x080fe40000000000 */
[----:B------:R-:W-:Y:S02]  /*29960*/  IADD3 R4, R17, -0x1, R7 ;  /* 0xffffffff11047810 */ /* 0x000fe40007ffe007 */
[----:B------:R-:W-:Y:S02]  /*29970*/  IADD3 R2, RZ, -R2, RZ ;  /* 0x80000002ff027210 */ /* 0x000fe40007ffe0ff */
[----:B------:R-:W-:Y:S02]  /*29980*/  IABS R3, R4 ;  /* 0x0000000400037213 */ /* 0x000fe40000000000 */
[----:B------:R-:W-:Y:S01]  /*29990*/  LOP3.LUT R4, R4, R17, RZ, 0x3c, !PT ;  /* 0x0000001104047212 */ /* 0x000fe200078e3cff */
[----:B------:R-:W-:-:S02]  /*299a0*/  IMAD.MOV.U32 R5, RZ, RZ, R2 ;  /* 0x000000ffff057224 */ /* 0x000fc400078e0002 */
        /* <DEDUP_REMOVED lines=12> */
.L_x_2799:
[----:B------:R-:W-:Y:S05]  /*29a70*/  BSYNC B0 ;  /* 0x0000000000007941 */ /* 0x000fea0003800000 */
.L_x_2798:
[----:B------:R-:W2:Y:S04]  /*29a80*/  LDL R0, [R1+0x44] ;  /* 0x0000440001007983 */ /* 0x000ea80000100800 */
[----:B0-----:R-:W2:Y:S01]  /*29a90*/  LDL R2, [R1+0x60] ;  /* 0x0000600001027983 */ /* 0x001ea20000100800 */
[----:B------:R-:W-:Y:S01]  /*29aa0*/  BSSY B7, `(.L_x_2800) ;  /* 0x0000450000077945 */ /* 0x000fe20003800000 */
[----:B--2---:R-:W-:-:S05]  /*29ab0*/  IMAD R2, R2, R0, RZ ;  /* 0x0000000002027224 */ /* 0x004fca00078e02ff */
[----:B------:R-:W-:Y:S01]  /*29ac0*/  VIADDMNMX R0, R2, R0, R7, PT ;  /* 0x0000000002007246 */ /* 0x000fe20003800107 */
[----:B------:R0:W-:Y:S03]  /*29ad0*/  STL [R1+0x30], R2 ;  /* 0x0000300201007387 */ /* 0x0001e60000100800 */
[----:B------:R-:W-:Y:S01]  /*29ae0*/  ISETP.GT.AND P0, PT, R0, R2, PT ;  /* 0x000000020000720c */ /* 0x000fe20003f04270 */
[----:B------:R0:W-:-:S12]  /*29af0*/  STL [R1+0x48], R0 ;  /* 0x0000480001007387 */ /* 0x0001d80000100800 */
[----:B0-----:R-:W-:Y:S05]  /*29b00*/  @P0 BRA `(.L_x_2801) ;  /* 0x0000000000480947 */ /* 0x001fea0003800000 */
[----:B------:R-:W0:Y:S02]  /*29b10*/  S2R R0, SR_TID.X ;  /* 0x0000000000007919 */ /* 0x000e240000002100 */
[----:B0-----:R-:W-:-:S04]  /*29b20*/  LOP3.LUT R0, R0, 0x7f, RZ, 0xc0, !PT ;  /* 0x0000007f00007812 */ /* 0x001fc800078ec0ff */
[----:B------:R-:W-:-:S13]  /*29b30*/  ISETP.NE.AND P0, PT, R0, RZ, PT ;  /* 0x000000ff0000720c */ /* 0x000fda0003f05270 */
[----:B------:R-:W-:Y:S05]  /*29b40*/  @P0 BRA `(.L_x_2802) ;  /* 0x0000004400140947 */ /* 0x000fea0003800000 */
[----:B------:R-:W0:Y:S01]  /*29b50*/  S2R R3, SR_LANEID ;  /* 0x0000000000037919 */ /* 0x000e220000000000 */
[----:B------:R-:W-:Y:S02]  /*29b60*/  VOTEU.ANY UR4, UPT, PT ;  /* 0x0000000000047886 */ /* 0x000fe400038e0100 */
[----:B------:R-:W0:Y:S08]  /*29b70*/  FLO.U32 R0, UR4 ;  /* 0x0000000400007d00 */ /* 0x000e3000080e0000 */
[----:B------:R-:W1:Y:S01]  /*29b80*/  POPC R4, UR4 ;  /* 0x0000000400047d09 */ /* 0x000e620008000000 */
[----:B0-----:R-:W-:-:S02]  /*29b90*/  ISETP.EQ.U32.AND P0, PT, R0, R3, PT ;  /* 0x000000030000720c */ /* 0x001fc40003f02070 */
[----:B------:R-:W1:Y:S11]  /*29ba0*/  LDC.64 R2, c[0x0][0xc60] ;  /* 0x00031800ff027b82 */ /* 0x000e760000000a00 */
[----:B-1----:R-:W2:Y:S01]  /*29bb0*/  @P0 ATOMG.E.ADD.STRONG.GPU PT, R3, desc[UR60][R2.64], R4 ;  /* 0x00000004020309a8 */ /* 0x002ea200081ee1fc */
[----:B------:R-:W0:Y:S02]  /*29bc0*/  S2R R5, SR_LTMASK ;  /* 0x0000000000057919 */ /* 0x000e240000003900 */
[----:B0-----:R-:W-:-:S06]  /*29bd0*/  LOP3.LUT R5, R5, UR4, RZ, 0xc0, !PT ;  /* 0x0000000405057c12 */ /* 0x001fcc000f8ec0ff */
[----:B------:R-:W0:Y:S01]  /*29be0*/  POPC R5, R5 ;  /* 0x0000000500057309 */ /* 0x000e220000000000 */
[----:B--2---:R-:W0:Y:S02]  /*29bf0*/  SHFL.IDX PT, R0, R3, R0, 0x1f ;  /* 0x00001f0003007589 */ /* 0x004e2400000e0000 */
[----:B0-----:R-:W-:-:S05]  /*29c00*/  IADD3 R0, R0, UR38, R5 ;  /* 0x0000002600007c10 */ /* 0x001fca000fffe005 */
[----:B------:R0:W-:Y:S01]  /*29c10*/  STL [R1], R0 ;  /* 0x0000000001007387 */ /* 0x0001e20000100800 */
[----:B------:R-:W-:Y:S05]  /*29c20*/  BRA `(.L_x_2802) ;  /* 0x0000004000dc7947 */ /* 0x000fea0003800000 */
.L_x_2801:
[----:B------:R-:W-:Y:S01]  /*29c30*/  IADD3 R0, R18, 0x21400, RZ ;  /* 0x0002140012007810 */ /* 0x000fe20007ffe0ff */
[----:B------:R-:W-:Y:S03]  /*29c40*/  BSSY B6, `(.L_x_2803) ;  /* 0x0000013000067945 */ /* 0x000fe60003800000 */
        /* <DEDUP_REMOVED lines=18> */
.L_x_2804:
[----:B------:R-:W-:Y:S05]  /*29d70*/  BSYNC B6 ;  /* 0x0000000000067941 */ /* 0x000fea0003800000 */
.L_x_2803:
        /* <DEDUP_REMOVED lines=20> */
.L_x_2807:
        /* <DEDUP_REMOVED lines=15> */
.L_x_2806:
[----:B------:R-:W-:Y:S05]  /*29fb0*/  BSYNC B6 ;  /* 0x0000000000067941 */ /* 0x000fea0003800000 */
.L_x_2805:
[----:B------:R-:W2:Y:S01]  /*29fc0*/  LDL.LU R2, [R1+0x28] ;  /* 0x0000280001027983 */ /* 0x000ea20000300800 */
[----:B------:R-:W-:-:S03]  /*29fd0*/  ULDC.64 UR4, c[0x0][0x9f8] ;  /* 0x00027e0000047ab9 */ /* 0x000fc60000000a00 */
[----:B------:R-:W3:Y:S04]  /*29fe0*/  LDL.LU R0, [R1+0x38] ;  /* 0x0000380001007983 */ /* 0x000ee80000300800 */
[----:B------:R-:W4:Y:S01]  /*29ff0*/  LDL R7, [R1+0x10] ;  /* 0x0000100001077983 */ /* 0x000f220000100800 */
[----:B------:R-:W-:-:S03]  /*2a000*/  ISETP.NE.U32.AND P0, PT, RZ, UR4, PT ;  /* 0x00000004ff007c0c */ /* 0x000fc6000bf05070 */
[----:B------:R-:W5:Y:S01]  /*2a010*/  LDL R17, [R1+0x48] ;  /* 0x0000480001117983 */ /* 0x000f620000100800 */
[----:B------:R-:W-:-:S13]  /*2a020*/  ISETP.NE.AND.EX P0, PT, RZ, UR5, PT, P0 ;  /* 0x00000005ff007c0c */ /* 0x000fda000bf05300 */
[----:B--2---:R-:W-:-:S04]  /*2a030*/  @P0 IADD3 R2, P1, R2, UR4, RZ ;  /* 0x0000000402020c10 */ /* 0x004fc8000ff3e0ff */
[----:B---3--:R-:W-:Y:S01]  /*2a040*/  @P0 IADD3.X R3, R0, UR5, RZ, P1, !PT ;  /* 0x0000000500030c10 */ /* 0x008fe20008ffe4ff */
[----:B------:R-:W-:-:S04]  /*2a050*/  ULDC.64 UR4, c[0x0][0xa08] ;  /* 0x0002820000047ab9 */ /* 0x000fc80000000a00 */
[----:B----4-:R0:W2:Y:S02]  /*2a060*/  @P0 LDG.E R7, desc[UR60][R2.64] ;  /* 0x0000003c02070981 */ /* 0x0100a4000c1e1900 */
[----:B0-----:R-:W0:Y:S01]  /*2a070*/  LDC.64 R2, c[0x0][0x418] ;  /* 0x00010600ff027b82 */ /* 0x001e220000000a00 */
[----:B-----5:R-:W-:Y:S01]  /*2a080*/  VIADD R0, R17, 0xffffffff ;  /* 0xffffffff11007836 */ /* 0x020fe20000000000 */
[----:B--2---:R-:W-:Y:S01]  /*2a090*/  SHF.R.S32.HI R8, RZ, 0x1f, R7 ;  /* 0x0000001fff087819 */ /* 0x004fe20000011407 */
        /* <DEDUP_REMOVED lines=11> */
.L_x_2955:
[----:B0-----:R-:W2:Y:S01]  /*2a150*/  LDL.LU R4, [R1+0x20] ;  /* 0x0000200001047983 */ /* 0x001ea20000300800 */
[----:B------:R-:W-:Y:S02]  /*2a160*/  PLOP3.LUT P1, PT, PT, PT, PT, 0x8, 0x0 ;  /* 0x000000000000781c */ /* 0x000fe40003f2e170 */
[----:B-1----:R-:W-:Y:S01]  /*2a170*/  ISETP.NE.AND P0, PT, R14, RZ, PT ;  /* 0x000000ff0e00720c */ /* 0x002fe20003f05270 */
[----:B------:R0:W-:Y:S01]  /*2a180*/  STL [R1+0x8], R0 ;  /* 0x0000080001007387 */ /* 0x0001e20000100800 */
[----:B--2---:R-:W-:-:S09]  /*2a190*/  LOP3.LUT R4, R4, 0xfffffffe, RZ, 0xc0, !PT ;  /* 0xfffffffe04047812 */ /* 0x004fd200078ec0ff */
[----:B------:R-:W-:-:S05]  /*2a1a0*/  @P1 LOP3.LUT R4, R4, 0x1, RZ, 0xfc, !PT ;  /* 0x0000000104041812 */ /* 0x000fca00078efcff */
[----:B------:R0:W-:Y:S01]  /*2a1b0*/  STL [R1+0x20], R4 ;  /* 0x0000200401007387 */ /* 0x0001e20000100800 */
[----:B------:R-:W-:Y:S05]  /*2a1c0*/  @P0 BRA `(.L_x_2809) ;  /* 0x0000000400380947 */ /* 0x000fea0003800000 */
[----:B------:R-:W-:-:S03]  /*2a1d0*/  UMOV UR4, 0xffffffff ;  /* 0xffffffff00047882 */ /* 0x000fc60000000000 */
[----:B------:R-:W-:Y:S05]  /*2a1e0*/  BRA.DIV UR4, `(.L_x_2810) ;  /* 0x00000062048c7947 */ /* 0x000fea000b800000 */
[----:B------:R-:W-:-:S13]  /*2a1f0*/  ELECT P6, URZ, PT ;  /* 0x00000000003f782f */ /* 0x000fda00038c0000 */
.L_x_2958:
[----:B------:R-:W-:Y:S05]  /*2a200*/  @!P6 BRA `(.L_x_2809) ;  /* 0x000000040028e947 */ /* 0x000fea0003800000 */
[----:B------:R-:W-:-:S04]  /*2a210*/  ISETP.NE.U32.AND P0, PT, R2, RZ, PT ;  /* 0x000000ff0200720c */ /* 0x000fc80003f05070 */
[----:B------:R-:W-:-:S13]  /*2a220*/  ISETP.NE.AND.EX P0, PT, R3, RZ, PT, P0 ;  /* 0x000000ff0300720c */ /* 0x000fda0003f05300 */
[----:B------:R-:W-:Y:S05]  /*2a230*/  @!P0 BRA `(.L_x_2811) ;  /* 0x0000000000508947 */ /* 0x000fea0003800000 */
[----:B------:R-:W1:Y:S01]  /*2a240*/  LDC R6, c[0x0][0x43c] ;  /* 0x00010f00ff067b82 */ /* 0x000e620000000800 */
[----:B------:R-:W-:Y:S01]  /*2a250*/  MOV R9, R0 ;  /* 0x0000000000097202 */ /* 0x000fe20000000f00 */
[----:B------:R-:W-:-:S04]  /*2a260*/  ULDC.64 UR4, c[0x0][0x428] ;  /* 0x00010a0000047ab9 */ /* 0x000fc80000000a00 */
        /* <DEDUP_REMOVED lines=17> */
.L_x_2811:
[----:B-1----:R-:W2:Y:S01]  /*2a380*/  LDL R2, [R1+0x14] ;  /* 0x0000140001027983 */ /* 0x002ea20000100800 */
[----:B0-----:R-:W-:Y:S01]  /*2a390*/  IMAD R0, R19, 0x8, R18 ;  /* 0x0000000813007824 */ /* 0x001fe200078e0212 */
[----:B--2---:R-:W-:-:S04]  /*2a3a0*/  SHF.L.U32 R2, R2, 0x1f, RZ ;  /* 0x0000001f02027819 */ /* 0x004fc800000006ff */
[----:B------:R-:W0:Y:S02]  /*2a3b0*/  SYNCS.PHASECHK.TRANS64.TRYWAIT P0, [R0+URZ+0x36840], R2 ;  /* 0x03684002000075a7 */ /* 0x000e24000800017f */
[----:B0-----:R-:W-:Y:S05]  /*2a3c0*/  @!P0 BRA `(.L_x_2812) ;  /* 0x0000006000348947 */ /* 0x001fea0003800000 */
.L_x_2959:
[----:B------:R-:W1:Y:S02]  /*2a3d0*/  S2R R3, SR_TID.X ;  /* 0x0000000000037919 */ /* 0x000e640000002100 */
[----:B-1----:R-:W-:-:S04]  /*2a3e0*/  LOP3.LUT R3, R3, 0x7f, RZ, 0xc0, !PT ;  /* 0x0000007f03037812 */ /* 0x002fc800078ec0ff */
[----:B------:R-:W-:-:S13]  /*2a3f0*/  ISETP.NE.AND P0, PT, R3, RZ, PT ;  /* 0x000000ff0300720c */ /* 0x000fda0003f05270 */
[----:B------:R-:W-:Y:S05]  /*2a400*/  @P0 BRA `(.L_x_2813) ;  /* 0x00000000001c0947 */ /* 0x000fea0003800000 */
[----:B------:R-:W1:Y:S01]  /*2a410*/  S2R R3, SR_TID.X ;  /* 0x0000000000037919 */ /* 0x000e620000002100 */
[----:B0-----:R-:W-:-:S04]  /*2a420*/  MOV R2, 0xa800 ;  /* 0x0000a80000027802 */ /* 0x001fc80000000f00 */
[----:B------:R2:W-:Y:S01]  /*2a430*/  SYNCS.ARRIVE.TRANS64 RZ, [R0+URZ+0x36830], R2 ;  /* 0x0368300200ff79a7 */ /* 0x0005e2000800003f */
[----:B-1----:R-:W-:-:S04]  /*2a440*/  LOP3.LUT R3, R3, 0x1f, RZ, 0xc0, !PT ;  /* 0x0000001f03037812 */ /* 0x002fc800078ec0ff */
[----:B------:R-:W-:-:S13]  /*2a450*/  ISETP.NE.AND P0, PT, R3, RZ, PT ;  /* 0x000000ff0300720c */ /* 0x000fda0003f05270 */
[----:B--2---:R-:W-:Y:S05]  /*2a460*/  @!P0 BRA `(.L_x_2813) ;  /* 0x0000000000048947 */ /* 0x004fea0003800000 */
[----:B------:R-:W-:Y:S01]  /*2a470*/  BPT.TRAP 0x1 ;  /* 0x000000040000795c */ /* 0x000fe20000300000 */
.L_x_2813:
[----:B------:R-:W2:Y:S04]  /*2a480*/  LDL R4, [R1+0x8] ;  /* 0x0000080001047983 */ /* 0x000ea80000100800 */
[----:B------:R-:W3:Y:S04]  /*2a490*/  LDL R3, [R1+0x18] ;  /* 0x0000180001037983 */ /* 0x000ee80000100800 */
[----:B0-----:R-:W4:Y:S01]  /*2a4a0*/  LDL.LU R2, [R1+0x20] ;  /* 0x0000200001027983 */ /* 0x001f220000300800 */
        /* <DEDUP_REMOVED lines=32> */
.L_x_2809:
[----:B------:R-:W2:Y:S04]  /*2a6b0*/  LDL.LU R3, [R1+0x4c] ;  /* 0x00004c0001037983 */ /* 0x000ea80000300800 */
[----:B------:R-:W3:Y:S04]  /*2a6c0*/  LDL.LU R5, [R1+0x34] ;  /* 0x0000340001057983 */ /* 0x000ee80000300800 */
[----:B0-----:R-:W4:Y:S01]  /*2a6d0*/  LDL.LU R4, [R1+0x54] ;  /* 0x0000540001047983 */ /* 0x001f220000300800 */
        /* <DEDUP_REMOVED lines=9> */
[----:B--2---:R-:W-:Y:S02]  /*2a770*/  SHF.R.S32.HI R0, RZ, 0x1f, R3 ;  /* 0x0000001fff007819 */ /* 0x004fe40000011403 */
[----:B---3--:R-:W-:-:S03]  /*2a780*/  SEL R5, R5, RZ, !P0 ;  /* 0x000000ff05057207 */ /* 0x008fc60004000000 */
[----:B------:R-:W-:Y:S01]  /*2a790*/  IMAD R0, R0, UR4, RZ ;  /* 0x0000000400007c24 */ /* 0x000fe2000f8e02ff */
[----:B----4-:R-:W-:-:S03]  /*2a7a0*/  SEL R4, R4, RZ, !P0 ;  /* 0x000000ff04047207 */ /* 0x010fc60004000000 */
        /* <DEDUP_REMOVED lines=24> */
.L_x_2815:
[----:B------:R-:W-:Y:S05]  /*2a930*/  BSYNC B6 ;  /* 0x0000000000067941 */ /* 0x000fea0003800000 */
.L_x_2814:
[----:B0-----:R-:W2:Y:S01]  /*2a940*/  LDL.LU R0, [R1+0x4c] ;  /* 0x00004c0001007983 */ /* 0x001ea20000300800 */
[----:B------:R-:W-:Y:S01]  /*2a950*/  ULDC.64 UR4, c[0x0][0x2d8] ;  /* 0x0000b60000047ab9 */ /* 0x000fe20000000a00 */
[----:B------:R-:W0:Y:S01]  /*2a960*/  LDC R7, c[0x0][0x448] ;  /* 0x00011200ff077b82 */ /* 0x000e220000000800 */
[----:B------:R-:W-:Y:S01]  /*2a970*/  ULDC.64 UR6, c[0x0][0x280] ;  /* 0x0000a00000067ab9 */ /* 0x000fe20000000a00 */
[----:B------:R-:W3:Y:S04]  /*2a980*/  LDL.LU R4, [R1+0x38] ;  /* 0x0000380001047983 */ /* 0x000ee80000300800 */
[----:B------:R-:W3:Y:S04]  /*2a990*/  LDL.LU.64 R2, [R1+0x58] ;  /* 0x0000580001027983 */ /* 0x000ee80000300a00 */
[----:B------:R-:W4:Y:S04]  /*2a9a0*/  LDL.LU R5, [R1+0x34] ;  /* 0x0000340001057983 */ /* 0x000f280000300800 */
[----:B------:R-:W4:Y:S01]  /*2a9b0*/  LDL R9, [R1+0x4] ;  /* 0x0000040001097983 */ /* 0x000f220000100800 */
[----:B------:R-:W1:Y:S01]  /*2a9c0*/  S2R R10, SR_TID.X ;  /* 0x00000000000a7919 */ /* 0x000e620000002100 */
[----:B------:R-:W1:Y:S01]  /*2a9d0*/  S2R R8, SR_TID.X ;  /* 0x0000000000087919 */ /* 0x000e620000002100 */
[----:B0-----:R-:W-:-:S13]  /*2a9e0*/  ISETP.NE.AND P0, PT, R7, 0x1, PT ;  /* 0x000000010700780c */ /* 0x001fda0003f05270 */
[----:B------:R-:W0:Y:S01]  /*2a9f0*/  @P0 LDC R6, c[0x0][0x450] ;  /* 0x00011400ff060b82 */ /* 0x000e220000000800 */
[----:B-1----:R-:W-:Y:S02]  /*2aa00*/  IMAD.SHL.U32 R10, R10, 0x8, RZ ;  /* 0x000000080a0a7824 */ /* 0x002fe400078e00ff */
[----:B------:R-:W-:-:S03]  /*2aa10*/  IMAD.SHL.U32 R8, R8, 0x8, RZ ;  /* 0x0000000808087824 */ /* 0x000fc600078e00ff */
[----:B------:R-:W-:-:S04]  /*2aa20*/  LOP3.LUT R10, R10, 0x38, RZ, 0xc0, !PT ;  /* 0x000000380a0a7812 */ /* 0x000fc800078ec0ff */
[C---:B------:R-:W-:Y:S02]  /*2aa30*/  LOP3.LUT R11, R10.reuse, 0x40, RZ, 0xfc, !PT ;  /* 0x000000400a0b7812 */ /* 0x040fe400078efcff */
[----:B------:R-:W-:Y:S02]  /*2aa40*/  LOP3.LUT R10, R10, 0x80, RZ, 0xfc, !PT ;  /* 0x000000800a0a7812 */ /* 0x000fe400078efcff */
[----:B------:R-:W-:Y:S02]  /*2aa50*/  LOP3.LUT R8, R8, 0x38, RZ, 0xc0, !PT ;  /* 0x0000003808087812 */ /* 0x000fe400078ec0ff */
[----:B---3--:R-:W-:Y:S02]  /*2aa60*/  MOV R3, R4 ;  /* 0x0000000400037202 */ /* 0x008fe40000000f00 */
[----:B------:R-:W1:Y:S01]  /*2aa70*/  S2R R4, SR_TID.X ;  /* 0x0000000000047919 */ /* 0x000e620000002100 */
[----:B------:R-:W-:-:S04]  /*2aa80*/  IMAD.WIDE.U32 R2, R16, UR4, R2 ;  /* 0x0000000410027c25 */ /* 0x000fc8000f8e0002 */
[----:B------:R-:W-:Y:S01]  /*2aa90*/  IMAD R3, R16, UR5, R3 ;  /* 0x0000000510037c24 */ /* 0x000fe2000f8e0203 */
[----:B------:R-:W-:Y:S02]  /*2aaa0*/  ULDC.64 UR4, c[0x0][0x2e0] ;  /* 0x0000b80000047ab9 */ /* 0x000fe40000000a00 */
[----:B--2---:R-:W-:Y:S02]  /*2aab0*/  IMAD R0, R0, UR4, RZ ;  /* 0x0000000400007c24 */ /* 0x004fe4000f8e02ff */
[----:B----4-:R-:W-:-:S04]  /*2aac0*/  IMAD.WIDE.U32 R2, R5, UR4, R2 ;  /* 0x0000000405027c25 */ /* 0x010fc8000f8e0002 */
[----:B------:R-:W-:Y:S01]  /*2aad0*/  IMAD R0, R5, UR5, R0 ;  /* 0x0000000505007c24 */ /* 0x000fe2000f8e0200 */
[----:B------:R-:W-:-:S03]  /*2aae0*/  ULDC.64 UR4, c[0x0][0x2d0] ;  /* 0x0000b40000047ab9 */ /* 0x000fc60000000a00 */
[----:B------:R-:W-:Y:S01]  /*2aaf0*/  IMAD.IADD R3, R3, 0x1, R0 ;  /* 0x0000000103037824 */ /* 0x000fe200078e0200 */
[----:B-1----:R-:W-:-:S04]  /*2ab00*/  LOP3.LUT R4, R4, 0x7f, RZ, 0xc0, !PT ;  /* 0x0000007f04047812 */ /* 0x002fc800078ec0ff */
[----:B------:R-:W-:Y:S02]  /*2ab10*/  SHF.R.U32.HI R5, RZ, 0x3, R4 ;  /* 0x00000003ff057819 */ /* 0x000fe40000011604 */
[----:B------:R-:W1:Y:S02]  /*2ab20*/  S2R R4, SR_TID.X ;  /* 0x0000000000047919 */ /* 0x000e640000002100 */
[----:B-1----:R-:W-:-:S05]  /*2ab30*/  IMAD.SHL.U32 R4, R4, 0x10, RZ ;  /* 0x0000001004047824 */ /* 0x002fca00078e00ff */
[----:B------:R-:W-:Y:S02]  /*2ab40*/  LOP3.LUT R4, R5, 0x70, R4, 0xf8, !PT ;  /* 0x0000007005047812 */ /* 0x000fe400078ef804 */
[----:B------:R-:W1:Y:S03]  /*2ab50*/  @P0 LDC R5, c[0x0][0x44c] ;  /* 0x00011300ff050b82 */ /* 0x000e660000000800 */
[----:B------:R-:W-:-:S04]  /*2ab60*/  IMAD R4, R9, 0x80, R4 ;  /* 0x0000008009047824 */ /* 0x000fc800078e0204 */
        /* <DEDUP_REMOVED lines=9> */
[----:B------:R-:W-:-:S04]  /*2ac00*/  ULDC.64 UR4, c[0x0][0x2c8] ;  /* 0x0000b20000047ab9 */ /* 0x000fc80000000a00 */
[----:B------:R-:W-:Y:S02]  /*2ac10*/  IADD3 R3, R3, R0, RZ ;  /* 0x0000000003037210 */ /* 0x000fe40007ffe0ff */
        /* <DEDUP_REMOVED lines=9> */
[----:B------:R-:W-:Y:S02]  /*2acb0*/  ISETP.GE.AND P2, PT, R8, UR4, PT ;  /* 0x0000000408007c0c */ /* 0x000fe4000bf46270 */
[----:B------:R-:W-:Y:S01]  /*2acc0*/  ISETP.GE.AND P1, PT, R11, UR4, PT ;  /* 0x000000040b007c0c */ /* 0x000fe2000bf26270 */
[----:B------:R-:W-:Y:S01]  /*2acd0*/  UMOV UR4, 0xffffffff ;  /* 0xffffffff00047882 */ /* 0x000fe20000000000 */
[----:B------:R-:W-:-:S02]  /*2ace0*/  LEA.HI.X R3, R2, UR7, R0, 0x1, P3 ;  /* 0x0000000702037c11 */ /* 0x000fc400098f0c00 */
[----:B0-----:R-:W-:Y:S09]  /*2acf0*/  BRA.DIV UR4, `(.L_x_2816) ;  /* 0x0000005604fc7947 */ /* 0x001ff2000b800000 */
[----:B------:R-:W0:Y:S01]  /*2ad00*/  S2R R6, SR_TID.X ;  /* 0x0000000000067919 */ /* 0x000e220000002100 */
[----:B------:R-:W2:Y:S01]  /*2ad10*/  LDL.LU R8, [R1+0x4] ;  /* 0x0000040001087983 */ /* 0x000ea20000300800 */
[----:B0-----:R-:W-:-:S04]  /*2ad20*/  LOP3.LUT R6, R6, 0x7f, RZ, 0xc0, !PT ;  /* 0x0000007f06067812 */ /* 0x001fc800078ec0ff */
[----:B------:R-:W-:Y:S02]  /*2ad30*/  SHF.R.U32.HI R9, RZ, 0x3, R6 ;  /* 0x00000003ff097819 */ /* 0x000fe40000011606 */
[----:B------:R-:W3:Y:S01]  /*2ad40*/  LDL.LU R6, [R1+0x50] ;  /* 0x0000500001067983 */ /* 0x000ee20000300800 */
[----:B------:R-:W0:Y:S02]  /*2ad50*/  S2R R11, SR_TID.X ;  /* 0x00000000000b7919 */ /* 0x000e240000002100 */
[----:B0-----:R-:W-:-:S04]  /*2ad60*/  SHF.L.U32 R11, R11, 0x3, RZ ;  /* 0x000000030b0b7819 */ /* 0x001fc800000006ff */
[----:B------:R-:W-:Y:S01]  /*2ad70*/  LOP3.LUT R11, R11, 0x38, RZ, 0xc0, !PT ;  /* 0x000000380b0b7812 */ /* 0x000fe200078ec0ff */
[----:B--2---:R-:W-:-:S04]  /*2ad80*/  IMAD R0, R8, 0x80, R9 ;  /* 0x0000008008007824 */ /* 0x004fc800078e0209 */
        /* <DEDUP_REMOVED lines=80> */
.L_x_2976:
        /* <DEDUP_REMOVED lines=15> */
.L_x_2818:
[----:B------:R-:W-:Y:S05]  /*2b380*/  BSYNC B0 ;  /* 0x0000000000007941 */ /* 0x000fea0003800000 */
.L_x_2817:
[----:B------:R-:W-:Y:S01]  /*2b390*/  NOP ;  /* 0x0000000000007918 */ /* 0x000fe20000000000 */
[----:B------:R-:W-:Y:S01]  /*2b3a0*/  PLOP3.LUT P0, PT, PT, PT, PT, 0x80, 0x0 ;  /* 0x000000000000781c */ /* 0x000fe20003f0f070 */
[----:B------:R-:W-:-:S12]  /*2b3b0*/  VIADD R11, R18, 0x36800 ;  /* 0x00036800120b7836 */ /* 0x000fd80000000000 */
.L_x_2819:
        /* <DEDUP_REMOVED lines=10> */
[----:B------:R-:W-:-:S04]  /*2b460*/  LOP3.LUT R0, R0, 0xfffffffe, RZ, 0xc0, !PT ;  /* 0xfffffffe00007812 */ /* 0x000fc800078ec0ff */
[----:B------:R-:W-:-:S04]  /*2b470*/  IADD3 R0, R2, -R0, RZ ;  /* 0x8000000002007210 */ /* 0x000fc80007ffe0ff */
[----:B------:R-:W-:Y:S01]  /*2b480*/  SHF.L.U32 R0, R0, 0x1f, RZ ;  /* 0x0000001f00007819 */ /* 0x000fe200000006ff */
[----:B------:R-:W-:Y:S01]  /*2b490*/  NOP ;  /* 0x0000000000007918 */ /* 0x000fe20000000000 */
[----:B------:R4:W-:Y:S01]  /*2b4a0*/  SYNCS.ARRIVE.TRANS64.A1T0 RZ, [R18+URZ+0x36800], RZ ;  /* 0x036800ff12ff79a7 */ /* 0x0009e2000810003f */
[----:B------:R-:W-:Y:S01]  /*2b4b0*/  BSSY B0, `(.L_x_2820) ;  /* 0x0000003000007945 */ /* 0x000fe20003800000 */
[----:B------:R-:W5:Y:S03]  /*2b4c0*/  SYNCS.PHASECHK.TRANS64.TRYWAIT P0, [R18+URZ+0x36820], R0 ;  /* 0x03682000120075a7 */ /* 0x000f66000800017f */
[----:B----45:R-:W-:Y:S05]  /*2b4d0*/  @!P0 BRA `(.L_x_2821) ;  /* 0x0000005800fc8947 */ /* 0x030fea0003800000 */
.L_x_2977:
[----:B------:R-:W-:Y:S05]  /*2b4e0*/  BSYNC B0 ;  /* 0x0000000000007941 */ /* 0x000fea0003800000 */
.L_x_2820:
        /* <DEDUP_REMOVED lines=54> */
.L_x_2828:
[----:B------:R-:W-:Y:S01]  /*2b850*/  IMAD R3, R8, 0x8, R18 ;  /* 0x0000000808037824 */ /* 0x000fe200078e0212 */
[----:B------:R-:W-:Y:S01]  /*2b860*/  SHF.L.U32 R2, R10, 0x1f, RZ ;  /* 0x0000001f0a027819 */ /* 0x000fe200000006ff */
[----:B------:R-:W-:Y:S03]  /*2b870*/  BSSY B3, `(.L_x_2829) ;  /* 0x0000003000037945 */ /* 0x000fe60003800000 */
[----:B------:R-:W1:Y:S02]  /*2b880*/  SYNCS.PHASECHK.TRANS64.TRYWAIT P0, [R3+URZ+0x36840], R2 ;  /* 0x03684002030075a7 */ /* 0x000e64000800017f */
[----:B-1----:R-:W-:Y:S05]  /*2b890*/  @!P0 BRA `(.L_x_2830) ;  /* 0x0000005800208947 */ /* 0x002fea0003800000 */
.L_x_2978:
[----:B------:R-:W-:Y:S05]  /*2b8a0*/  BSYNC B3 ;  /* 0x0000000000037941 */ /* 0x000fea0003800000 */
.L_x_2829:
        /* <DEDUP_REMOVED lines=12> */
.L_x_2832:
[----:B------:R-:W-:Y:S05]  /*2b970*/  BSYNC B3 ;  /* 0x0000000000037941 */ /* 0x000fea0003800000 */
.L_x_2831:
[----:B-1----:R-:W2:Y:S01]  /*2b980*/  LDL R2, [R1+0x18] ;  /* 0x0000180001027983 */ /* 0x002ea20000100800 */
[----:B------:R-:W-:Y:S01]  /*2b990*/  MOV R14, RZ ;  /* 0x000000ff000e7202 */ /* 0x000fe20000000f00 */
[----:B------:R-:W-:Y:S01]  /*2b9a0*/  IMAD R6, R8, 0xa800, R18 ;  /* 0x0000a80008067824 */ /* 0x000fe200078e0212 */
[----:B------:R-:W-:Y:S01]  /*2b9b0*/  UIADD3 UR4, UP0, UR36, 0x370, URZ ;  /* 0x0000037024047890 */ /* 0x000fe2000ff1e03f */
        /* <DEDUP_REMOVED lines=8> */
.L_x_2833:
        /* <DEDUP_REMOVED lines=16> */
.L_x_2834:
        /* <DEDUP_REMOVED lines=12> */
[----:B------:R-:W-:Y:S01]  /*2bc00*/  UMOV UR6, 0x0 ;  /* 0x0000000000067882 */ /* 0x000fe20000000000 */
[----:B------:R-:W-:Y:S01]  /*2bc10*/  IADD3 R5, R6, 0x28400, RZ ;  /* 0x0002840006057810 */ /* 0x000fe20007ffe0ff */
[----:B------:R-:W-:Y:S01]  /*2bc20*/  UMOV UR7, 0x14f00000 ;  /* 0x14f0000000077882 */ /* 0x000fe20000000000 */
[----:B------:R-:W-:-:S15]  /*2bc30*/  R2UR UR10, R15 ;  /* 0x000000000f0a72ca */ /* 0x000fde00000e0000 */
.L_x_2835:
        /* <DEDUP_REMOVED lines=16> */
.L_x_2979:
[----:B------:R-:W-:Y:S05]  /*2bd40*/  BSYNC B3 ;  /* 0x0000000000037941 */ /* 0x000fea0003800000 */
.L_x_2836:
        /* <DEDUP_REMOVED lines=12> */
.L_x_2839:
[----:B------:R-:W-:Y:S05]  /*2be10*/  BSYNC B3 ;  /* 0x0000000000037941 */ /* 0x000fea0003800000 */
.L_x_2838:
        /* <DEDUP_REMOVED lines=13> */
.L_x_2840:
        /* <DEDUP_REMOVED lines=15> */
.L_x_2841:
        /* <DEDUP_REMOVED lines=15> */
.L_x_2842:
        /* <DEDUP_REMOVED lines=12> */
.L_x_2827:
[----:B------:R-:W-:Y:S05]  /*2c190*/  BSYNC B1 ;  /* 0x0000000000017941 */ /* 0x000fea0003800000 */
.L_x_2826:
[----:B0-----:R-:W2:Y:S01]  /*2c1a0*/  LDL.LU R0, [R1+0x48] ;  /* 0x0000480001007983 */ /* 0x001ea20000300800 */
[----:B------:R-:W-:-:S03]  /*2c1b0*/  IMAD.MOV.U32 R19, RZ, RZ, R8 ;  /* 0x000000ffff137224 */ /* 0x000fc600078e0008 */
[----:B------:R0:W-:Y:S02]  /*2c1c0*/  STL [R1+0x14], R10 ;  /* 0x0000140a01007387 */ /* 0x0001e40000100800 */
[----:B0-2---:R-:W-:-:S07]  /*2c1d0*/  IADD3 R0, R0, -0x3, RZ ;  /* 0xfffffffd00007810 */ /* 0x005fce0007ffe0ff */
.L_x_2825:
[----:B------:R-:W-:Y:S05]  /*2c1e0*/  BSYNC B2 ;  /* 0x0000000000027941 */ /* 0x000fea0003800000 */
.L_x_2824:
[----:B------:R-:W-:Y:S01]  /*2c1f0*/  VIADD R9, R9, 0xfffffffe ;  /* 0xfffffffe09097836 */ /* 0x000fe20000000000 */
[----:B------:R-:W-:-:S04]  /*2c200*/  LOP3.LUT R7, RZ, R7, RZ, 0x33, !PT ;  /* 0x00000007ff077212 */ /* 0x000fc800078e33ff */
[----:B------:R-:W-:-:S13]  /*2c210*/  ISETP.NE.AND P0, PT, R9, R7, PT ;  /* 0x000000070900720c */ /* 0x000fda0003f05270 */
[----:B------:R-:W-:Y:S05]  /*2c220*/  @!P0 BRA `(.L_x_2823) ;  /* 0x0000001400c48947 */ /* 0x000fea0003800000 */
[----:B------:R-:W-:-:S07]  /*2c230*/  IMAD.MOV.U32 R9, RZ, RZ, R17 ;  /* 0x000000ffff097224 */ /* 0x000fce00078e0011 */
.L_x_2877:
        /* <DEDUP_REMOVED lines=22> */
[----:B0-----:R-:W-:Y:S01]  /*2c3a0*/  @P0 IMAD.HI.U32 R6, R0, R2, RZ ;  /* 0x0000000200060227 */ /* 0x001fe200078e00ff */
[----:B------:R-:W-:-:S04]  /*2c3b0*/  MOV R2, R0 ;  /* 0x0000000000027202 */ /* 0x000fc80000000f00 */
        /* <DEDUP_REMOVED lines=11> */
.L_x_2845:
[----:B------:R-:W-:Y:S01]  /*2c470*/  IMAD R3, R4, 0x8, R18 ;  /* 0x0000000804037824 */ /* 0x000fe200078e0212 */
[----:B------:R-:W-:Y:S01]  /*2c480*/  SHF.L.U32 R2, R5, 0x1f, RZ ;  /* 0x0000001f05027819 */ /* 0x000fe200000006ff */
[----:B------:R-:W-:Y:S03]  /*2c490*/  BSSY B2, `(.L_x_2846) ;  /* 0x0000003000027945 */ /* 0x000fe60003800000 */
[----:B------:R-:W1:Y:S02]  /*2c4a0*/  SYNCS.PHASECHK.TRANS64.TRYWAIT P0, [R3+URZ+0x36840], R2 ;  /* 0x03684002030075a7 */ /* 0x000e64000800017f */
[----:B-1----:R-:W-:Y:S05]  /*2c4b0*/  @!P0 BRA `(.L_x_2847) ;  /* 0x0000004c00408947 */ /* 0x002fea0003800000 */
.L_x_2980:
[----:B------:R-:W-:Y:S05]  /*2c4c0*/  BSYNC B2 ;  /* 0x0000000000027941 */ /* 0x000fea0003800000 */
.L_x_2846:
        /* <DEDUP_REMOVED lines=12> */
.L_x_2849:
[----:B------:R-:W-:Y:S05]  /*2c590*/  BSYNC B2 ;  /* 0x0000000000027941 */ /* 0x000fea0003800000 */
.L_x_2848:
[----:B-1----:R-:W2:Y:S01]  /*2c5a0*/  LDL R2, [R1+0x18] ;  /* 0x0000180001027983 */ /* 0x002ea20000100800 */
[----:B------:R-:W-:Y:S01]  /*2c5b0*/  IMAD.MOV.U32 R10, RZ, RZ, RZ ;  /* 0x000000ffff0a7224 */ /* 0x000fe200078e00ff */
[----:B------:R-:W-:Y:S01]  /*2c5c0*/  UIADD3 UR4, UP0, UR36, 0x370, URZ ;  /* 0x0000037024047890 */ /* 0x000fe2000ff1e03f */
[----:B------:R-:W-:Y:S01]  /*2c5d0*/  IMAD R7, R4, 0xa800, R18 ;  /* 0x0000a80004077824 */ /* 0x000fe200078e0212 */
[----:B------:R-:W-:Y:S01]  /*2c5e0*/  PLOP3.LUT P0, PT, PT, PT, PT, 0x80, 0x0 ;  /* 0x000000000000781c */ /* 0x000fe20003f0f070 */
[----:B------:R-:W-:Y:S01]  /*2c5f0*/  UMOV UR6, 0x0 ;  /* 0x0000000000067882 */ /* 0x000fe20000000000 */
[----:B------:R-:W-:Y:S01]  /*2c600*/  R2UR UR10, R10 ;  /* 0x000000000a0a72ca */ /* 0x000fe200000e0000 */
[----:B0-----:R-:W-:Y:S01]  /*2c610*/  VIADD R8, R7, 0x21400 ;  /* 0x0002140007087836 */ /* 0x001fe20000000000 */
[----:B------:R-:W-:Y:S01]  /*2c620*/  IADD3 R3, R3, 0x36830, RZ ;  /* 0x0003683003037810 */ /* 0x000fe20007ffe0ff */
[----:B------:R-:W-:Y:S01]  /*2c630*/  UIADD3.X UR5, URZ, UR37, URZ, UP0, !UPT ;  /* 0x000000253f057290 */ /* 0x000fe200087fe43f */
[----:B------:R-:W-:Y:S01]  /*2c640*/  UMOV UR7, 0x14f00000 ;  /* 0x14f0000000077882 */ /* 0x000fe20000000000 */
[----:B--2---:R-:W-:-:S10]  /*2c650*/  IMAD R2, R6, 0x70, R2 ;  /* 0x0000007006027824 */ /* 0x004fd400078e0202 */
.L_x_2850:
        /* <DEDUP_REMOVED lines=16> */
.L_x_2851:
        /* <DEDUP_REMOVED lines=16> */
.L_x_2852:
        /* <DEDUP_REMOVED lines=16> */
.L_x_2981:
[----:B------:R-:W-:Y:S05]  /*2c960*/  BSYNC B2 ;  /* 0x0000000000027941 */ /* 0x000fea0003800000 */
.L_x_2853:
        /* <DEDUP_REMOVED lines=11> */
.L_x_2856:
[----:B------:R-:W-:Y:S05]  /*2ca20*/  BSYNC B2 ;  /* 0x0000000000027941 */ /* 0x000fea0003800000 */
.L_x_2855:
        /* <DEDUP_REMOVED lines=12> */
.L_x_2857:
        /* <DEDUP_REMOVED lines=15> */
.L_x_2858:
        /* <DEDUP_REMOVED lines=15> */
.L_x_2859:
        /* <DEDUP_REMOVED lines=12> */
.L_x_2844:
[----:B------:R-:W-:Y:S05]  /*2cd90*/  BSYNC B1 ;  /* 0x0000000000017941 */ /* 0x000fea0003800000 */
.L_x_2843:
        /* <DEDUP_REMOVED lines=22> */
[----:B-1----:R-:W-:Y:S01]  /*2cf00*/  @P0 IMAD.HI.U32 R7, R6, R2, RZ ;  /* 0x0000000206070227 */ /* 0x002fe200078e00ff */
        /* <DEDUP_REMOVED lines=12> */
.L_x_2862:
[----:B------:R-:W-:Y:S01]  /*2cfd0*/  IMAD R2, R19, 0x8, R18 ;  /* 0x0000000813027824 */ /* 0x000fe200078e0212 */
[----:B------:R-:W-:Y:S01]  /*2cfe0*/  SHF.L.U32 R3, R10, 0x1f, RZ ;  /* 0x0000001f0a037819 */ /* 0x000fe200000006ff */
[----:B------:R-:W-:Y:S03]  /*2cff0*/  BSSY B2, `(.L_x_2863) ;  /* 0x0000003000027945 */ /* 0x000fe60003800000 */
[----:B------:R-:W2:Y:S02]  /*2d000*/  SYNCS.PHASECHK.TRANS64.TRYWAIT P0, [R2+URZ+0x36840], R3 ;  /* 0x03684003020075a7 */ /* 0x000ea4000800017f */
[----:B--2---:R-:W-:Y:S05]  /*2d010*/  @!P0 BRA `(.L_x_2864) ;  /* 0x0000004000908947 */ /* 0x004fea0003800000 */
.L_x_2982:
[----:B------:R-:W-:Y:S05]  /*2d020*/  BSYNC B2 ;  /* 0x0000000000027941 */ /* 0x000fea0003800000 */
.L_x_2863:
        /* <DEDUP_REMOVED lines=12> */
.L_x_2866:
[----:B------:R-:W-:Y:S05]  /*2d0f0*/  BSYNC B2 ;  /* 0x0000000000027941 */ /* 0x000fea0003800000 */
.L_x_2865:
[----:B--2---:R-:W2:Y:S01]  /*2d100*/  LDL R2, [R1+0x18] ;  /* 0x0000180001027983 */ /* 0x004ea20000100800 */
[----:B------:R-:W-:Y:S01]  /*2d110*/  IMAD.MOV.U32 R14, RZ, RZ, RZ ;  /* 0x000000ffff0e7224 */ /* 0x000fe200078e00ff */
[C---:B------:R-:W-:Y:S01]  /*2d120*/  LEA R3, R19.reuse, R11, 0x3 ;  /* 0x0000000b13037211 */ /* 0x040fe200078e18ff */
[----:B------:R-:W-:Y:S01]  /*2d130*/  IMAD R8, R19, 0xa800, R18 ;  /* 0x0000a80013087824 */ /* 0x000fe200078e0212 */
[----:B------:R-:W-:Y:S01]  /*2d140*/  UIADD3 UR4, UP0, UR36, 0x370, URZ ;  /* 0x0000037024047890 */ /* 0x000fe2000ff1e03f */
[----:B------:R-:W-:Y:S01]  /*2d150*/  PLOP3.LUT P0, PT, PT, PT, PT, 0x80, 0x0 ;  /* 0x000000000000781c */ /* 0x000fe20003f0f070 */
[----:B------:R-:W-:Y:S01]  /*2d160*/  UMOV UR6, 0x0 ;  /* 0x0000000000067882 */ /* 0x000fe20000000000 */
[----:B------:R-:W-:Y:S01]  /*2d170*/  R2UR UR10, R14 ;  /* 0x000000000e0a72ca */ /* 0x000fe200000e0000 */
[----:B------:R-:W-:Y:S01]  /*2d180*/  VIADD R3, R3, 0x30 ;  /* 0x0000003003037836 */ /* 0x000fe20000000000 */
[----:B------:R-:W-:Y:S01]  /*2d190*/  UIADD3.X UR5, URZ, UR37, URZ, UP0, !UPT ;  /* 0x000000253f057290 */ /* 0x000fe200087fe43f */
[----:B0-----:R-:W-:Y:S01]  /*2d1a0*/  VIADD R10, R8, 0x21400 ;  /* 0x00021400080a7836 */ /* 0x001fe20000000000 */
[----:B------:R-:W-:Y:S01]  /*2d1b0*/  UMOV UR7, 0x14f00000 ;  /* 0x14f0000000077882 */ /* 0x000fe20000000000 */
[----:B--2---:R-:W-:-:S10]  /*2d1c0*/  IMAD R2, R7, 0x70, R2 ;  /* 0x0000007007027824 */ /* 0x004fd400078e0202 */
.L_x_2867:
        /* <DEDUP_REMOVED lines=16> */
.L_x_2868:
        /* <DEDUP_REMOVED lines=16> */
.L_x_2869:
        /* <DEDUP_REMOVED lines=15> */
.L_x_2983:
[----:B------:R-:W-:Y:S05]  /*2d4c0*/  BSYNC B2 ;  /* 0x0000000000027941 */ /* 0x000fea0003800000 */
.L_x_2870:
        /* <DEDUP_REMOVED lines=11> */
.L_x_2873:
[----:B------:R-:W-:Y:S05]  /*2d580*/  BSYNC B2 ;  /* 0x0000000000027941 */ /* 0x000fea0003800000 */
.L_x_2872:
        /* <DEDUP_REMOVED lines=10> */
[----:B--2---:R-:W-:Y:S01]  /*2d630*/  IMAD R3, R3, 0x70, R5 ;  /* 0x0000007003037824 */ /* 0x004fe200078e0205 */
[----:B------:R-:W-:-:S10]  /*2d640*/  IADD3 R5, R4, 0x400, RZ ;  /* 0x0000040004057810 */ /* 0x000fd40007ffe0ff */
.L_x_2874:
        /* <DEDUP_REMOVED lines=15> */
.L_x_2875:
        /* <DEDUP_REMOVED lines=15> */
.L_x_2876:
        /* <DEDUP_REMOVED lines=12> */
.L_x_2861:
[----:B------:R-:W-:Y:S05]  /*2d8f0*/  BSYNC B1 ;  /* 0x0000000000017941 */ /* 0x000fea0003800000 */
.L_x_2860:
[----:B------:R-:W2:Y:S01]  /*2d900*/  LDL R2, [R1+0x30] ;  /* 0x0000300001027983 */ /* 0x000ea20000100800 */
[----:B------:R-:W-:Y:S01]  /*2d910*/  VIADD R0, R0, 0xfffffffe ;  /* 0xfffffffe00007836 */ /* 0x000fe20000000000 */
[----:B--2---:R-:W-:-:S13]  /*2d920*/  ISETP.GT.AND P0, PT, R6, R2, PT ;  /* 0x000000020600720c */ /* 0x004fda0003f04270 */
[----:B------:R-:W-:Y:S05]  /*2d930*/  @P0 BRA `(.L_x_2877) ;  /* 0xffffffe800400947 */ /* 0x000fea000383ffff */
.L_x_2823:
[----:B------:R-:W-:Y:S05]  /*2d940*/  BSYNC B0 ;  /* 0x0000000000007941 */ /* 0x000fea0003800000 */
.L_x_2822:
        /* <DEDUP_REMOVED lines=18> */
.L_x_2879:
[----:B------:R-:W-:Y:S05]  /*2da70*/  BSYNC B0 ;  /* 0x0000000000007941 */ /* 0x000fea0003800000 */
.L_x_2878:
        /* <DEDUP_REMOVED lines=11> */
.L_x_2984:
[----:B------:R-:W-:Y:S05]  /*2db30*/  BSYNC B1 ;  /* 0x0000000000017941 */ /* 0x000fea0003800000 */
.L_x_2882:
        /* <DEDUP_REMOVED lines=9> */
.L_x_2885:
[----:B------:R-:W-:Y:S05]  /*2dbd0*/  BSYNC B1 ;  /* 0x0000000000017941 */ /* 0x000fea0003800000 */
.L_x_2884:
        /* <DEDUP_REMOVED lines=12> */
.L_x_2886:
        /* <DEDUP_REMOVED lines=15> */
.L_x_2887:
        /* <DEDUP_REMOVED lines=15> */
.L_x_2888:
        /* <DEDUP_REMOVED lines=10> */
.L_x_2881:
[----:B------:R-:W-:Y:S05]  /*2df20*/  BSYNC B0 ;  /* 0x0000000000007941 */ /* 0x000fea0003800000 */
.L_x_2880:
[----:B------:R-:W3:Y:S01]  /*2df30*/  LDL.LU R4, [R1+0x14] ;  /* 0x0000140001047983 */ /* 0x000ee20000300800 */
[----:B------:R-:W-:-:S05]  /*2df40*/  VIADD R19, R19, 0x1 ;  /* 0x0000000113137836 */ /* 0x000fca0000000000 */
[----:B------:R-:W-:-:S04]  /*2df50*/  ISETP.NE.AND P0, PT, R19, 0x2, PT ;  /* 0x000000021300780c */ /* 0x000fc80003f05270 */
[----:B------:R-:W-:Y:S02]  /*2df60*/  SEL R0, RZ, 0x1, P0 ;  /* 0x00000001ff007807 */ /* 0x000fe40000000000 */
[----:B------:R-:W-:Y:S02]  /*2df70*/  SEL R19, R19, RZ, P0 ;  /* 0x000000ff13137207 */ /* 0x000fe40000000000 */
[----:B---3--:R-:W-:-:S05]  /*2df80*/  LOP3.LUT R4, R4, R0, RZ, 0x3c, !PT ;  /* 0x0000000004047212 */ /* 0x008fca00078e3cff */
[----:B------:R3:W-:Y:S02]  /*2df90*/  STL [R1+0x14], R4 ;  /* 0x0000140401007387 */ /* 0x0007e40000100800 */
.L_x_2802:
[----:B------:R-:W-:Y:S05]  /*2dfa0*/  BSYNC B7 ;  /* 0x0000000000077941 */ /* 0x000fea0003800000 */
.L_x_2800:
[----:B0-----:R-:W4:Y:S02]  /*2dfb0*/  LDL R0, [R1+0x20] ;  /* 0x0000200001007983 */ /* 0x001f240000100800 */
[----:B----4-:R-:W-:-:S13]  /*2dfc0*/  LOP3.LUT P0, RZ, R0, 0x2, RZ, 0xc0, !PT ;  /* 0x0000000200ff7812 */ /* 0x010fda000780c0ff */
[----:B------:R-:W-:Y:S05]  /*2dfd0*/  @!P0 BRA `(.L_x_2889) ;  /* 0x00000000002c8947 */ /* 0x000fea0003800000 */
[----:B------:R-:W-:Y:S05]  /*2dfe0*/  WARPSYNC.ALL ;  /* 0x0000000000007948 */ /* 0x000fea0003800000 */
[----:B------:R-:W0:Y:S08]  /*2dff0*/  S2UR UR5, SR_CgaCtaId ;  /* 0x00000000000579c3 */ /* 0x000e300000008800 */
[----:B------:R-:W-:Y:S06]  /*2e000*/  BAR.SYNC.DEFER_BLOCKING 0x5, 0x180 ;  /* 0x0146000000007b1d */ /* 0x000fec0000010000 */
[----:B------:R-:W-:-:S02]  /*2e010*/  UMOV UR4, 0x400 ;  /* 0x0000040000047882 */ /* 0x000fc40000000000 */
[----:B0-----:R-:W-:-:S06]  /*2e020*/  ULEA UR4, UR5, UR4, 0x18 ;  /* 0x0000000405047291 */ /* 0x001fcc000f8ec03f */
[----:B------:R-:W-:-:S05]  /*2e030*/  MOV R18, UR4 ;  /* 0x0000000400127c02 */ /* 0x000fca0008000f00 */
[----:B-123--:R-:W0:Y:S04]  /*2e040*/  LDS.128 R4, [R18+0x368d0] ;  /* 0x0368d00012047984 */ /* 0x00ee280000000c00 */
[----:B0-----:R1:W-:Y:S04]  /*2e050*/  STL.64 [R1], R4 ;  /* 0x0000000401007387 */ /* 0x0013e80000100a00 */
[----:B------:R1:W-:Y:S01]  /*2e060*/  STL.64 [R1+0x8], R6 ;  /* 0x0000080601007387 */ /* 0x0003e20000100a00 */
[----:B------:R-:W-:Y:S06]  /*2e070*/  BAR.ARV 0x4, 0x180 ;  /* 0x0106000000007b1d */ /* 0x000fec0000002000 */
[----:B------:R-:W-:Y:S05]  /*2e080*/  BRA `(.L_x_2890) ;  /* 0x0000001000347947 */ /* 0x000fea0003800000 */
.L_x_2889:
[----:B------:R-:W0:Y:S01]  /*2e090*/  S2R R16, SR_TID.X ;  /* 0x0000000000107919 */ /* 0x000e220000002100 */
[----:B------:R-:W-:Y:S01]  /*2e0a0*/  UMOV UR4, 0xffffffff ;  /* 0xffffffff00047882 */ /* 0x000fe20000000000 */
[----:B0-----:R-:W-:-:S04]  /*2e0b0*/  LOP3.LUT R16, R16, 0x1f, RZ, 0xc0, !PT ;  /* 0x0000001f10107812 */ /* 0x001fc800078ec0ff */
[----:B------:R-:W-:Y:S01]  /*2e0c0*/  ISETP.NE.AND P0, PT, R16, 0x1f, PT ;  /* 0x0000001f1000780c */ /* 0x000fe20003f05270 */
[----:B------:R-:W-:-:S12]  /*2e0d0*/  BRA.DIV UR4, `(.L_x_2891) ;  /* 0x00000032049c7947 */ /* 0x000fd8000b800000 */
[----:B------:R-:W4:Y:S01]  /*2e0e0*/  LDL.LU R2, [R1] ;  /* 0x0000000001027983 */ /* 0x000f220000300800 */
[----:B------:R-:W-:-:S03]  /*2e0f0*/  ULDC UR4, c[0x0][0xc3c] ;  /* 0x00030f0000047ab9 */ /* 0x000fc60000000800 */
[----:B------:R-:W5:Y:S01]  /*2e100*/  LDL R3, [R1+0xc] ;  /* 0x00000c0001037983 */ /* 0x000f620000100800 */
[----:B----4-:R-:W-:Y:S02]  /*2e110*/  IMAD.MOV.U32 R10, RZ, RZ, R2 ;  /* 0x000000ffff0a7224 */ /* 0x010fe400078e0002 */
[----:B-----5:R-:W-:-:S05]  /*2e120*/  IMAD.IADD R0, R3, 0x1, R16 ;  /* 0x0000000103007824 */ /* 0x020fca00078e0210 */
[----:B------:R-:W-:-:S13]  /*2e130*/  ISETP.GE.OR P1, PT, R0, UR4, !P0 ;  /* 0x0000000400007c0c */ /* 0x000fda000c726670 */
[----:B------:R-:W0:Y:S08]  /*2e140*/  @!P1 LDC.64 R2, c[0x0][0xc80] ;  /* 0x00032000ff029b82 */ /* 0x000e300000000a00 */
[----:B-1----:R-:W1:Y:S01]  /*2e150*/  @!P1 LDC.64 R6, c[0x0][0xc78] ;  /* 0x00031e00ff069b82 */ /* 0x002e620000000a00 */
[----:B0-----:R-:W-:-:S05]  /*2e160*/  @!P1 IMAD.WIDE R2, R0, 0x4, R2 ;  /* 0x0000000400029825 */ /* 0x001fca00078e0202 */
[----:B------:R1:W4:Y:S02]  /*2e170*/  @!P1 LDG.E R8, desc[UR60][R2.64] ;  /* 0x0000003c02089981 */ /* 0x000324000c1e1900 */
[----:B-1----:R-:W-:-:S06]  /*2e180*/  @!P1 IMAD.WIDE R2, R0, 0x4, R6 ;  /* 0x0000000400029825 */ /* 0x002fcc00078e0206 */
[----:B------:R-:W5:Y:S01]  /*2e190*/  @!P1 LDG.E R2, desc[UR60][R2.64] ;  /* 0x0000003c02029981 */ /* 0x000f62000c1e1900 */
[----:B------:R-:W-:Y:S01]  /*2e1a0*/  IMAD.MOV.U32 R6, RZ, RZ, RZ ;  /* 0x000000ffff067224 */ /* 0x000fe200078e00ff */
[C---:B------:R-:W-:Y:S01]  /*2e1b0*/  ISETP.GE.U32.AND P2, PT, R16.reuse, 0x2, PT ;  /* 0x000000021000780c */ /* 0x040fe20003f46070 */
[----:B---3--:R-:W-:Y:S01]  /*2e1c0*/  IMAD.MOV.U32 R4, RZ, RZ, RZ ;  /* 0x000000ffff047224 */ /* 0x008fe200078e00ff */
[C---:B------:R-:W-:Y:S01]  /*2e1d0*/  ISETP.GE.U32.AND P3, PT, R16.reuse, 0x4, PT ;  /* 0x000000041000780c */ /* 0x040fe20003f66070 */
[----:B--2---:R-:W-:Y:S01]  /*2e1e0*/  SHFL.IDX PT, R5, R10, RZ, 0x1f ;  /* 0x00001fff0a057589 */ /* 0x004fe200000e0000 */
[C---:B------:R-:W-:Y:S02]  /*2e1f0*/  ISETP.GE.U32.AND P4, PT, R16.reuse, 0x8, PT ;  /* 0x000000081000780c */ /* 0x040fe40003f86070 */
[----:B------:R-:W-:Y:S01]  /*2e200*/  ISETP.GE.U32.AND P5, PT, R16, 0x10, PT ;  /* 0x000000101000780c */ /* 0x000fe20003fa6070 */
[----:B------:R-:W-:Y:S01]  /*2e210*/  SHFL.IDX PT, R0, R10, 0x1, 0x1f ;  /* 0x00201f000a007f89 */ /* 0x000fe200000e0000 */
[----:B----4-:R-:W-:Y:S01]  /*2e220*/  @!P1 IMAD.MOV.U32 R4, RZ, RZ, R8 ;  /* 0x000000ffff049224 */ /* 0x010fe200078e0008 */
[----:B------:R-:W-:-:S02]  /*2e230*/  MOV R8, RZ ;  /* 0x000000ff00087202 */ /* 0x000fc40000000f00 */
[----:B-----5:R-:W-:Y:S02]  /*2e240*/  @!P1 MOV R6, R2 ;  /* 0x0000000200069202 */ /* 0x020fe40000000f00 */
        /* <DEDUP_REMOVED lines=18> */
.L_x_2994:
[----:B------:R-:W-:Y:S02]  /*2e370*/  ULDC UR4, c[0x0][0xc38] ;  /* 0x00030e0000047ab9 */ /* 0x000fe40000000800 */
[----:B------:R-:W-:-:S04]  /*2e380*/  IMAD.U32 R2, RZ, RZ, UR4 ;  /* 0x00000004ff027e24 */ /* 0x000fc8000f8e00ff */
[----:B-1----:R-:W-:-:S04]  /*2e390*/  IMAD R9, R9, R2, RZ ;  /* 0x0000000209097224 */ /* 0x002fc800078e02ff */
[----:B------:R-:W-:-:S05]  /*2e3a0*/  IMAD.IADD R0, R0, 0x1, R9 ;  /* 0x0000000100007824 */ /* 0x000fca00078e0209 */
[----:B------:R-:W-:-:S13]  /*2e3b0*/  ISETP.GT.AND P6, PT, R0, R5, PT ;  /* 0x000000050000720c */ /* 0x000fda0003fc4270 */
[----:B------:R-:W-:Y:S05]  /*2e3c0*/  @P6 BRA `(.L_x_2892) ;  /* 0x0000000000ac6947 */ /* 0x000fea0003800000 */
.L_x_2895:
        /* <DEDUP_REMOVED lines=15> */
[----:B-1----:R-:W-:Y:S01]  /*2e4c0*/  @!P6 IMAD.WIDE R2, R6, 0x4, R2 ;  /* 0x000000040602e825 */ /* 0x002fe200078e0202 */
[----:B------:R-:W-:-:S06]  /*2e4d0*/  MOV R6, RZ ;  /* 0x000000ff00067202 */ /* 0x000fcc0000000f00 */
        /* <DEDUP_REMOVED lines=20> */
.L_x_3002:
[----:B------:R-:W-:Y:S02]  /*2e620*/  ULDC UR4, c[0x0][0xc38] ;  /* 0x00030e0000047ab9 */ /* 0x000fe40000000800 */
[----:B------:R-:W-:-:S05]  /*2e630*/  MOV R2, UR4 ;  /* 0x0000000400027c02 */ /* 0x000fca0008000f00 */
[----:B-1----:R-:W-:-:S04]  /*2e640*/  IMAD R9, R9, R2, RZ ;  /* 0x0000000209097224 */ /* 0x002fc800078e02ff */
[----:B------:R-:W-:-:S05]  /*2e650*/  IMAD.IADD R0, R9, 0x1, R0 ;  /* 0x0000000109007824 */ /* 0x000fca00078e0200 */
[----:B------:R-:W-:-:S13]  /*2e660*/  ISETP.GT.AND P6, PT, R0, R5, PT ;  /* 0x000000050000720c */ /* 0x000fda0003fc4270 */
[----:B------:R-:W-:Y:S05]  /*2e670*/  @!P6 BRA `(.L_x_2895) ;  /* 0xfffffffc0054e947 */ /* 0x000fea000383ffff */
.L_x_2892:
        /* <DEDUP_REMOVED lines=12> */
.L_x_3007:
[----:B------:R-:W-:-:S13]  /*2e740*/  ISETP.NE.AND P0, PT, R0, RZ, PT ;  /* 0x000000ff0000720c */ /* 0x000fda0003f05270 */
[----:B------:R-:W-:Y:S05]  /*2e750*/  @!P0 BRA `(.L_x_2897) ;  /* 0x0000000000148947 */ /* 0x000fea0003800000 */
[----:B------:R-:W-:Y:S01]  /*2e760*/  UMOV UR4, 0xffffffff ;  /* 0xffffffff00047882 */ /* 0x000fe20000000000 */
[----:B-1----:R-:W-:Y:S02]  /*2e770*/  VIADD R3, R3, 0xffffffff ;  /* 0xffffffff03037836 */ /* 0x002fe40000000000 */
[----:B------:R-:W-:Y:S05]  /*2e780*/  BRA.DIV UR4, `(.L_x_2898) ;  /* 0x0000003604907947 */ /* 0x000fea000b800000 */
[----:B------:R1:W2:Y:S02]  /*2e790*/  SHFL.IDX PT, R3, R7, R3, 0x1f ;  /* 0x00001f0307037589 */ /* 0x0002a400000e0000 */
.L_x_3010:
[----:B--2---:R-:W-:-:S07]  /*2e7a0*/  IMAD.MOV.U32 R8, RZ, RZ, R3 ;  /* 0x000000ffff087224 */ /* 0x004fce00078e0003 */
.L_x_2897:
[----:B------:R-:W-:Y:S01]  /*2e7b0*/  ISETP.NE.AND P0, PT, R6, 0x1, PT ;  /* 0x000000010600780c */ /* 0x000fe20003f05270 */
[----:B------:R-:W-:-:S05]  /*2e7c0*/  IMAD R0, R8, R2, R9 ;  /* 0x0000000208007224 */ /* 0x000fca00078e0209 */
[----:B------:R2:W-:Y:S02]  /*2e7d0*/  STL [R1], R0 ;  /* 0x0000000001007387 */ /* 0x0005e40000100800 */
[----:B--2---:R-:W-:-:S05]  /*2e7e0*/  IADD3 R0, R5, -R0, RZ ;  /* 0x8000000005007210 */ /* 0x004fca0007ffe0ff */
        /* <DEDUP_REMOVED lines=24> */
[----:B-1----:R-:W-:-:S06]  /*2e970*/  IADD3 R2, R2, 0xffffffe, RZ ;  /* 0x0ffffffe02027810 */ /* 0x002fcc0007ffe0ff */
[----:B------:R-:W1:Y:S02]  /*2e980*/  F2I.FTZ.U32.TRUNC.NTZ R3, R2 ;  /* 0x0000000200037305 */ /* 0x000e64000021f000 */
[----:B-1----:R-:W-:-:S04]  /*2e990*/  IMAD.MOV R2, RZ, RZ, -R3 ;  /* 0x000000ffff027224 */ /* 0x002fc800078e0a03 */
        /* <DEDUP_REMOVED lines=8> */
[----:B------:R-:W-:Y:S02]  /*2ea20*/  @!P2 IADD3 R3, -R3, RZ, RZ ;  /* 0x000000ff0303a210 */ /* 0x000fe40007ffe1ff */
        /* <DEDUP_REMOVED lines=14> */
[----:B------:R-:W-:Y:S02]  /*2eb10*/  @!P2 IADD3 R7, -R7, RZ, RZ ;  /* 0x000000ff0707a210 */ /* 0x000fe40007ffe1ff */
[----:B------:R-:W-:-:S05]  /*2eb20*/  @!P1 LOP3.LUT R7, RZ, R6, RZ, 0x33, !PT ;  /* 0x00000006ff079212 */ /* 0x000fca00078e33ff */
[----:B------:R-:W-:-:S04]  /*2eb30*/  IMAD.MOV R2, RZ, RZ, -R7 ;  /* 0x000000ffff027224 */ /* 0x000fc800078e0a07 */
[C---:B------:R-:W-:Y:S02]  /*2eb40*/  IMAD R2, R6.reuse, R2, R3 ;  /* 0x0000000206027224 */ /* 0x040fe400078e0203 */
[----:B------:R-:W-:-:S04]  /*2eb50*/  IMAD R6, R6, 0x1000000, R7 ;  /* 0x0100000006067824 */ /* 0x000fc800078e0207 */
[----:B------:R-:W-:-:S05]  /*2eb60*/  IMAD R2, R2, 0x10000, R6 ;  /* 0x0001000002027824 */ /* 0x000fca00078e0206 */
[----:B------:R0:W-:Y:S01]  /*2eb70*/  STL [R1+0x8], R2 ;  /* 0x0000080201007387 */ /* 0x0001e20000100800 */
[----:B------:R-:W-:Y:S05]  /*2eb80*/  BRA `(.L_x_2900) ;  /* 0x0000000000fc7947 */ /* 0x000fea0003800000 */
.L_x_2899:
        /* <DEDUP_REMOVED lines=11> */
[----:B------:R-:W-:Y:S01]  /*2ec40*/  IMAD R9, R6, R8, RZ ;  /* 0x0000000806097224 */ /* 0x000fe200078e02ff */
[----:B------:R-:W-:-:S05]  /*2ec50*/  MOV R6, RZ ;  /* 0x000000ff00067202 */ /* 0x000fca0000000f00 */
        /* <DEDUP_REMOVED lines=17> */
[----:B------:R-:W-:-:S03]  /*2ed70*/  IMAD.MOV R6, RZ, RZ, -R6 ;  /* 0x000000ffff067224 */ /* 0x000fc600078e0a06 */
[----:B------:R-:W-:Y:S01]  /*2ed80*/  IADD3 R8, -R7, RZ, RZ ;  /* 0x000000ff07087210 */ /* 0x000fe20007ffe1ff */
        /* <DEDUP_REMOVED lines=17> */
[-C--:B------:R-:W-:Y:S01]  /*2eea0*/  @!P1 IADD3 R0, R0, -R9.reuse, RZ ;  /* 0x8000000900009210 */ /* 0x080fe20007ffe0ff */
[----:B------:R-:W-:Y:S01]  /*2eeb0*/  @!P1 VIADD R2, R2, 0x1 ;  /* 0x0000000102029836 */ /* 0x000fe20000000000 */
        /* <DEDUP_REMOVED lines=12> */
.L_x_2900:
[----:B------:R-:W-:-:S04]  /*2ef80*/  LOP3.LUT R0, RZ, R0, RZ, 0x33, !PT ;  /* 0x00000000ff007212 */ /* 0x000fc800078e33ff */
[----:B------:R-:W-:-:S05]  /*2ef90*/  IADD3 R0, R4, R0, RZ ;  /* 0x0000000004007210 */ /* 0x000fca0007ffe0ff */
[----:B------:R2:W-:Y:S01]  /*2efa0*/  STL [R1+0x4], R0 ;  /* 0x0000040001007387 */ /* 0x0005e20000100800 */
[----:B------:R-:W-:Y:S05]  /*2efb0*/  BRA `(.L_x_2901) ;  /* 0x0000000000287947 */ /* 0x000fea0003800000 */
.L_x_2893:
        /* <DEDUP_REMOVED lines=10> */
.L_x_2901:
[----:B01----:R-:W3:Y:S04]  /*2f060*/  LDL R2, [R1+0xc] ;  /* 0x00000c0001027983 */ /* 0x003ee80000100800 */
        /* <DEDUP_REMOVED lines=15> */
.L_x_2890:
[----:B------:R-:W2:Y:S01]  /*2f160*/  LDL R0, [R1+0xc] ;  /* 0x00000c0001007983 */ /* 0x000ea20000100800 */
[----:B------:R-:W-:Y:S02]  /*2f170*/  ULDC UR4, c[0x0][0xc3c] ;  /* 0x00030f0000047ab9 */ /* 0x000fe40000000800 */
[----:B--2---:R-:W-:-:S13]  /*2f180*/  ISETP.GE.AND P0, PT, R0, UR4, PT ;  /* 0x0000000400007c0c */ /* 0x004fda000bf06270 */
[----:B------:R-:W-:Y:S05]  /*2f190*/  @!P0 BRA `(.L_x_2902) ;  /* 0xffffff8400848947 */ /* 0x000fea000383ffff */
[----:B------:R-:W-:Y:S05]  /*2f1a0*/  BSYNC B8 ;  /* 0x0000000000087941 */ /* 0x000fea0003800000 */
.L_x_2752:
[----:B--2---:R-:W2:Y:S01]  /*2f1b0*/  LDL.LU R0, [R1+0x64] ;  /* 0x0000640001007983 */ /* 0x004ea20000300800 */
[----:B------:R-:W-:Y:S01]  /*2f1c0*/  BSSY B0, `(.L_x_2903) ;  /* 0x000000b000007945 */ /* 0x000fe20003800000 */
[----:B01----:R-:W0:Y:S01]  /*2f1d0*/  S2R R5, SR_CgaCtaId ;  /* 0x0000000000057919 */ /* 0x003e220000008800 */
[----:B--2---:R-:W-:-:S04]  /*2f1e0*/  IADD3 R0, R0, 0x1, RZ ;  /* 0x0000000100007810 */ /* 0x004fc80007ffe0ff */
        /* <DEDUP_REMOVED lines=8> */
.L_x_3011:
[----:B------:R-:W-:Y:S05]  /*2f270*/  BSYNC B0 ;  /* 0x0000000000007941 */ /* 0x000fea0003800000 */
.L_x_2903:
[----:B------:R-:W-:-:S03]  /*2f280*/  UMOV UR4, 0xffffffff ;  /* 0xffffffff00047882 */ /* 0x000fc60000000000 */
[----:B------:R-:W-:Y:S05]  /*2f290*/  BRA.DIV UR4, `(.L_x_2905) ;  /* 0x0000002e040c7947 */ /* 0x000fea000b800000 */
[----:B------:R-:W1:Y:S02]  /*2f2a0*/  S2R R2, SR_TID.X ;  /* 0x0000000000027919 */ /* 0x000e640000002100 */
[----:B-1----:R-:W-:-:S04]  /*2f2b0*/  SHF.R.U32.HI R2, RZ, 0x5, R2 ;  /* 0x00000005ff027819 */ /* 0x002fc80000011602 */
[----:B------:R-:W-:-:S05]  /*2f2c0*/  LOP3.LUT R2, R2, 0x3, RZ, 0xc0, !PT ;  /* 0x0000000302027812 */ /* 0x000fca00078ec0ff */
[----:B------:R1:W2:Y:S02]  /*2f2d0*/  SHFL.IDX PT, R14, R2, RZ, 0x1f ;  /* 0x00001fff020e7589 */ /* 0x0002a400000e0000 */
.L_x_3014:
[----:B--2---:R-:W-:-:S13]  /*2f2e0*/  ISETP.NE.AND P0, PT, R14, RZ, PT ;  /* 0x000000ff0e00720c */ /* 0x004fda0003f05270 */
[----:B------:R-:W-:Y:S05]  /*2f2f0*/  @P0 BRA `(.L_x_2511) ;  /* 0x0000000000940947 */ /* 0x000fea0003800000 */
[----:B------:R-:W-:-:S03]  /*2f300*/  UMOV UR4, 0xffffffff ;  /* 0xffffffff00047882 */ /* 0x000fc60000000000 */
[----:B------:R-:W-:Y:S05]  /*2f310*/  BRA.DIV UR4, `(.L_x_2906) ;  /* 0x0000002e04207947 */ /* 0x000fea000b800000 */
[----:B------:R-:W-:-:S13]  /*2f320*/  ELECT P6, URZ, PT ;  /* 0x00000000003f782f */ /* 0x000fda00038c0000 */
.L_x_3017:
        /* <DEDUP_REMOVED lines=8> */
.L_x_2907:
        /* <DEDUP_REMOVED lines=8> */
[----:B------:R-:W-:Y:S02]  /*2f430*/  LOP3.LUT R4, R7, R4, RZ, 0x3c, !PT ;  /* 0x0000000407047212 */ /* 0x000fe400078e3cff */
[----:B------:R-:W0:Y:S01]  /*2f440*/  SYNCS.PHASECHK.TRANS64.TRYWAIT P0, [R6+URZ], R5 ;  /* 0x00000005060075a7 */ /* 0x000e22000800017f */
[----:B------:R-:W-:Y:S02]  /*2f450*/  LEA R7, R3, R2, 0x3 ;  /* 0x0000000203077211 */ /* 0x000fe400078e18ff */
[----:B------:R-:W-:Y:S01]  /*2f460*/  SHF.L.U32 R2, R4, 0x1f, RZ ;  /* 0x0000001f04027819 */ /* 0x000fe200000006ff */
[----:B0-----:R-:W-:Y:S06]  /*2f470*/  @!P0 BRA `(.L_x_2908) ;  /* 0x0000002800e88947 */ /* 0x001fec0003800000 */
.L_x_3018:
[----:B------:R-:W1:Y:S02]  /*2f480*/  SYNCS.PHASECHK.TRANS64.TRYWAIT P0, [R7+URZ], R2 ;  /* 0x00000002070075a7 */ /* 0x000e64000800017f */
[----:B-1----:R-:W-:Y:S05]  /*2f490*/  @!P0 BRA `(.L_x_2909) ;  /* 0x0000002800f48947 */ /* 0x002fea0003800000 */
.L_x_3019:
[----:B------:R-:W-:Y:S05]  /*2f4a0*/  @!P2 BRA `(.L_x_2910) ;  /* 0x000000000004a947 */ /* 0x000fea0003800000 */
[----:B------:R-:W-:Y:S01]  /*2f4b0*/  BPT.TRAP 0x1 ;  /* 0x000000040000795c */ /* 0x000fe20000300000 */
.L_x_2910:
[----:B------:R-:W-:-:S04]  /*2f4c0*/  VIADD R0, R0, 0x36860 ;  /* 0x0003686000007836 */ /* 0x000fc80000000000 */
[----:B------:R-:W-:-:S04]  /*2f4d0*/  IMAD R4, R19, 0x8, R0 ;  /* 0x0000000813047824 */ /* 0x000fc800078e0200 */
[----:B------:R-:W2:Y:S02]  /*2f4e0*/  SYNCS.PHASECHK.TRANS64.TRYWAIT P0, [R4+URZ], R5 ;  /* 0x00000005040075a7 */ /* 0x000ea4000800017f */
[----:B--2---:R-:W-:Y:S05]  /*2f4f0*/  @!P0 BRA `(.L_x_2911) ;  /* 0x0000002800f08947 */ /* 0x004fea0003800000 */
.L_x_3020:
[----:B------:R-:W-:-:S07]  /*2f500*/  IMAD R3, R3, 0x8, R0 ;  /* 0x0000000803037824 */ /* 0x000fce00078e0200 */
.L_x_2912:
[----:B---3--:R3:W4:Y:S02]  /*2f510*/  SYNCS.PHASECHK.TRANS64.TRYWAIT P0, [R3+URZ], R2 ;  /* 0x00000002030075a7 */ /* 0x008724000800017f */
[----:B----4-:R-:W-:Y:S05]  /*2f520*/  @!P0 NANOSLEEP.SYNCS 0x989680 ;  /* 0x009896800000895d */ /* 0x010fea0003900000 */
[----:B------:R-:W4:Y:S02]  /*2f530*/  @!P0 SYNCS.PHASECHK.TRANS64 P0, [R3+URZ], R2 ;  /* 0x00000002030085a7 */ /* 0x000f24000800007f */
[----:B----4-:R-:W-:Y:S05]  /*2f540*/  @!P0 BRA `(.L_x_2912) ;  /* 0xfffffffc00f08947 */ /* 0x010fea000383ffff */
.L_x_2511:
[----:B------:R-:W-:Y:S05]  /*2f550*/  BSYNC B9 ;  /* 0x0000000000097941 */ /* 0x000fea0003800000 */
.L_x_2508:
[----:B------:R-:W-:Y:S05]  /*2f560*/  EXIT ;  /* 0x000000000000794d */ /* 0x000fea0003800000 */
.L_x_2531:
[----:B0-----:R0:W1:Y:S02]  /*2f570*/  SYNCS.PHASECHK.TRANS64.TRYWAIT P5, [R96+URZ+0x36890], R97 ;  /* 0x03689061600075a7 */ /* 0x00106400080a017f */
[----:B-1----:R-:W-:Y:S05]  /*2f580*/  @!P5 NANOSLEEP.SYNCS 0x989680 ;  /* 0x009896800000d95d */ /* 0x002fea0003900000 */
[----:B------:R-:W1:Y:S02]  /*2f590*/  @!P5 SYNCS.PHASECHK.TRANS64 P5, [R96+URZ+0x36890], R97 ;  /* 0x036890616000d5a7 */ /* 0x000e6400080a007f */
[----:B-1----:R-:W-:Y:S05]  /*2f5a0*/  @!P5 BRA `(.L_x_2531) ;  /* 0xfffffffc00f0d947 */ /* 0x002fea000383ffff */
[----:B------:R-:W-:Y:S05]  /*2f5b0*/  BRA `(.L_x_2913) ;  /* 0xfffffd4400287947 */ /* 0x000fea000383ffff */
.L_x_2585:
[----:B-1----:R1:W3:Y:S02]  /*2f5c0*/  SYNCS.PHASECHK.TRANS64.TRYWAIT P5, [R96+URZ+0x36890], R97 ;  /* 0x03689061600075a7 */ /* 0x0022e400080a017f */
[----:B---3--:R-:W-:Y:S05]  /*2f5d0*/  @!P5 NANOSLEEP.SYNCS 0x989680 ;  /* 0x009896800000d95d */ /* 0x008fea0003900000 */
[----:B------:R-:W3:Y:S02]  /*2f5e0*/  @!P5 SYNCS.PHASECHK.TRANS64 P5, [R96+URZ+0x36890], R97 ;  /* 0x036890616000d5a7 */ /* 0x000ee400080a007f */
[----:B---3--:R-:W-:Y:S05]  /*2f5f0*/  @!P5 BRA `(.L_x_2585) ;  /* 0xfffffffc00f0d947 */ /* 0x008fea000383ffff */
[----:B------:R-:W-:Y:S05]  /*2f600*/  BRA `(.L_x_2914) ;  /* 0xfffffd7800047947 */ /* 0x000fea000383ffff */
.L_x_2610:
[----:B-1----:R1:W2:Y:S02]  /*2f610*/  SYNCS.PHASECHK.TRANS64.TRYWAIT P3, [R96+URZ+0x36890], R97 ;  /* 0x03689061600075a7 */ /* 0x0022a4000806017f */
[----:B--2---:R-:W-:Y:S05]  /*2f620*/  @!P3 NANOSLEEP.SYNCS 0x989680 ;  /* 0x009896800000b95d */ /* 0x004fea0003900000 */
[----:B------:R-:W2:Y:S02]  /*2f630*/  @!P3 SYNCS.PHASECHK.TRANS64 P3, [R96+URZ+0x36890], R97 ;  /* 0x036890616000b5a7 */ /* 0x000ea4000806007f */
[----:B--2---:R-:W-:Y:S05]  /*2f640*/  @!P3 BRA `(.L_x_2610) ;  /* 0xfffffffc00f0b947 */ /* 0x004fea000383ffff */
[----:B------:R-:W-:Y:S05]  /*2f650*/  BRA `(.L_x_2915) ;  /* 0xfffffda800187947 */ /* 0x000fea000383ffff */
.L_x_2616:
[----:B0-----:R0:W1:Y:S02]  /*2f660*/  SYNCS.PHASECHK.TRANS64.TRYWAIT P2, [R96+URZ+0x368b0], R97 ;  /* 0x0368b061600075a7 */ /* 0x001064000804017f */
[----:B-1----:R-:W-:Y:S05]  /*2f670*/  @!P2 NANOSLEEP.SYNCS 0x989680 ;  /* 0x009896800000a95d */ /* 0x002fea0003900000 */
[----:B------:R-:W1:Y:S02]  /*2f680*/  @!P2 SYNCS.PHASECHK.TRANS64 P2, [R96+URZ+0x368b0], R97 ;  /* 0x0368b0616000a5a7 */ /* 0x000e64000804007f */
[----:B-1----:R-:W-:Y:S05]  /*2f690*/  @!P2 BRA `(.L_x_2616) ;  /* 0xfffffffc00f0a947 */ /* 0x002fea000383ffff */
[----:B------:R-:W-:Y:S05]  /*2f6a0*/  BRA `(.L_x_2916) ;  /* 0xfffffdac00307947 */ /* 0x000fea000383ffff */
.L_x_2636:
[----:B------:R-:W-:Y:S01]  /*2f6b0*/  BSSY B1, `(.L_x_2917) ;  /* 0x0000008000017945 */ /* 0x000fe20003800000 */
[----:B------:R-:W-:Y:S01]  /*2f6c0*/  IMAD.MOV.U32 R13, RZ, RZ, R0 ;  /* 0x000000ffff0d7224 */ /* 0x000fe200078e0000 */
[----:B------:R-:W-:Y:S01]  /*2f6d0*/  MOV R11, 0x1c1f ;  /* 0x00001c1f000b7802 */ /* 0x000fe20000000f00 */
[----:B------:R-:W-:Y:S02]  /*2f6e0*/  IMAD.MOV.U32 R12, RZ, RZ, RZ ;  /* 0x000000ffff0c7224 */ /* 0x000fe400078e00ff */
[----:B------:R-:W-:-:S07]  /*2f6f0*/  IMAD.MOV.U32 R15, RZ, RZ, -0x1 ;  /* 0xffffffffff0f7424 */ /* 0x000fce00078e00ff */
[----:B------:R-:W-:Y:S05]  /*2f700*/  WARPSYNC.COLLECTIVE R15, `(.L_x_2918) ;  /* 0x000000000f087348 */ /* 0x000fea0003c00000 */
[----:B------:R0:W1:Y:S02]  /*2f710*/  SHFL.IDX P6, R14, R13, R12, R11 ;  /* 0x0000000c0d0e7389 */ /* 0x00006400000c000b */
[----:B01----:R-:W-:Y:S01]  /*2f720*/  ENDCOLLECTIVE ;  /* 0x000000000000791b */ /* 0x003fe20003800000 */
.L_x_2918:
[----:B------:R-:W-:Y:S05]  /*2f730*/  BSYNC B1 ;  /* 0x0000000000017941 */ /* 0x000fea0003800000 */
.L_x_2917:
        /* <DEDUP_REMOVED lines=8> */
.L_x_2919:
[----:B------:R-:W-:Y:S02]  /*2f7c0*/  IMAD.MOV.U32 R13, RZ, RZ, R63 ;  /* 0x000000ffff0d7224 */ /* 0x000fe400078e003f */
[----:B------:R-:W-:-:S07]  /*2f7d0*/  IMAD.MOV.U32 R6, RZ, RZ, R14 ;  /* 0x000000ffff067224 */ /* 0x000fce00078e000e */
[----:B------:R-:W-:Y:S05]  /*2f7e0*/  WARPSYNC.COLLECTIVE R15, `(.L_x_2920) ;  /* 0x000000000f087348 */ /* 0x000fea0003c00000 */
[----:B------:R0:W1:Y:S02]  /*2f7f0*/  SHFL.IDX P6, R14, R13, R12, R11 ;  /* 0x0000000c0d0e7389 */ /* 0x00006400000c000b */
[----:B01----:R-:W-:Y:S01]  /*2f800*/  ENDCOLLECTIVE ;  /* 0x000000000000791b */ /* 0x003fe20003800000 */
.L_x_2920:
[----:B------:R-:W-:Y:S02]  /*2f810*/  IMAD.MOV.U32 R13, RZ, RZ, R3 ;  /* 0x000000ffff0d7224 */ /* 0x000fe400078e0003 */
[----:B------:R-:W-:-:S07]  /*2f820*/  IMAD.MOV.U32 R7, RZ, RZ, R14 ;  /* 0x000000ffff077224 */ /* 0x000fce00078e000e */
[----:B------:R-:W-:Y:S05]  /*2f830*/  WARPSYNC.COLLECTIVE R15, `(.L_x_2921) ;  /* 0x000000000f087348 */ /* 0x000fea0003c00000 */
[----:B------:R0:W1:Y:S02]  /*2f840*/  SHFL.IDX P6, R14, R13, R12, R11 ;  /* 0x0000000c0d0e7389 */ /* 0x00006400000c000b */
[----:B01----:R-:W-:Y:S01]  /*2f850*/  ENDCOLLECTIVE ;  /* 0x000000000000791b */ /* 0x003fe20003800000 */
.L_x_2921:
[----:B------:R-:W-:Y:S05]  /*2f860*/  BRA `(.L_x_2922) ;  /* 0xfffffdbc00f47947 */ /* 0x000fea000383ffff */
.L_x_2639:
[----:B------:R-:W-:Y:S01]  /*2f870*/  BSSY B1, `(.L_x_2923) ;  /* 0x0000008000017945 */ /* 0x000fe20003800000 */
[----:B------:R-:W-:Y:S01]  /*2f880*/  IMAD.MOV.U32 R13, RZ, RZ, R0 ;  /* 0x000000ffff0d7224 */ /* 0x000fe200078e0000 */
[----:B------:R-:W-:Y:S01]  /*2f890*/  MOV R12, 0x1 ;  /* 0x00000001000c7802 */ /* 0x000fe20000000f00 */
[----:B------:R-:W-:Y:S02]  /*2f8a0*/  IMAD.MOV.U32 R11, RZ, RZ, 0x1c1f ;  /* 0x00001c1fff0b7424 */ /* 0x000fe400078e00ff */
[----:B------:R-:W-:-:S07]  /*2f8b0*/  IMAD.MOV.U32 R15, RZ, RZ, -0x1 ;  /* 0xffffffffff0f7424 */ /* 0x000fce00078e00ff */
[----:B0---4-:R-:W-:Y:S05]  /*2f8c0*/  WARPSYNC.COLLECTIVE R15, `(.L_x_2924) ;  /* 0x000000000f087348 */ /* 0x011fea0003c00000 */
[----:B----4-:R1:W2:Y:S02]  /*2f8d0*/  SHFL.IDX P6, R14, R13, R12, R11 ;  /* 0x0000000c0d0e7389 */ /* 0x0102a400000c000b */
[----:B012---:R-:W-:Y:S01]  /*2f8e0*/  ENDCOLLECTIVE ;  /* 0x000000000000791b */ /* 0x007fe20003800000 */
.L_x_2924:
[----:B------:R-:W-:Y:S05]  /*2f8f0*/  BSYNC B1 ;  /* 0x0000000000017941 */ /* 0x000fea0003800000 */
.L_x_2923:
[----:B------:R-:W-:Y:S01]  /*2f900*/  IMAD.MOV.U32 R13, RZ, RZ, R4 ;  /* 0x000000ffff0d7224 */ /* 0x000fe200078e0004 */
[----:B------:R-:W-:Y:S01]  /*2f910*/  MOV R11, 0x1c1f ;  /* 0x00001c1f000b7802 */ /* 0x000fe20000000f00 */
[----:B------:R-:W-:Y:S02]  /*2f920*/  IMAD.MOV.U32 R12, RZ, RZ, 0x1 ;  /* 0x00000001ff0c7424 */ /* 0x000fe400078e00ff */
[----:B------:R-:W-:Y:S02]  /*2f930*/  IMAD.MOV.U32 R15, RZ, RZ, -0x1 ;  /* 0xffffffffff0f7424 */ /* 0x000fe400078e00ff */
[----:B------:R-:W-:-:S07]  /*2f940*/  IMAD.MOV.U32 R0, RZ, RZ, R14 ;  /* 0x000000ffff007224 */ /* 0x000fce00078e000e */
[----:B------:R-:W-:Y:S05]  /*2f950*/  WARPSYNC.COLLECTIVE R15, `(.L_x_2925) ;  /* 0x000000000f087348 */ /* 0x000fea0003c00000 */
[----:B------:R0:W1:Y:S02]  /*2f960*/  SHFL.IDX P6, R14, R13, R12, R11 ;  /* 0x0000000c0d0e7389 */ /* 0x00006400000c000b */
[----:B01----:R-:W-:Y:S01]  /*2f970*/  ENDCOLLECTIVE ;  /* 0x000000000000791b */ /* 0x003fe20003800000 */
.L_x_2925:
[----:B------:R-:W-:Y:S02]  /*2f980*/  IMAD.MOV.U32 R13, RZ, RZ, R63 ;  /* 0x000000ffff0d7224 */ /* 0x000fe400078e003f */
[----:B------:R-:W-:-:S07]  /*2f990*/  IMAD.MOV.U32 R65, RZ, RZ, R14 ;  /* 0x000000ffff417224 */ /* 0x000fce00078e000e */
[----:B------:R-:W-:Y:S05]  /*2f9a0*/  WARPSYNC.COLLECTIVE R15, `(.L_x_2926) ;  /* 0x000000000f087348 */ /* 0x000fea0003c00000 */
[----:B------:R0:W1:Y:S02]  /*2f9b0*/  SHFL.IDX P6, R14, R13, R12, R11 ;  /* 0x0000000c0d0e7389 */ /* 0x00006400000c000b */
[----:B01----:R-:W-:Y:S01]  /*2f9c0*/  ENDCOLLECTIVE ;  /* 0x000000000000791b */ /* 0x003fe20003800000 */
.L_x_2926:
[----:B------:R-:W-:Y:S02]  /*2f9d0*/  IMAD.MOV.U32 R13, RZ, RZ, R3 ;  /* 0x000000ffff0d7224 */ /* 0x000fe400078e0003 */
[----:B------:R-:W-:-:S07]  /*2f9e0*/  IMAD.MOV.U32 R63, RZ, RZ, R14 ;  /* 0x000000ffff3f7224 */ /* 0x000fce00078e000e */
[----:B------:R-:W-:Y:S05]  /*2f9f0*/  WARPSYNC.COLLECTIVE R15, `(.L_x_2927) ;  /* 0x000000000f087348 */ /* 0x000fea0003c00000 */
[----:B------:R0:W1:Y:S02]  /*2fa00*/  SHFL.IDX P6, R14, R13, R12, R11 ;  /* 0x0000000c0d0e7389 */ /* 0x00006400000c000b */
[----:B01----:R-:W-:Y:S01]  /*2fa10*/  ENDCOLLECTIVE ;  /* 0x000000000000791b */ /* 0x003fe20003800000 */
.L_x_2927:
[----:B------:R-:W-:Y:S01]  /*2fa20*/  MOV R62, R14 ;  /* 0x0000000e003e7202 */ /* 0x000fe20000000f00 */
[----:B------:R-:W-:Y:S06]  /*2fa30*/  BRA `(.L_x_2928) ;  /* 0xfffffdc4008c7947 */ /* 0x000fec000383ffff */
.L_x_2643:
[----:B0-----:R0:W1:Y:S02]  /*2fa40*/  SYNCS.PHASECHK.TRANS64.TRYWAIT P0, [R16+URZ+0x36800], R5 ;  /* 0x03680005100075a7 */ /* 0x001064000800017f */
[----:B-1----:R-:W-:Y:S05]  /*2fa50*/  @!P0 NANOSLEEP.SYNCS 0x989680 ;  /* 0x009896800000895d */ /* 0x002fea0003900000 */
[----:B------:R-:W1:Y:S02]  /*2fa60*/  @!P0 SYNCS.PHASECHK.TRANS64 P0, [R16+URZ+0x36800], R5 ;  /* 0x03680005100085a7 */ /* 0x000e64000800007f */
[----:B-1----:R-:W-:Y:S05]  /*2fa70*/  @!P0 BRA `(.L_x_2643) ;  /* 0xfffffffc00f08947 */ /* 0x002fea000383ffff */
[----:B------:R-:W-:Y:S05]  /*2fa80*/  BRA `(.L_x_2929) ;  /* 0xfffffdcc00b47947 */ /* 0x000fea000383ffff */
.L_x_2667:
        /* <DEDUP_REMOVED lines=8> */
.L_x_2931:
[----:B------:R-:W-:Y:S05]  /*2fb10*/  BSYNC B1 ;  /* 0x0000000000017941 */ /* 0x000fea0003800000 */
.L_x_2930:
        /* <DEDUP_REMOVED lines=8> */
.L_x_2932:
[----:B------:R-:W-:Y:S02]  /*2fba0*/  IMAD.MOV.U32 R9, RZ, RZ, R5 ;  /* 0x000000ffff097224 */ /* 0x000fe400078e0005 */
[----:B------:R-:W-:Y:S02]  /*2fbb0*/  IMAD.MOV.U32 R13, RZ, RZ, R71 ;  /* 0x000000ffff0d7224 */ /* 0x000fe400078e0047 */
[----:B------:R-:W-:-:S07]  /*2fbc0*/  IMAD.MOV.U32 R4, RZ, RZ, R14 ;  /* 0x000000ffff047224 */ /* 0x000fce00078e000e */
[----:B------:R-:W-:Y:S05]  /*2fbd0*/  WARPSYNC.COLLECTIVE R15, `(.L_x_2933) ;  /* 0x000000000f087348 */ /* 0x000fea0003c00000 */
[----:B------:R0:W1:Y:S02]  /*2fbe0*/  SHFL.IDX P6, R14, R13, R12, R11 ;  /* 0x0000000c0d0e7389 */ /* 0x00006400000c000b */
[----:B01----:R-:W-:Y:S01]  /*2fbf0*/  ENDCOLLECTIVE ;  /* 0x000000000000791b */ /* 0x003fe20003800000 */
.L_x_2933:
[----:B------:R-:W-:Y:S02]  /*2fc00*/  IMAD.MOV.U32 R8, RZ, RZ, R4 ;  /* 0x000000ffff087224 */ /* 0x000fe400078e0004 */
[----:B------:R-:W-:Y:S01]  /*2fc10*/  IMAD.MOV.U32 R13, RZ, RZ, R70 ;  /* 0x000000ffff0d7224 */ /* 0x000fe200078e0046 */
[----:B------:R-:W-:-:S07]  /*2fc20*/  MOV R7, R14 ;  /* 0x0000000e00077202 */ /* 0x000fce0000000f00 */
[----:B------:R-:W-:Y:S05]  /*2fc30*/  WARPSYNC.COLLECTIVE R15, `(.L_x_2934) ;  /* 0x000000000f087348 */ /* 0x000fea0003c00000 */
[----:B------:R0:W1:Y:S02]  /*2fc40*/  SHFL.IDX P6, R14, R13, R12, R11 ;  /* 0x0000000c0d0e7389 */ /* 0x00006400000c000b */
[----:B01----:R-:W-:Y:S01]  /*2fc50*/  ENDCOLLECTIVE ;  /* 0x000000000000791b */ /* 0x003fe20003800000 */
.L_x_2934:
[----:B------:R-:W-:Y:S05]  /*2fc60*/  BRA `(.L_x_2935) ;  /* 0xfffffdf000a87947 */ /* 0x000fea000383ffff */
.L_x_2670:
[----:B------:R-:W-:Y:S01]  /*2fc70*/  BSSY B1, `(.L_x_2936) ;  /* 0x0000008000017945 */ /* 0x000fe20003800000 */
[----:B------:R-:W-:Y:S01]  /*2fc80*/  IMAD.MOV.U32 R13, RZ, RZ, R63 ;  /* 0x000000ffff0d7224 */ /* 0x000fe200078e003f */
[----:B------:R-:W-:Y:S01]  /*2fc90*/  MOV R11, 0x1c1f ;  /* 0x00001c1f000b7802 */ /* 0x000fe20000000f00 */
[----:B------:R-:W-:Y:S02]  /*2fca0*/  IMAD.MOV.U32 R12, RZ, RZ, 0x1 ;  /* 0x00000001ff0c7424 */ /* 0x000fe400078e00ff */
[----:B------:R-:W-:-:S07]  /*2fcb0*/  IMAD.MOV.U32 R15, RZ, RZ, -0x1 ;  /* 0xffffffffff0f7424 */ /* 0x000fce00078e00ff */
[----:B----4-:R-:W-:Y:S05]  /*2fcc0*/  WARPSYNC.COLLECTIVE R15, `(.L_x_2937) ;  /* 0x000000000f087348 */ /* 0x010fea0003c00000 */
[----:B----4-:R0:W1:Y:S02]  /*2fcd0*/  SHFL.IDX P6, R14, R13, R12, R11 ;  /* 0x0000000c0d0e7389 */ /* 0x01006400000c000b */
[----:B01----:R-:W-:Y:S01]  /*2fce0*/  ENDCOLLECTIVE ;  /* 0x000000000000791b */ /* 0x003fe20003800000 */
.L_x_2937:
[----:B------:R-:W-:Y:S05]  /*2fcf0*/  BSYNC B1 ;  /* 0x0000000000017941 */ /* 0x000fea0003800000 */
.L_x_2936:
[----:B------:R-:W-:Y:S01]  /*2fd00*/  IMAD.MOV.U32 R13, RZ, RZ, R62 ;  /* 0x000000ffff0d7224 */ /* 0x000fe200078e003e */
[----:B------:R-:W-:Y:S01]  /*2fd10*/  MOV R15, 0xffffffff ;  /* 0xffffffff000f7802 */ /* 0x000fe20000000f00 */
[----:B------:R-:W-:Y:S02]  /*2fd20*/  IMAD.MOV.U32 R12, RZ, RZ, 0x1 ;  /* 0x00000001ff0c7424 */ /* 0x000fe400078e00ff */
[----:B------:R-:W-:Y:S02]  /*2fd30*/  IMAD.MOV.U32 R11, RZ, RZ, 0x1c1f ;  /* 0x00001c1fff0b7424 */ /* 0x000fe400078e00ff */
[----:B------:R-:W-:-:S07]  /*2fd40*/  IMAD.MOV.U32 R63, RZ, RZ, R14 ;  /* 0x000000ffff3f7224 */ /* 0x000fce00078e000e */
[----:B------:R-:W-:Y:S05]  /*2fd50*/  WARPSYNC.COLLECTIVE R15, `(.L_x_2938) ;  /* 0x000000000f087348 */ /* 0x000fea0003c00000 */
[----:B------:R0:W1:Y:S02]  /*2fd60*/  SHFL.IDX P6, R14, R13, R12, R11 ;  /* 0x0000000c0d0e7389 */ /* 0x00006400000c000b */
[----:B01----:R-:W-:Y:S01]  /*2fd70*/  ENDCOLLECTIVE ;  /* 0x000000000000791b */ /* 0x003fe20003800000 */
.L_x_2938:
[----:B------:R-:W-:Y:S02]  /*2fd80*/  IMAD.MOV.U32 R13, RZ, RZ, R71 ;  /* 0x000000ffff0d7224 */ /* 0x000fe400078e0047 */
[----:B------:R-:W-:-:S07]  /*2fd90*/  IMAD.MOV.U32 R62, RZ, RZ, R14 ;  /* 0x000000ffff3e7224 */ /* 0x000fce00078e000e */
[----:B------:R-:W-:Y:S05]  /*2fda0*/  WARPSYNC.COLLECTIVE R15, `(.L_x_2939) ;  /* 0x000000000f087348 */ /* 0x000fea0003c00000 */
[----:B------:R0:W1:Y:S02]  /*2fdb0*/  SHFL.IDX P6, R14, R13, R12, R11 ;  /* 0x0000000c0d0e7389 */ /* 0x00006400000c000b */
[----:B01----:R-:W-:Y:S01]  /*2fdc0*/  ENDCOLLECTIVE ;  /* 0x000000000000791b */ /* 0x003fe20003800000 */
.L_x_2939:
[----:B------:R-:W-:Y:S02]  /*2fdd0*/  IMAD.MOV.U32 R13, RZ, RZ, R70 ;  /* 0x000000ffff0d7224 */ /* 0x000fe400078e0046 */
[----:B------:R-:W-:-:S07]  /*2fde0*/  IMAD.MOV.U32 R71, RZ, RZ, R14 ;  /* 0x000000ffff477224 */ /* 0x000fce00078e000e */
[----:B------:R-:W-:Y:S05]  /*2fdf0*/  WARPSYNC.COLLECTIVE R15, `(.L_x_2940) ;  /* 0x000000000f087348 */ /* 0x000fea0003c00000 */
[----:B------:R0:W1:Y:S02]  /*2fe00*/  SHFL.IDX P6, R14, R13, R12, R11 ;  /* 0x0000000c0d0e7389 */ /* 0x00006400000c000b */
[----:B01----:R-:W-:Y:S01]  /*2fe10*/  ENDCOLLECTIVE ;  /* 0x000000000000791b */ /* 0x003fe20003800000 */
.L_x_2940:
[----:B------:R-:W-:Y:S01]  /*2fe20*/  IMAD.MOV.U32 R70, RZ, RZ, R14 ;  /* 0x000000ffff467224 */ /* 0x000fe200078e000e */
[----:B------:R-:W-:Y:S06]  /*2fe30*/  BRA `(.L_x_2941) ;  /* 0xfffffdf400b87947 */ /* 0x000fec000383ffff */
.L_x_2674:
[----:B0-----:R0:W1:Y:S02]  /*2fe40*/  SYNCS.PHASECHK.TRANS64.TRYWAIT P0, [R16+URZ+0x36800], R61 ;  /* 0x0368003d100075a7 */ /* 0x001064000800017f */
[----:B-1----:R-:W-:Y:S05]  /*2fe50*/  @!P0 NANOSLEEP.SYNCS 0x989680 ;  /* 0x009896800000895d */ /* 0x002fea0003900000 */
[----:B------:R-:W1:Y:S02]  /*2fe60*/  @!P0 SYNCS.PHASECHK.TRANS64 P0, [R16+URZ+0x36800], R61 ;  /* 0x0368003d100085a7 */ /* 0x000e64000800007f */
[----:B-1----:R-:W-:Y:S05]  /*2fe70*/  @!P0 BRA `(.L_x_2674) ;  /* 0xfffffffc00f08947 */ /* 0x002fea000383ffff */
[----:B------:R-:W-:Y:S05]  /*2fe80*/  BRA `(.L_x_2942) ;  /* 0xfffffdfc00187947 */ /* 0x000fea000383ffff */
.L_x_2688:
[----:B-1----:R1:W2:Y:S02]  /*2fe90*/  SYNCS.PHASECHK.TRANS64.TRYWAIT P2, [R3+URZ+0x36830], R0 ;  /* 0x03683000030075a7 */ /* 0x0022a4000804017f */
[----:B--2---:R-:W-:Y:S05]  /*2fea0*/  @!P2 NANOSLEEP.SYNCS 0x989680 ;  /* 0x009896800000a95d */ /* 0x004fea0003900000 */
[----:B------:R-:W2:Y:S02]  /*2feb0*/  @!P2 SYNCS.PHASECHK.TRANS64 P2, [R3+URZ+0x36830], R0 ;  /* 0x036830000300a5a7 */ /* 0x000ea4000804007f */
[----:B--2---:R-:W-:Y:S05]  /*2fec0*/  @!P2 BRA `(.L_x_2688) ;  /* 0xfffffffc00f0a947 */ /* 0x004fea000383ffff */
[----:B------:R-:W-:Y:S05]  /*2fed0*/  BRA `(.L_x_2687) ;  /* 0xfffffe2400607947 */ /* 0x000fea000383ffff */
.L_x_2695:
[----:B-1----:R1:W2:Y:S02]  /*2fee0*/  SYNCS.PHASECHK.TRANS64.TRYWAIT P3, [R13+URZ+0x36830], R4 ;  /* 0x036830040d0075a7 */ /* 0x0022a4000806017f */
[----:B--2---:R-:W-:Y:S05]  /*2fef0*/  @!P3 NANOSLEEP.SYNCS 0x989680 ;  /* 0x009896800000b95d */ /* 0x004fea0003900000 */
[----:B------:R-:W2:Y:S02]  /*2ff00*/  @!P3 SYNCS.PHASECHK.TRANS64 P3, [R13+URZ+0x36830], R4 ;  /* 0x036830040d00b5a7 */ /* 0x000ea4000806007f */
[----:B--2---:R-:W-:Y:S05]  /*2ff10*/  @!P3 BRA `(.L_x_2695) ;  /* 0xfffffffc00f0b947 */ /* 0x004fea000383ffff */
[----:B------:R-:W-:Y:S05]  /*2ff20*/  BRA `(.L_x_2694) ;  /* 0xfffffe7400447947 */ /* 0x000fea000383ffff */
.L_x_2700:
[----:B-1----:R1:W2:Y:S02]  /*2ff30*/  SYNCS.PHASECHK.TRANS64.TRYWAIT P3, [R11+URZ+0x36850], R0 ;  /* 0x036850000b0075a7 */ /* 0x0022a4000806017f */
[----:B--2---:R-:W-:Y:S05]  /*2ff40*/  @!P3 NANOSLEEP.SYNCS 0x989680 ;  /* 0x009896800000b95d */ /* 0x004fea0003900000 */
[----:B------:R-:W2:Y:S02]  /*2ff50*/  @!P3 SYNCS.PHASECHK.TRANS64 P3, [R11+URZ+0x36850], R0 ;  /* 0x036850000b00b5a7 */ /* 0x000ea4000806007f */
[----:B--2---:R-:W-:Y:S05]  /*2ff60*/  @!P3 BRA `(.L_x_2700) ;  /* 0xfffffffc00f0b947 */ /* 0x004fea000383ffff */
[----:B------:R-:W-:Y:S05]  /*2ff70*/  BRA `(.L_x_2699) ;  /* 0xfffffea800e07947 */ /* 0x000fea000383ffff */
.L_x_2708:
[----:B-1----:R1:W2:Y:S02]  /*2ff80*/  SYNCS.PHASECHK.TRANS64.TRYWAIT P2, [R4+URZ+0x36830], R5 ;  /* 0x03683005040075a7 */ /* 0x0022a4000804017f */
[----:B--2---:R-:W-:Y:S05]  /*2ff90*/  @!P2 NANOSLEEP.SYNCS 0x989680 ;  /* 0x009896800000a95d */ /* 0x004fea0003900000 */
[----:B------:R-:W2:Y:S02]  /*2ffa0*/  @!P2 SYNCS.PHASECHK.TRANS64 P2, [R4+URZ+0x36830], R5 ;  /* 0x036830050400a5a7 */ /* 0x000ea4000804007f */
[----:B--2---:R-:W-:Y:S05]  /*2ffb0*/  @!P2 BRA `(.L_x_2708) ;  /* 0xfffffffc00f0a947 */ /* 0x004fea000383ffff */
[----:B------:R-:W-:Y:S05]  /*2ffc0*/  BRA `(.L_x_2707) ;  /* 0xfffffec8008c7947 */ /* 0x000fea000383ffff */
.L_x_2713:
[----:B-1----:R1:W2:Y:S02]  /*2ffd0*/  SYNCS.PHASECHK.TRANS64.TRYWAIT P2, [R11+URZ+0x36850], R0 ;  /* 0x036850000b0075a7 */ /* 0x0022a4000804017f */
[----:B--2---:R-:W-:Y:S05]  /*2ffe0*/  @!P2 NANOSLEEP.SYNCS 0x989680 ;  /* 0x009896800000a95d */ /* 0x004fea0003900000 */
[----:B------:R-:W2:Y:S02]  /*2fff0*/  @!P2 SYNCS.PHASECHK.TRANS64 P2, [R11+URZ+0x36850], R0 ;  /* 0x036850000b00a5a7 */ /* 0x000ea4000804007f */
[----:B--2---:R-:W-:Y:S05]  /*30000*/  @!P2 BRA `(.L_x_2713) ;  /* 0xfffffffc00f0a947 */ /* 0x004fea000383ffff */
[----:B------:R-:W-:Y:S05]  /*30010*/  BRA `(.L_x_2712) ;  /* 0xffffff0000287947 */ /* 0x000fea000383ffff */
.L_x_2719:
[----:B-1----:R1:W2:Y:S02]  /*30020*/  SYNCS.PHASECHK.TRANS64.TRYWAIT P0, [R8+URZ+0x36850], R3 ;  /* 0x03685003080075a7 */ /* 0x0022a4000800017f */
[----:B--2---:R-:W-:Y:S05]  /*30030*/  @!P0 NANOSLEEP.SYNCS 0x989680 ;  /* 0x009896800000895d */ /* 0x004fea0003900000 */
[----:B------:R-:W2:Y:S02]  /*30040*/  @!P0 SYNCS.PHASECHK.TRANS64 P0, [R8+URZ+0x36850], R3 ;  /* 0x03685003080085a7 */ /* 0x000ea4000800007f */
[----:B--2---:R-:W-:Y:S05]  /*30050*/  @!P0 BRA `(.L_x_2719) ;  /* 0xfffffffc00f08947 */ /* 0x004fea000383ffff */
[----:B------:R-:W-:Y:S05]  /*30060*/  BRA `(.L_x_2718) ;  /* 0xffffff1c00247947 */ /* 0x000fea000383ffff */
.L_x_2760:
[----:B------:R-:W0:Y:S01]  /*30070*/  S2R R11, SR_TID.X ;  /* 0x00000000000b7919 */ /* 0x000e220000002100 */
[----:B------:R-:W-:Y:S01]  /*30080*/  BSSY B1, `(.L_x_2943) ;  /* 0x000000a000017945 */ /* 0x000fe20003800000 */
[----:B------:R-:W-:Y:S02]  /*30090*/  IMAD.MOV.U32 R12, RZ, RZ, RZ ;  /* 0x000000ffff0c7224 */ /* 0x000fe400078e00ff */
[----:B------:R-:W-:Y:S01]  /*300a0*/  IMAD.MOV.U32 R15, RZ, RZ, -0x1 ;  /* 0xffffffffff0f7424 */ /* 0x000fe200078e00ff */
[----:B0-----:R-:W-:-:S04]  /*300b0*/  SHF.R.U32.HI R11, RZ, 0x5, R11 ;  /* 0x00000005ff0b7819 */ /* 0x001fc8000001160b */
[----:B------:R-:W-:-:S04]  /*300c0*/  LOP3.LUT R11, R11, 0x3, RZ, 0xc0, !PT ;  /* 0x000000030b0b7812 */ /* 0x000fc800078ec0ff */
[----:B------:R-:W-:Y:S01]  /*300d0*/  MOV R13, R11 ;  /* 0x0000000b000d7202 */ /* 0x000fe20000000f00 */
[----:B------:R-:W-:-:S07]  /*300e0*/  IMAD.MOV.U32 R11, RZ, RZ, 0x1f ;  /* 0x0000001fff0b7424 */ /* 0x000fce00078e00ff */
[----:B------:R-:W-:Y:S05]  /*300f0*/  WARPSYNC.COLLECTIVE R15, `(.L_x_2944) ;  /* 0x000000000f087348 */ /* 0x000fea0003c00000 */
[----:B------:R0:W1:Y:S02]  /*30100*/  SHFL.IDX P6, R14, R13, R12, R11 ;  /* 0x0000000c0d0e7389 */ /* 0x00006400000c000b */
[----:B01----:R-:W-:Y:S01]  /*30110*/  ENDCOLLECTIVE ;  /* 0x000000000000791b */ /* 0x003fe20003800000 */
.L_x_2944:
[----:B------:R-:W-:Y:S05]  /*30120*/  BSYNC B1 ;  /* 0x0000000000017941 */ /* 0x000fea0003800000 */
.L_x_2943:
[----:B------:R-:W-:Y:S05]  /*30130*/  BRA `(.L_x_2945) ;  /* 0xffffff8000647947 */ /* 0x000fea000383ffff */
.L_x_2762:
[----:B------:R-:W-:Y:S01]  /*30140*/  BSSY B1, `(.L_x_2946) ;  /* 0x0000006000017945 */ /* 0x000fe20003800000 */
[----:B------:R-:W-:-:S07]  /*30150*/  IMAD.MOV.U32 R15, RZ, RZ, -0x1 ;  /* 0xffffffffff0f7424 */ /* 0x000fce00078e00ff */
[----:B0-----:R-:W-:Y:S05]  /*30160*/  WARPSYNC.COLLECTIVE R15, `(.L_x_2947) ;  /* 0x000000000f0c7348 */ /* 0x001fea0003c00000 */
[----:B------:R-:W-:Y:S02]  /*30170*/  ELECT P6, UR62, PT ;  /* 0x00000000003e782f */ /* 0x000fe400038c0000 */
[----:B------:R-:W-:Y:S01]  /*30180*/  MOV R14, UR62 ;  /* 0x0000003e000e7c02 */ /* 0x000fe20008000f00 */
[----:B0-----:R-:W-:Y:S10]  /*30190*/  ENDCOLLECTIVE ;  /* 0x000000000000791b */ /* 0x001ff40003800000 */
.L_x_2947:
[----:B------:R-:W-:Y:S05]  /*301a0*/  BSYNC B1 ;  /* 0x0000000000017941 */ /* 0x000fea0003800000 */
.L_x_2946:
[----:B------:R-:W-:Y:S05]  /*301b0*/  BRA `(.L_x_2761) ;  /* 0xffffff80005c7947 */ /* 0x000fea000383ffff */
.L_x_2764:
[----:B0-----:R0:W1:Y:S02]  /*301c0*/  SYNCS.PHASECHK.TRANS64.TRYWAIT P0, [R18+URZ+0x36820], R3 ;  /* 0x03682003120075a7 */ /* 0x001064000800017f */
[----:B-1----:R-:W-:Y:S05]  /*301d0*/  @!P0 NANOSLEEP.SYNCS 0x989680 ;  /* 0x009896800000895d */ /* 0x002fea0003900000 */
[----:B------:R-:W1:Y:S02]  /*301e0*/  @!P0 SYNCS.PHASECHK.TRANS64 P0, [R18+URZ+0x36820], R3 ;  /* 0x03682003120085a7 */ /* 0x000e64000800007f */
[----:B-1----:R-:W-:Y:S05]  /*301f0*/  @!P0 BRA `(.L_x_2764) ;  /* 0xfffffffc00f08947 */ /* 0x002fea000383ffff */
[----:B------:R-:W-:Y:S05]  /*30200*/  BRA `(.L_x_2948) ;  /* 0xffffff80006c7947 */ /* 0x000fea000383ffff */
.L_x_2768:
[----:B-1----:R1:W2:Y:S02]  /*30210*/  SYNCS.PHASECHK.TRANS64.TRYWAIT P0, [R5+URZ+0x368a0], R9 ;  /* 0x0368a009050075a7 */ /* 0x0022a4000800017f */
[----:B--2---:R-:W-:Y:S05]  /*30220*/  @!P0 NANOSLEEP.SYNCS 0x989680 ;  /* 0x009896800000895d */ /* 0x004fea0003900000 */
[----:B------:R-:W2:Y:S02]  /*30230*/  @!P0 SYNCS.PHASECHK.TRANS64 P0, [R5+URZ+0x368a0], R9 ;  /* 0x0368a009050085a7 */ /* 0x000ea4000800007f */
[----:B--2---:R-:W-:Y:S05]  /*30240*/  @!P0 BRA `(.L_x_2768) ;  /* 0xfffffffc00f08947 */ /* 0x004fea000383ffff */
[----:B------:R-:W-:Y:S05]  /*30250*/  BRA `(.L_x_2949) ;  /* 0xffffff80008c7947 */ /* 0x000fea000383ffff */
.L_x_2775:
[----:B0-----:R0:W2:Y:S02]  /*30260*/  SYNCS.PHASECHK.TRANS64.TRYWAIT P0, [R5+URZ+0x368c0], R9 ;  /* 0x0368c009050075a7 */ /* 0x0010a4000800017f */
[----:B--2---:R-:W-:Y:S05]  /*30270*/  @!P0 NANOSLEEP.SYNCS 0x989680 ;  /* 0x009896800000895d */ /* 0x004fea0003900000 */
[----:B------:R-:W2:Y:S02]  /*30280*/  @!P0 SYNCS.PHASECHK.TRANS64 P0, [R5+URZ+0x368c0], R9 ;  /* 0x0368c009050085a7 */ /* 0x000ea4000800007f */
[----:B--2---:R-:W-:Y:S05]  /*30290*/  @!P0 BRA `(.L_x_2775) ;  /* 0xfffffffc00f08947 */ /* 0x004fea000383ffff */
[----:B------:R-:W-:Y:S05]  /*302a0*/  BRA `(.L_x_2950) ;  /* 0xffffff84008c7947 */ /* 0x000fea000383ffff */
.L_x_2784:
[----:B0-----:R0:W1:Y:S02]  /*302b0*/  SYNCS.PHASECHK.TRANS64.TRYWAIT P1, [R7+URZ+0x368a0], R6 ;  /* 0x0368a006070075a7 */ /* 0x001064000802017f */
[----:B-1----:R-:W-:Y:S05]  /*302c0*/  @!P1 NANOSLEEP.SYNCS 0x989680 ;  /* 0x009896800000995d */ /* 0x002fea0003900000 */
[----:B------:R-:W1:Y:S02]  /*302d0*/  @!P1 SYNCS.PHASECHK.TRANS64 P1, [R7+URZ+0x368a0], R6 ;  /* 0x0368a006070095a7 */ /* 0x000e64000802007f */
[----:B-1----:R-:W-:Y:S05]  /*302e0*/  @!P1 BRA `(.L_x_2784) ;  /* 0xfffffffc00f09947 */ /* 0x002fea000383ffff */
[----:B------:R-:W-:Y:S05]  /*302f0*/  BRA `(.L_x_2951) ;  /* 0xffffff8800d87947 */ /* 0x000fea000383ffff */
.L_x_2791:
[----:B-1----:R1:W2:Y:S02]  /*30300*/  SYNCS.PHASECHK.TRANS64.TRYWAIT P1, [R7+URZ+0x368c0], R6 ;  /* 0x0368c006070075a7 */ /* 0x0022a4000802017f */
[----:B--2---:R-:W-:Y:S05]  /*30310*/  @!P1 NANOSLEEP.SYNCS 0x989680 ;  /* 0x009896800000995d */ /* 0x004fea0003900000 */
[----:B------:R-:W2:Y:S02]  /*30320*/  @!P1 SYNCS.PHASECHK.TRANS64 P1, [R7+URZ+0x368c0], R6 ;  /* 0x0368c006070095a7 */ /* 0x000ea4000802007f */
[----:B--2---:R-:W-:Y:S05]  /*30330*/  @!P1 BRA `(.L_x_2791) ;  /* 0xfffffffc00f09947 */ /* 0x004fea000383ffff */
[----:B------:R-:W-:Y:S05]  /*30340*/  BRA `(.L_x_2952) ;  /* 0xffffff8c00d47947 */ /* 0x000fea000383ffff */
.L_x_2808:
[----:B------:R-:W0:Y:S01]  /*30350*/  S2R R4, SR_TID.X ;  /* 0x0000000000047919 */ /* 0x000e220000002100 */
[----:B------:R-:W-:Y:S01]  /*30360*/  BSSY B0, `(.L_x_2953) ;  /* 0x000000a000007945 */ /* 0x000fe20003800000 */
[----:B------:R-:W-:Y:S01]  /*30370*/  MOV R12, RZ ;  /* 0x000000ff000c7202 */ /* 0x000fe20000000f00 */
[----:B------:R-:W-:Y:S02]  /*30380*/  IMAD.MOV.U32 R11, RZ, RZ, 0x1f ;  /* 0x0000001fff0b7424 */ /* 0x000fe400078e00ff */
[----:B------:R-:W-:Y:S01]  /*30390*/  IMAD.MOV.U32 R15, RZ, RZ, -0x1 ;  /* 0xffffffffff0f7424 */ /* 0x000fe200078e00ff */
[----:B0-----:R-:W-:-:S04]  /*303a0*/  SHF.R.U32.HI R4, RZ, 0x5, R4 ;  /* 0x00000005ff047819 */ /* 0x001fc80000011604 */
[----:B------:R-:W-:-:S05]  /*303b0*/  LOP3.LUT R4, R4, 0x3, RZ, 0xc0, !PT ;  /* 0x0000000304047812 */ /* 0x000fca00078ec0ff */
[----:B------:R-:W-:-:S07]  /*303c0*/  IMAD.MOV.U32 R13, RZ, RZ, R4 ;  /* 0x000000ffff0d7224 */ /* 0x000fce00078e0004 */
[----:B------:R-:W-:Y:S05]  /*303d0*/  WARPSYNC.COLLECTIVE R15, `(.L_x_2954) ;  /* 0x000000000f087348 */ /* 0x000fea0003c00000 */
[----:B------:R0:W1:Y:S02]  /*303e0*/  SHFL.IDX P6, R14, R13, R12, R11 ;  /* 0x0000000c0d0e7389 */ /* 0x00006400000c000b */
[----:B01----:R-:W-:Y:S01]  /*303f0*/  ENDCOLLECTIVE ;  /* 0x000000000000791b */ /* 0x003fe20003800000 */
.L_x_2954:
[----:B------:R-:W-:Y:S05]  /*30400*/  BSYNC B0 ;  /* 0x0000000000007941 */ /* 0x000fea0003800000 */
.L_x_2953:
[----:B------:R-:W-:Y:S05]  /*30410*/  BRA `(.L_x_2955) ;  /* 0xffffff9c004c7947 */ /* 0x000fea000383ffff */
.L_x_2810:
[----:B------:R-:W-:Y:S01]  /*30420*/  BSSY B0, `(.L_x_2956) ;  /* 0x0000006000007945 */ /* 0x000fe20003800000 */
[----:B------:R-:W-:-:S07]  /*30430*/  IMAD.MOV.U32 R15, RZ, RZ, -0x1 ;  /* 0xffffffffff0f7424 */ /* 0x000fce00078e00ff */
[----:B0-----:R-:W-:Y:S05]  /*30440*/  WARPSYNC.COLLECTIVE R15, `(.L_x_2957) ;  /* 0x000000000f0c7348 */ /* 0x001fea0003c00000 */
[----:B------:R-:W-:Y:S02]  /*30450*/  ELECT P6, UR62, PT ;  /* 0x00000000003e782f */ /* 0x000fe400038c0000 */
[----:B------:R-:W-:Y:S01]  /*30460*/  MOV R14, UR62 ;  /* 0x0000003e000e7c02 */ /* 0x000fe20008000f00 */
[----:B0-----:R-:W-:Y:S10]  /*30470*/  ENDCOLLECTIVE ;  /* 0x000000000000791b */ /* 0x001ff40003800000 */
.L_x_2957:
[----:B------:R-:W-:Y:S05]  /*30480*/  BSYNC B0 ;  /* 0x0000000000007941 */ /* 0x000fea0003800000 */
.L_x_2956:
[----:B------:R-:W-:Y:S05]  /*30490*/  BRA `(.L_x_2958) ;  /* 0xffffff9c00587947 */ /* 0x000fea000383ffff */
.L_x_2812:
[----:B0-----:R0:W1:Y:S02]  /*304a0*/  SYNCS.PHASECHK.TRANS64.TRYWAIT P0, [R0+URZ+0x36840], R2 ;  /* 0x03684002000075a7 */ /* 0x001064000800017f */
[----:B-1----:R-:W-:Y:S05]  /*304b0*/  @!P0 NANOSLEEP.SYNCS 0x989680 ;  /* 0x009896800000895d */ /* 0x002fea0003900000 */
[----:B------:R-:W1:Y:S02]  /*304c0*/  @!P0 SYNCS.PHASECHK.TRANS64 P0, [R0+URZ+0x36840], R2 ;  /* 0x03684002000085a7 */ /* 0x000e64000800007f */
[----:B-1----:R-:W-:Y:S05]  /*304d0*/  @!P0 BRA `(.L_x_2812) ;  /* 0xfffffffc00f08947 */ /* 0x002fea000383ffff */
[----:B------:R-:W-:Y:S05]  /*304e0*/  BRA `(.L_x_2959) ;  /* 0xffffff9c00b87947 */ /* 0x000fea000383ffff */
.L_x_2816:
[----:B------:R-:W2:Y:S01]  /*304f0*/  LDL.LU R11, [R1+0x50] ;  /* 0x00005000010b7983 */ /* 0x000ea20000300800 */
[----:B------:R-:W-:Y:S02]  /*30500*/  IMAD.MOV.U32 R13, RZ, RZ, R3 ;  /* 0x000000ffff0d7224 */ /* 0x000fe400078e0003 */
[----:B------:R-:W-:Y:S01]  /*30510*/  IMAD.MOV.U32 R12, RZ, RZ, RZ ;  /* 0x000000ffff0c7224 */ /* 0x000fe200078e00ff */
[----:B------:R-:W0:Y:S01]  /*30520*/  S2R R5, SR_TID.X ;  /* 0x0000000000057919 */ /* 0x000e220000002100 */
[----:B------:R-:W-:Y:S01]  /*30530*/  IMAD.MOV.U32 R15, RZ, RZ, -0x1 ;  /* 0xffffffffff0f7424 */ /* 0x000fe200078e00ff */
[----:B0-----:R-:W-:-:S04]  /*30540*/  LOP3.LUT R5, R5, 0x7f, RZ, 0xc0, !PT ;  /* 0x0000007f05057812 */ /* 0x001fc800078ec0ff */
[----:B------:R-:W-:-:S05]  /*30550*/  SHF.R.U32.HI R5, RZ, 0x3, R5 ;  /* 0x00000003ff057819 */ /* 0x000fca0000011605 */
[----:B------:R-:W-:-:S04]  /*30560*/  IMAD R0, R9, 0x80, R5 ;  /* 0x0000008009007824 */ /* 0x000fc800078e0205 */
[----:B------:R-:W-:Y:S02]  /*30570*/  VIADD R5, R0, 0x10 ;  /* 0x0000001000057836 */ /* 0x000fe40000000000 */
[----:B--2---:R-:W-:Y:S01]  /*30580*/  IMAD R2, R11, R7, RZ ;  /* 0x000000070b027224 */ /* 0x004fe200078e02ff */
[----:B------:R-:W-:-:S04]  /*30590*/  MOV R11, 0x181f ;  /* 0x0000181f000b7802 */ /* 0x000fc80000000f00 */
[----:B------:R-:W-:-:S13]  /*305a0*/  ISETP.GE.AND P3, PT, R0, R2, PT ;  /* 0x000000020000720c */ /* 0x000fda0003f66270 */
[----:B-----5:R-:W-:Y:S05]  /*305b0*/  WARPSYNC.COLLECTIVE R15, `(.L_x_2960) ;  /* 0x000000000f087348 */ /* 0x020fea0003c00000 */
[----:B------:R0:W1:Y:S02]  /*305c0*/  SHFL.IDX P6, R14, R13, R12, R11 ;  /* 0x0000000c0d0e7389 */ /* 0x00006400000c000b */
[----:B01---5:R-:W-:Y:S01]  /*305d0*/  ENDCOLLECTIVE ;  /* 0x000000000000791b */ /* 0x023fe20003800000 */
.L_x_2960:
[----:B------:R-:W-:Y:S02]  /*305e0*/  IMAD.MOV.U32 R13, RZ, RZ, R4 ;  /* 0x000000ffff0d7224 */ /* 0x000fe400078e0004 */
[----:B------:R-:W-:-:S07]  /*305f0*/  IMAD.MOV.U32 R6, RZ, RZ, R14 ;  /* 0x000000ffff067224 */ /* 0x000fce00078e000e */
[----:B------:R-:W-:Y:S05]  /*30600*/  WARPSYNC.COLLECTIVE R15, `(.L_x_2961) ;  /* 0x000000000f087348 */ /* 0x000fea0003c00000 */
[----:B------:R0:W1:Y:S02]  /*30610*/  SHFL.IDX P6, R14, R13, R12, R11 ;  /* 0x0000000c0d0e7389 */ /* 0x00006400000c000b */
[----:B01----:R-:W-:Y:S01]  /*30620*/  ENDCOLLECTIVE ;  /* 0x000000000000791b */ /* 0x003fe20003800000 */
.L_x_2961:
[----:B------:R-:W-:Y:S02]  /*30630*/  IMAD.MOV.U32 R13, RZ, RZ, R3 ;  /* 0x000000ffff0d7224 */ /* 0x000fe400078e0003 */
[----:B------:R-:W-:Y:S02]  /*30640*/  IMAD.MOV.U32 R12, RZ, RZ, 0x1 ;  /* 0x00000001ff0c7424 */ /* 0x000fe400078e00ff */
[----:B------:R-:W-:-:S07]  /*30650*/  IMAD.MOV.U32 R7, RZ, RZ, R14 ;  /* 0x000000ffff077224 */ /* 0x000fce00078e000e */
[----:B------:R-:W-:Y:S05]  /*30660*/  WARPSYNC.COLLECTIVE R15, `(.L_x_2962) ;  /* 0x000000000f087348 */ /* 0x000fea0003c00000 */
[----:B------:R0:W1:Y:S02]  /*30670*/  SHFL.IDX P6, R14, R13, R12, R11 ;  /* 0x0000000c0d0e7389 */ /* 0x00006400000c000b */
[----:B01----:R-:W-:Y:S01]  /*30680*/  ENDCOLLECTIVE ;  /* 0x000000000000791b */ /* 0x003fe20003800000 */
.L_x_2962:
[----:B------:R-:W-:-:S04]  /*30690*/  @!P3 LEA R7, P5, R8, R7, 0x1 ;  /* 0x000000070807b211 */ /* 0x000fc800078a08ff */
[----:B------:R-:W-:-:S04]  /*306a0*/  @!P3 IADD3.X R6, RZ, R6, RZ, P5, !PT ;  /* 0x00000006ff06b210 */ /* 0x000fc80002ffe4ff */
[----:B------:R-:W-:Y:S01]  /*306b0*/  @!P3 LOP3.LUT R7, R7, R6, RZ, 0x3c, !PT ;  /* 0x000000060707b212 */ /* 0x000fe200078e3cff */
[----:B------:R-:W-:-:S03]  /*306c0*/  IMAD.MOV.U32 R13, RZ, RZ, R4 ;  /* 0x000000ffff0d7224 */ /* 0x000fc600078e0004 */
[----:B------:R-:W-:-:S04]  /*306d0*/  @!P3 LOP3.LUT R6, R7, R6, RZ, 0x3c, !PT ;  /* 0x000000060706b212 */ /* 0x000fc800078e3cff */
[----:B------:R-:W-:Y:S01]  /*306e0*/  @!P3 LOP3.LUT R7, R7, R6, RZ, 0x3c, !PT ;  /* 0x000000060707b212 */ /* 0x000fe200078e3cff */
[----:B------:R-:W-:-:S04]  /*306f0*/  IMAD.MOV.U32 R9, RZ, RZ, R14 ;  /* 0x000000ffff097224 */ /* 0x000fc800078e000e */
[----:B------:R-:W-:Y:S01]  /*30700*/  @!PT LDS RZ, [RZ] ;  /* 0x00000000fffff984 */ /* 0x000fe20000000800 */
[----:B------:R-:W-:Y:S01]  /*30710*/  @!PT LDS RZ, [RZ] ;  /* 0x00000000fffff984 */ /* 0x000fe20000000800 */
[----:B------:R-:W-:Y:S01]  /*30720*/  @!PT LDS RZ, [RZ] ;  /* 0x00000000fffff984 */ /* 0x000fe20000000800 */
[----:B------:R0:W-:Y:S03]  /*30730*/  @!P3 LDGSTS.E.BYPASS.LTC128B.128 [R10+0x15400], desc[UR60][R6.64], !P2 ;  /* 0x15400000060abfae */ /* 0x0001e6000d101d7c */
[----:B0-----:R-:W-:Y:S05]  /*30740*/  WARPSYNC.COLLECTIVE R15, `(.L_x_2963) ;  /* 0x000000000f087348 */ /* 0x001fea0003c00000 */
[----:B------:R1:W2:Y:S02]  /*30750*/  SHFL.IDX P6, R14, R13, R12, R11 ;  /* 0x0000000c0d0e7389 */ /* 0x0002a400000c000b */
[----:B012---:R-:W-:Y:S01]  /*30760*/  ENDCOLLECTIVE ;  /* 0x000000000000791b */ /* 0x007fe20003800000 */
.L_x_2963:
[----:B------:R-:W-:Y:S01]  /*30770*/  @!PT LDS RZ, [RZ] ;  /* 0x00000000fffff984 */ /* 0x000fe20000000800 */
[----:B------:R-:W-:Y:S01]  /*30780*/  @!PT LDS RZ, [RZ] ;  /* 0x00000000fffff984 */ /* 0x000fe20000000800 */
[----:B------:R-:W-:Y:S01]  /*30790*/  @!PT LDS RZ, [RZ] ;  /* 0x00000000fffff984 */ /* 0x000fe20000000800 */
[----:B------:R0:W-:Y:S04]  /*307a0*/  @!P3 LDGSTS.E.BYPASS.LTC128B.128 [R10+0x19400], desc[UR60][R6.64+0x80], !P1 ;  /* 0x19400080060abfae */ /* 0x0001e8000c901d7c */
[----:B------:R0:W-:Y:S01]  /*307b0*/  @!P3 LDGSTS.E.BYPASS.LTC128B.128 [R10+0x1d400], desc[UR60][R6.64+0x100], !P0 ;  /* 0x1d400100060abfae */ /* 0x0001e2000c101d7c */
[----:B------:R-:W-:Y:S01]  /*307c0*/  ISETP.GE.AND P3, PT, R5, R2, PT ;  /* 0x000000020500720c */ /* 0x000fe20003f66270 */
[----:B------:R-:W-:Y:S01]  /*307d0*/  IMAD.MOV.U32 R13, RZ, RZ, R3 ;  /* 0x000000ffff0d7224 */ /* 0x000fe200078e0003 */
[----:B------:R-:W-:Y:S02]  /*307e0*/  MOV R12, 0x2 ;  /* 0x00000002000c7802 */ /* 0x000fe40000000f00 */
[----:B------:R-:W-:-:S09]  /*307f0*/  MOV R5, R14 ;  /* 0x0000000e00057202 */ /* 0x000fd20000000f00 */
[----:B0-----:R-:W-:Y:S05]  /*30800*/  WARPSYNC.COLLECTIVE R15, `(.L_x_2964) ;  /* 0x000000000f087348 */ /* 0x001fea0003c00000 */
[----:B------:R1:W2:Y:S02]  /*30810*/  SHFL.IDX P6, R14, R13, R12, R11 ;  /* 0x0000000c0d0e7389 */ /* 0x0002a400000c000b */
[----:B012---:R-:W-:Y:S01]  /*30820*/  ENDCOLLECTIVE ;  /* 0x000000000000791b */ /* 0x007fe20003800000 */
.L_x_2964:
[----:B------:R-:W-:-:S05]  /*30830*/  @!P3 LEA R8, P5, R8, R5, 0x1 ;  /* 0x000000050808b211 */ /* 0x000fca00078a08ff */
[----:B------:R-:W-:Y:S02]  /*30840*/  @!P3 IMAD.X R5, RZ, RZ, R9, P5 ;  /* 0x000000ffff05b224 */ /* 0x000fe400028e0609 */
[----:B------:R-:W0:Y:S01]  /*30850*/  S2R R9, SR_TID.X ;  /* 0x0000000000097919 */ /* 0x000e220000002100 */
[----:B------:R-:W-:Y:S02]  /*30860*/  @!P3 IMAD.MOV.U32 R6, RZ, RZ, R8 ;  /* 0x000000ffff06b224 */ /* 0x000fe400078e0008 */
[----:B------:R-:W-:Y:S02]  /*30870*/  @!P3 IMAD.MOV.U32 R7, RZ, RZ, R5 ;  /* 0x000000ffff07b224 */ /* 0x000fe400078e0005 */
[----:B------:R-:W-:Y:S02]  /*30880*/  IMAD.MOV.U32 R13, RZ, RZ, R4 ;  /* 0x000000ffff0d7224 */ /* 0x000fe400078e0004 */
[----:B------:R-:W-:Y:S01]  /*30890*/  VIADD R5, R0, 0x20 ;  /* 0x0000002000057836 */ /* 0x000fe20000000000 */
[----:B------:R-:W-:Y:S01]  /*308a0*/  @!PT LDS RZ, [RZ] ;  /* 0x00000000fffff984 */ /* 0x000fe20000000800 */
[----:B------:R-:W-:Y:S01]  /*308b0*/  @!PT LDS RZ, [RZ] ;  /* 0x00000000fffff984 */ /* 0x000fe20000000800 */
[----:B------:R-:W-:Y:S01]  /*308c0*/  @!PT LDS RZ, [RZ] ;  /* 0x00000000fffff984 */ /* 0x000fe20000000800 */
[----:B------:R1:W-:Y:S04]  /*308d0*/  @!P3 LDGSTS.E.BYPASS.LTC128B.128 [R10+0x15c00], desc[UR60][R6.64], !P2 ;  /* 0x15c00000060abfae */ /* 0x0003e8000d101d7c */
[----:B------:R1:W-:Y:S01]  /*308e0*/  @!P3 LDGSTS.E.BYPASS.LTC128B.128 [R10+0x19c00], desc[UR60][R6.64+0x80], !P1 ;  /* 0x19c00080060abfae */ /* 0x0003e2000c901d7c */
[----:B------:R-:W-:-:S03]  /*308f0*/  IMAD.MOV.U32 R8, RZ, RZ, R14 ;  /* 0x000000ffff087224 */ /* 0x000fc600078e000e */
[----:B------:R1:W-:Y:S01]  /*30900*/  @!P3 LDGSTS.E.BYPASS.LTC128B.128 [R10+0x1dc00], desc[UR60][R6.64+0x100], !P0 ;  /* 0x1dc00100060abfae */ /* 0x0003e2000c101d7c */
[----:B------:R-:W-:-:S13]  /*30910*/  ISETP.GE.AND P3, PT, R5, R2, PT ;  /* 0x000000020500720c */ /* 0x000fda0003f66270 */
[----:B01----:R-:W-:Y:S05]  /*30920*/  WARPSYNC.COLLECTIVE R15, `(.L_x_2965) ;  /* 0x000000000f087348 */ /* 0x003fea0003c00000 */
[----:B------:R2:W3:Y:S02]  /*30930*/  SHFL.IDX P6, R14, R13, R12, R11 ;  /* 0x0000000c0d0e7389 */ /* 0x0004e400000c000b */
[----:B0123--:R-:W-:Y:S01]  /*30940*/  ENDCOLLECTIVE ;  /* 0x000000000000791b */ /* 0x00ffe20003800000 */
.L_x_2965:
[----:B------:R-:W-:Y:S02]  /*30950*/  IMAD.SHL.U32 R9, R9, 0x8, RZ ;  /* 0x0000000809097824 */ /* 0x000fe400078e00ff */
[----:B------:R-:W-:Y:S02]  /*30960*/  IMAD.MOV.U32 R13, RZ, RZ, R3 ;  /* 0x000000ffff0d7224 */ /* 0x000fe400078e0003 */
[----:B------:R-:W-:Y:S01]  /*30970*/  IMAD.MOV.U32 R12, RZ, RZ, 0x3 ;  /* 0x00000003ff0c7424 */ /* 0x000fe200078e00ff */
[----:B------:R-:W-:Y:S01]  /*30980*/  LOP3.LUT R9, R9, 0x38, RZ, 0xc0, !PT ;  /* 0x0000003809097812 */ /* 0x000fe200078ec0ff */
[----:B------:R-:W-:-:S07]  /*30990*/  IMAD.MOV.U32 R5, RZ, RZ, R14 ;  /* 0x000000ffff057224 */ /* 0x000fce00078e000e */
[----:B------:R-:W-:Y:S05]  /*309a0*/  WARPSYNC.COLLECTIVE R15, `(.L_x_2966) ;  /* 0x000000000f087348 */ /* 0x000fea0003c00000 */
[----:B------:R0:W1:Y:S02]  /*309b0*/  SHFL.IDX P6, R14, R13, R12, R11 ;  /* 0x0000000c0d0e7389 */ /* 0x00006400000c000b */
[----:B01----:R-:W-:Y:S01]  /*309c0*/  ENDCOLLECTIVE ;  /* 0x000000000000791b */ /* 0x003fe20003800000 */
.L_x_2966:
[----:B------:R-:W-:-:S05]  /*309d0*/  @!P3 LEA R5, P4, R9, R5, 0x1 ;  /* 0x000000050905b211 */ /* 0x000fca00078808ff */
[----:B------:R-:W-:-:S05]  /*309e0*/  @!P3 IMAD.X R6, RZ, RZ, R8, P4 ;  /* 0x000000ffff06b224 */ /* 0x000fca00020e0608 */
[----:B------:R-:W-:Y:S01]  /*309f0*/  @!P3 MOV R7, R6 ;  /* 0x000000060007b202 */ /* 0x000fe20000000f00 */
        /* <DEDUP_REMOVED lines=14> */
.L_x_2967:
[----:B------:R-:W-:Y:S01]  /*30ae0*/  MOV R13, R3 ;  /* 0x00000003000d7202 */ /* 0x000fe20000000f00 */
[----:B------:R-:W-:Y:S02]  /*30af0*/  IMAD.MOV.U32 R12, RZ, RZ, 0x4 ;  /* 0x00000004ff0c7424 */ /* 0x000fe400078e00ff */
[----:B------:R-:W-:-:S07]  /*30b00*/  IMAD.MOV.U32 R5, RZ, RZ, R14 ;  /* 0x000000ffff057224 */ /* 0x000fce00078e000e */
[----:B------:R-:W-:Y:S05]  /*30b10*/  WARPSYNC.COLLECTIVE R15, `(.L_x_2968) ;  /* 0x000000000f087348 */ /* 0x000fea0003c00000 */
[----:B------:R0:W1:Y:S02]  /*30b20*/  SHFL.IDX P6, R14, R13, R12, R11 ;  /* 0x0000000c0d0e7389 */ /* 0x00006400000c000b */
[----:B01----:R-:W-:Y:S01]  /*30b30*/  ENDCOLLECTIVE ;  /* 0x000000000000791b */ /* 0x003fe20003800000 */
.L_x_2968:
        /* <DEDUP_REMOVED lines=17> */
.L_x_2969:
[----:B------:R-:W-:Y:S02]  /*30c50*/  IMAD.MOV.U32 R13, RZ, RZ, R3 ;  /* 0x000000ffff0d7224 */ /* 0x000fe400078e0003 */
[----:B------:R-:W-:Y:S02]  /*30c60*/  IMAD.MOV.U32 R12, RZ, RZ, 0x5 ;  /* 0x00000005ff0c7424 */ /* 0x000fe400078e00ff */
[----:B------:R-:W-:-:S07]  /*30c70*/  IMAD.MOV.U32 R5, RZ, RZ, R14 ;  /* 0x000000ffff057224 */ /* 0x000fce00078e000e */
[----:B------:R-:W-:Y:S05]  /*30c80*/  WARPSYNC.COLLECTIVE R15, `(.L_x_2970) ;  /* 0x000000000f087348 */ /* 0x000fea0003c00000 */
[----:B------:R0:W1:Y:S02]  /*30c90*/  SHFL.IDX P6, R14, R13, R12, R11 ;  /* 0x0000000c0d0e7389 */ /* 0x00006400000c000b */
[----:B01----:R-:W-:Y:S01]  /*30ca0*/  ENDCOLLECTIVE ;  /* 0x000000000000791b */ /* 0x003fe20003800000 */
.L_x_2970:
        /* <DEDUP_REMOVED lines=17> */
.L_x_2971:
[----:B------:R-:W-:Y:S01]  /*30dc0*/  IMAD.MOV.U32 R13, RZ, RZ, R3 ;  /* 0x000000ffff0d7224 */ /* 0x000fe200078e0003 */
[----:B------:R-:W-:Y:S01]  /*30dd0*/  MOV R12, 0x6 ;  /* 0x00000006000c7802 */ /* 0x000fe20000000f00 */
[----:B------:R-:W-:-:S07]  /*30de0*/  IMAD.MOV.U32 R5, RZ, RZ, R14 ;  /* 0x000000ffff057224 */ /* 0x000fce00078e000e */
[----:B------:R-:W-:Y:S05]  /*30df0*/  WARPSYNC.COLLECTIVE R15, `(.L_x_2972) ;  /* 0x000000000f087348 */ /* 0x000fea0003c00000 */
[----:B------:R0:W1:Y:S02]  /*30e00*/  SHFL.IDX P6, R14, R13, R12, R11 ;  /* 0x0000000c0d0e7389 */ /* 0x00006400000c000b */
[----:B01----:R-:W-:Y:S01]  /*30e10*/  ENDCOLLECTIVE ;  /* 0x000000000000791b */ /* 0x003fe20003800000 */
.L_x_2972:
        /* <DEDUP_REMOVED lines=15> */
.L_x_2973:
[----:B------:R-:W-:-:S05]  /*30f10*/  VIADD R7, R0, 0x60 ;  /* 0x0000006000077836 */ /* 0x000fca0000000000 */
[----:B------:R-:W-:Y:S01]  /*30f20*/  ISETP.GE.AND P4, PT, R7, R2, PT ;  /* 0x000000020700720c */ /* 0x000fe20003f86270 */
[----:B------:R-:W-:Y:S02]  /*30f30*/  IMAD.MOV.U32 R13, RZ, RZ, R3 ;  /* 0x000000ffff0d7224 */ /* 0x000fe400078e0003 */
[----:B------:R-:W-:Y:S02]  /*30f40*/  IMAD.MOV.U32 R12, RZ, RZ, 0x7 ;  /* 0x00000007ff0c7424 */ /* 0x000fe400078e00ff */
[----:B------:R-:W-:-:S08]  /*30f50*/  IMAD.MOV.U32 R5, RZ, RZ, R14 ;  /* 0x000000ffff057224 */ /* 0x000fd000078e000e */
[----:B------:R-:W-:Y:S05]  /*30f60*/  WARPSYNC.COLLECTIVE R15, `(.L_x_2974) ;  /* 0x000000000f087348 */ /* 0x000fea0003c00000 */
[----:B------:R0:W1:Y:S02]  /*30f70*/  SHFL.IDX P6, R14, R13, R12, R11 ;  /* 0x0000000c0d0e7389 */ /* 0x00006400000c000b */
[----:B01----:R-:W-:Y:S01]  /*30f80*/  ENDCOLLECTIVE ;  /* 0x000000000000791b */ /* 0x003fe20003800000 */
.L_x_2974:
[----:B------:R-:W-:-:S05]  /*30f90*/  @!P4 LEA R5, P3, R9, R5, 0x1 ;  /* 0x000000050905c211 */ /* 0x000fca00078608ff */
[----:B------:R-:W-:-:S05]  /*30fa0*/  @!P4 IMAD.X R6, RZ, RZ, R6, P3 ;  /* 0x000000ffff06c224 */ /* 0x000fca00018e0606 */
[----:B------:R-:W-:Y:S01]  /*30fb0*/  @!P4 MOV R7, R6 ;  /* 0x000000060007c202 */ /* 0x000fe20000000f00 */
        /* <DEDUP_REMOVED lines=11> */
.L_x_2975:
[----:B------:R-:W-:Y:S01]  /*31070*/  @!PT LDS RZ, [RZ] ;  /* 0x00000000fffff984 */ /* 0x000fe20000000800 */
[----:B------:R-:W-:Y:S01]  /*31080*/  @!PT LDS RZ, [RZ] ;  /* 0x00000000fffff984 */ /* 0x000fe20000000800 */
[----:B------:R-:W-:Y:S01]  /*31090*/  @!PT LDS RZ, [RZ] ;  /* 0x00000000fffff984 */ /* 0x000fe20000000800 */
[----:B------:R0:W-:Y:S01]  /*310a0*/  @!P4 LDGSTS.E.BYPASS.LTC128B.128 [R10+0x20400], desc[UR60][R6.64+0x100], !P0 ;  /* 0x20400100060acfae */ /* 0x0001e2000c101d7c */
[----:B------:R-:W-:Y:S01]  /*310b0*/  MOV R3, R14 ;  /* 0x0000000e00037202 */ /* 0x000fe20000000f00 */
[----:B------:R-:W-:Y:S06]  /*310c0*/  BRA `(.L_x_2976) ;  /* 0xffffffa000707947 */ /* 0x000fec000383ffff */
.L_x_2821:
[----:B----4-:R4:W0:Y:S02]  /*310d0*/  SYNCS.PHASECHK.TRANS64.TRYWAIT P0, [R18+URZ+0x36820], R0 ;  /* 0x03682000120075a7 */ /* 0x010824000800017f */
[----:B0-----:R-:W-:Y:S05]  /*310e0*/  @!P0 NANOSLEEP.SYNCS 0x989680 ;  /* 0x009896800000895d */ /* 0x001fea0003900000 */
[----:B------:R-:W0:Y:S02]  /*310f0*/  @!P0 SYNCS.PHASECHK.TRANS64 P0, [R18+URZ+0x36820], R0 ;  /* 0x03682000120085a7 */ /* 0x000e24000800007f */
[----:B0-----:R-:W-:Y:S05]  /*31100*/  @!P0 BRA `(.L_x_2821) ;  /* 0xfffffffc00f08947 */ /* 0x001fea000383ffff */
[----:B------:R-:W-:Y:S05]  /*31110*/  BRA `(.L_x_2977) ;  /* 0xffffffa000f07947 */ /* 0x000fea000383ffff */
.L_x_2830:
[----:B-1----:R1:W2:Y:S02]  /*31120*/  SYNCS.PHASECHK.TRANS64.TRYWAIT P0, [R3+URZ+0x36840], R2 ;  /* 0x03684002030075a7 */ /* 0x0022a4000800017f */
[----:B--2---:R-:W-:Y:S05]  /*31130*/  @!P0 NANOSLEEP.SYNCS 0x989680 ;  /* 0x009896800000895d */ /* 0x004fea0003900000 */
[----:B------:R-:W2:Y:S02]  /*31140*/  @!P0 SYNCS.PHASECHK.TRANS64 P0, [R3+URZ+0x36840], R2 ;  /* 0x03684002030085a7 */ /* 0x000ea4000800007f */
[----:B--2---:R-:W-:Y:S05]  /*31150*/  @!P0 BRA `(.L_x_2830) ;  /* 0xfffffffc00f08947 */ /* 0x004fea000383ffff */
[----:B------:R-:W-:Y:S05]  /*31160*/  BRA `(.L_x_2978) ;  /* 0xffffffa400cc7947 */ /* 0x000fea000383ffff */
.L_x_2837:
[----:B0-----:R0:W1:Y:S02]  /*31170*/  SYNCS.PHASECHK.TRANS64.TRYWAIT P0, [R3+URZ+0x60], R2 ;  /* 0x00006002030075a7 */ /* 0x001064000800017f */
[----:B-1----:R-:W-:Y:S05]  /*31180*/  @!P0 NANOSLEEP.SYNCS 0x989680 ;  /* 0x009896800000895d */ /* 0x002fea0003900000 */
[----:B------:R-:W1:Y:S02]  /*31190*/  @!P0 SYNCS.PHASECHK.TRANS64 P0, [R3+URZ+0x60], R2 ;  /* 0x00006002030085a7 */ /* 0x000e64000800007f */
[----:B-1----:R-:W-:Y:S05]  /*311a0*/  @!P0 BRA `(.L_x_2837) ;  /* 0xfffffffc00f08947 */ /* 0x002fea000383ffff */
[----:B------:R-:W-:Y:S05]  /*311b0*/  BRA `(.L_x_2979) ;  /* 0xffffffa800e07947 */ /* 0x000fea000383ffff */
.L_x_2847:
[----:B-1----:R1:W2:Y:S02]  /*311c0*/  SYNCS.PHASECHK.TRANS64.TRYWAIT P0, [R3+URZ+0x36840], R2 ;  /* 0x03684002030075a7 */ /* 0x0022a4000800017f */
[----:B--2---:R-:W-:Y:S05]  /*311d0*/  @!P0 NANOSLEEP.SYNCS 0x989680 ;  /* 0x009896800000895d */ /* 0x004fea0003900000 */
[----:B------:R-:W2:Y:S02]  /*311e0*/  @!P0 SYNCS.PHASECHK.TRANS64 P0, [R3+URZ+0x36840], R2 ;  /* 0x03684002030085a7 */ /* 0x000ea4000800007f */
[----:B--2---:R-:W-:Y:S05]  /*311f0*/  @!P0 BRA `(.L_x_2847) ;  /* 0xfffffffc00f08947 */ /* 0x004fea000383ffff */
[----:B------:R-:W-:Y:S05]  /*31200*/  BRA `(.L_x_2980) ;  /* 0xffffffb000ac7947 */ /* 0x000fea000383ffff */
.L_x_2854:
[----:B0-----:R0:W1:Y:S02]  /*31210*/  SYNCS.PHASECHK.TRANS64.TRYWAIT P0, [R2+URZ+0x60], R3 ;  /* 0x00006003020075a7 */ /* 0x001064000800017f */
[----:B-1----:R-:W-:Y:S05]  /*31220*/  @!P0 NANOSLEEP.SYNCS 0x989680 ;  /* 0x009896800000895d */ /* 0x002fea0003900000 */
[----:B------:R-:W1:Y:S02]  /*31230*/  @!P0 SYNCS.PHASECHK.TRANS64 P0, [R2+URZ+0x60], R3 ;  /* 0x00006003020085a7 */ /* 0x000e64000800007f */
[----:B-1----:R-:W-:Y:S05]  /*31240*/  @!P0 BRA `(.L_x_2854) ;  /* 0xfffffffc00f08947 */ /* 0x002fea000383ffff */
[----:B------:R-:W-:Y:S05]  /*31250*/  BRA `(.L_x_2981) ;  /* 0xffffffb400c07947 */ /* 0x000fea000383ffff */
.L_x_2864:
[----:B--2---:R2:W3:Y:S02]  /*31260*/  SYNCS.PHASECHK.TRANS64.TRYWAIT P0, [R2+URZ+0x36840], R3 ;  /* 0x03684003020075a7 */ /* 0x0044e4000800017f */
[----:B---3--:R-:W-:Y:S05]  /*31270*/  @!P0 NANOSLEEP.SYNCS 0x989680 ;  /* 0x009896800000895d */ /* 0x008fea0003900000 */
[----:B------:R-:W3:Y:S02]  /*31280*/  @!P0 SYNCS.PHASECHK.TRANS64 P0, [R2+URZ+0x36840], R3 ;  /* 0x03684003020085a7 */ /* 0x000ee4000800007f */
[----:B---3--:R-:W-:Y:S05]  /*31290*/  @!P0 BRA `(.L_x_2864) ;  /* 0xfffffffc00f08947 */ /* 0x008fea000383ffff */
[----:B------:R-:W-:Y:S05]  /*312a0*/  BRA `(.L_x_2982) ;  /* 0xffffffbc005c7947 */ /* 0x000fea000383ffff */
.L_x_2871:
[----:B0-----:R0:W1:Y:S02]  /*312b0*/  SYNCS.PHASECHK.TRANS64.TRYWAIT P0, [R2+URZ+0x60], R5 ;  /* 0x00006005020075a7 */ /* 0x001064000800017f */
[----:B-1----:R-:W-:Y:S05]  /*312c0*/  @!P0 NANOSLEEP.SYNCS 0x989680 ;  /* 0x009896800000895d */ /* 0x002fea0003900000 */
[----:B------:R-:W1:Y:S02]  /*312d0*/  @!P0 SYNCS.PHASECHK.TRANS64 P0, [R2+URZ+0x60], R5 ;  /* 0x00006005020085a7 */ /* 0x000e64000800007f */
[----:B-1----:R-:W-:Y:S05]  /*312e0*/  @!P0 BRA `(.L_x_2871) ;  /* 0xfffffffc00f08947 */ /* 0x002fea000383ffff */
[----:B------:R-:W-:Y:S05]  /*312f0*/  BRA `(.L_x_2983) ;  /* 0xffffffc000707947 */ /* 0x000fea000383ffff */
.L_x_2883:
[----:B---3--:R3:W4:Y:S02]  /*31300*/  SYNCS.PHASECHK.TRANS64.TRYWAIT P0, [R0+URZ+0x36860], R2 ;  /* 0x03686002000075a7 */ /* 0x008724000800017f */
[----:B----4-:R-:W-:Y:S05]  /*31310*/  @!P0 NANOSLEEP.SYNCS 0x989680 ;  /* 0x009896800000895d */ /* 0x010fea0003900000 */
[----:B------:R-:W4:Y:S02]  /*31320*/  @!P0 SYNCS.PHASECHK.TRANS64 P0, [R0+URZ+0x36860], R2 ;  /* 0x03686002000085a7 */ /* 0x000f24000800007f */
[----:B----4-:R-:W-:Y:S05]  /*31330*/  @!P0 BRA `(.L_x_2883) ;  /* 0xfffffffc00f08947 */ /* 0x010fea000383ffff */
[----:B------:R-:W-:Y:S05]  /*31340*/  BRA `(.L_x_2984) ;  /* 0xffffffc400f87947 */ /* 0x000fea000383ffff */
.L_x_2891:
[----:B------:R-:W4:Y:S01]  /*31350*/  LDL R0, [R1] ;  /* 0x0000000001007983 */ /* 0x000f220000100800 */
[----:B------:R-:W-:Y:S01]  /*31360*/  BSSY B0, `(.L_x_2985) ;  /* 0x0000008000007945 */ /* 0x000fe20003800000 */
[----:B------:R-:W-:Y:S02]  /*31370*/  IMAD.MOV.U32 R12, RZ, RZ, RZ ;  /* 0x000000ffff0c7224 */ /* 0x000fe400078e00ff */
[----:B------:R-:W-:Y:S02]  /*31380*/  IMAD.MOV.U32 R11, RZ, RZ, 0x1f ;  /* 0x0000001fff0b7424 */ /* 0x000fe400078e00ff */
[----:B------:R-:W-:Y:S02]  /*31390*/  IMAD.MOV.U32 R15, RZ, RZ, -0x1 ;  /* 0xffffffffff0f7424 */ /* 0x000fe400078e00ff */
[----:B----4-:R-:W-:-:S07]  /*313a0*/  IMAD.MOV.U32 R13, RZ, RZ, R0 ;  /* 0x000000ffff0d7224 */ /* 0x010fce00078e0000 */
[----:B-123--:R-:W-:Y:S05]  /*313b0*/  WARPSYNC.COLLECTIVE R15, `(.L_x_2986) ;  /* 0x000000000f087348 */ /* 0x00efea0003c00000 */
[----:B------:R0:W4:Y:S02]  /*313c0*/  SHFL.IDX P6, R14, R13, R12, R11 ;  /* 0x0000000c0d0e7389 */ /* 0x00012400000c000b */
[----:B01234-:R-:W-:Y:S01]  /*313d0*/  ENDCOLLECTIVE ;  /* 0x000000000000791b */ /* 0x01ffe20003800000 */
.L_x_2986:
[----:B------:R-:W-:Y:S05]  /*313e0*/  BSYNC B0 ;  /* 0x0000000000007941 */ /* 0x000fea0003800000 */
.L_x_2985:
        /* <DEDUP_REMOVED lines=9> */
.L_x_2987:
        /* <DEDUP_REMOVED lines=11> */
[----:B------:R-:W-:Y:S01]  /*31530*/  MOV R4, RZ ;  /* 0x000000ff00047202 */ /* 0x000fe20000000f00 */
[----:B------:R-:W-:Y:S01]  /*31540*/  IMAD.MOV.U32 R6, RZ, RZ, RZ ;  /* 0x000000ffff067224 */ /* 0x000fe200078e00ff */
        /* <DEDUP_REMOVED lines=13> */
.L_x_2988:
        /* <DEDUP_REMOVED lines=8> */
.L_x_2989:
        /* <DEDUP_REMOVED lines=8> */
.L_x_2990:
        /* <DEDUP_REMOVED lines=8> */
.L_x_2991:
        /* <DEDUP_REMOVED lines=8> */
.L_x_2992:
        /* <DEDUP_REMOVED lines=9> */
.L_x_2993:
[----:B------:R-:W-:Y:S01]  /*318b0*/  IMAD.MOV.U32 R9, RZ, RZ, R14 ;  /* 0x000000ffff097224 */ /* 0x000fe200078e000e */
[----:B------:R-:W-:Y:S06]  /*318c0*/  BRA `(.L_x_2994) ;  /* 0xffffffc800a87947 */ /* 0x000fec000383ffff */
.L_x_2894:
[----:B------:R-:W-:Y:S01]  /*318d0*/  BSSY B0, `(.L_x_2995) ;  /* 0x0000008000007945 */ /* 0x000fe20003800000 */
[----:B------:R-:W-:Y:S01]  /*318e0*/  IMAD.MOV.U32 R13, RZ, RZ, R2 ;  /* 0x000000ffff0d7224 */ /* 0x000fe200078e0002 */
[----:B------:R-:W-:Y:S01]  /*318f0*/  MOV R12, 0x1 ;  /* 0x00000001000c7802 */ /* 0x000fe20000000f00 */
[----:B------:R-:W-:Y:S02]  /*31900*/  IMAD.MOV.U32 R11, RZ, RZ, RZ ;  /* 0x000000ffff0b7224 */ /* 0x000fe400078e00ff */
[----:B------:R-:W-:-:S07]  /*31910*/  IMAD.MOV.U32 R15, RZ, RZ, -0x1 ;  /* 0xffffffffff0f7424 */ /* 0x000fce00078e00ff */
[----:B0-----:R-:W-:Y:S05]  /*31920*/  WARPSYNC.COLLECTIVE R15, `(.L_x_2996) ;  /* 0x000000000f087348 */ /* 0x001fea0003c00000 */
[----:B------:R1:W2:Y:S02]  /*31930*/  SHFL.UP P6, R14, R13, R12, R11 ;  /* 0x0400000c0d0e7389 */ /* 0x0002a400000c000b */
[----:B012---:R-:W-:Y:S01]  /*31940*/  ENDCOLLECTIVE ;  /* 0x000000000000791b */ /* 0x007fe20003800000 */
.L_x_2996:
[----:B------:R-:W-:Y:S05]  /*31950*/  BSYNC B0 ;  /* 0x0000000000007941 */ /* 0x000fea0003800000 */
.L_x_2995:
        /* <DEDUP_REMOVED lines=10> */
.L_x_2997:
        /* <DEDUP_REMOVED lines=8> */
.L_x_2998:
        /* <DEDUP_REMOVED lines=8> */
.L_x_2999:
        /* <DEDUP_REMOVED lines=8> */
.L_x_3000:
        /* <DEDUP_REMOVED lines=9> */
.L_x_3001:
[----:B------:R-:W-:Y:S01]  /*31c10*/  IMAD.MOV.U32 R9, RZ, RZ, R14 ;  /* 0x000000ffff097224 */ /* 0x000fe200078e000e */
[----:B------:R-:W-:Y:S06]  /*31c20*/  BRA `(.L_x_3002) ;  /* 0xffffffc8007c7947 */ /* 0x000fec000383ffff */
.L_x_2896:
[----:B------:R-:W-:Y:S01]  /*31c30*/  BSSY B0, `(.L_x_3003) ;  /* 0x0000006000007945 */ /* 0x000fe20003800000 */
[----:B------:R-:W-:Y:S01]  /*31c40*/  PLOP3.LUT P6, PT, P6, PT, PT, 0x8, 0x0 ;  /* 0x000000000000781c */ /* 0x000fe200037ce170 */
[----:B------:R-:W-:-:S12]  /*31c50*/  IMAD.MOV.U32 R15, RZ, RZ, -0x1 ;  /* 0xffffffffff0f7424 */ /* 0x000fd800078e00ff */
[----:B0-----:R-:W-:Y:S05]  /*31c60*/  WARPSYNC.COLLECTIVE R15, `(.L_x_3004) ;  /* 0x000000000f087348 */ /* 0x001fea0003c00000 */
[----:B------:R-:W-:Y:S01]  /*31c70*/  VOTE.ANY R14, PT, P6 ;  /* 0x00000000000e7806 */ /* 0x000fe200030e0100 */
[----:B0-----:R-:W-:Y:S06]  /*31c80*/  ENDCOLLECTIVE ;  /* 0x000000000000791b */ /* 0x001fec0003800000 */
.L_x_3004:
[----:B------:R-:W-:Y:S05]  /*31c90*/  BSYNC B0 ;  /* 0x0000000000007941 */ /* 0x000fea0003800000 */
.L_x_3003:
[----:B------:R0:W5:Y:S01]  /*31ca0*/  LDL.LU R10, [R1+0xc] ;  /* 0x00000c00010a7983 */ /* 0x0001620000300800 */
[----:B------:R-:W-:Y:S02]  /*31cb0*/  IMAD.MOV.U32 R0, RZ, RZ, R14 ;  /* 0x000000ffff007224 */ /* 0x000fe400078e000e */
[----:B------:R-:W-:Y:S02]  /*31cc0*/  IMAD.MOV.U32 R13, RZ, RZ, R4 ;  /* 0x000000ffff0d7224 */ /* 0x000fe400078e0004 */
[----:B------:R-:W1:Y:S01]  /*31cd0*/  POPC R3, R0 ;  /* 0x0000000000037309 */ /* 0x000e620000000000 */
[----:B------:R-:W-:Y:S02]  /*31ce0*/  IMAD.MOV.U32 R11, RZ, RZ, 0x1f ;  /* 0x0000001fff0b7424 */ /* 0x000fe400078e00ff */
[----:B------:R-:W-:Y:S01]  /*31cf0*/  IMAD.MOV.U32 R15, RZ, RZ, -0x1 ;  /* 0xffffffffff0f7424 */ /* 0x000fe200078e00ff */
[----:B01----:R-:W-:-:S07]  /*31d00*/  MOV R12, R3 ;  /* 0x00000003000c7202 */ /* 0x003fce0000000f00 */
[----:B-----5:R-:W-:Y:S05]  /*31d10*/  WARPSYNC.COLLECTIVE R15, `(.L_x_3005) ;  /* 0x000000000f087348 */ /* 0x020fea0003c00000 */
[----:B------:R0:W1:Y:S02]  /*31d20*/  SHFL.IDX P6, R14, R13, R12, R11 ;  /* 0x0000000c0d0e7389 */ /* 0x00006400000c000b */
[----:B01---5:R-:W-:Y:S01]  /*31d30*/  ENDCOLLECTIVE ;  /* 0x000000000000791b */ /* 0x023fe20003800000 */
.L_x_3005:
[----:B------:R-:W-:Y:S02]  /*31d40*/  IMAD.MOV.U32 R13, RZ, RZ, R6 ;  /* 0x000000ffff0d7224 */ /* 0x000fe400078e0006 */
[----:B------:R-:W-:-:S07]  /*31d50*/  IMAD.MOV.U32 R4, RZ, RZ, R14 ;  /* 0x000000ffff047224 */ /* 0x000fce00078e000e */
[----:B------:R-:W-:Y:S05]  /*31d60*/  WARPSYNC.COLLECTIVE R15, `(.L_x_3006) ;  /* 0x000000000f087348 */ /* 0x000fea0003c00000 */
[----:B------:R0:W1:Y:S02]  /*31d70*/  SHFL.IDX P6, R14, R13, R12, R11 ;  /* 0x0000000c0d0e7389 */ /* 0x00006400000c000b */
[----:B01----:R-:W-:Y:S01]  /*31d80*/  ENDCOLLECTIVE ;  /* 0x000000000000791b */ /* 0x003fe20003800000 */
.L_x_3006:
[----:B------:R-:W-:Y:S01]  /*31d90*/  IMAD.MOV.U32 R6, RZ, RZ, R14 ;  /* 0x000000ffff067224 */ /* 0x000fe200078e000e */
[----:B------:R-:W-:-:S05]  /*31da0*/  IADD3 R10, R3, R10, RZ ;  /* 0x0000000a030a7210 */ /* 0x000fca0007ffe0ff */
[----:B------:R0:W-:Y:S01]  /*31db0*/  STL [R1+0xc], R10 ;  /* 0x00000c0a01007387 */ /* 0x0001e20000100800 */
[----:B------:R-:W-:Y:S05]  /*31dc0*/  BRA `(.L_x_3007) ;  /* 0xffffffc8005c7947 */ /* 0x000fea000383ffff */
.L_x_2898:
        /* <DEDUP_REMOVED lines=8> */
.L_x_3009:
[----:B------:R-:W-:Y:S05]  /*31e50*/  BSYNC B0 ;  /* 0x0000000000007941 */ /* 0x000fea0003800000 */
.L_x_3008:
[----:B------:R-:W-:Y:S01]  /*31e60*/  IMAD.MOV.U32 R3, RZ, RZ, R14 ;  /* 0x000000ffff037224 */ /* 0x000fe200078e000e */
[----:B------:R-:W-:Y:S06]  /*31e70*/  BRA `(.L_x_3010) ;  /* 0xffffffc800487947 */ /* 0x000fec000383ffff */
.L_x_2904:
[----:B0-----:R0:W1:Y:S02]  /*31e80*/  SYNCS.PHASECHK.TRANS64.TRYWAIT P0, [R0+URZ+0x36820], R3 ;  /* 0x03682003000075a7 */ /* 0x001064000800017f */
[----:B-1----:R-:W-:Y:S05]  /*31e90*/  @!P0 NANOSLEEP.SYNCS 0x989680 ;  /* 0x009896800000895d */ /* 0x002fea0003900000 */
[----:B------:R-:W1:Y:S02]  /*31ea0*/  @!P0 SYNCS.PHASECHK.TRANS64 P0, [R0+URZ+0x36820], R3 ;  /* 0x03682003000085a7 */ /* 0x000e64000800007f */
[----:B-1----:R-:W-:Y:S05]  /*31eb0*/  @!P0 BRA `(.L_x_2904) ;  /* 0xfffffffc00f08947 */ /* 0x002fea000383ffff */
[----:B------:R-:W-:Y:S05]  /*31ec0*/  BRA `(.L_x_3011) ;  /* 0xffffffd000e87947 */ /* 0x000fea000383ffff */
.L_x_2905:
[----:B------:R-:W1:Y:S01]  /*31ed0*/  S2R R2, SR_TID.X ;  /* 0x0000000000027919 */ /* 0x000e620000002100 */
[----:B------:R-:W-:Y:S01]  /*31ee0*/  BSSY B0, `(.L_x_3012) ;  /* 0x000000a000007945 */ /* 0x000fe20003800000 */
[----:B------:R-:W-:Y:S02]  /*31ef0*/  IMAD.MOV.U32 R12, RZ, RZ, RZ ;  /* 0x000000ffff0c7224 */ /* 0x000fe400078e00ff */
[----:B------:R-:W-:Y:S02]  /*31f00*/  IMAD.MOV.U32 R11, RZ, RZ, 0x1f ;  /* 0x0000001fff0b7424 */ /* 0x000fe400078e00ff */
[----:B------:R-:W-:Y:S01]  /*31f10*/  IMAD.MOV.U32 R15, RZ, RZ, -0x1 ;  /* 0xffffffffff0f7424 */ /* 0x000fe200078e00ff */
[----:B-1----:R-:W-:-:S04]  /*31f20*/  SHF.R.U32.HI R2, RZ, 0x5, R2 ;  /* 0x00000005ff027819 */ /* 0x002fc80000011602 */
[----:B------:R-:W-:-:S04]  /*31f30*/  LOP3.LUT R2, R2, 0x3, RZ, 0xc0, !PT ;  /* 0x0000000302027812 */ /* 0x000fc800078ec0ff */
[----:B------:R-:W-:-:S07]  /*31f40*/  MOV R13, R2 ;  /* 0x00000002000d7202 */ /* 0x000fce0000000f00 */
[----:B0-----:R-:W-:Y:S05]  /*31f50*/  WARPSYNC.COLLECTIVE R15, `(.L_x_3013) ;  /* 0x000000000f087348 */ /* 0x001fea0003c00000 */
[----:B------:R1:W2:Y:S02]  /*31f60*/  SHFL.IDX P6, R14, R13, R12, R11 ;  /* 0x0000000c0d0e7389 */ /* 0x0002a400000c000b */
[----:B012---:R-:W-:Y:S01]  /*31f70*/  ENDCOLLECTIVE ;  /* 0x000000000000791b */ /* 0x007fe20003800000 */
.L_x_3013:
[----:B------:R-:W-:Y:S05]  /*31f80*/  BSYNC B0 ;  /* 0x0000000000007941 */ /* 0x000fea0003800000 */
.L_x_3012:
[----:B------:R-:W-:Y:S05]  /*31f90*/  BRA `(.L_x_3014) ;  /* 0xffffffd000d07947 */ /* 0x000fea000383ffff */
.L_x_2906:
[----:B------:R-:W-:Y:S01]  /*31fa0*/  BSSY B0, `(.L_x_3015) ;  /* 0x0000006000007945 */ /* 0x000fe20003800000 */
[----:B------:R-:W-:-:S07]  /*31fb0*/  IMAD.MOV.U32 R15, RZ, RZ, -0x1 ;  /* 0xffffffffff0f7424 */ /* 0x000fce00078e00ff */
[----:B01----:R-:W-:Y:S05]  /*31fc0*/  WARPSYNC.COLLECTIVE R15, `(.L_x_3016) ;  /* 0x000000000f0c7348 */ /* 0x003fea0003c00000 */
[----:B------:R-:W-:Y:S02]  /*31fd0*/  ELECT P6, UR62, PT ;  /* 0x00000000003e782f */ /* 0x000fe400038c0000 */
[----:B------:R-:W-:Y:S01]  /*31fe0*/  MOV R14, UR62 ;  /* 0x0000003e000e7c02 */ /* 0x000fe20008000f00 */
[----:B01----:R-:W-:Y:S10]  /*31ff0*/  ENDCOLLECTIVE ;  /* 0x000000000000791b */ /* 0x003ff40003800000 */
.L_x_3016:
[----:B------:R-:W-:Y:S05]  /*32000*/  BSYNC B0 ;  /* 0x0000000000007941 */ /* 0x000fea0003800000 */
.L_x_3015:
[----:B------:R-:W-:Y:S05]  /*32010*/  BRA `(.L_x_3017) ;  /* 0xffffffd000c47947 */ /* 0x000fea000383ffff */
.L_x_2908:
[----:B0-----:R0:W1:Y:S02]  /*32020*/  SYNCS.PHASECHK.TRANS64.TRYWAIT P0, [R6+URZ], R5 ;  /* 0x00000005060075a7 */ /* 0x001064000800017f */
[----:B-1----:R-:W-:Y:S05]  /*32030*/  @!P0 NANOSLEEP.SYNCS 0x989680 ;  /* 0x009896800000895d */ /* 0x002fea0003900000 */
[----:B------:R-:W1:Y:S02]  /*32040*/  @!P0 SYNCS.PHASECHK.TRANS64 P0, [R6+URZ], R5 ;  /* 0x00000005060085a7 */ /* 0x000e64000800007f */
[----:B-1----:R-:W-:Y:S05]  /*32050*/  @!P0 BRA `(.L_x_2908) ;  /* 0xfffffffc00f08947 */ /* 0x002fea000383ffff */
[----:B------:R-:W-:Y:S05]  /*32060*/  BRA `(.L_x_3018) ;  /* 0xffffffd400047947 */ /* 0x000fea000383ffff */
.L_x_2909:
[----:B-1----:R1:W2:Y:S02]  /*32070*/  SYNCS.PHASECHK.TRANS64.TRYWAIT P0, [R7+URZ], R2 ;  /* 0x00000002070075a7 */ /* 0x0022a4000800017f */
[----:B--2---:R-:W-:Y:S05]  /*32080*/  @!P0 NANOSLEEP.SYNCS 0x989680 ;  /* 0x009896800000895d */ /* 0x004fea0003900000 */
[----:B------:R-:W2:Y:S02]  /*32090*/  @!P0 SYNCS.PHASECHK.TRANS64 P0, [R7+URZ], R2 ;  /* 0x00000002070085a7 */ /* 0x000ea4000800007f */
[----:B--2---:R-:W-:Y:S05]  /*320a0*/  @!P0 BRA `(.L_x_2909) ;  /* 0xfffffffc00f08947 */ /* 0x004fea000383ffff */
[----:B------:R-:W-:Y:S05]  /*320b0*/  BRA `(.L_x_3019) ;  /* 0xffffffd000f87947 */ /* 0x000fea000383ffff */
.L_x_2911:
[----:B--2---:R2:W3:Y:S02]  /*320c0*/  SYNCS.PHASECHK.TRANS64.TRYWAIT P0, [R4+URZ], R5 ;  /* 0x00000005040075a7 */ /* 0x0044e4000800017f */
[----:B---3--:R-:W-:Y:S05]  /*320d0*/  @!P0 NANOSLEEP.SYNCS 0x989680 ;  /* 0x009896800000895d */ /* 0x008fea0003900000 */
[----:B------:R-:W3:Y:S02]  /*320e0*/  @!P0 SYNCS.PHASECHK.TRANS64 P0, [R4+URZ], R5 ;  /* 0x00000005040085a7 */ /* 0x000ee4000800007f */
[----:B---3--:R-:W-:Y:S05]  /*320f0*/  @!P0 BRA `(.L_x_2911) ;  /* 0xfffffffc00f08947 */ /* 0x008fea000383ffff */
[----:B------:R-:W-:Y:S05]  /*32100*/  BRA `(.L_x_3020) ;  /* 0xffffffd000fc7947 */ /* 0x000fea000383ffff */
.L_x_3021:
        /* <DEDUP_REMOVED lines=15> */
.L_x_3030:


//--------------------- .nv.global.init           --------------------------
	.section	.nv.global.init,"aw",@progbits
.nv.global.init:
	.type		$str$20,@object
	.size		$str$20,($str$21 - $str$20)
$str$20:
        /*0000*/ 	.byte	0x28, 0x61, 0x64, 0x64, 0x72, 0x65, 0x73, 0x73, 0x20, 0x26, 0x20, 0x6d, 0x61, 0x73, 0x6b, 0x29
        /*0010*/ 	.byte	0x20, 0x3d, 0x3d, 0x20, 0x30, 0x00
	.type		$str$21,@object
	.size		$str$21,(__unnamed_9 - $str$21)
$str$21:
        /*0016*/ 	.byte	0x2f, 0x74, 0x6d, 0x70, 0x2f, 0x6f, 0x73, 0x73, 0x5f, 0x6b, 0x65, 0x72, 0x6e, 0x65, 0x6c, 0x73
        /*0026*/ 	.byte	0x5f, 0x73, 0x72, 0x63, 0x2f, 0x66, 0x6c, 0x61, 0x73, 0x68, 0x5f, 0x61, 0x74, 0x74, 0x65, 0x6e
        /*0036*/ 	.byte	0x74, 0x69, 0x6f, 0x6e, 0x2f, 0x63, 0x73, 0x72, 0x63, 0x2f, 0x63, 0x75, 0x74, 0x6c, 0x61, 0x73
        /*0046*/ 	.byte	0x73, 0x2f, 0x69, 0x6e, 0x63, 0x6c, 0x75, 0x64, 0x65, 0x2f, 0x63, 0x75, 0x74, 0x65, 0x2f, 0x70
        /*0056*/ 	.byte	0x6f, 0x69, 0x6e, 0x74, 0x65, 0x72, 0x5f, 0x66, 0x6c, 0x61, 0x67, 0x67, 0x65, 0x64, 0x2e, 0x68
        /*0066*/ 	.byte	0x70, 0x70, 0x00
	.type		__unnamed_9,@object
	.size		__unnamed_9,(__unnamed_5 - __unnamed_9)
__unnamed_9:
        /* <DEDUP_REMOVED lines=24> */
	.type		__unnamed_5,@object
	.size		__unnamed_5,(__unnamed_4 - __unnamed_5)
__unnamed_5:
        /* <DEDUP_REMOVED lines=24> */
	.type		__unnamed_4,@object
	.size		__unnamed_4,(__unnamed_3 - __unnamed_4)
__unnamed_4:
        /* <DEDUP_REMOVED lines=24> */
	.type		__unnamed_3,@object
	.size		__unnamed_3,(__unnamed_7 - __unnamed_3)
__unnamed_3:
        /* <DEDUP_REMOVED lines=29> */
	.type		__unnamed_7,@object
	.size		__unnamed_7,(__unnamed_2 - __unnamed_7)
__unnamed_7:
        /* <DEDUP_REMOVED lines=29> */
	.type		__unnamed_2,@object
	.size		__unnamed_2,(__unnamed_8 - __unnamed_2)
__unnamed_2:
        /* <DEDUP_REMOVED lines=29> */
	.type		__unnamed_8,@object
	.size		__unnamed_8,(__unnamed_1 - __unnamed_8)
__unnamed_8:
        /* <DEDUP_REMOVED lines=29> */
	.type		__unnamed_1,@object
	.size		__unnamed_1,(__unnamed_6 - __unnamed_1)
__unnamed_1:
        /* <DEDUP_REMOVED lines=28> */
        /*0dd9*/ 	.byte	0x32, 0x31, 0x35, 0x30, 0x34, 0x3e, 0x3e, 0x3e, 0x3e, 0x3e, 0x20, 0x26, 0x5d, 0x00
	.type		__unnamed_6,@object
	.size		__unnamed_6,(.L_5 - __unnamed_6)
__unnamed_6:
        /* <DEDUP_REMOVED lines=29> */
.L_5:


//--------------------- .nv.shared._ZN7cutlass13device_kernelIN5flash11enable_sm90INS1_16FlashAttnFwdSm90INS1_25CollectiveMainloopFwdSm90ILi2EN4cute5tupleIJNS5_1CILi1EEES8_S8_EEENS6_IJNS7_ILi128EEENS7_ILi112EEENS7_ILi192EEEEEELi192ENS_6half_tEfNS_4arch4Sm90ELb0ELb0ELb0ELb0ELb0ELb0ELb0ELb1ELb1ELb1ELb1ELb0EEENS1_21CollectiveEpilogueFwdINS6_IJSA_SC_SB_EEES9_SE_SG_Li256ELb0ELb1ELb1ELb0EEENS1_19SingleTileSchedulerILb0ELb1ELb1ELi128EEEEEEEEEvNT_6ParamsE --------------------------
	.section	.nv.shared._ZN7cutlass13device_kernelIN5flash11enable_sm90INS1_16FlashAttnFwdSm90INS1_25CollectiveMainloopFwdSm90ILi2EN4cute5tupleIJNS5_1CILi1EEES8_S8_EEENS6_IJNS7_ILi128EEENS7_ILi112EEENS7_ILi192EEEEEELi192ENS_6half_tEfNS_4arch4Sm90ELb0ELb0ELb0ELb0ELb0ELb0ELb0ELb1ELb1ELb1ELb1ELb0EEENS1_21CollectiveEpilogueFwdINS6_IJSA_SC_SB_EEES9_SE_SG_Li256ELb0ELb1ELb1ELb0EEENS1_19SingleTileSchedulerILb0ELb1ELb1ELi128EEEEEEEEEvNT_6ParamsE,"aw",@nobits
	.sectionflags	@""
	.align	16
	.zero		1024


//--------------------- .nv.shared.reserved.0     --------------------------
	.section	.nv.shared.reserved.0,"aw",@nobits
	.weak		__nv_reservedSMEM_offset_0_alias
	.size		__nv_reservedSMEM_offset_0_alias, 0, 0
	.other		__nv_reservedSMEM_offset_0_alias,@"STO_CUDA_RESERVED_SHARED STV_DEFAULT"
__nv_reservedSMEM_offset_0_alias:
	.zero		0


//--------------------- .nv.global                --------------------------
	.section	.nv.global,"aw",@nobits
.nv.global:
	.type		_ZN72_INTERNAL_8379c483_36_flash_fwd_hdim192_fp16_split_sm90_cu_8e232a79_32994cute1_E,@object
	.size		_ZN72_INTERNAL_8379c483_36_flash_fwd_hdim192_fp16_split_sm90_cu_8e232a79_32994cute1_E,(_ZN72_INTERNAL_8379c483_36_flash_fwd_hdim192_fp16_split_sm90_cu_8e232a79_32994cuda3std3__45__cpo6cbeginE - _ZN72_INTERNAL_8379c483_36_flash_fwd_hdim192_fp16_split_sm90_cu_8e232a79_32994cute1_E)
_ZN72_INTERNAL_8379c483_36_flash_fwd_hdim192_fp16_split_sm90_cu_8e232a79_32994cute1_E:
	.zero		1
	.type		_ZN72_INTERNAL_8379c483_36_flash_fwd_hdim192_fp16_split_sm90_cu_8e232a79_32994cuda3std3__45__cpo6cbeginE,@object
	.size		_ZN72_INTERNAL_8379c483_36_flash_fwd_hdim192_fp16_split_sm90_cu_8e232a79_32994cuda3std3__45__cpo6cbeginE,(_ZN72_INTERNAL_8379c483_36_flash_fwd_hdim192_fp16_split_sm90_cu_8e232a79_32994cuda3std3__48in_placeE - _ZN72_INTERNAL_8379c483_36_flash_fwd_hdim192_fp16_split_sm90_cu_8e232a79_32994cuda3std3__45__cpo6cbeginE)
_ZN72_INTERNAL_8379c483_36_flash_fwd_hdim192_fp16_split_sm90_cu_8e232a79_32994cuda3std3__45__cpo6cbeginE:
	.zero		1
	.type		_ZN72_INTERNAL_8379c483_36_flash_fwd_hdim192_fp16_split_sm90_cu_8e232a79_32994cuda3std3__48in_placeE,@object
	.size		_ZN72_INTERNAL_8379c483_36_flash_fwd_hdim192_fp16_split_sm90_cu_8e232a79_32994cuda3std3__48in_placeE,(_ZN72_INTERNAL_8379c483_36_flash_fwd_hdim192_fp16_split_sm90_cu_8e232a79_32994cuda3std6ranges3__45__cpo9iter_moveE - _ZN72_INTERNAL_8379c483_36_flash_fwd_hdim192_fp16_split_sm90_cu_8e232a79_32994cuda3std3__48in_placeE)
_ZN72_INTERNAL_8379c483_36_flash_fwd_hdim192_fp16_split_sm90_cu_8e232a79_32994cuda3std3__48in_placeE:
	.zero		1
	.type		_ZN72_INTERNAL_8379c483_36_flash_fwd_hdim192_fp16_split_sm90_cu_8e232a79_32994cuda3std6ranges3__45__cpo9iter_moveE,@object
	.size		_ZN72_INTERNAL_8379c483_36_flash_fwd_hdim192_fp16_split_sm90_cu_8e232a79_32994cuda3std6ranges3__45__cpo9iter_moveE,(_ZN72_INTERNAL_8379c483_36_flash_fwd_hdim192_fp16_split_sm90_cu_8e232a79_32994cuda3std3__45__cpo5beginE - _ZN72_INTERNAL_8379c483_36_flash_fwd_hdim192_fp16_split_sm90_cu_8e232a79_32994cuda3std6ranges3__45__cpo9iter_moveE)
_ZN72_INTERNAL_8379c483_36_flash_fwd_hdim192_fp16_split_sm90_cu_8e232a79_32994cuda3std6ranges3__45__cpo9iter_moveE:
	.zero		1
	.type		_ZN72_INTERNAL_8379c483_36_flash_fwd_hdim192_fp16_split_sm90_cu_8e232a79_32994cuda3std3__45__cpo5beginE,@object
	.size		_ZN72_INTERNAL_8379c483_36_flash_fwd_hdim192_fp16_split_sm90_cu_8e232a79_32994cuda3std3__45__cpo5beginE,(_ZN72_INTERNAL_8379c483_36_flash_fwd_hdim192_fp16_split_sm90_cu_8e232a79_32994cuda3std3__474_GLOBAL__N__8379c483_36_flash_fwd_hdim192_fp16_split_sm90_cu_8e232a79_32996ignoreE - _ZN72_INTERNAL_8379c483_36_flash_fwd_hdim192_fp16_split_sm90_cu_8e232a79_32994cuda3std3__45__cpo5beginE)
_ZN72_INTERNAL_8379c483_36_flash_fwd_hdim192_fp16_split_sm90_cu_8e232a79_32994cuda3std3__45__cpo5beginE:
	.zero		1
	.type		_ZN72_INTERNAL_8379c483_36_flash_fwd_hdim192_fp16_split_sm90_cu_8e232a79_32994cuda3std3__474_GLOBAL__N__8379c483_36_flash_fwd_hdim192_fp16_split_sm90_cu_8e232a79_32996ignoreE,@object
	.size		_ZN72_INTERNAL_8379c483_36_flash_fwd_hdim192_fp16_split_sm90_cu_8e232a79_32994cuda3std3__474_GLOBAL__N__8379c483_36_flash_fwd_hdim192_fp16_split_sm90_cu_8e232a79_32996ignoreE,(_ZN72_INTERNAL_8379c483_36_flash_fwd_hdim192_fp16_split_sm90_cu_8e232a79_32994cute7productE - _ZN72_INTERNAL_8379c483_36_flash_fwd_hdim192_fp16_split_sm90_cu_8e232a79_32994cuda3std3__474_GLOBAL__N__8379c483_36_flash_fwd_hdim192_fp16_split_sm90_cu_8e232a79_32996ignoreE)
_ZN72_INTERNAL_8379c483_36_flash_fwd_hdim192_fp16_split_sm90_cu_8e232a79_32994cuda3std3__474_GLOBAL__N__8379c483_36_flash_fwd_hdim192_fp16_split_sm90_cu_8e232a79_32996ignoreE:
	.zero		1
	.type		_ZN72_INTERNAL_8379c483_36_flash_fwd_hdim192_fp16_split_sm90_cu_8e232a79_32994cute7productE,@object
	.size		_ZN72_INTERNAL_8379c483_36_flash_fwd_hdim192_fp16_split_sm90_cu_8e232a79_32994cute7productE,(_ZN72_INTERNAL_8379c483_36_flash_fwd_hdim192_fp16_split_sm90_cu_8e232a79_32994cuda3std3__45__cpo3endE - _ZN72_INTERNAL_8379c483_36_flash_fwd_hdim192_fp16_split_sm90_cu_8e232a79_32994cute7productE)
_ZN72_INTERNAL_8379c483_36_flash_fwd_hdim192_fp16_split_sm90_cu_8e232a79_32994cute7productE:
	.zero		1
	.type		_ZN72_INTERNAL_8379c483_36_flash_fwd_hdim192_fp16_split_sm90_cu_8e232a79_32994cuda3std3__45__cpo3endE,@object
	.size		_ZN72_INTERNAL_8379c483_36_flash_fwd_hdim192_fp16_split_sm90_cu_8e232a79_32994cuda3std3__45__cpo3endE,(_ZN72_INTERNAL_8379c483_36_flash_fwd_hdim192_fp16_split_sm90_cu_8e232a79_32994cuda3std3__419piecewise_constructE - _ZN72_INTERNAL_8379c483_36_flash_fwd_hdim192_fp16_split_sm90_cu_8e232a79_32994cuda3std3__45__cpo3endE)
_ZN72_INTERNAL_8379c483_36_flash_fwd_hdim192_fp16_split_sm90_cu_8e232a79_32994cuda3std3__45__cpo3endE:
	.zero		1
	.type		_ZN72_INTERNAL_8379c483_36_flash_fwd_hdim192_fp16_split_sm90_cu_8e232a79_32994cuda3std3__419piecewise_constructE,@object
	.size		_ZN72_INTERNAL_8379c483_36_flash_fwd_hdim192_fp16_split_sm90_cu_8e232a79_32994cuda3std3__419piecewise_constructE,(_ZN72_INTERNAL_8379c483_36_flash_fwd_hdim192_fp16_split_sm90_cu_8e232a79_32994cuda3std3__45__cpo4cendE - _ZN72_INTERNAL_8379c483_36_flash_fwd_hdim192_fp16_split_sm90_cu_8e232a79_32994cuda3std3__419piecewise_constructE)
_ZN72_INTERNAL_8379c483_36_flash_fwd_hdim192_fp16_split_sm90_cu_8e232a79_32994cuda3std3__419piecewise_constructE:
	.zero		1
	.type		_ZN72_INTERNAL_8379c483_36_flash_fwd_hdim192_fp16_split_sm90_cu_8e232a79_32994cuda3std3__45__cpo4cendE,@object
	.size		_ZN72_INTERNAL_8379c483_36_flash_fwd_hdim192_fp16_split_sm90_cu_8e232a79_32994cuda3std3__45__cpo4cendE,(_ZN72_INTERNAL_8379c483_36_flash_fwd_hdim192_fp16_split_sm90_cu_8e232a79_32994cuda3std6ranges3__45__cpo4swapE - _ZN72_INTERNAL_8379c483_36_flash_fwd_hdim192_fp16_split_sm90_cu_8e232a79_32994cuda3std3__45__cpo4cendE)
_ZN72_INTERNAL_8379c483_36_flash_fwd_hdim192_fp16_split_sm90_cu_8e232a79_32994cuda3std3__45__cpo4cendE:
	.zero		1
	.type		_ZN72_INTERNAL_8379c483_36_flash_fwd_hdim192_fp16_split_sm90_cu_8e232a79_32994cuda3std6ranges3__45__cpo4swapE,@object
	.size		_ZN72_INTERNAL_8379c483_36_flash_fwd_hdim192_fp16_split_sm90_cu_8e232a79_32994cuda3std6ranges3__45__cpo4swapE,(.L_16 - _ZN72_INTERNAL_8379c483_36_flash_fwd_hdim192_fp16_split_sm90_cu_8e232a79_32994cuda3std6ranges3__45__cpo4swapE)
_ZN72_INTERNAL_8379c483_36_flash_fwd_hdim192_fp16_split_sm90_cu_8e232a79_32994cuda3std6ranges3__45__cpo4swapE:
	.zero		1
.L_16:


//--------------------- .nv.shared._ZN7cutlass13device_kernelIN5flash11enable_sm90INS1_16FlashAttnFwdSm90INS1_25CollectiveMainloopFwdSm90ILi2EN4cute5tupleIJNS5_1CILi1EEES8_S8_EEENS6_IJNS7_ILi128EEENS7_ILi112EEENS7_ILi192EEEEEELi192ENS_6half_tEfNS_4arch4Sm90ELb0ELb0ELb0ELb1ELb0ELb0ELb0ELb1ELb1ELb1ELb1ELb0EEENS1_21CollectiveEpilogueFwdINS6_IJSA_SC_SB_EEES9_SE_SG_Li256ELb1ELb1ELb1ELb0EEENS1_36VarlenDynamicPersistentTileSchedulerILi128ELi112ELi256ELi128ELb1ELb1ELb1ELb0ELb1ELb1EEEEEEEEEvNT_6ParamsE --------------------------
	.section	.nv.shared._ZN7cutlass13device_kernelIN5flash11enable_sm90INS1_16FlashAttnFwdSm90INS1_25CollectiveMainloopFwdSm90ILi2EN4cute5tupleIJNS5_1CILi1EEES8_S8_EEENS6_IJNS7_ILi128EEENS7_ILi112EEENS7_ILi192EEEEEELi192ENS_6half_tEfNS_4arch4Sm90ELb0ELb0ELb0ELb1ELb0ELb0ELb0ELb1ELb1ELb1ELb1ELb0EEENS1_21CollectiveEpilogueFwdINS6_IJSA_SC_SB_EEES9_SE_SG_Li256ELb1ELb1ELb1ELb0EEENS1_36VarlenDynamicPersistentTileSchedulerILi128ELi112ELi256ELi128ELb1ELb1ELb1ELb0ELb1ELb1EEEEEEEEEvNT_6ParamsE,"aw",@nobits
	.sectionflags	@""
	.align	16
	.zero		1024


//--------------------- .nv.shared._ZN7cutlass13device_kernelIN5flash11enable_sm90INS1_16FlashAttnFwdSm90INS1_25CollectiveMainloopFwdSm90ILi2EN4cute5tupleIJNS5_1CILi1EEES8_S8_EEENS6_IJNS7_ILi128EEENS7_ILi112EEENS7_ILi192EEEEEELi192ENS_6half_tEfNS_4arch4Sm90ELb0ELb0ELb0ELb1ELb0ELb1ELb0ELb1ELb1ELb1ELb1ELb0EEENS1_21CollectiveEpilogueFwdINS6_IJSA_SC_SB_EEES9_SE_SG_Li256ELb1ELb1ELb1ELb0EEENS1_36VarlenDynamicPersistentTileSchedulerILi128ELi112ELi256ELi128ELb1ELb1ELb1ELb0ELb1ELb1EEEEEEEEEvNT_6ParamsE --------------------------
	.section	.nv.shared._ZN7cutlass13device_kernelIN5flash11enable_sm90INS1_16FlashAttnFwdSm90INS1_25CollectiveMainloopFwdSm90ILi2EN4cute5tupleIJNS5_1CILi1EEES8_S8_EEENS6_IJNS7_ILi128EEENS7_ILi112EEENS7_ILi192EEEEEELi192ENS_6half_tEfNS_4arch4Sm90ELb0ELb0ELb0ELb1ELb0ELb1ELb0ELb1ELb1ELb1ELb1ELb0EEENS1_21CollectiveEpilogueFwdINS6_IJSA_SC_SB_EEES9_SE_SG_Li256ELb1ELb1ELb1ELb0EEENS1_36VarlenDynamicPersistentTileSchedulerILi128ELi112ELi256ELi128ELb1ELb1ELb1ELb0ELb1ELb1EEEEEEEEEvNT_6ParamsE,"aw",@nobits
	.sectionflags	@""
	.align	16
	.zero		1024


//--------------------- .nv.shared._ZN7cutlass13device_kernelIN5flash11enable_sm90INS1_16FlashAttnFwdSm90INS1_25CollectiveMainloopFwdSm90ILi2EN4cute5tupleIJNS5_1CILi1EEES8_S8_EEENS6_IJNS7_ILi128EEENS7_ILi96EEENS7_ILi192EEEEEELi192ENS_6half_tEfNS_4arch4Sm90ELb0ELb1ELb0ELb0ELb0ELb0ELb0ELb1ELb1ELb1ELb1ELb0EEENS1_21CollectiveEpilogueFwdINS6_IJSA_SC_SB_EEES9_SE_SG_Li256ELb0ELb1ELb1ELb0EEENS1_19SingleTileSchedulerILb0ELb1ELb1ELi128EEEEEEEEEvNT_6ParamsE --------------------------
	.section	.nv.shared._ZN7cutlass13device_kernelIN5flash11enable_sm90INS1_16FlashAttnFwdSm90INS1_25CollectiveMainloopFwdSm90ILi2EN4cute5tupleIJNS5_1CILi1EEES8_S8_EEENS6_IJNS7_ILi128EEENS7_ILi96EEENS7_ILi192EEEEEELi192ENS_6half_tEfNS_4arch4Sm90ELb0ELb1ELb0ELb0ELb0ELb0ELb0ELb1ELb1ELb1ELb1ELb0EEENS1_21CollectiveEpilogueFwdINS6_IJSA_SC_SB_EEES9_SE_SG_Li256ELb0ELb1ELb1ELb0EEENS1_19SingleTileSchedulerILb0ELb1ELb1ELi128EEEEEEEEEvNT_6ParamsE,"aw",@nobits
	.sectionflags	@""
	.align	16
	.zero		1024


//--------------------- .nv.shared._ZN7cutlass13device_kernelIN5flash11enable_sm90INS1_16FlashAttnFwdSm90INS1_25CollectiveMainloopFwdSm90ILi2EN4cute5tupleIJNS5_1CILi1EEES8_S8_EEENS6_IJNS7_ILi128EEENS7_ILi96EEENS7_ILi192EEEEEELi192ENS_6half_tEfNS_4arch4Sm90ELb0ELb1ELb0ELb1ELb0ELb0ELb0ELb1ELb1ELb1ELb1ELb0EEENS1_21CollectiveEpilogueFwdINS6_IJSA_SC_SB_EEES9_SE_SG_Li256ELb1ELb1ELb1ELb0EEENS1_36VarlenDynamicPersistentTileSchedulerILi128ELi96ELi256ELi128ELb1ELb1ELb1ELb1ELb0ELb1EEEEEEEEEvNT_6ParamsE --------------------------
	.section	.nv.shared._ZN7cutlass13device_kernelIN5flash11enable_sm90INS1_16FlashAttnFwdSm90INS1_25CollectiveMainloopFwdSm90ILi2EN4cute5tupleIJNS5_1CILi1EEES8_S8_EEENS6_IJNS7_ILi128EEENS7_ILi96EEENS7_ILi192EEEEEELi192ENS_6half_tEfNS_4arch4Sm90ELb0ELb1ELb0ELb1ELb0ELb0ELb0ELb1ELb1ELb1ELb1ELb0EEENS1_21CollectiveEpilogueFwdINS6_IJSA_SC_SB_EEES9_SE_SG_Li256ELb1ELb1ELb1ELb0EEENS1_36VarlenDynamicPersistentTileSchedulerILi128ELi96ELi256ELi128ELb1ELb1ELb1ELb1ELb0ELb1EEEEEEEEEvNT_6ParamsE,"aw",@nobits
	.sectionflags	@""
	.align	16
	.zero		1024


//--------------------- .nv.shared._ZN7cutlass13device_kernelIN5flash11enable_sm90INS1_16FlashAttnFwdSm90INS1_25CollectiveMainloopFwdSm90ILi2EN4cute5tupleIJNS5_1CILi1EEES8_S8_EEENS6_IJNS7_ILi128EEENS7_ILi96EEENS7_ILi192EEEEEELi192ENS_6half_tEfNS_4arch4Sm90ELb0ELb1ELb0ELb1ELb0ELb1ELb0ELb1ELb1ELb1ELb1ELb0EEENS1_21CollectiveEpilogueFwdINS6_IJSA_SC_SB_EEES9_SE_SG_Li256ELb1ELb1ELb1ELb0EEENS1_36VarlenDynamicPersistentTileSchedulerILi128ELi96ELi256ELi128ELb1ELb1ELb1ELb1ELb0ELb1EEEEEEEEEvNT_6ParamsE --------------------------
	.section	.nv.shared._ZN7cutlass13device_kernelIN5flash11enable_sm90INS1_16FlashAttnFwdSm90INS1_25CollectiveMainloopFwdSm90ILi2EN4cute5tupleIJNS5_1CILi1EEES8_S8_EEENS6_IJNS7_ILi128EEENS7_ILi96EEENS7_ILi192EEEEEELi192ENS_6half_tEfNS_4arch4Sm90ELb0ELb1ELb0ELb1ELb0ELb1ELb0ELb1ELb1ELb1ELb1ELb0EEENS1_21CollectiveEpilogueFwdINS6_IJSA_SC_SB_EEES9_SE_SG_Li256ELb1ELb1ELb1ELb0EEENS1_36VarlenDynamicPersistentTileSchedulerILi128ELi96ELi256ELi128ELb1ELb1ELb1ELb1ELb0ELb1EEEEEEEEEvNT_6ParamsE,"aw",@nobits
	.sectionflags	@""
	.align	16
	.zero		1024


//--------------------- .nv.shared._ZN7cutlass13device_kernelIN5flash11enable_sm90INS1_16FlashAttnFwdSm90INS1_25CollectiveMainloopFwdSm90ILi2EN4cute5tupleIJNS5_1CILi1EEES8_S8_EEENS6_IJNS7_ILi128EEENS7_ILi112EEENS7_ILi192EEEEEELi192ENS_6half_tEfNS_4arch4Sm90ELb1ELb0ELb0ELb0ELb0ELb0ELb0ELb1ELb1ELb1ELb1ELb0EEENS1_21CollectiveEpilogueFwdINS6_IJSA_SC_SB_EEES9_SE_SG_Li256ELb0ELb1ELb1ELb0EEENS1_19SingleTileSchedulerILb0ELb1ELb1ELi128EEEEEEEEEvNT_6ParamsE --------------------------
	.section	.nv.shared._ZN7cutlass13device_kernelIN5flash11enable_sm90INS1_16FlashAttnFwdSm90INS1_25CollectiveMainloopFwdSm90ILi2EN4cute5tupleIJNS5_1CILi1EEES8_S8_EEENS6_IJNS7_ILi128EEENS7_ILi112EEENS7_ILi192EEEEEELi192ENS_6half_tEfNS_4arch4Sm90ELb1ELb0ELb0ELb0ELb0ELb0ELb0ELb1ELb1ELb1ELb1ELb0EEENS1_21CollectiveEpilogueFwdINS6_IJSA_SC_SB_EEES9_SE_SG_Li256ELb0ELb1ELb1ELb0EEENS1_19SingleTileSchedulerILb0ELb1ELb1ELi128EEEEEEEEEvNT_6ParamsE,"aw",@nobits
	.sectionflags	@""
	.align	16
	.zero		1024


//--------------------- .nv.shared._ZN7cutlass13device_kernelIN5flash11enable_sm90INS1_16FlashAttnFwdSm90INS1_25CollectiveMainloopFwdSm90ILi2EN4cute5tupleIJNS5_1CILi1EEES8_S8_EEENS6_IJNS7_ILi128EEENS7_ILi112EEENS7_ILi192EEEEEELi192ENS_6half_tEfNS_4arch4Sm90ELb1ELb0ELb0ELb1ELb0ELb0ELb0ELb1ELb1ELb1ELb1ELb0EEENS1_21CollectiveEpilogueFwdINS6_IJSA_SC_SB_EEES9_SE_SG_Li256ELb1ELb1ELb1ELb0EEENS1_36VarlenDynamicPersistentTileSchedulerILi128ELi112ELi256ELi128ELb1ELb1ELb1ELb1ELb1ELb1EEEEEEEEEvNT_6ParamsE --------------------------
	.section	.nv.shared._ZN7cutlass13device_kernelIN5flash11enable_sm90INS1_16FlashAttnFwdSm90INS1_25CollectiveMainloopFwdSm90ILi2EN4cute5tupleIJNS5_1CILi1EEES8_S8_EEENS6_IJNS7_ILi128EEENS7_ILi112EEENS7_ILi192EEEEEELi192ENS_6half_tEfNS_4arch4Sm90ELb1ELb0ELb0ELb1ELb0ELb0ELb0ELb1ELb1ELb1ELb1ELb0EEENS1_21CollectiveEpilogueFwdINS6_IJSA_SC_SB_EEES9_SE_SG_Li256ELb1ELb1ELb1ELb0EEENS1_36VarlenDynamicPersistentTileSchedulerILi128ELi112ELi256ELi128ELb1ELb1ELb1ELb1ELb1ELb1EEEEEEEEEvNT_6ParamsE,"aw",@nobits
	.sectionflags	@""
	.align	16
	.zero		1024


//--------------------- .nv.shared._ZN7cutlass13device_kernelIN5flash11enable_sm90INS1_16FlashAttnFwdSm90INS1_25CollectiveMainloopFwdSm90ILi2EN4cute5tupleIJNS5_1CILi1EEES8_S8_EEENS6_IJNS7_ILi128EEENS7_ILi112EEENS7_ILi192EEEEEELi192ENS_6half_tEfNS_4arch4Sm90ELb1ELb0ELb0ELb1ELb0ELb1ELb0ELb1ELb1ELb1ELb1ELb0EEENS1_21CollectiveEpilogueFwdINS6_IJSA_SC_SB_EEES9_SE_SG_Li256ELb1ELb1ELb1ELb0EEENS1_36VarlenDynamicPersistentTileSchedulerILi128ELi112ELi256ELi128ELb1ELb1ELb1ELb1ELb1ELb1EEEEEEEEEvNT_6ParamsE --------------------------
	.section	.nv.shared._ZN7cutlass13device_kernelIN5flash11enable_sm90INS1_16FlashAttnFwdSm90INS1_25CollectiveMainloopFwdSm90ILi2EN4cute5tupleIJNS5_1CILi1EEES8_S8_EEENS6_IJNS7_ILi128EEENS7_ILi112EEENS7_ILi192EEEEEELi192ENS_6half_tEfNS_4arch4Sm90ELb1ELb0ELb0ELb1ELb0ELb1ELb0ELb1ELb1ELb1ELb1ELb0EEENS1_21CollectiveEpilogueFwdINS6_IJSA_SC_SB_EEES9_SE_SG_Li256ELb1ELb1ELb1ELb0EEENS1_36VarlenDynamicPersistentTileSchedulerILi128ELi112ELi256ELi128ELb1ELb1ELb1ELb1ELb1ELb1EEEEEEEEEvNT_6ParamsE,"aw",@nobits
	.sectionflags	@""
	.align	16
	.zero		1024


//--------------------- .nv.constant0._ZN7cutlass13device_kernelIN5flash11enable_sm90INS1_16FlashAttnFwdSm90INS1_25CollectiveMainloopFwdSm90ILi2EN4cute5tupleIJNS5_1CILi1EEES8_S8_EEENS6_IJNS7_ILi128EEENS7_ILi112EEENS7_ILi192EEEEEELi192ENS_6half_tEfNS_4arch4Sm90ELb0ELb0ELb0ELb0ELb0ELb0ELb0ELb1ELb1ELb1ELb1ELb0EEENS1_21CollectiveEpilogueFwdINS6_IJSA_SC_SB_EEES9_SE_SG_Li256ELb0ELb1ELb1ELb0EEENS1_19SingleTileSchedulerILb0ELb1ELb1ELi128EEEEEEEEEvNT_6ParamsE --------------------------
	.section	.nv.constant0._ZN7cutlass13device_kernelIN5flash11enable_sm90INS1_16FlashAttnFwdSm90INS1_25CollectiveMainloopFwdSm90ILi2EN4cute5tupleIJNS5_1CILi1EEES8_S8_EEENS6_IJNS7_ILi128EEENS7_ILi112EEENS7_ILi192EEEEEELi192ENS_6half_tEfNS_4arch4Sm90ELb0ELb0ELb0ELb0ELb0ELb0ELb0ELb1ELb1ELb1ELb1ELb0EEENS1_21CollectiveEpilogueFwdINS6_IJSA_SC_SB_EEES9_SE_SG_Li256ELb0ELb1ELb1ELb0EEENS1_19SingleTileSchedulerILb0ELb1ELb1ELi128EEEEEEEEEvNT_6ParamsE,"a",@progbits
	.sectionflags	@""
	.align	4
.nv.constant0._ZN7cutlass13device_kernelIN5flash11enable_sm90INS1_16FlashAttnFwdSm90INS1_25CollectiveMainloopFwdSm90ILi2EN4cute5tupleIJNS5_1CILi1EEES8_S8_EEENS6_IJNS7_ILi128EEENS7_ILi112EEENS7_ILi192EEEEEELi192ENS_6half_tEfNS_4arch4Sm90ELb0ELb0ELb0ELb0ELb0ELb0ELb0ELb1ELb1ELb1ELb1ELb0EEENS1_21CollectiveEpilogueFwdINS6_IJSA_SC_SB_EEES9_SE_SG_Li256ELb0ELb1ELb1ELb0EEENS1_19SingleTileSchedulerILb0ELb1ELb1ELi128EEEEEEEEEvNT_6ParamsE:
	.zero		3200


//--------------------- .nv.constant0._ZN7cutlass13device_kernelIN5flash11enable_sm90INS1_16FlashAttnFwdSm90INS1_25CollectiveMainloopFwdSm90ILi2EN4cute5tupleIJNS5_1CILi1EEES8_S8_EEENS6_IJNS7_ILi128EEENS7_ILi112EEENS7_ILi192EEEEEELi192ENS_6half_tEfNS_4arch4Sm90ELb0ELb0ELb0ELb1ELb0ELb0ELb0ELb1ELb1ELb1ELb1ELb0EEENS1_21CollectiveEpilogueFwdINS6_IJSA_SC_SB_EEES9_SE_SG_Li256ELb1ELb1ELb1ELb0EEENS1_36VarlenDynamicPersistentTileSchedulerILi128ELi112ELi256ELi128ELb1ELb1ELb1ELb0ELb1ELb1EEEEEEEEEvNT_6ParamsE --------------------------
	.section	.nv.constant0._ZN7cutlass13device_kernelIN5flash11enable_sm90INS1_16FlashAttnFwdSm90INS1_25CollectiveMainloopFwdSm90ILi2EN4cute5tupleIJNS5_1CILi1EEES8_S8_EEENS6_IJNS7_ILi128EEENS7_ILi112EEENS7_ILi192EEEEEELi192ENS_6half_tEfNS_4arch4Sm90ELb0ELb0ELb0ELb1ELb0ELb0ELb0ELb1ELb1ELb1ELb1ELb0EEENS1_21CollectiveEpilogueFwdINS6_IJSA_SC_SB_EEES9_SE_SG_Li256ELb1ELb1ELb1ELb0EEENS1_36VarlenDynamicPersistentTileSchedulerILi128ELi112ELi256ELi128ELb1ELb1ELb1ELb0ELb1ELb1EEEEEEEEEvNT_6ParamsE,"a",@progbits
	.sectionflags	@""
	.align	4
.nv.constant0._ZN7cutlass13device_kernelIN5flash11enable_sm90INS1_16FlashAttnFwdSm90INS1_25CollectiveMainloopFwdSm90ILi2EN4cute5tupleIJNS5_1CILi1EEES8_S8_EEENS6_IJNS7_ILi128EEENS7_ILi112EEENS7_ILi192EEEEEELi192ENS_6half_tEfNS_4arch4Sm90ELb0ELb0ELb0ELb1ELb0ELb0ELb0ELb1ELb1ELb1ELb1ELb0EEENS1_21CollectiveEpilogueFwdINS6_IJSA_SC_SB_EEES9_SE_SG_Li256ELb1ELb1ELb1ELb0EEENS1_36VarlenDynamicPersistentTileSchedulerILi128ELi112ELi256ELi128ELb1ELb1ELb1ELb0ELb1ELb1EEEEEEEEEvNT_6ParamsE:
	.zero		3328


//--------------------- .nv.constant0._ZN7cutlass13device_kernelIN5flash11enable_sm90INS1_16FlashAttnFwdSm90INS1_25CollectiveMainloopFwdSm90ILi2EN4cute5tupleIJNS5_1CILi1EEES8_S8_EEENS6_IJNS7_ILi128EEENS7_ILi112EEENS7_ILi192EEEEEELi192ENS_6half_tEfNS_4arch4Sm90ELb0ELb0ELb0ELb1ELb0ELb1ELb0ELb1ELb1ELb1ELb1ELb0EEENS1_21CollectiveEpilogueFwdINS6_IJSA_SC_SB_EEES9_SE_SG_Li256ELb1ELb1ELb1ELb0EEENS1_36VarlenDynamicPersistentTileSchedulerILi128ELi112ELi256ELi128ELb1ELb1ELb1ELb0ELb1ELb1EEEEEEEEEvNT_6ParamsE --------------------------
	.section	.nv.constant0._ZN7cutlass13device_kernelIN5flash11enable_sm90INS1_16FlashAttnFwdSm90INS1_25CollectiveMainloopFwdSm90ILi2EN4cute5tupleIJNS5_1CILi1EEES8_S8_EEENS6_IJNS7_ILi128EEENS7_ILi112EEENS7_ILi192EEEEEELi192ENS_6half_tEfNS_4arch4Sm90ELb0ELb0ELb0ELb1ELb0ELb1ELb0ELb1ELb1ELb1ELb1ELb0EEENS1_21CollectiveEpilogueFwdINS6_IJSA_SC_SB_EEES9_SE_SG_Li256ELb1ELb1ELb1ELb0EEENS1_36VarlenDynamicPersistentTileSchedulerILi128ELi112ELi256ELi128ELb1ELb1ELb1ELb0ELb1ELb1EEEEEEEEEvNT_6ParamsE,"a",@progbits
	.sectionflags	@""
	.align	4
.nv.constant0._ZN7cutlass13device_kernelIN5flash11enable_sm90INS1_16FlashAttnFwdSm90INS1_25CollectiveMainloopFwdSm90ILi2EN4cute5tupleIJNS5_1CILi1EEES8_S8_EEENS6_IJNS7_ILi128EEENS7_ILi112EEENS7_ILi192EEEEEELi192ENS_6half_tEfNS_4arch4Sm90ELb0ELb0ELb0ELb1ELb0ELb1ELb0ELb1ELb1ELb1ELb1ELb0EEENS1_21CollectiveEpilogueFwdINS6_IJSA_SC_SB_EEES9_SE_SG_Li256ELb1ELb1ELb1ELb0EEENS1_36VarlenDynamicPersistentTileSchedulerILi128ELi112ELi256ELi128ELb1ELb1ELb1ELb0ELb1ELb1EEEEEEEEEvNT_6ParamsE:
	.zero		3328


//--------------------- .nv.constant0._ZN7cutlass13device_kernelIN5flash11enable_sm90INS1_16FlashAttnFwdSm90INS1_25CollectiveMainloopFwdSm90ILi2EN4cute5tupleIJNS5_1CILi1EEES8_S8_EEENS6_IJNS7_ILi128EEENS7_ILi96EEENS7_ILi192EEEEEELi192ENS_6half_tEfNS_4arch4Sm90ELb0ELb1ELb0ELb0ELb0ELb0ELb0ELb1ELb1ELb1ELb1ELb0EEENS1_21CollectiveEpilogueFwdINS6_IJSA_SC_SB_EEES9_SE_SG_Li256ELb0ELb1ELb1ELb0EEENS1_19SingleTileSchedulerILb0ELb1ELb1ELi128EEEEEEEEEvNT_6ParamsE --------------------------
	.section	.nv.constant0._ZN7cutlass13device_kernelIN5flash11enable_sm90INS1_16FlashAttnFwdSm90INS1_25CollectiveMainloopFwdSm90ILi2EN4cute5tupleIJNS5_1CILi1EEES8_S8_EEENS6_IJNS7_ILi128EEENS7_ILi96EEENS7_ILi192EEEEEELi192ENS_6half_tEfNS_4arch4Sm90ELb0ELb1ELb0ELb0ELb0ELb0ELb0ELb1ELb1ELb1ELb1ELb0EEENS1_21CollectiveEpilogueFwdINS6_IJSA_SC_SB_EEES9_SE_SG_Li256ELb0ELb1ELb1ELb0EEENS1_19SingleTileSchedulerILb0ELb1ELb1ELi128EEEEEEEEEvNT_6ParamsE,"a",@progbits
	.sectionflags	@""
	.align	4
.nv.constant0._ZN7cutlass13device_kernelIN5flash11enable_sm90INS1_16FlashAttnFwdSm90INS1_25CollectiveMainloopFwdSm90ILi2EN4cute5tupleIJNS5_1CILi1EEES8_S8_EEENS6_IJNS7_ILi128EEENS7_ILi96EEENS7_ILi192EEEEEELi192ENS_6half_tEfNS_4arch4Sm90ELb0ELb1ELb0ELb0ELb0ELb0ELb0ELb1ELb1ELb1ELb1ELb0EEENS1_21CollectiveEpilogueFwdINS6_IJSA_SC_SB_EEES9_SE_SG_Li256ELb0ELb1ELb1ELb0EEENS1_19SingleTileSchedulerILb0ELb1ELb1ELi128EEEEEEEEEvNT_6ParamsE:
	.zero		3200


//--------------------- .nv.constant0._ZN7cutlass13device_kernelIN5flash11enable_sm90INS1_16FlashAttnFwdSm90INS1_25CollectiveMainloopFwdSm90ILi2EN4cute5tupleIJNS5_1CILi1EEES8_S8_EEENS6_IJNS7_ILi128EEENS7_ILi96EEENS7_ILi192EEEEEELi192ENS_6half_tEfNS_4arch4Sm90ELb0ELb1ELb0ELb1ELb0ELb0ELb0ELb1ELb1ELb1ELb1ELb0EEENS1_21CollectiveEpilogueFwdINS6_IJSA_SC_SB_EEES9_SE_SG_Li256ELb1ELb1ELb1ELb0EEENS1_36VarlenDynamicPersistentTileSchedulerILi128ELi96ELi256ELi128ELb1ELb1ELb1ELb1ELb0ELb1EEEEEEEEEvNT_6ParamsE --------------------------
	.section	.nv.constant0._ZN7cutlass13device_kernelIN5flash11enable_sm90INS1_16FlashAttnFwdSm90INS1_25CollectiveMainloopFwdSm90ILi2EN4cute5tupleIJNS5_1CILi1EEES8_S8_EEENS6_IJNS7_ILi128EEENS7_ILi96EEENS7_ILi192EEEEEELi192ENS_6half_tEfNS_4arch4Sm90ELb0ELb1ELb0ELb1ELb0ELb0ELb0ELb1ELb1ELb1ELb1ELb0EEENS1_21CollectiveEpilogueFwdINS6_IJSA_SC_SB_EEES9_SE_SG_Li256ELb1ELb1ELb1ELb0EEENS1_36VarlenDynamicPersistentTileSchedulerILi128ELi96ELi256ELi128ELb1ELb1ELb1ELb1ELb0ELb1EEEEEEEEEvNT_6ParamsE,"a",@progbits
	.sectionflags	@""
	.align	4
.nv.constant0._ZN7cutlass13device_kernelIN5flash11enable_sm90INS1_16FlashAttnFwdSm90INS1_25CollectiveMainloopFwdSm90ILi2EN4cute5tupleIJNS5_1CILi1EEES8_S8_EEENS6_IJNS7_ILi128EEENS7_ILi96EEENS7_ILi192EEEEEELi192ENS_6half_tEfNS_4arch4Sm90ELb0ELb1ELb0ELb1ELb0ELb0ELb0ELb1ELb1ELb1ELb1ELb0EEENS1_21CollectiveEpilogueFwdINS6_IJSA_SC_SB_EEES9_SE_SG_Li256ELb1ELb1ELb1ELb0EEENS1_36VarlenDynamicPersistentTileSchedulerILi128ELi96ELi256ELi128ELb1ELb1ELb1ELb1ELb0ELb1EEEEEEEEEvNT_6ParamsE:
	.zero		3328


//--------------------- .nv.constant0._ZN7cutlass13device_kernelIN5flash11enable_sm90INS1_16FlashAttnFwdSm90INS1_25CollectiveMainloopFwdSm90ILi2EN4cute5tupleIJNS5_1CILi1EEES8_S8_EEENS6_IJNS7_ILi128EEENS7_ILi96EEENS7_ILi192EEEEEELi192ENS_6half_tEfNS_4arch4Sm90ELb0ELb1ELb0ELb1ELb0ELb1ELb0ELb1ELb1ELb1ELb1ELb0EEENS1_21CollectiveEpilogueFwdINS6_IJSA_SC_SB_EEES9_SE_SG_Li256ELb1ELb1ELb1ELb0EEENS1_36VarlenDynamicPersistentTileSchedulerILi128ELi96ELi256ELi128ELb1ELb1ELb1ELb1ELb0ELb1EEEEEEEEEvNT_6ParamsE --------------------------
	.section	.nv.constant0._ZN7cutlass13device_kernelIN5flash11enable_sm90INS1_16FlashAttnFwdSm90INS1_25CollectiveMainloopFwdSm90ILi2EN4cute5tupleIJNS5_1CILi1EEES8_S8_EEENS6_IJNS7_ILi128EEENS7_ILi96EEENS7_ILi192EEEEEELi192ENS_6half_tEfNS_4arch4Sm90ELb0ELb1ELb0ELb1ELb0ELb1ELb0ELb1ELb1ELb1ELb1ELb0EEENS1_21CollectiveEpilogueFwdINS6_IJSA_SC_SB_EEES9_SE_SG_Li256ELb1ELb1ELb1ELb0EEENS1_36VarlenDynamicPersistentTileSchedulerILi128ELi96ELi256ELi128ELb1ELb1ELb1ELb1ELb0ELb1EEEEEEEEEvNT_6ParamsE,"a",@progbits
	.sectionflags	@""
	.align	4
.nv.constant0._ZN7cutlass13device_kernelIN5flash11enable_sm90INS1_16FlashAttnFwdSm90INS1_25CollectiveMainloopFwdSm90ILi2EN4cute5tupleIJNS5_1CILi1EEES8_S8_EEENS6_IJNS7_ILi128EEENS7_ILi96EEENS7_ILi192EEEEEELi192ENS_6half_tEfNS_4arch4Sm90ELb0ELb1ELb0ELb1ELb0ELb1ELb0ELb1ELb1ELb1ELb1ELb0EEENS1_21CollectiveEpilogueFwdINS6_IJSA_SC_SB_EEES9_SE_SG_Li256ELb1ELb1ELb1ELb0EEENS1_36VarlenDynamicPersistentTileSchedulerILi128ELi96ELi256ELi128ELb1ELb1ELb1ELb1ELb0ELb1EEEEEEEEEvNT_6ParamsE:
	.zero		3328


//--------------------- .nv.constant0._ZN7cutlass13device_kernelIN5flash11enable_sm90INS1_16FlashAttnFwdSm90INS1_25CollectiveMainloopFwdSm90ILi2EN4cute5tupleIJNS5_1CILi1EEES8_S8_EEENS6_IJNS7_ILi128EEENS7_ILi112EEENS7_ILi192EEEEEELi192ENS_6half_tEfNS_4arch4Sm90ELb1ELb0ELb0ELb0ELb0ELb0ELb0ELb1ELb1ELb1ELb1ELb0EEENS1_21CollectiveEpilogueFwdINS6_IJSA_SC_SB_EEES9_SE_SG_Li256ELb0ELb1ELb1ELb0EEENS1_19SingleTileSchedulerILb0ELb1ELb1ELi128EEEEEEEEEvNT_6ParamsE --------------------------
	.section	.nv.constant0._ZN7cutlass13device_kernelIN5flash11enable_sm90INS1_16FlashAttnFwdSm90INS1_25CollectiveMainloopFwdSm90ILi2EN4cute5tupleIJNS5_1CILi1EEES8_S8_EEENS6_IJNS7_ILi128EEENS7_ILi112EEENS7_ILi192EEEEEELi192ENS_6half_tEfNS_4arch4Sm90ELb1ELb0ELb0ELb0ELb0ELb0ELb0ELb1ELb1ELb1ELb1ELb0EEENS1_21CollectiveEpilogueFwdINS6_IJSA_SC_SB_EEES9_SE_SG_Li256ELb0ELb1ELb1ELb0EEENS1_19SingleTileSchedulerILb0ELb1ELb1ELi128EEEEEEEEEvNT_6ParamsE,"a",@progbits
	.sectionflags	@""
	.align	4
.nv.constant0._ZN7cutlass13device_kernelIN5flash11enable_sm90INS1_16FlashAttnFwdSm90INS1_25CollectiveMainloopFwdSm90ILi2EN4cute5tupleIJNS5_1CILi1EEES8_S8_EEENS6_IJNS7_ILi128EEENS7_ILi112EEENS7_ILi192EEEEEELi192ENS_6half_tEfNS_4arch4Sm90ELb1ELb0ELb0ELb0ELb0ELb0ELb0ELb1ELb1ELb1ELb1ELb0EEENS1_21CollectiveEpilogueFwdINS6_IJSA_SC_SB_EEES9_SE_SG_Li256ELb0ELb1ELb1ELb0EEENS1_19SingleTileSchedulerILb0ELb1ELb1ELi128EEEEEEEEEvNT_6ParamsE:
	.zero		3200


//--------------------- .nv.constant0._ZN7cutlass13device_kernelIN5flash11enable_sm90INS1_16FlashAttnFwdSm90INS1_25CollectiveMainloopFwdSm90ILi2EN4cute5tupleIJNS5_1CILi1EEES8_S8_EEENS6_IJNS7_ILi128EEENS7_ILi112EEENS7_ILi192EEEEEELi192ENS_6half_tEfNS_4arch4Sm90ELb1ELb0ELb0ELb1ELb0ELb0ELb0ELb1ELb1ELb1ELb1ELb0EEENS1_21CollectiveEpilogueFwdINS6_IJSA_SC_SB_EEES9_SE_SG_Li256ELb1ELb1ELb1ELb0EEENS1_36VarlenDynamicPersistentTileSchedulerILi128ELi112ELi256ELi128ELb1ELb1ELb1ELb1ELb1ELb1EEEEEEEEEvNT_6ParamsE --------------------------
	.section	.nv.constant0._ZN7cutlass13device_kernelIN5flash11enable_sm90INS1_16FlashAttnFwdSm90INS1_25CollectiveMainloopFwdSm90ILi2EN4cute5tupleIJNS5_1CILi1EEES8_S8_EEENS6_IJNS7_ILi128EEENS7_ILi112EEENS7_ILi192EEEEEELi192ENS_6half_tEfNS_4arch4Sm90ELb1ELb0ELb0ELb1ELb0ELb0ELb0ELb1ELb1ELb1ELb1ELb0EEENS1_21CollectiveEpilogueFwdINS6_IJSA_SC_SB_EEES9_SE_SG_Li256ELb1ELb1ELb1ELb0EEENS1_36VarlenDynamicPersistentTileSchedulerILi128ELi112ELi256ELi128ELb1ELb1ELb1ELb1ELb1ELb1EEEEEEEEEvNT_6ParamsE,"a",@progbits
	.sectionflags	@""
	.align	4
.nv.constant0._ZN7cutlass13device_kernelIN5flash11enable_sm90INS1_16FlashAttnFwdSm90INS1_25CollectiveMainloopFwdSm90ILi2EN4cute5tupleIJNS5_1CILi1EEES8_S8_EEENS6_IJNS7_ILi128EEENS7_ILi112EEENS7_ILi192EEEEEELi192ENS_6half_tEfNS_4arch4Sm90ELb1ELb0ELb0ELb1ELb0ELb0ELb0ELb1ELb1ELb1ELb1ELb0EEENS1_21CollectiveEpilogueFwdINS6_IJSA_SC_SB_EEES9_SE_SG_Li256ELb1ELb1ELb1ELb0EEENS1_36VarlenDynamicPersistentTileSchedulerILi128ELi112ELi256ELi128ELb1ELb1ELb1ELb1ELb1ELb1EEEEEEEEEvNT_6ParamsE:
	.zero		3328


//--------------------- .nv.constant0._ZN7cutlass13device_kernelIN5flash11enable_sm90INS1_16FlashAttnFwdSm90INS1_25CollectiveMainloopFwdSm90ILi2EN4cute5tupleIJNS5_1CILi1EEES8_S8_EEENS6_IJNS7_ILi128EEENS7_ILi112EEENS7_ILi192EEEEEELi192ENS_6half_tEfNS_4arch4Sm90ELb1ELb0ELb0ELb1ELb0ELb1ELb0ELb1ELb1ELb1ELb1ELb0EEENS1_21CollectiveEpilogueFwdINS6_IJSA_SC_SB_EEES9_SE_SG_Li256ELb1ELb1ELb1ELb0EEENS1_36VarlenDynamicPersistentTileSchedulerILi128ELi112ELi256ELi128ELb1ELb1ELb1ELb1ELb1ELb1EEEEEEEEEvNT_6ParamsE --------------------------
	.section	.nv.constant0._ZN7cutlass13device_kernelIN5flash11enable_sm90INS1_16FlashAttnFwdSm90INS1_25CollectiveMainloopFwdSm90ILi2EN4cute5tupleIJNS5_1CILi1EEES8_S8_EEENS6_IJNS7_ILi128EEENS7_ILi112EEENS7_ILi192EEEEEELi192ENS_6half_tEfNS_4arch4Sm90ELb1ELb0ELb0ELb1ELb0ELb1ELb0ELb1ELb1ELb1ELb1ELb0EEENS1_21CollectiveEpilogueFwdINS6_IJSA_SC_SB_EEES9_SE_SG_Li256ELb1ELb1ELb1ELb0EEENS1_36VarlenDynamicPersistentTileSchedulerILi128ELi112ELi256ELi128ELb1ELb1ELb1ELb1ELb1ELb1EEEEEEEEEvNT_6ParamsE,"a",@progbits
	.sectionflags	@""
	.align	4
.nv.constant0._ZN7cutlass13device_kernelIN5flash11enable_sm90INS1_16FlashAttnFwdSm90INS1_25CollectiveMainloopFwdSm90ILi2EN4cute5tupleIJNS5_1CILi1EEES8_S8_EEENS6_IJNS7_ILi128EEENS7_ILi112EEENS7_ILi192EEEEEELi192ENS_6half_tEfNS_4arch4Sm90ELb1ELb0ELb0ELb1ELb0ELb1ELb0ELb1ELb1ELb1ELb1ELb0EEENS1_21CollectiveEpilogueFwdINS6_IJSA_SC_SB_EEES9_SE_SG_Li256ELb1ELb1ELb1ELb0EEENS1_36VarlenDynamicPersistentTileSchedulerILi128ELi112ELi256ELi128ELb1ELb1ELb1ELb1ELb1ELb1EEEEEEEEEvNT_6ParamsE:
	.zero		3328


//--------------------- SYMBOLS --------------------------

	.type		.nv.reservedSmem.offset0,@object
	.size		.nv.reservedSmem.offset0,0x4
	.type		__assertfail,@function
